	.target	sm_103a

	.elftype	@"ET_EXEC"


//--------------------- .note.nv.tkinfo           --------------------------
	.section	.note.nv.tkinfo,"",@"SHT_NOTE"
	.sectionflags	@"SHF_NOTE_NV_TKINFO"
	.tkinfo
        /*0018*/ 	.word	0x00000002
        /*0030*/ 	.string	""
        /*0030*/ 	.string	"ptxas"
        /*0030*/ 	.string	"Cuda compilation tools, release 13.0, V13.0.88"
        /*0030*/ 	.string	"Build cuda_13.0.r13.0/compiler.36424714_0"
        /*0030*/ 	.string	"-arch sm_103a -m 64 "



//--------------------- .note.nv.cuinfo           --------------------------
	.section	.note.nv.cuinfo,"",@"SHT_NOTE"
	.sectionflags	@"SHF_NOTE_NV_CUINFO"
        /*0018*/ 	.short	0x0002
        /*001a*/ 	.short	0x0067
        /*001c*/ 	.short	0x0082
	.zero		2


//--------------------- .nv.info                  --------------------------
	.section	.nv.info,"",@"SHT_CUDA_INFO"
	.align	4


	//----- nvinfo : EIATTR_REGCOUNT
	.align		4
        /*0000*/ 	.byte	0x04, 0x2f
        /*0002*/ 	.short	(.L_27 - .L_26)
	.align		4
.L_26:
        /*0004*/ 	.word	index@(_ZN4mmha33masked_multihead_attention_kernelIfLi160ELi256ELi4ELi64ELi64ELb0ELb0EEEv26Multihead_attention_paramsIT_XT5_EE)
        /*0008*/ 	.word	0x000000a6


	//----- nvinfo : EIATTR_FRAME_SIZE
	.align		4
.L_27:
        /*000c*/ 	.byte	0x04, 0x11
        /*000e*/ 	.short	(.L_29 - .L_28)
	.align		4
.L_28:
        /*0010*/ 	.word	index@(_ZN4mmha33masked_multihead_attention_kernelIfLi160ELi256ELi4ELi64ELi64ELb0ELb0EEEv26Multihead_attention_paramsIT_XT5_EE)
        /*0014*/ 	.word	0x00000000


	//----- nvinfo : EIATTR_REGCOUNT
	.align		4
.L_29:
        /*0018*/ 	.byte	0x04, 0x2f
        /*001a*/ 	.short	(.L_31 - .L_30)
	.align		4
.L_30:
        /*001c*/ 	.word	index@(_ZN4mmha33masked_multihead_attention_kernelIfLi160ELi256ELi2ELi64ELi128ELb0ELb0EEEv26Multihead_attention_paramsIT_XT5_EE)
        /*0020*/ 	.word	0x000000ff


	//----- nvinfo : EIATTR_FRAME_SIZE
	.align		4
.L_31:
        /*0024*/ 	.byte	0x04, 0x11
        /*0026*/ 	.short	(.L_33 - .L_32)
	.align		4
.L_32:
        /*0028*/ 	.word	index@(_ZN4mmha33masked_multihead_attention_kernelIfLi160ELi256ELi2ELi64ELi128ELb0ELb0EEEv26Multihead_attention_paramsIT_XT5_EE)
        /*002c*/ 	.word	0x00000088


	//----- nvinfo : EIATTR_REGCOUNT
	.align		4
.L_33:
        /*0030*/ 	.byte	0x04, 0x2f
        /*0032*/ 	.short	(.L_35 - .L_34)
	.align		4
.L_34:
        /*0034*/ 	.word	index@(_ZN4mmha33masked_multihead_attention_kernelIfLi160ELi256ELi1ELi64ELi256ELb0ELb0EEEv26Multihead_attention_paramsIT_XT5_EE)
        /*0038*/ 	.word	0x000000ff


	//----- nvinfo : EIATTR_FRAME_SIZE
	.align		4
.L_35:
        /*003c*/ 	.byte	0x04, 0x11
        /*003e*/ 	.short	(.L_37 - .L_36)
	.align		4
.L_36:
        /*0040*/ 	.word	index@(_ZN4mmha33masked_multihead_attention_kernelIfLi160ELi256ELi1ELi64ELi256ELb0ELb0EEEv26Multihead_attention_paramsIT_XT5_EE)
        /*0044*/ 	.word	0x000004c8


	//----- nvinfo : EIATTR_REGCOUNT
	.align		4
.L_37:
        /*0048*/ 	.byte	0x04, 0x2f
        /*004a*/ 	.short	(.L_39 - .L_38)
	.align		4
.L_38:
        /*004c*/ 	.word	index@(_ZN4mmha33masked_multihead_attention_kernelIfLi160ELi256ELi4ELi64ELi64ELb0ELb1EEEv26Multihead_attention_paramsIT_XT5_EE)
        /*0050*/ 	.word	0x000000a6


	//----- nvinfo : EIATTR_FRAME_SIZE
	.align		4
.L_39:
        /*0054*/ 	.byte	0x04, 0x11
        /*0056*/ 	.short	(.L_41 - .L_40)
	.align		4
.L_40:
        /*0058*/ 	.word	index@(_ZN4mmha33masked_multihead_attention_kernelIfLi160ELi256ELi4ELi64ELi64ELb0ELb1EEEv26Multihead_attention_paramsIT_XT5_EE)
        /*005c*/ 	.word	0x00000000


	//----- nvinfo : EIATTR_REGCOUNT
	.align		4
.L_41:
        /*0060*/ 	.byte	0x04, 0x2f
        /*0062*/ 	.short	(.L_43 - .L_42)
	.align		4
.L_42:
        /*0064*/ 	.word	index@(_ZN4mmha33masked_multihead_attention_kernelIfLi160ELi256ELi2ELi64ELi128ELb0ELb1EEEv26Multihead_attention_paramsIT_XT5_EE)
        /*0068*/ 	.word	0x000000ff


	//----- nvinfo : EIATTR_FRAME_SIZE
	.align		4
.L_43:
        /*006c*/ 	.byte	0x04, 0x11
        /*006e*/ 	.short	(.L_45 - .L_44)
	.align		4
.L_44:
        /*0070*/ 	.word	index@(_ZN4mmha33masked_multihead_attention_kernelIfLi160ELi256ELi2ELi64ELi128ELb0ELb1EEEv26Multihead_attention_paramsIT_XT5_EE)
        /*0074*/ 	.word	0x00000070


	//----- nvinfo : EIATTR_REGCOUNT
	.align		4
.L_45:
        /*0078*/ 	.byte	0x04, 0x2f
        /*007a*/ 	.short	(.L_47 - .L_46)
	.align		4
.L_46:
        /*007c*/ 	.word	index@(_ZN4mmha33masked_multihead_attention_kernelIfLi160ELi256ELi1ELi64ELi256ELb0ELb1EEEv26Multihead_attention_paramsIT_XT5_EE)
        /*0080*/ 	.word	0x000000ff


	//----- nvinfo : EIATTR_FRAME_SIZE
	.align		4
.L_47:
        /*0084*/ 	.byte	0x04, 0x11
        /*0086*/ 	.short	(.L_49 - .L_48)
	.align		4
.L_48:
        /*0088*/ 	.word	index@(_ZN4mmha33masked_multihead_attention_kernelIfLi160ELi256ELi1ELi64ELi256ELb0ELb1EEEv26Multihead_attention_paramsIT_XT5_EE)
        /*008c*/ 	.word	0x000004d0


	//----- nvinfo : EIATTR_REGCOUNT
	.align		4
.L_49:
        /*0090*/ 	.byte	0x04, 0x2f
        /*0092*/ 	.short	(.L_51 - .L_50)
	.align		4
.L_50:
        /*0094*/ 	.word	index@(_ZN4mmha33masked_multihead_attention_kernelItLi160ELi256ELi4ELi32ELi64ELb0ELb0EEEv26Multihead_attention_paramsIT_XT5_EE)
        /*0098*/ 	.word	0x00000060


	//----- nvinfo : EIATTR_FRAME_SIZE
	.align		4
.L_51:
        /*009c*/ 	.byte	0x04, 0x11
        /*009e*/ 	.short	(.L_53 - .L_52)
	.align		4
.L_52:
        /*00a0*/ 	.word	index@(_ZN4mmha33masked_multihead_attention_kernelItLi160ELi256ELi4ELi32ELi64ELb0ELb0EEEv26Multihead_attention_paramsIT_XT5_EE)
        /*00a4*/ 	.word	0x00000000


	//----- nvinfo : EIATTR_REGCOUNT
	.align		4
.L_53:
        /*00a8*/ 	.byte	0x04, 0x2f
        /*00aa*/ 	.short	(.L_55 - .L_54)
	.align		4
.L_54:
        /*00ac*/ 	.word	index@(_ZN4mmha33masked_multihead_attention_kernelItLi160ELi256ELi2ELi32ELi128ELb0ELb0EEEv26Multihead_attention_paramsIT_XT5_EE)
        /*00b0*/ 	.word	0x000000a5


	//----- nvinfo : EIATTR_FRAME_SIZE
	.align		4
.L_55:
        /*00b4*/ 	.byte	0x04, 0x11
        /*00b6*/ 	.short	(.L_57 - .L_56)
	.align		4
.L_56:
        /*00b8*/ 	.word	index@(_ZN4mmha33masked_multihead_attention_kernelItLi160ELi256ELi2ELi32ELi128ELb0ELb0EEEv26Multihead_attention_paramsIT_XT5_EE)
        /*00bc*/ 	.word	0x00000000


	//----- nvinfo : EIATTR_REGCOUNT
	.align		4
.L_57:
        /*00c0*/ 	.byte	0x04, 0x2f
        /*00c2*/ 	.short	(.L_59 - .L_58)
	.align		4
.L_58:
        /*00c4*/ 	.word	index@(_ZN4mmha33masked_multihead_attention_kernelItLi160ELi256ELi1ELi32ELi256ELb0ELb0EEEv26Multihead_attention_paramsIT_XT5_EE)
        /*00c8*/ 	.word	0x000000ff


	//----- nvinfo : EIATTR_FRAME_SIZE
	.align		4
.L_59:
        /*00cc*/ 	.byte	0x04, 0x11
        /*00ce*/ 	.short	(.L_61 - .L_60)
	.align		4
.L_60:
        /*00d0*/ 	.word	index@(_ZN4mmha33masked_multihead_attention_kernelItLi160ELi256ELi1ELi32ELi256ELb0ELb0EEEv26Multihead_attention_paramsIT_XT5_EE)
        /*00d4*/ 	.word	0x00000058


	//----- nvinfo : EIATTR_REGCOUNT
	.align		4
.L_61:
        /*00d8*/ 	.byte	0x04, 0x2f
        /*00da*/ 	.short	(.L_63 - .L_62)
	.align		4
.L_62:
        /*00dc*/ 	.word	index@(_ZN4mmha33masked_multihead_attention_kernelItLi160ELi256ELi4ELi32ELi64ELb0ELb1EEEv26Multihead_attention_paramsIT_XT5_EE)
        /*00e0*/ 	.word	0x0000005f


	//----- nvinfo : EIATTR_FRAME_SIZE
	.align		4
.L_63:
        /*00e4*/ 	.byte	0x04, 0x11
        /*00e6*/ 	.short	(.L_65 - .L_64)
	.align		4
.L_64:
        /*00e8*/ 	.word	index@(_ZN4mmha33masked_multihead_attention_kernelItLi160ELi256ELi4ELi32ELi64ELb0ELb1EEEv26Multihead_attention_paramsIT_XT5_EE)
        /*00ec*/ 	.word	0x00000000


	//----- nvinfo : EIATTR_REGCOUNT
	.align		4
.L_65:
        /*00f0*/ 	.byte	0x04, 0x2f
        /*00f2*/ 	.short	(.L_67 - .L_66)
	.align		4
.L_66:
        /*00f4*/ 	.word	index@(_ZN4mmha33masked_multihead_attention_kernelItLi160ELi256ELi2ELi32ELi128ELb0ELb1EEEv26Multihead_attention_paramsIT_XT5_EE)
        /*00f8*/ 	.word	0x000000a3


	//----- nvinfo : EIATTR_FRAME_SIZE
	.align		4
.L_67:
        /*00fc*/ 	.byte	0x04, 0x11
        /*00fe*/ 	.short	(.L_69 - .L_68)
	.align		4
.L_68:
        /*0100*/ 	.word	index@(_ZN4mmha33masked_multihead_attention_kernelItLi160ELi256ELi2ELi32ELi128ELb0ELb1EEEv26Multihead_attention_paramsIT_XT5_EE)
        /*0104*/ 	.word	0x00000000


	//----- nvinfo : EIATTR_REGCOUNT
	.align		4
.L_69:
        /*0108*/ 	.byte	0x04, 0x2f
        /*010a*/ 	.short	(.L_71 - .L_70)
	.align		4
.L_70:
        /*010c*/ 	.word	index@(_ZN4mmha33masked_multihead_attention_kernelItLi160ELi256ELi1ELi32ELi256ELb0ELb1EEEv26Multihead_attention_paramsIT_XT5_EE)
        /*0110*/ 	.word	0x000000ff


	//----- nvinfo : EIATTR_FRAME_SIZE
	.align		4
.L_71:
        /*0114*/ 	.byte	0x04, 0x11
        /*0116*/ 	.short	(.L_73 - .L_72)
	.align		4
.L_72:
        /*0118*/ 	.word	index@(_ZN4mmha33masked_multihead_attention_kernelItLi160ELi256ELi1ELi32ELi256ELb0ELb1EEEv26Multihead_attention_paramsIT_XT5_EE)
        /*011c*/ 	.word	0x00000060


	//----- nvinfo : EIATTR_REGCOUNT
	.align		4
.L_73:
        /*0120*/ 	.byte	0x04, 0x2f
        /*0122*/ 	.short	(.L_75 - .L_74)
	.align		4
.L_74:
        /*0124*/ 	.word	index@(_ZN4mmha33masked_multihead_attention_kernelIfLi160ELi256ELi4ELi64ELi64ELb1ELb0EEEv26Multihead_attention_paramsIT_XT5_EE)
        /*0128*/ 	.word	0x000000ff


	//----- nvinfo : EIATTR_FRAME_SIZE
	.align		4
.L_75:
        /*012c*/ 	.byte	0x04, 0x11
        /*012e*/ 	.short	(.L_77 - .L_76)
	.align		4
.L_76:
        /*0130*/ 	.word	index@(_ZN4mmha33masked_multihead_attention_kernelIfLi160ELi256ELi4ELi64ELi64ELb1ELb0EEEv26Multihead_attention_paramsIT_XT5_EE)
        /*0134*/ 	.word	0x00000000


	//----- nvinfo : EIATTR_REGCOUNT
	.align		4
.L_77:
        /*0138*/ 	.byte	0x04, 0x2f
        /*013a*/ 	.short	(.L_79 - .L_78)
	.align		4
.L_78:
        /*013c*/ 	.word	index@(_ZN4mmha33masked_multihead_attention_kernelIfLi160ELi256ELi2ELi64ELi128ELb1ELb0EEEv26Multihead_attention_paramsIT_XT5_EE)
        /*0140*/ 	.word	0x000000ff


	//----- nvinfo : EIATTR_FRAME_SIZE
	.align		4
.L_79:
        /*0144*/ 	.byte	0x04, 0x11
        /*0146*/ 	.short	(.L_81 - .L_80)
	.align		4
.L_80:
        /*0148*/ 	.word	index@(_ZN4mmha33masked_multihead_attention_kernelIfLi160ELi256ELi2ELi64ELi128ELb1ELb0EEEv26Multihead_attention_paramsIT_XT5_EE)
        /*014c*/ 	.word	0x000002d0


	//----- nvinfo : EIATTR_REGCOUNT
	.align		4
.L_81:
        /*0150*/ 	.byte	0x04, 0x2f
        /*0152*/ 	.short	(.L_83 - .L_82)
	.align		4
.L_82:
        /*0154*/ 	.word	index@(_ZN4mmha33masked_multihead_attention_kernelIfLi160ELi256ELi1ELi64ELi256ELb1ELb0EEEv26Multihead_attention_paramsIT_XT5_EE)
        /*0158*/ 	.word	0x000000ff


	//----- nvinfo : EIATTR_FRAME_SIZE
	.align		4
.L_83:
        /*015c*/ 	.byte	0x04, 0x11
        /*015e*/ 	.short	(.L_85 - .L_84)
	.align		4
.L_84:
        /*0160*/ 	.word	index@(_ZN4mmha33masked_multihead_attention_kernelIfLi160ELi256ELi1ELi64ELi256ELb1ELb0EEEv26Multihead_attention_paramsIT_XT5_EE)
        /*0164*/ 	.word	0x00000810


	//----- nvinfo : EIATTR_REGCOUNT
	.align		4
.L_85:
        /*0168*/ 	.byte	0x04, 0x2f
        /*016a*/ 	.short	(.L_87 - .L_86)
	.align		4
.L_86:
        /*016c*/ 	.word	index@(_ZN4mmha33masked_multihead_attention_kernelIfLi160ELi256ELi4ELi64ELi64ELb1ELb1EEEv26Multihead_attention_paramsIT_XT5_EE)
        /*0170*/ 	.word	0x000000ff


	//----- nvinfo : EIATTR_FRAME_SIZE
	.align		4
.L_87:
        /*0174*/ 	.byte	0x04, 0x11
        /*0176*/ 	.short	(.L_89 - .L_88)
	.align		4
.L_88:
        /*0178*/ 	.word	index@(_ZN4mmha33masked_multihead_attention_kernelIfLi160ELi256ELi4ELi64ELi64ELb1ELb1EEEv26Multihead_attention_paramsIT_XT5_EE)
        /*017c*/ 	.word	0x00000000


	//----- nvinfo : EIATTR_REGCOUNT
	.align		4
.L_89:
        /*0180*/ 	.byte	0x04, 0x2f
        /*0182*/ 	.short	(.L_91 - .L_90)
	.align		4
.L_90:
        /*0184*/ 	.word	index@(_ZN4mmha33masked_multihead_attention_kernelIfLi160ELi256ELi2ELi64ELi128ELb1ELb1EEEv26Multihead_attention_paramsIT_XT5_EE)
        /*0188*/ 	.word	0x000000ff


	//----- nvinfo : EIATTR_FRAME_SIZE
	.align		4
.L_91:
        /*018c*/ 	.byte	0x04, 0x11
        /*018e*/ 	.short	(.L_93 - .L_92)
	.align		4
.L_92:
        /*0190*/ 	.word	index@(_ZN4mmha33masked_multihead_attention_kernelIfLi160ELi256ELi2ELi64ELi128ELb1ELb1EEEv26Multihead_attention_paramsIT_XT5_EE)
        /*0194*/ 	.word	0x000002d0


	//----- nvinfo : EIATTR_REGCOUNT
	.align		4
.L_93:
        /*0198*/ 	.byte	0x04, 0x2f
        /*019a*/ 	.short	(.L_95 - .L_94)
	.align		4
.L_94:
        /*019c*/ 	.word	index@(_ZN4mmha33masked_multihead_attention_kernelIfLi160ELi256ELi1ELi64ELi256ELb1ELb1EEEv26Multihead_attention_paramsIT_XT5_EE)
        /*01a0*/ 	.word	0x000000ff


	//----- nvinfo : EIATTR_FRAME_SIZE
	.align		4
.L_95:
        /*01a4*/ 	.byte	0x04, 0x11
        /*01a6*/ 	.short	(.L_97 - .L_96)
	.align		4
.L_96:
        /*01a8*/ 	.word	index@(_ZN4mmha33masked_multihead_attention_kernelIfLi160ELi256ELi1ELi64ELi256ELb1ELb1EEEv26Multihead_attention_paramsIT_XT5_EE)
        /*01ac*/ 	.word	0x00000820


	//----- nvinfo : EIATTR_REGCOUNT
	.align		4
.L_97:
        /*01b0*/ 	.byte	0x04, 0x2f
        /*01b2*/ 	.short	(.L_99 - .L_98)
	.align		4
.L_98:
        /*01b4*/ 	.word	index@(_ZN4mmha33masked_multihead_attention_kernelItLi160ELi256ELi4ELi32ELi64ELb1ELb0EEEv26Multihead_attention_paramsIT_XT5_EE)
        /*01b8*/ 	.word	0x00000080


	//----- nvinfo : EIATTR_FRAME_SIZE
	.align		4
.L_99:
        /*01bc*/ 	.byte	0x04, 0x11
        /*01be*/ 	.short	(.L_101 - .L_100)
	.align		4
.L_100:
        /*01c0*/ 	.word	index@(_ZN4mmha33masked_multihead_attention_kernelItLi160ELi256ELi4ELi32ELi64ELb1ELb0EEEv26Multihead_attention_paramsIT_XT5_EE)
        /*01c4*/ 	.word	0x00000000


	//----- nvinfo : EIATTR_REGCOUNT
	.align		4
.L_101:
        /*01c8*/ 	.byte	0x04, 0x2f
        /*01ca*/ 	.short	(.L_103 - .L_102)
	.align		4
.L_102:
        /*01cc*/ 	.word	index@(_ZN4mmha33masked_multihead_attention_kernelItLi160ELi256ELi2ELi32ELi128ELb1ELb0EEEv26Multihead_attention_paramsIT_XT5_EE)
        /*01d0*/ 	.word	0x000000e1


	//----- nvinfo : EIATTR_FRAME_SIZE
	.align		4
.L_103:
        /*01d4*/ 	.byte	0x04, 0x11
        /*01d6*/ 	.short	(.L_105 - .L_104)
	.align		4
.L_104:
        /*01d8*/ 	.word	index@(_ZN4mmha33masked_multihead_attention_kernelItLi160ELi256ELi2ELi32ELi128ELb1ELb0EEEv26Multihead_attention_paramsIT_XT5_EE)
        /*01dc*/ 	.word	0x00000000


	//----- nvinfo : EIATTR_REGCOUNT
	.align		4
.L_105:
        /*01e0*/ 	.byte	0x04, 0x2f
        /*01e2*/ 	.short	(.L_107 - .L_106)
	.align		4
.L_106:
        /*01e4*/ 	.word	index@(_ZN4mmha33masked_multihead_attention_kernelItLi160ELi256ELi1ELi32ELi256ELb1ELb0EEEv26Multihead_attention_paramsIT_XT5_EE)
        /*01e8*/ 	.word	0x000000ff


	//----- nvinfo : EIATTR_FRAME_SIZE
	.align		4
.L_107:
        /*01ec*/ 	.byte	0x04, 0x11
        /*01ee*/ 	.short	(.L_109 - .L_108)
	.align		4
.L_108:
        /*01f0*/ 	.word	index@(_ZN4mmha33masked_multihead_attention_kernelItLi160ELi256ELi1ELi32ELi256ELb1ELb0EEEv26Multihead_attention_paramsIT_XT5_EE)
        /*01f4*/ 	.word	0x000002c0


	//----- nvinfo : EIATTR_REGCOUNT
	.align		4
.L_109:
        /*01f8*/ 	.byte	0x04, 0x2f
        /*01fa*/ 	.short	(.L_111 - .L_110)
	.align		4
.L_110:
        /*01fc*/ 	.word	index@(_ZN4mmha33masked_multihead_attention_kernelItLi160ELi256ELi4ELi32ELi64ELb1ELb1EEEv26Multihead_attention_paramsIT_XT5_EE)
        /*0200*/ 	.word	0x00000089


	//----- nvinfo : EIATTR_FRAME_SIZE
	.align		4
.L_111:
        /*0204*/ 	.byte	0x04, 0x11
        /*0206*/ 	.short	(.L_113 - .L_112)
	.align		4
.L_112:
        /*0208*/ 	.word	index@(_ZN4mmha33masked_multihead_attention_kernelItLi160ELi256ELi4ELi32ELi64ELb1ELb1EEEv26Multihead_attention_paramsIT_XT5_EE)
        /*020c*/ 	.word	0x00000000


	//----- nvinfo : EIATTR_REGCOUNT
	.align		4
.L_113:
        /*0210*/ 	.byte	0x04, 0x2f
        /*0212*/ 	.short	(.L_115 - .L_114)
	.align		4
.L_114:
        /*0214*/ 	.word	index@(_ZN4mmha33masked_multihead_attention_kernelItLi160ELi256ELi2ELi32ELi128ELb1ELb1EEEv26Multihead_attention_paramsIT_XT5_EE)
        /*0218*/ 	.word	0x000000f5


	//----- nvinfo : EIATTR_FRAME_SIZE
	.align		4
.L_115:
        /*021c*/ 	.byte	0x04, 0x11
        /*021e*/ 	.short	(.L_117 - .L_116)
	.align		4
.L_116:
        /*0220*/ 	.word	index@(_ZN4mmha33masked_multihead_attention_kernelItLi160ELi256ELi2ELi32ELi128ELb1ELb1EEEv26Multihead_attention_paramsIT_XT5_EE)
        /*0224*/ 	.word	0x00000000


	//----- nvinfo : EIATTR_REGCOUNT
	.align		4
.L_117:
        /*0228*/ 	.byte	0x04, 0x2f
        /*022a*/ 	.short	(.L_119 - .L_118)
	.align		4
.L_118:
        /*022c*/ 	.word	index@(_ZN4mmha33masked_multihead_attention_kernelItLi160ELi256ELi1ELi32ELi256ELb1ELb1EEEv26Multihead_attention_paramsIT_XT5_EE)
        /*0230*/ 	.word	0x000000ff


	//----- nvinfo : EIATTR_FRAME_SIZE
	.align		4
.L_119:
        /*0234*/ 	.byte	0x04, 0x11
        /*0236*/ 	.short	(.L_121 - .L_120)
	.align		4
.L_120:
        /*0238*/ 	.word	index@(_ZN4mmha33masked_multihead_attention_kernelItLi160ELi256ELi1ELi32ELi256ELb1ELb1EEEv26Multihead_attention_paramsIT_XT5_EE)
        /*023c*/ 	.word	0x000002c0


	//----- nvinfo : EIATTR_MIN_STACK_SIZE
	.align		4
.L_121:
        /*0240*/ 	.byte	0x04, 0x12
        /*0242*/ 	.short	(.L_123 - .L_122)
	.align		4
.L_122:
        /*0244*/ 	.word	index@(_ZN4mmha33masked_multihead_attention_kernelItLi160ELi256ELi1ELi32ELi256ELb1ELb1EEEv26Multihead_attention_paramsIT_XT5_EE)
        /*0248*/ 	.word	0x000002c0


	//----- nvinfo : EIATTR_MIN_STACK_SIZE
	.align		4
.L_123:
        /*024c*/ 	.byte	0x04, 0x12
        /*024e*/ 	.short	(.L_125 - .L_124)
	.align		4
.L_124:
        /*0250*/ 	.word	index@(_ZN4mmha33masked_multihead_attention_kernelItLi160ELi256ELi2ELi32ELi128ELb1ELb1EEEv26Multihead_attention_paramsIT_XT5_EE)
        /*0254*/ 	.word	0x00000000


	//----- nvinfo : EIATTR_MIN_STACK_SIZE
	.align		4
.L_125:
        /*0258*/ 	.byte	0x04, 0x12
        /*025a*/ 	.short	(.L_127 - .L_126)
	.align		4
.L_126:
        /*025c*/ 	.word	index@(_ZN4mmha33masked_multihead_attention_kernelItLi160ELi256ELi4ELi32ELi64ELb1ELb1EEEv26Multihead_attention_paramsIT_XT5_EE)
        /*0260*/ 	.word	0x00000000


	//----- nvinfo : EIATTR_MIN_STACK_SIZE
	.align		4
.L_127:
        /*0264*/ 	.byte	0x04, 0x12
        /*0266*/ 	.short	(.L_129 - .L_128)
	.align		4
.L_128:
        /*0268*/ 	.word	index@(_ZN4mmha33masked_multihead_attention_kernelItLi160ELi256ELi1ELi32ELi256ELb1ELb0EEEv26Multihead_attention_paramsIT_XT5_EE)
        /*026c*/ 	.word	0x000002c0


	//----- nvinfo : EIATTR_MIN_STACK_SIZE
	.align		4
.L_129:
        /*0270*/ 	.byte	0x04, 0x12
        /*0272*/ 	.short	(.L_131 - .L_130)
	.align		4
.L_130:
        /*0274*/ 	.word	index@(_ZN4mmha33masked_multihead_attention_kernelItLi160ELi256ELi2ELi32ELi128ELb1ELb0EEEv26Multihead_attention_paramsIT_XT5_EE)
        /*0278*/ 	.word	0x00000000


	//----- nvinfo : EIATTR_MIN_STACK_SIZE
	.align		4
.L_131:
        /*027c*/ 	.byte	0x04, 0x12
        /*027e*/ 	.short	(.L_133 - .L_132)
	.align		4
.L_132:
        /*0280*/ 	.word	index@(_ZN4mmha33masked_multihead_attention_kernelItLi160ELi256ELi4ELi32ELi64ELb1ELb0EEEv26Multihead_attention_paramsIT_XT5_EE)
        /*0284*/ 	.word	0x00000000


	//----- nvinfo : EIATTR_MIN_STACK_SIZE
	.align		4
.L_133:
        /*0288*/ 	.byte	0x04, 0x12
        /*028a*/ 	.short	(.L_135 - .L_134)
	.align		4
.L_134:
        /*028c*/ 	.word	index@(_ZN4mmha33masked_multihead_attention_kernelIfLi160ELi256ELi1ELi64ELi256ELb1ELb1EEEv26Multihead_attention_paramsIT_XT5_EE)
        /*0290*/ 	.word	0x00000820


	//----- nvinfo : EIATTR_MIN_STACK_SIZE
	.align		4
.L_135:
        /*0294*/ 	.byte	0x04, 0x12
        /*0296*/ 	.short	(.L_137 - .L_136)
	.align		4
.L_136:
        /*0298*/ 	.word	index@(_ZN4mmha33masked_multihead_attention_kernelIfLi160ELi256ELi2ELi64ELi128ELb1ELb1EEEv26Multihead_attention_paramsIT_XT5_EE)
        /*029c*/ 	.word	0x000002d0


	//----- nvinfo : EIATTR_MIN_STACK_SIZE
	.align		4
.L_137:
        /*02a0*/ 	.byte	0x04, 0x12
        /*02a2*/ 	.short	(.L_139 - .L_138)
	.align		4
.L_138:
        /*02a4*/ 	.word	index@(_ZN4mmha33masked_multihead_attention_kernelIfLi160ELi256ELi4ELi64ELi64ELb1ELb1EEEv26Multihead_attention_paramsIT_XT5_EE)
        /*02a8*/ 	.word	0x00000000


	//----- nvinfo : EIATTR_MIN_STACK_SIZE
	.align		4
.L_139:
        /*02ac*/ 	.byte	0x04, 0x12
        /*02ae*/ 	.short	(.L_141 - .L_140)
	.align		4
.L_140:
        /*02b0*/ 	.word	index@(_ZN4mmha33masked_multihead_attention_kernelIfLi160ELi256ELi1ELi64ELi256ELb1ELb0EEEv26Multihead_attention_paramsIT_XT5_EE)
        /*02b4*/ 	.word	0x00000810


	//----- nvinfo : EIATTR_MIN_STACK_SIZE
	.align		4
.L_141:
        /*02b8*/ 	.byte	0x04, 0x12
        /*02ba*/ 	.short	(.L_143 - .L_142)
	.align		4
.L_142:
        /*02bc*/ 	.word	index@(_ZN4mmha33masked_multihead_attention_kernelIfLi160ELi256ELi2ELi64ELi128ELb1ELb0EEEv26Multihead_attention_paramsIT_XT5_EE)
        /*02c0*/ 	.word	0x000002d0


	//----- nvinfo : EIATTR_MIN_STACK_SIZE
	.align		4
.L_143:
        /*02c4*/ 	.byte	0x04, 0x12
        /*02c6*/ 	.short	(.L_145 - .L_144)
	.align		4
.L_144:
        /*02c8*/ 	.word	index@(_ZN4mmha33masked_multihead_attention_kernelIfLi160ELi256ELi4ELi64ELi64ELb1ELb0EEEv26Multihead_attention_paramsIT_XT5_EE)
        /*02cc*/ 	.word	0x00000000


	//----- nvinfo : EIATTR_MIN_STACK_SIZE
	.align		4
.L_145:
        /*02d0*/ 	.byte	0x04, 0x12
        /*02d2*/ 	.short	(.L_147 - .L_146)
	.align		4
.L_146:
        /*02d4*/ 	.word	index@(_ZN4mmha33masked_multihead_attention_kernelItLi160ELi256ELi1ELi32ELi256ELb0ELb1EEEv26Multihead_attention_paramsIT_XT5_EE)
        /*02d8*/ 	.word	0x00000060


	//----- nvinfo : EIATTR_MIN_STACK_SIZE
	.align		4
.L_147:
        /*02dc*/ 	.byte	0x04, 0x12
        /*02de*/ 	.short	(.L_149 - .L_148)
	.align		4
.L_148:
        /*02e0*/ 	.word	index@(_ZN4mmha33masked_multihead_attention_kernelItLi160ELi256ELi2ELi32ELi128ELb0ELb1EEEv26Multihead_attention_paramsIT_XT5_EE)
        /*02e4*/ 	.word	0x00000000


	//----- nvinfo : EIATTR_MIN_STACK_SIZE
	.align		4
.L_149:
        /*02e8*/ 	.byte	0x04, 0x12
        /*02ea*/ 	.short	(.L_151 - .L_150)
	.align		4
.L_150:
        /*02ec*/ 	.word	index@(_ZN4mmha33masked_multihead_attention_kernelItLi160ELi256ELi4ELi32ELi64ELb0ELb1EEEv26Multihead_attention_paramsIT_XT5_EE)
        /*02f0*/ 	.word	0x00000000


	//----- nvinfo : EIATTR_MIN_STACK_SIZE
	.align		4
.L_151:
        /*02f4*/ 	.byte	0x04, 0x12
        /*02f6*/ 	.short	(.L_153 - .L_152)
	.align		4
.L_152:
        /*02f8*/ 	.word	index@(_ZN4mmha33masked_multihead_attention_kernelItLi160ELi256ELi1ELi32ELi256ELb0ELb0EEEv26Multihead_attention_paramsIT_XT5_EE)
        /*02fc*/ 	.word	0x00000058


	//----- nvinfo : EIATTR_MIN_STACK_SIZE
	.align		4
.L_153:
        /*0300*/ 	.byte	0x04, 0x12
        /*0302*/ 	.short	(.L_155 - .L_154)
	.align		4
.L_154:
        /*0304*/ 	.word	index@(_ZN4mmha33masked_multihead_attention_kernelItLi160ELi256ELi2ELi32ELi128ELb0ELb0EEEv26Multihead_attention_paramsIT_XT5_EE)
        /*0308*/ 	.word	0x00000000


	//----- nvinfo : EIATTR_MIN_STACK_SIZE
	.align		4
.L_155:
        /*030c*/ 	.byte	0x04, 0x12
        /*030e*/ 	.short	(.L_157 - .L_156)
	.align		4
.L_156:
        /*0310*/ 	.word	index@(_ZN4mmha33masked_multihead_attention_kernelItLi160ELi256ELi4ELi32ELi64ELb0ELb0EEEv26Multihead_attention_paramsIT_XT5_EE)
        /*0314*/ 	.word	0x00000000


	//----- nvinfo : EIATTR_MIN_STACK_SIZE
	.align		4
.L_157:
        /*0318*/ 	.byte	0x04, 0x12
        /*031a*/ 	.short	(.L_159 - .L_158)
	.align		4
.L_158:
        /*031c*/ 	.word	index@(_ZN4mmha33masked_multihead_attention_kernelIfLi160ELi256ELi1ELi64ELi256ELb0ELb1EEEv26Multihead_attention_paramsIT_XT5_EE)
        /*0320*/ 	.word	0x000004d0


	//----- nvinfo : EIATTR_MIN_STACK_SIZE
	.align		4
.L_159:
        /*0324*/ 	.byte	0x04, 0x12
        /*0326*/ 	.short	(.L_161 - .L_160)
	.align		4
.L_160:
        /*0328*/ 	.word	index@(_ZN4mmha33masked_multihead_attention_kernelIfLi160ELi256ELi2ELi64ELi128ELb0ELb1EEEv26Multihead_attention_paramsIT_XT5_EE)
        /*032c*/ 	.word	0x00000070


	//----- nvinfo : EIATTR_MIN_STACK_SIZE
	.align		4
.L_161:
        /*0330*/ 	.byte	0x04, 0x12
        /*0332*/ 	.short	(.L_163 - .L_162)
	.align		4
.L_162:
        /*0334*/ 	.word	index@(_ZN4mmha33masked_multihead_attention_kernelIfLi160ELi256ELi4ELi64ELi64ELb0ELb1EEEv26Multihead_attention_paramsIT_XT5_EE)
        /*0338*/ 	.word	0x00000000


	//----- nvinfo : EIATTR_MIN_STACK_SIZE
	.align		4
.L_163:
        /*033c*/ 	.byte	0x04, 0x12
        /*033e*/ 	.short	(.L_165 - .L_164)
	.align		4
.L_164:
        /*0340*/ 	.word	index@(_ZN4mmha33masked_multihead_attention_kernelIfLi160ELi256ELi1ELi64ELi256ELb0ELb0EEEv26Multihead_attention_paramsIT_XT5_EE)
        /*0344*/ 	.word	0x000004c8


	//----- nvinfo : EIATTR_MIN_STACK_SIZE
	.align		4
.L_165:
        /*0348*/ 	.byte	0x04, 0x12
        /*034a*/ 	.short	(.L_167 - .L_166)
	.align		4
.L_166:
        /*034c*/ 	.word	index@(_ZN4mmha33masked_multihead_attention_kernelIfLi160ELi256ELi2ELi64ELi128ELb0ELb0EEEv26Multihead_attention_paramsIT_XT5_EE)
        /*0350*/ 	.word	0x00000088


	//----- nvinfo : EIATTR_MIN_STACK_SIZE
	.align		4
.L_167:
        /*0354*/ 	.byte	0x04, 0x12
        /*0356*/ 	.short	(.L_169 - .L_168)
	.align		4
.L_168:
        /*0358*/ 	.word	index@(_ZN4mmha33masked_multihead_attention_kernelIfLi160ELi256ELi4ELi64ELi64ELb0ELb0EEEv26Multihead_attention_paramsIT_XT5_EE)
        /*035c*/ 	.word	0x00000000
.L_169:


//--------------------- .nv.compat                --------------------------
	.section	.nv.compat,"",@"SHT_CUDA_COMPAT_INFO"
	.align	4
        /*0000*/ 	.byte	0x02, 0x09, 0x01, 0x00, 0x02, 0x02, 0x01, 0x00, 0x02, 0x05, 0x05, 0x00, 0x03, 0x07, 0x01, 0x01
        /*0010*/ 	.byte	0x02, 0x03, 0x00, 0x00, 0x02, 0x06, 0x01, 0x00, 0x04, 0x0b, 0x08, 0x00, 0x00, 0x00, 0x00, 0x00
        /*0020*/ 	.byte	0x00, 0x00, 0x00, 0x00


//--------------------- .nv.info._ZN4mmha33masked_multihead_attention_kernelItLi160ELi256ELi1ELi32ELi256ELb1ELb1EEEv26Multihead_attention_paramsIT_XT5_EE --------------------------
	.section	.nv.info._ZN4mmha33masked_multihead_attention_kernelItLi160ELi256ELi1ELi32ELi256ELb1ELb1EEEv26Multihead_attention_paramsIT_XT5_EE,"",@"SHT_CUDA_INFO"
	.sectionflags	@""
	.align	4


	//----- nvinfo : EIATTR_CUDA_API_VERSION
	.align		4
        /*0000*/ 	.byte	0x04, 0x37
        /*0002*/ 	.short	(.L_171 - .L_170)
.L_170:
        /*0004*/ 	.word	0x00000082


	//----- nvinfo : EIATTR_KPARAM_INFO
	.align		4
.L_171:
        /*0008*/ 	.byte	0x04, 0x17
        /*000a*/ 	.short	(.L_173 - .L_172)
.L_172:
        /*000c*/ 	.word	0x00000000
        /*0010*/ 	.short	0x0000
        /*0012*/ 	.short	0x0000
        /*0014*/ 	.byte	0x00, 0xf0, 0xa1, 0x04


	//----- nvinfo : EIATTR_SPARSE_MMA_MASK
	.align		4
.L_173:
        /*0018*/ 	.byte	0x03, 0x50
        /*001a*/ 	.short	0x0000


	//----- nvinfo : EIATTR_MAXREG_COUNT
	.align		4
        /*001c*/ 	.byte	0x03, 0x1b
        /*001e*/ 	.short	0x00ff


	//----- nvinfo : EIATTR_NUM_BARRIERS
	.align		4
        /*0020*/ 	.byte	0x02, 0x4c
        /*0022*/ 	.byte	0x01
	.zero		1


	//----- nvinfo : EIATTR_EXTERNS
	.align		4
        /*0024*/ 	.byte	0x04, 0x0f
        /*0026*/ 	.short	(.L_175 - .L_174)


	//   ....[0]....
	.align		4
.L_174:
        /*0028*/ 	.word	index@(__assertfail)


	//----- nvinfo : EIATTR_ANNOTATIONS
	.align		4
.L_175:
        /*002c*/ 	.byte	0x04, 0x55
        /*002e*/ 	.short	(.L_177 - .L_176)


	//   ....[0]....
.L_176:
        /*0030*/ 	.word	0x00000001
        /*0034*/ 	.byte	0x90, 0x2e, 0x00, 0x00, 0x01, 0x00, 0x00, 0x00, 0xa0, 0x32, 0x00, 0x00, 0x01, 0x00, 0x00, 0x00
        /* <DEDUP_REMOVED lines=148> */
        /*0984*/ 	.byte	0x50, 0xe8, 0x00, 0x00


	//----- nvinfo : EIATTR_MERCURY_ISA_VERSION
	.align		4
.L_177:
        /*0988*/ 	.byte	0x03, 0x5f
        /*098a*/ 	.short	0x0101


	//----- nvinfo : EIATTR_INT_WARP_WIDE_INSTR_OFFSETS
	.align		4
        /*098c*/ 	.byte	0x04, 0x31
        /*098e*/ 	.short	(.L_179 - .L_178)


	//   ....[0]....
.L_178:
        /*0990*/ 	.word	0x00000d40


	//----- nvinfo : EIATTR_COOP_GROUP_MASK_REGIDS
	.align		4
.L_179:
        /*0994*/ 	.byte	0x04, 0x29
        /*0996*/ 	.short	(.L_181 - .L_180)


	//   ....[0]....
.L_180:
        /*0998*/ 	.word	0xffffffff


	//   ....[1]....
        /*099c*/ 	.word	0xffffffff


	//   ....[2]....
        /*09a0*/ 	.word	0xffffffff


	//   ....[3]....
        /*09a4*/ 	.word	0xffffffff


	//   ....[4]....
        /*09a8*/ 	.word	0xffffffff


	//   ....[5]....
        /*09ac*/ 	.word	0xffffffff


	//   ....[6]....
        /*09b0*/ 	.word	0xffffffff


	//   ....[7]....
        /*09b4*/ 	.word	0xffffffff


	//   ....[8]....
        /*09b8*/ 	.word	0xffffffff


	//   ....[9]....
        /*09bc*/ 	.word	0xffffffff


	//   ....[10]....
        /*09c0*/ 	.word	0xffffffff


	//   ....[11]....
        /*09c4*/ 	.word	0xffffffff


	//   ....[12]....
        /*09c8*/ 	.word	0xffffffff


	//   ....[13]....
        /*09cc*/ 	.word	0xffffffff


	//   ....[14]....
        /*09d0*/ 	.word	0xffffffff


	//   ....[15]....
        /*09d4*/ 	.word	0xffffffff


	//   ....[16]....
        /*09d8*/ 	.word	0xffffffff


	//   ....[17]....
        /*09dc*/ 	.word	0xffffffff


	//   ....[18]....
        /*09e0*/ 	.word	0xffffffff


	//   ....[19]....
        /*09e4*/ 	.word	0xffffffff


	//   ....[20]....
        /*09e8*/ 	.word	0xffffffff


	//   ....[21]....
        /*09ec*/ 	.word	0xffffffff


	//   ....[22]....
        /*09f0*/ 	.word	0xffffffff


	//   ....[23]....
        /*09f4*/ 	.word	0x0500000f


	//   ....[24]....
        /*09f8*/ 	.word	0x0500000f


	//   ....[25]....
        /*09fc*/ 	.word	0x0500000f


	//   ....[26]....
        /*0a00*/ 	.word	0x0500000f


	//   ....[27]....
        /*0a04*/ 	.word	0x0500000f


	//----- nvinfo : EIATTR_COOP_GROUP_INSTR_OFFSETS
	.align		4
.L_181:
        /*0a08*/ 	.byte	0x04, 0x28
        /*0a0a*/ 	.short	(.L_183 - .L_182)


	//   ....[0]....
.L_182:
        /*0a0c*/ 	.word	0x00003070


	//   ....[1]....
        /*0a10*/ 	.word	0x00003090


	//   ....[2]....
        /*0a14*/ 	.word	0x000030b0


	//   ....[3]....
        /*0a18*/ 	.word	0x000030d0


	//   ....[4]....
        /*0a1c*/ 	.word	0x000030f0


	//   ....[5]....
        /*0a20*/ 	.word	0x0000e8c0


	//   ....[6]....
        /*0a24*/ 	.word	0x0000e8e0


	//   ....[7]....
        /*0a28*/ 	.word	0x0000e910


	//   ....[8]....
        /*0a2c*/ 	.word	0x0000e960


	//   ....[9]....
        /*0a30*/ 	.word	0x0000e9b0


	//   ....[10]....
        /*0a34*/ 	.word	0x0000ea20


	//   ....[11]....
        /*0a38*/ 	.word	0x0000ea50


	//   ....[12]....
        /*0a3c*/ 	.word	0x0000ea70


	//   ....[13]....
        /*0a40*/ 	.word	0x0000ea90


	//   ....[14]....
        /*0a44*/ 	.word	0x0000ff40


	//   ....[15]....
        /*0a48*/ 	.word	0x0000ffd0


	//   ....[16]....
        /*0a4c*/ 	.word	0x00010040


	//   ....[17]....
        /*0a50*/ 	.word	0x00010070


	//   ....[18]....
        /*0a54*/ 	.word	0x000100a0


	//   ....[19]....
        /*0a58*/ 	.word	0x00010110


	//   ....[20]....
        /*0a5c*/ 	.word	0x00010130


	//   ....[21]....
        /*0a60*/ 	.word	0x00010150


	//   ....[22]....
        /*0a64*/ 	.word	0x00010170


	//   ....[23]....
        /*0a68*/ 	.word	0x00013790


	//   ....[24]....
        /*0a6c*/ 	.word	0x000137f0


	//   ....[25]....
        /*0a70*/ 	.word	0x00013850


	//   ....[26]....
        /*0a74*/ 	.word	0x000138b0


	//   ....[27]....
        /*0a78*/ 	.word	0x00013910


	//----- nvinfo : EIATTR_VRC_CTA_INIT_COUNT
	.align		4
.L_183:
        /*0a7c*/ 	.byte	0x02, 0x4a
	.zero		1
	.zero		1


	//----- nvinfo : EIATTR_SYSCALL_OFFSETS
	.align		4
        /*0a80*/ 	.byte	0x04, 0x46
        /*0a82*/ 	.short	(.L_185 - .L_184)


	//   ....[0]....
.L_184:
        /*0a84*/ 	.word	0x00001cd0


	//----- nvinfo : EIATTR_EXIT_INSTR_OFFSETS
	.align		4
.L_185:
        /*0a88*/ 	.byte	0x04, 0x1c
        /*0a8a*/ 	.short	(.L_187 - .L_186)


	//   ....[0]....
.L_186:
        /*0a8c*/ 	.word	0x000000c0


	//   ....[1]....
        /*0a90*/ 	.word	0x00012c30


	//   ....[2]....
        /*0a94*/ 	.word	0x000132d0


	//   ....[3]....
        /*0a98*/ 	.word	0x00013680


	//   ....[4]....
        /*0a9c*/ 	.word	0x00013740


	//----- nvinfo : EIATTR_CRS_STACK_SIZE
	.align		4
.L_187:
        /*0aa0*/ 	.byte	0x04, 0x1e
        /*0aa2*/ 	.short	(.L_189 - .L_188)
.L_188:
        /*0aa4*/ 	.word	0x00000000


	//----- nvinfo : EIATTR_CBANK_PARAM_SIZE
	.align		4
.L_189:
        /*0aa8*/ 	.byte	0x03, 0x19
        /*0aaa*/ 	.short	0x0128


	//----- nvinfo : EIATTR_PARAM_CBANK
	.align		4
        /*0aac*/ 	.byte	0x04, 0x0a
        /*0aae*/ 	.short	(.L_191 - .L_190)
	.align		4
.L_190:
        /*0ab0*/ 	.word	index@(.nv.constant0._ZN4mmha33masked_multihead_attention_kernelItLi160ELi256ELi1ELi32ELi256ELb1ELb1EEEv26Multihead_attention_paramsIT_XT5_EE)
        /*0ab4*/ 	.short	0x0380
        /*0ab6*/ 	.short	0x0128


	//----- nvinfo : EIATTR_SW_WAR
	.align		4
.L_191:
        /*0ab8*/ 	.byte	0x04, 0x36
        /*0aba*/ 	.short	(.L_193 - .L_192)
.L_192:
        /*0abc*/ 	.word	0x00000008
.L_193:


//--------------------- .nv.info._ZN4mmha33masked_multihead_attention_kernelItLi160ELi256ELi2ELi32ELi128ELb1ELb1EEEv26Multihead_attention_paramsIT_XT5_EE --------------------------
	.section	.nv.info._ZN4mmha33masked_multihead_attention_kernelItLi160ELi256ELi2ELi32ELi128ELb1ELb1EEEv26Multihead_attention_paramsIT_XT5_EE,"",@"SHT_CUDA_INFO"
	.sectionflags	@""
	.align	4


	//----- nvinfo : EIATTR_CUDA_API_VERSION
	.align		4
        /*0000*/ 	.byte	0x04, 0x37
        /*0002*/ 	.short	(.L_195 - .L_194)
.L_194:
        /*0004*/ 	.word	0x00000082


	//----- nvinfo : EIATTR_KPARAM_INFO
	.align		4
.L_195:
        /*0008*/ 	.byte	0x04, 0x17
        /*000a*/ 	.short	(.L_197 - .L_196)
.L_196:
        /*000c*/ 	.word	0x00000000
        /*0010*/ 	.short	0x0000
        /*0012*/ 	.short	0x0000
        /*0014*/ 	.byte	0x00, 0xf0, 0xa1, 0x04


	//----- nvinfo : EIATTR_SPARSE_MMA_MASK
	.align		4
.L_197:
        /*0018*/ 	.byte	0x03, 0x50
        /*001a*/ 	.short	0x0000


	//----- nvinfo : EIATTR_MAXREG_COUNT
	.align		4
        /*001c*/ 	.byte	0x03, 0x1b
        /*001e*/ 	.short	0x00ff


	//----- nvinfo : EIATTR_NUM_BARRIERS
	.align		4
        /*0020*/ 	.byte	0x02, 0x4c
        /*0022*/ 	.byte	0x01
	.zero		1


	//----- nvinfo : EIATTR_EXTERNS
	.align		4
        /*0024*/ 	.byte	0x04, 0x0f
        /*0026*/ 	.short	(.L_199 - .L_198)


	//   ....[0]....
	.align		4
.L_198:
        /*0028*/ 	.word	index@(__assertfail)


	//----- nvinfo : EIATTR_MERCURY_ISA_VERSION
	.align		4
.L_199:
        /*002c*/ 	.byte	0x03, 0x5f
        /*002e*/ 	.short	0x0101


	//----- nvinfo : EIATTR_INT_WARP_WIDE_INSTR_OFFSETS
	.align		4
        /*0030*/ 	.byte	0x04, 0x31
        /*0032*/ 	.short	(.L_201 - .L_200)


	//   ....[0]....
.L_200:
        /*0034*/ 	.word	0x00000d80


	//----- nvinfo : EIATTR_COOP_GROUP_MASK_REGIDS
	.align		4
.L_201:
        /*0038*/ 	.byte	0x04, 0x29
        /*003a*/ 	.short	(.L_203 - .L_202)


	//   ....[0]....
.L_202:
        /*003c*/ 	.word	0xffffffff


	//   ....[1]....
        /*0040*/ 	.word	0xffffffff


	//   ....[2]....
        /*0044*/ 	.word	0xffffffff


	//   ....[3]....
        /*0048*/ 	.word	0xffffffff


	//   ....[4]....
        /*004c*/ 	.word	0xffffffff


	//   ....[5]....
        /*0050*/ 	.word	0xffffffff


	//   ....[6]....
        /*0054*/ 	.word	0xffffffff


	//   ....[7]....
        /*0058*/ 	.word	0xffffffff


	//   ....[8]....
        /*005c*/ 	.word	0xffffffff


	//   ....[9]....
        /*0060*/ 	.word	0xffffffff


	//   ....[10]....
        /*0064*/ 	.word	0xffffffff


	//   ....[11]....
        /*0068*/ 	.word	0xffffffff


	//   ....[12]....
        /*006c*/ 	.word	0xffffffff


	//   ....[13]....
        /*0070*/ 	.word	0xffffffff


	//   ....[14]....
        /*0074*/ 	.word	0xffffffff


	//   ....[15]....
        /*0078*/ 	.word	0xffffffff


	//   ....[16]....
        /*007c*/ 	.word	0xffffffff


	//   ....[17]....
        /*0080*/ 	.word	0xffffffff


	//   ....[18]....
        /*0084*/ 	.word	0xffffffff


	//   ....[19]....
        /*0088*/ 	.word	0xffffffff


	//   ....[20]....
        /*008c*/ 	.word	0xffffffff


	//   ....[21]....
        /*0090*/ 	.word	0x0500000f


	//   ....[22]....
        /*0094*/ 	.word	0x0500000f


	//   ....[23]....
        /*0098*/ 	.word	0x0500000f


	//   ....[24]....
        /*009c*/ 	.word	0x0500000f


	//   ....[25]....
        /*00a0*/ 	.word	0x0500000f


	//   ....[26]....
        /*00a4*/ 	.word	0x0500000f


	//   ....[27]....
        /*00a8*/ 	.word	0x0500000f


	//   ....[28]....
        /*00ac*/ 	.word	0x0500000f


	//   ....[29]....
        /*00b0*/ 	.word	0x0500000f


	//   ....[30]....
        /*00b4*/ 	.word	0x0500000f


	//----- nvinfo : EIATTR_COOP_GROUP_INSTR_OFFSETS
	.align		4
.L_203:
        /*00b8*/ 	.byte	0x04, 0x28
        /*00ba*/ 	.short	(.L_205 - .L_204)


	//   ....[0]....
.L_204:
        /*00bc*/ 	.word	0x000030c0


	//   ....[1]....
        /*00c0*/ 	.word	0x000030e0


	//   ....[2]....
        /*00c4*/ 	.word	0x00003100


	//   ....[3]....
        /*00c8*/ 	.word	0x00003120


	//   ....[4]....
        /*00cc*/ 	.word	0x00003140


	//   ....[5]....
        /*00d0*/ 	.word	0x00008340


	//   ....[6]....
        /*00d4*/ 	.word	0x00008580


	//   ....[7]....
        /*00d8*/ 	.word	0x000085a0


	//   ....[8]....
        /*00dc*/ 	.word	0x000085c0


	//   ....[9]....
        /*00e0*/ 	.word	0x000085e0


	//   ....[10]....
        /*00e4*/ 	.word	0x000086e0


	//   ....[11]....
        /*00e8*/ 	.word	0x00008700


	//   ....[12]....
        /*00ec*/ 	.word	0x00008730


	//   ....[13]....
        /*00f0*/ 	.word	0x00009c00


	//   ....[14]....
        /*00f4*/ 	.word	0x00009c80


	//   ....[15]....
        /*00f8*/ 	.word	0x00009cf0


	//   ....[16]....
        /*00fc*/ 	.word	0x00009d10


	//   ....[17]....
        /*0100*/ 	.word	0x00009d40


	//   ....[18]....
        /*0104*/ 	.word	0x00009dc0


	//   ....[19]....
        /*0108*/ 	.word	0x00009de0


	//   ....[20]....
        /*010c*/ 	.word	0x00009e00


	//   ....[21]....
        /*0110*/ 	.word	0x0000d1c0


	//   ....[22]....
        /*0114*/ 	.word	0x0000d220


	//   ....[23]....
        /*0118*/ 	.word	0x0000d280


	//   ....[24]....
        /*011c*/ 	.word	0x0000d2e0


	//   ....[25]....
        /*0120*/ 	.word	0x0000d340


	//   ....[26]....
        /*0124*/ 	.word	0x0000d3c0


	//   ....[27]....
        /*0128*/ 	.word	0x0000d460


	//   ....[28]....
        /*012c*/ 	.word	0x0000d4e0


	//   ....[29]....
        /*0130*/ 	.word	0x0000d540


	//   ....[30]....
        /*0134*/ 	.word	0x0000d5a0


	//----- nvinfo : EIATTR_VRC_CTA_INIT_COUNT
	.align		4
.L_205:
        /*0138*/ 	.byte	0x02, 0x4a
	.zero		1
	.zero		1


	//----- nvinfo : EIATTR_SYSCALL_OFFSETS
	.align		4
        /*013c*/ 	.byte	0x04, 0x46
        /*013e*/ 	.short	(.L_207 - .L_206)


	//   ....[0]....
.L_206:
        /*0140*/ 	.word	0x00001d40


	//----- nvinfo : EIATTR_EXIT_INSTR_OFFSETS
	.align		4
.L_207:
        /*0144*/ 	.byte	0x04, 0x1c
        /*0146*/ 	.short	(.L_209 - .L_208)


	//   ....[0]....
.L_208:
        /*0148*/ 	.word	0x000000d0


	//   ....[1]....
        /*014c*/ 	.word	0x0000c870


	//   ....[2]....
        /*0150*/ 	.word	0x0000cd00


	//   ....[3]....
        /*0154*/ 	.word	0x0000d0b0


	//   ....[4]....
        /*0158*/ 	.word	0x0000d170


	//----- nvinfo : EIATTR_CRS_STACK_SIZE
	.align		4
.L_209:
        /*015c*/ 	.byte	0x04, 0x1e
        /*015e*/ 	.short	(.L_211 - .L_210)
.L_210:
        /*0160*/ 	.word	0x00000000


	//----- nvinfo : EIATTR_CBANK_PARAM_SIZE
	.align		4
.L_211:
        /*0164*/ 	.byte	0x03, 0x19
        /*0166*/ 	.short	0x0128


	//----- nvinfo : EIATTR_PARAM_CBANK
	.align		4
        /*0168*/ 	.byte	0x04, 0x0a
        /*016a*/ 	.short	(.L_213 - .L_212)
	.align		4
.L_212:
        /*016c*/ 	.word	index@(.nv.constant0._ZN4mmha33masked_multihead_attention_kernelItLi160ELi256ELi2ELi32ELi128ELb1ELb1EEEv26Multihead_attention_paramsIT_XT5_EE)
        /*0170*/ 	.short	0x0380
        /*0172*/ 	.short	0x0128


	//----- nvinfo : EIATTR_SW_WAR
	.align		4
.L_213:
        /*0174*/ 	.byte	0x04, 0x36
        /*0176*/ 	.short	(.L_215 - .L_214)
.L_214:
        /*0178*/ 	.word	0x00000008
.L_215:


//--------------------- .nv.info._ZN4mmha33masked_multihead_attention_kernelItLi160ELi256ELi4ELi32ELi64ELb1ELb1EEEv26Multihead_attention_paramsIT_XT5_EE --------------------------
	.section	.nv.info._ZN4mmha33masked_multihead_attention_kernelItLi160ELi256ELi4ELi32ELi64ELb1ELb1EEEv26Multihead_attention_paramsIT_XT5_EE,"",@"SHT_CUDA_INFO"
	.sectionflags	@""
	.align	4


	//----- nvinfo : EIATTR_CUDA_API_VERSION
	.align		4
        /*0000*/ 	.byte	0x04, 0x37
        /*0002*/ 	.short	(.L_217 - .L_216)
.L_216:
        /*0004*/ 	.word	0x00000082


	//----- nvinfo : EIATTR_KPARAM_INFO
	.align		4
.L_217:
        /*0008*/ 	.byte	0x04, 0x17
        /*000a*/ 	.short	(.L_219 - .L_218)
.L_218:
        /*000c*/ 	.word	0x00000000
        /*0010*/ 	.short	0x0000
        /*0012*/ 	.short	0x0000
        /*0014*/ 	.byte	0x00, 0xf0, 0xa1, 0x04


	//----- nvinfo : EIATTR_SPARSE_MMA_MASK
	.align		4
.L_219:
        /*0018*/ 	.byte	0x03, 0x50
        /*001a*/ 	.short	0x0000


	//----- nvinfo : EIATTR_MAXREG_COUNT
	.align		4
        /*001c*/ 	.byte	0x03, 0x1b
        /*001e*/ 	.short	0x00ff


	//----- nvinfo : EIATTR_NUM_BARRIERS
	.align		4
        /*0020*/ 	.byte	0x02, 0x4c
        /*0022*/ 	.byte	0x01
	.zero		1


	//----- nvinfo : EIATTR_EXTERNS
	.align		4
        /*0024*/ 	.byte	0x04, 0x0f
        /*0026*/ 	.short	(.L_221 - .L_220)


	//   ....[0]....
	.align		4
.L_220:
        /*0028*/ 	.word	index@(__assertfail)


	//----- nvinfo : EIATTR_MERCURY_ISA_VERSION
	.align		4
.L_221:
        /*002c*/ 	.byte	0x03, 0x5f
        /*002e*/ 	.short	0x0101


	//----- nvinfo : EIATTR_COOP_GROUP_MASK_REGIDS
	.align		4
        /*0030*/ 	.byte	0x04, 0x29
        /*0032*/ 	.short	(.L_223 - .L_222)


	//   ....[0]....
.L_222:
        /*0034*/ 	.word	0xffffffff


	//   ....[1]....
        /*0038*/ 	.word	0xffffffff


	//   ....[2]....
        /*003c*/ 	.word	0xffffffff


	//   ....[3]....
        /*0040*/ 	.word	0xffffffff


	//   ....[4]....
        /*0044*/ 	.word	0xffffffff


	//   ....[5]....
        /*0048*/ 	.word	0xffffffff


	//   ....[6]....
        /*004c*/ 	.word	0xffffffff


	//   ....[7]....
        /*0050*/ 	.word	0xffffffff


	//   ....[8]....
        /*0054*/ 	.word	0xffffffff


	//   ....[9]....
        /*0058*/ 	.word	0xffffffff


	//   ....[10]....
        /*005c*/ 	.word	0xffffffff


	//   ....[11]....
        /*0060*/ 	.word	0xffffffff


	//   ....[12]....
        /*0064*/ 	.word	0xffffffff


	//   ....[13]....
        /*0068*/ 	.word	0xffffffff


	//   ....[14]....
        /*006c*/ 	.word	0xffffffff


	//   ....[15]....
        /*0070*/ 	.word	0xffffffff


	//   ....[16]....
        /*0074*/ 	.word	0xffffffff


	//   ....[17]....
        /*0078*/ 	.word	0xffffffff


	//   ....[18]....
        /*007c*/ 	.word	0xffffffff


	//   ....[19]....
        /*0080*/ 	.word	0x0500000f


	//   ....[20]....
        /*0084*/ 	.word	0x0500000f


	//   ....[21]....
        /*0088*/ 	.word	0x0500000f


	//   ....[22]....
        /*008c*/ 	.word	0x0500000f


	//   ....[23]....
        /*0090*/ 	.word	0x0500000f


	//   ....[24]....
        /*0094*/ 	.word	0x0500000f


	//   ....[25]....
        /*0098*/ 	.word	0x0500000f


	//   ....[26]....
        /*009c*/ 	.word	0x0500000f


	//   ....[27]....
        /*00a0*/ 	.word	0x0500000f


	//   ....[28]....
        /*00a4*/ 	.word	0x0500000f


	//----- nvinfo : EIATTR_COOP_GROUP_INSTR_OFFSETS
	.align		4
.L_223:
        /*00a8*/ 	.byte	0x04, 0x28
        /*00aa*/ 	.short	(.L_225 - .L_224)


	//   ....[0]....
.L_224:
        /*00ac*/ 	.word	0x00002e80


	//   ....[1]....
        /*00b0*/ 	.word	0x00002ea0


	//   ....[2]....
        /*00b4*/ 	.word	0x00002ec0


	//   ....[3]....
        /*00b8*/ 	.word	0x00002ee0


	//   ....[4]....
        /*00bc*/ 	.word	0x00002f00


	//   ....[5]....
        /*00c0*/ 	.word	0x00008e40


	//   ....[6]....
        /*00c4*/ 	.word	0x00008e60


	//   ....[7]....
        /*00c8*/ 	.word	0x00009100


	//   ....[8]....
        /*00cc*/ 	.word	0x00009120


	//   ....[9]....
        /*00d0*/ 	.word	0x00009140


	//   ....[10]....
        /*00d4*/ 	.word	0x00009270


	//   ....[11]....
        /*00d8*/ 	.word	0x000092b0


	//   ....[12]....
        /*00dc*/ 	.word	0x0000a730


	//   ....[13]....
        /*00e0*/ 	.word	0x0000a7d0


	//   ....[14]....
        /*00e4*/ 	.word	0x0000a830


	//   ....[15]....
        /*00e8*/ 	.word	0x0000a850


	//   ....[16]....
        /*00ec*/ 	.word	0x0000a880


	//   ....[17]....
        /*00f0*/ 	.word	0x0000a8f0


	//   ....[18]....
        /*00f4*/ 	.word	0x0000a910


	//   ....[19]....
        /*00f8*/ 	.word	0x0000d830


	//   ....[20]....
        /*00fc*/ 	.word	0x0000d890


	//   ....[21]....
        /*0100*/ 	.word	0x0000d8f0


	//   ....[22]....
        /*0104*/ 	.word	0x0000d950


	//   ....[23]....
        /*0108*/ 	.word	0x0000d9b0


	//   ....[24]....
        /*010c*/ 	.word	0x0000da30


	//   ....[25]....
        /*0110*/ 	.word	0x0000dab0


	//   ....[26]....
        /*0114*/ 	.word	0x0000db40


	//   ....[27]....
        /*0118*/ 	.word	0x0000dbc0


	//   ....[28]....
        /*011c*/ 	.word	0x0000dc20


	//----- nvinfo : EIATTR_VRC_CTA_INIT_COUNT
	.align		4
.L_225:
        /*0120*/ 	.byte	0x02, 0x4a
	.zero		1
	.zero		1


	//----- nvinfo : EIATTR_SYSCALL_OFFSETS
	.align		4
        /*0124*/ 	.byte	0x04, 0x46
        /*0126*/ 	.short	(.L_227 - .L_226)


	//   ....[0]....
.L_226:
        /*0128*/ 	.word	0x00001b10


	//----- nvinfo : EIATTR_EXIT_INSTR_OFFSETS
	.align		4
.L_227:
        /*012c*/ 	.byte	0x04, 0x1c
        /*012e*/ 	.short	(.L_229 - .L_228)


	//   ....[0]....
.L_228:
        /*0130*/ 	.word	0x000000b0


	//   ....[1]....
        /*0134*/ 	.word	0x0000d100


	//   ....[2]....
        /*0138*/ 	.word	0x0000d370


	//   ....[3]....
        /*013c*/ 	.word	0x0000d720


	//   ....[4]....
        /*0140*/ 	.word	0x0000d7e0


	//----- nvinfo : EIATTR_CRS_STACK_SIZE
	.align		4
.L_229:
        /*0144*/ 	.byte	0x04, 0x1e
        /*0146*/ 	.short	(.L_231 - .L_230)
.L_230:
        /*0148*/ 	.word	0x00000000


	//----- nvinfo : EIATTR_CBANK_PARAM_SIZE
	.align		4
.L_231:
        /*014c*/ 	.byte	0x03, 0x19
        /*014e*/ 	.short	0x0128


	//----- nvinfo : EIATTR_PARAM_CBANK
	.align		4
        /*0150*/ 	.byte	0x04, 0x0a
        /*0152*/ 	.short	(.L_233 - .L_232)
	.align		4
.L_232:
        /*0154*/ 	.word	index@(.nv.constant0._ZN4mmha33masked_multihead_attention_kernelItLi160ELi256ELi4ELi32ELi64ELb1ELb1EEEv26Multihead_attention_paramsIT_XT5_EE)
        /*0158*/ 	.short	0x0380
        /*015a*/ 	.short	0x0128


	//----- nvinfo : EIATTR_SW_WAR
	.align		4
.L_233:
        /*015c*/ 	.byte	0x04, 0x36
        /*015e*/ 	.short	(.L_235 - .L_234)
.L_234:
        /*0160*/ 	.word	0x00000008
.L_235:


//--------------------- .nv.info._ZN4mmha33masked_multihead_attention_kernelItLi160ELi256ELi1ELi32ELi256ELb1ELb0EEEv26Multihead_attention_paramsIT_XT5_EE --------------------------
	.section	.nv.info._ZN4mmha33masked_multihead_attention_kernelItLi160ELi256ELi1ELi32ELi256ELb1ELb0EEEv26Multihead_attention_paramsIT_XT5_EE,"",@"SHT_CUDA_INFO"
	.sectionflags	@""
	.align	4


	//----- nvinfo : EIATTR_CUDA_API_VERSION
	.align		4
        /*0000*/ 	.byte	0x04, 0x37
        /*0002*/ 	.short	(.L_237 - .L_236)
.L_236:
        /*0004*/ 	.word	0x00000082


	//----- nvinfo : EIATTR_KPARAM_INFO
	.align		4
.L_237:
        /*0008*/ 	.byte	0x04, 0x17
        /*000a*/ 	.short	(.L_239 - .L_238)
.L_238:
        /*000c*/ 	.word	0x00000000
        /*0010*/ 	.short	0x0000
        /*0012*/ 	.short	0x0000
        /*0014*/ 	.byte	0x00, 0xf0, 0xa1, 0x04


	//----- nvinfo : EIATTR_SPARSE_MMA_MASK
	.align		4
.L_239:
        /*0018*/ 	.byte	0x03, 0x50
        /*001a*/ 	.short	0x0000


	//----- nvinfo : EIATTR_MAXREG_COUNT
	.align		4
        /*001c*/ 	.byte	0x03, 0x1b
        /*001e*/ 	.short	0x00ff


	//----- nvinfo : EIATTR_NUM_BARRIERS
	.align		4
        /*0020*/ 	.byte	0x02, 0x4c
        /*0022*/ 	.byte	0x01
	.zero		1


	//----- nvinfo : EIATTR_EXTERNS
	.align		4
        /*0024*/ 	.byte	0x04, 0x0f
        /*0026*/ 	.short	(.L_241 - .L_240)


	//   ....[0]....
	.align		4
.L_240:
        /*0028*/ 	.word	index@(__assertfail)


	//----- nvinfo : EIATTR_ANNOTATIONS
	.align		4
.L_241:
        /*002c*/ 	.byte	0x04, 0x55
        /*002e*/ 	.short	(.L_243 - .L_242)


	//   ....[0]....
.L_242:
        /* <DEDUP_REMOVED lines=148> */


	//----- nvinfo : EIATTR_MERCURY_ISA_VERSION
	.align		4
.L_243:
        /*0958*/ 	.byte	0x03, 0x5f
        /*095a*/ 	.short	0x0101


	//----- nvinfo : EIATTR_INT_WARP_WIDE_INSTR_OFFSETS
	.align		4
        /*095c*/ 	.byte	0x04, 0x31
        /*095e*/ 	.short	(.L_245 - .L_244)


	//   ....[0]....
.L_244:
        /*0960*/ 	.word	0x00000d40


	//----- nvinfo : EIATTR_COOP_GROUP_MASK_REGIDS
	.align		4
.L_245:
        /*0964*/ 	.byte	0x04, 0x29
        /*0966*/ 	.short	(.L_247 - .L_246)


	//   ....[0]....
.L_246:
        /*0968*/ 	.word	0xffffffff


	//   ....[1]....
        /*096c*/ 	.word	0xffffffff


	//   ....[2]....
        /*0970*/ 	.word	0xffffffff


	//   ....[3]....
        /*0974*/ 	.word	0xffffffff


	//   ....[4]....
        /*0978*/ 	.word	0xffffffff


	//   ....[5]....
        /*097c*/ 	.word	0xffffffff


	//   ....[6]....
        /*0980*/ 	.word	0xffffffff


	//   ....[7]....
        /*0984*/ 	.word	0xffffffff


	//   ....[8]....
        /*0988*/ 	.word	0xffffffff


	//   ....[9]....
        /*098c*/ 	.word	0xffffffff


	//   ....[10]....
        /*0990*/ 	.word	0xffffffff


	//   ....[11]....
        /*0994*/ 	.word	0xffffffff


	//   ....[12]....
        /*0998*/ 	.word	0xffffffff


	//   ....[13]....
        /*099c*/ 	.word	0xffffffff


	//   ....[14]....
        /*09a0*/ 	.word	0xffffffff


	//   ....[15]....
        /*09a4*/ 	.word	0xffffffff


	//   ....[16]....
        /*09a8*/ 	.word	0xffffffff


	//   ....[17]....
        /*09ac*/ 	.word	0xffffffff


	//   ....[18]....
        /*09b0*/ 	.word	0xffffffff


	//   ....[19]....
        /*09b4*/ 	.word	0xffffffff


	//   ....[20]....
        /*09b8*/ 	.word	0xffffffff


	//   ....[21]....
        /*09bc*/ 	.word	0xffffffff


	//   ....[22]....
        /*09c0*/ 	.word	0xffffffff


	//   ....[23]....
        /*09c4*/ 	.word	0x0500000f


	//   ....[24]....
        /*09c8*/ 	.word	0x0500000f


	//   ....[25]....
        /*09cc*/ 	.word	0x0500000f


	//   ....[26]....
        /*09d0*/ 	.word	0x0500000f


	//   ....[27]....
        /*09d4*/ 	.word	0x0500000f


	//----- nvinfo : EIATTR_COOP_GROUP_INSTR_OFFSETS
	.align		4
.L_247:
        /*09d8*/ 	.byte	0x04, 0x28
        /*09da*/ 	.short	(.L_249 - .L_248)


	//   ....[0]....
.L_248:
        /*09dc*/ 	.word	0x00003070


	//   ....[1]....
        /*09e0*/ 	.word	0x00003090


	//   ....[2]....
        /*09e4*/ 	.word	0x000030b0


	//   ....[3]....
        /*09e8*/ 	.word	0x000030d0


	//   ....[4]....
        /*09ec*/ 	.word	0x000030f0


	//   ....[5]....
        /*09f0*/ 	.word	0x0000cce0


	//   ....[6]....
        /*09f4*/ 	.word	0x0000cd00


	//   ....[7]....
        /*09f8*/ 	.word	0x0000cd40


	//   ....[8]....
        /*09fc*/ 	.word	0x0000cd70


	//   ....[9]....
        /*0a00*/ 	.word	0x0000cdc0


	//   ....[10]....
        /*0a04*/ 	.word	0x0000ce20


	//   ....[11]....
        /*0a08*/ 	.word	0x0000ce40


	//   ....[12]....
        /*0a0c*/ 	.word	0x0000ce60


	//   ....[13]....
        /*0a10*/ 	.word	0x0000ce90


	//   ....[14]....
        /*0a14*/ 	.word	0x0000e360


	//   ....[15]....
        /*0a18*/ 	.word	0x0000e3f0


	//   ....[16]....
        /*0a1c*/ 	.word	0x0000e460


	//   ....[17]....
        /*0a20*/ 	.word	0x0000e480


	//   ....[18]....
        /*0a24*/ 	.word	0x0000e4b0


	//   ....[19]....
        /*0a28*/ 	.word	0x0000e530


	//   ....[20]....
        /*0a2c*/ 	.word	0x0000e550


	//   ....[21]....
        /*0a30*/ 	.word	0x0000e570


	//   ....[22]....
        /*0a34*/ 	.word	0x0000e590


	//   ....[23]....
        /*0a38*/ 	.word	0x00011f80


	//   ....[24]....
        /*0a3c*/ 	.word	0x00011fe0


	//   ....[25]....
        /*0a40*/ 	.word	0x00012040


	//   ....[26]....
        /*0a44*/ 	.word	0x000120a0


	//   ....[27]....
        /*0a48*/ 	.word	0x00012100


	//----- nvinfo : EIATTR_VRC_CTA_INIT_COUNT
	.align		4
.L_249:
        /*0a4c*/ 	.byte	0x02, 0x4a
	.zero		1
	.zero		1


	//----- nvinfo : EIATTR_SYSCALL_OFFSETS
	.align		4
        /*0a50*/ 	.byte	0x04, 0x46
        /*0a52*/ 	.short	(.L_251 - .L_250)


	//   ....[0]....
.L_250:
        /*0a54*/ 	.word	0x00001cd0


	//----- nvinfo : EIATTR_EXIT_INSTR_OFFSETS
	.align		4
.L_251:
        /*0a58*/ 	.byte	0x04, 0x1c
        /*0a5a*/ 	.short	(.L_253 - .L_252)


	//   ....[0]....
.L_252:
        /*0a5c*/ 	.word	0x000000c0


	//   ....[1]....
        /*0a60*/ 	.word	0x00011420


	//   ....[2]....
        /*0a64*/ 	.word	0x00011ac0


	//   ....[3]....
        /*0a68*/ 	.word	0x00011e70


	//   ....[4]....
        /*0a6c*/ 	.word	0x00011f30


	//----- nvinfo : EIATTR_CRS_STACK_SIZE
	.align		4
.L_253:
        /*0a70*/ 	.byte	0x04, 0x1e
        /*0a72*/ 	.short	(.L_255 - .L_254)
.L_254:
        /*0a74*/ 	.word	0x00000000


	//----- nvinfo : EIATTR_CBANK_PARAM_SIZE
	.align		4
.L_255:
        /*0a78*/ 	.byte	0x03, 0x19
        /*0a7a*/ 	.short	0x0128


	//----- nvinfo : EIATTR_PARAM_CBANK
	.align		4
        /*0a7c*/ 	.byte	0x04, 0x0a
        /*0a7e*/ 	.short	(.L_257 - .L_256)
	.align		4
.L_256:
        /*0a80*/ 	.word	index@(.nv.constant0._ZN4mmha33masked_multihead_attention_kernelItLi160ELi256ELi1ELi32ELi256ELb1ELb0EEEv26Multihead_attention_paramsIT_XT5_EE)
        /*0a84*/ 	.short	0x0380
        /*0a86*/ 	.short	0x0128


	//----- nvinfo : EIATTR_SW_WAR
	.align		4
.L_257:
        /*0a88*/ 	.byte	0x04, 0x36
        /*0a8a*/ 	.short	(.L_259 - .L_258)
.L_258:
        /*0a8c*/ 	.word	0x00000008
.L_259:


//--------------------- .nv.info._ZN4mmha33masked_multihead_attention_kernelItLi160ELi256ELi2ELi32ELi128ELb1ELb0EEEv26Multihead_attention_paramsIT_XT5_EE --------------------------
	.section	.nv.info._ZN4mmha33masked_multihead_attention_kernelItLi160ELi256ELi2ELi32ELi128ELb1ELb0EEEv26Multihead_attention_paramsIT_XT5_EE,"",@"SHT_CUDA_INFO"
	.sectionflags	@""
	.align	4


	//----- nvinfo : EIATTR_CUDA_API_VERSION
	.align		4
        /*0000*/ 	.byte	0x04, 0x37
        /*0002*/ 	.short	(.L_261 - .L_260)
.L_260:
        /*0004*/ 	.word	0x00000082


	//----- nvinfo : EIATTR_KPARAM_INFO
	.align		4
.L_261:
        /*0008*/ 	.byte	0x04, 0x17
        /*000a*/ 	.short	(.L_263 - .L_262)
.L_262:
        /*000c*/ 	.word	0x00000000
        /*0010*/ 	.short	0x0000
        /*0012*/ 	.short	0x0000
        /*0014*/ 	.byte	0x00, 0xf0, 0xa1, 0x04


	//----- nvinfo : EIATTR_SPARSE_MMA_MASK
	.align		4
.L_263:
        /*0018*/ 	.byte	0x03, 0x50
        /*001a*/ 	.short	0x0000


	//----- nvinfo : EIATTR_MAXREG_COUNT
	.align		4
        /*001c*/ 	.byte	0x03, 0x1b
        /*001e*/ 	.short	0x00ff


	//----- nvinfo : EIATTR_NUM_BARRIERS
	.align		4
        /*0020*/ 	.byte	0x02, 0x4c
        /*0022*/ 	.byte	0x01
	.zero		1


	//----- nvinfo : EIATTR_EXTERNS
	.align		4
        /*0024*/ 	.byte	0x04, 0x0f
        /*0026*/ 	.short	(.L_265 - .L_264)


	//   ....[0]....
	.align		4
.L_264:
        /*0028*/ 	.word	index@(__assertfail)


	//----- nvinfo : EIATTR_MERCURY_ISA_VERSION
	.align		4
.L_265:
        /*002c*/ 	.byte	0x03, 0x5f
        /*002e*/ 	.short	0x0101


	//----- nvinfo : EIATTR_COOP_GROUP_MASK_REGIDS
	.align		4
        /*0030*/ 	.byte	0x04, 0x29
        /*0032*/ 	.short	(.L_267 - .L_266)


	//   ....[0]....
.L_266:
        /*0034*/ 	.word	0xffffffff


	//   ....[1]....
        /*0038*/ 	.word	0xffffffff


	//   ....[2]....
        /*003c*/ 	.word	0xffffffff


	//   ....[3]....
        /*0040*/ 	.word	0xffffffff


	//   ....[4]....
        /*0044*/ 	.word	0xffffffff


	//   ....[5]....
        /*0048*/ 	.word	0xffffffff


	//   ....[6]....
        /*004c*/ 	.word	0xffffffff


	//   ....[7]....
        /*0050*/ 	.word	0xffffffff


	//   ....[8]....
        /*0054*/ 	.word	0xffffffff


	//   ....[9]....
        /*0058*/ 	.word	0xffffffff


	//   ....[10]....
        /*005c*/ 	.word	0xffffffff


	//   ....[11]....
        /*0060*/ 	.word	0xffffffff


	//   ....[12]....
        /*0064*/ 	.word	0xffffffff


	//   ....[13]....
        /*0068*/ 	.word	0xffffffff


	//   ....[14]....
        /*006c*/ 	.word	0xffffffff


	//   ....[15]....
        /*0070*/ 	.word	0xffffffff


	//   ....[16]....
        /*0074*/ 	.word	0xffffffff


	//   ....[17]....
        /*0078*/ 	.word	0xffffffff


	//   ....[18]....
        /*007c*/ 	.word	0xffffffff


	//   ....[19]....
        /*0080*/ 	.word	0xffffffff


	//   ....[20]....
        /*0084*/ 	.word	0xffffffff


	//   ....[21]....
        /*0088*/ 	.word	0x0500000f


	//   ....[22]....
        /*008c*/ 	.word	0x0500000f


	//   ....[23]....
        /*0090*/ 	.word	0x0500000f


	//   ....[24]....
        /*0094*/ 	.word	0x0500000f


	//   ....[25]....
        /*0098*/ 	.word	0x0500000f


	//   ....[26]....
        /*009c*/ 	.word	0x0500000f


	//   ....[27]....
        /*00a0*/ 	.word	0x0500000f


	//   ....[28]....
        /*00a4*/ 	.word	0x0500000f


	//   ....[29]....
        /*00a8*/ 	.word	0x0500000f


	//   ....[30]....
        /*00ac*/ 	.word	0x0500000f


	//----- nvinfo : EIATTR_COOP_GROUP_INSTR_OFFSETS
	.align		4
.L_267:
        /*00b0*/ 	.byte	0x04, 0x28
        /*00b2*/ 	.short	(.L_269 - .L_268)


	//   ....[0]....
.L_268:
        /*00b4*/ 	.word	0x00002e80


	//   ....[1]....
        /*00b8*/ 	.word	0x00002ea0


	//   ....[2]....
        /*00bc*/ 	.word	0x00002ec0


	//   ....[3]....
        /*00c0*/ 	.word	0x00002ee0


	//   ....[4]....
        /*00c4*/ 	.word	0x00002f00


	//   ....[5]....
        /*00c8*/ 	.word	0x00009460


	//   ....[6]....
        /*00cc*/ 	.word	0x00009700


	//   ....[7]....
        /*00d0*/ 	.word	0x00009720


	//   ....[8]....
        /*00d4*/ 	.word	0x00009740


	//   ....[9]....
        /*00d8*/ 	.word	0x00009760


	//   ....[10]....
        /*00dc*/ 	.word	0x00009860


	//   ....[11]....
        /*00e0*/ 	.word	0x00009880


	//   ....[12]....
        /*00e4*/ 	.word	0x000098b0


	//   ....[13]....
        /*00e8*/ 	.word	0x0000ad50


	//   ....[14]....
        /*00ec*/ 	.word	0x0000adf0


	//   ....[15]....
        /*00f0*/ 	.word	0x0000ae40


	//   ....[16]....
        /*00f4*/ 	.word	0x0000ae60


	//   ....[17]....
        /*00f8*/ 	.word	0x0000ae80


	//   ....[18]....
        /*00fc*/ 	.word	0x0000af00


	//   ....[19]....
        /*0100*/ 	.word	0x0000af20


	//   ....[20]....
        /*0104*/ 	.word	0x0000af50


	//   ....[21]....
        /*0108*/ 	.word	0x0000e380


	//   ....[22]....
        /*010c*/ 	.word	0x0000e3e0


	//   ....[23]....
        /*0110*/ 	.word	0x0000e440


	//   ....[24]....
        /*0114*/ 	.word	0x0000e4a0


	//   ....[25]....
        /*0118*/ 	.word	0x0000e500


	//   ....[26]....
        /*011c*/ 	.word	0x0000e580


	//   ....[27]....
        /*0120*/ 	.word	0x0000e620


	//   ....[28]....
        /*0124*/ 	.word	0x0000e6a0


	//   ....[29]....
        /*0128*/ 	.word	0x0000e700


	//   ....[30]....
        /*012c*/ 	.word	0x0000e760


	//----- nvinfo : EIATTR_VRC_CTA_INIT_COUNT
	.align		4
.L_269:
        /*0130*/ 	.byte	0x02, 0x4a
	.zero		1
	.zero		1


	//----- nvinfo : EIATTR_SYSCALL_OFFSETS
	.align		4
        /*0134*/ 	.byte	0x04, 0x46
        /*0136*/ 	.short	(.L_271 - .L_270)


	//   ....[0]....
.L_270:
        /*0138*/ 	.word	0x00001b10


	//----- nvinfo : EIATTR_EXIT_INSTR_OFFSETS
	.align		4
.L_271:
        /*013c*/ 	.byte	0x04, 0x1c
        /*013e*/ 	.short	(.L_273 - .L_272)


	//   ....[0]....
.L_272:
        /*0140*/ 	.word	0x000000b0


	//   ....[1]....
        /*0144*/ 	.word	0x0000da30


	//   ....[2]....
        /*0148*/ 	.word	0x0000dec0


	//   ....[3]....
        /*014c*/ 	.word	0x0000e270


	//   ....[4]....
        /*0150*/ 	.word	0x0000e330


	//----- nvinfo : EIATTR_CRS_STACK_SIZE
	.align		4
.L_273:
        /*0154*/ 	.byte	0x04, 0x1e
        /*0156*/ 	.short	(.L_275 - .L_274)
.L_274:
        /*0158*/ 	.word	0x00000000


	//----- nvinfo : EIATTR_CBANK_PARAM_SIZE
	.align		4
.L_275:
        /*015c*/ 	.byte	0x03, 0x19
        /*015e*/ 	.short	0x0128


	//----- nvinfo : EIATTR_PARAM_CBANK
	.align		4
        /*0160*/ 	.byte	0x04, 0x0a
        /*0162*/ 	.short	(.L_277 - .L_276)
	.align		4
.L_276:
        /*0164*/ 	.word	index@(.nv.constant0._ZN4mmha33masked_multihead_attention_kernelItLi160ELi256ELi2ELi32ELi128ELb1ELb0EEEv26Multihead_attention_paramsIT_XT5_EE)
        /*0168*/ 	.short	0x0380
        /*016a*/ 	.short	0x0128


	//----- nvinfo : EIATTR_SW_WAR
	.align		4
.L_277:
        /*016c*/ 	.byte	0x04, 0x36
        /*016e*/ 	.short	(.L_279 - .L_278)
.L_278:
        /*0170*/ 	.word	0x00000008
.L_279:


//--------------------- .nv.info._ZN4mmha33masked_multihead_attention_kernelItLi160ELi256ELi4ELi32ELi64ELb1ELb0EEEv26Multihead_attention_paramsIT_XT5_EE --------------------------
	.section	.nv.info._ZN4mmha33masked_multihead_attention_kernelItLi160ELi256ELi4ELi32ELi64ELb1ELb0EEEv26Multihead_attention_paramsIT_XT5_EE,"",@"SHT_CUDA_INFO"
	.sectionflags	@""
	.align	4


	//----- nvinfo : EIATTR_CUDA_API_VERSION
	.align		4
        /*0000*/ 	.byte	0x04, 0x37
        /*0002*/ 	.short	(.L_281 - .L_280)
.L_280:
        /*0004*/ 	.word	0x00000082


	//----- nvinfo : EIATTR_KPARAM_INFO
	.align		4
.L_281:
        /*0008*/ 	.byte	0x04, 0x17
        /*000a*/ 	.short	(.L_283 - .L_282)
.L_282:
        /*000c*/ 	.word	0x00000000
        /*0010*/ 	.short	0x0000
        /*0012*/ 	.short	0x0000
        /*0014*/ 	.byte	0x00, 0xf0, 0xa1, 0x04


	//----- nvinfo : EIATTR_SPARSE_MMA_MASK
	.align		4
.L_283:
        /*0018*/ 	.byte	0x03, 0x50
        /*001a*/ 	.short	0x0000


	//----- nvinfo : EIATTR_MAXREG_COUNT
	.align		4
        /*001c*/ 	.byte	0x03, 0x1b
        /*001e*/ 	.short	0x00ff


	//----- nvinfo : EIATTR_NUM_BARRIERS
	.align		4
        /*0020*/ 	.byte	0x02, 0x4c
        /*0022*/ 	.byte	0x01
	.zero		1


	//----- nvinfo : EIATTR_EXTERNS
	.align		4
        /*0024*/ 	.byte	0x04, 0x0f
        /*0026*/ 	.short	(.L_285 - .L_284)


	//   ....[0]....
	.align		4
.L_284:
        /*0028*/ 	.word	index@(__assertfail)


	//----- nvinfo : EIATTR_MERCURY_ISA_VERSION
	.align		4
.L_285:
        /*002c*/ 	.byte	0x03, 0x5f
        /*002e*/ 	.short	0x0101


	//----- nvinfo : EIATTR_INT_WARP_WIDE_INSTR_OFFSETS
	.align		4
        /*0030*/ 	.byte	0x04, 0x31
        /*0032*/ 	.short	(.L_287 - .L_286)


	//   ....[0]....
.L_286:
        /*0034*/ 	.word	0x00000d90


	//----- nvinfo : EIATTR_COOP_GROUP_MASK_REGIDS
	.align		4
.L_287:
        /*0038*/ 	.byte	0x04, 0x29
        /*003a*/ 	.short	(.L_289 - .L_288)


	//   ....[0]....
.L_288:
        /*003c*/ 	.word	0xffffffff


	//   ....[1]....
        /*0040*/ 	.word	0xffffffff


	//   ....[2]....
        /*0044*/ 	.word	0xffffffff


	//   ....[3]....
        /*0048*/ 	.word	0xffffffff


	//   ....[4]....
        /*004c*/ 	.word	0xffffffff


	//   ....[5]....
        /*0050*/ 	.word	0xffffffff


	//   ....[6]....
        /*0054*/ 	.word	0xffffffff


	//   ....[7]....
        /*0058*/ 	.word	0xffffffff


	//   ....[8]....
        /*005c*/ 	.word	0xffffffff


	//   ....[9]....
        /*0060*/ 	.word	0xffffffff


	//   ....[10]....
        /*0064*/ 	.word	0xffffffff


	//   ....[11]....
        /*0068*/ 	.word	0xffffffff


	//   ....[12]....
        /*006c*/ 	.word	0xffffffff


	//   ....[13]....
        /*0070*/ 	.word	0xffffffff


	//   ....[14]....
        /*0074*/ 	.word	0xffffffff


	//   ....[15]....
        /*0078*/ 	.word	0xffffffff


	//   ....[16]....
        /*007c*/ 	.word	0xffffffff


	//   ....[17]....
        /*0080*/ 	.word	0xffffffff


	//   ....[18]....
        /*0084*/ 	.word	0xffffffff


	//   ....[19]....
        /*0088*/ 	.word	0x0500000f


	//   ....[20]....
        /*008c*/ 	.word	0x0500000f


	//   ....[21]....
        /*0090*/ 	.word	0x0500000f


	//   ....[22]....
        /*0094*/ 	.word	0x0500000f


	//   ....[23]....
        /*0098*/ 	.word	0x0500000f


	//   ....[24]....
        /*009c*/ 	.word	0x0500000f


	//   ....[25]....
        /*00a0*/ 	.word	0x0500000f


	//   ....[26]....
        /*00a4*/ 	.word	0x0500000f


	//   ....[27]....
        /*00a8*/ 	.word	0x0500000f


	//   ....[28]....
        /*00ac*/ 	.word	0x0500000f


	//----- nvinfo : EIATTR_COOP_GROUP_INSTR_OFFSETS
	.align		4
.L_289:
        /*00b0*/ 	.byte	0x04, 0x28
        /*00b2*/ 	.short	(.L_291 - .L_290)


	//   ....[0]....
.L_290:
        /*00b4*/ 	.word	0x000030d0


	//   ....[1]....
        /*00b8*/ 	.word	0x000030f0


	//   ....[2]....
        /*00bc*/ 	.word	0x00003110


	//   ....[3]....
        /*00c0*/ 	.word	0x00003130


	//   ....[4]....
        /*00c4*/ 	.word	0x00003150


	//   ....[5]....
        /*00c8*/ 	.word	0x00007ab0


	//   ....[6]....
        /*00cc*/ 	.word	0x00007ad0


	//   ....[7]....
        /*00d0*/ 	.word	0x00007d70


	//   ....[8]....
        /*00d4*/ 	.word	0x00007d90


	//   ....[9]....
        /*00d8*/ 	.word	0x00007db0


	//   ....[10]....
        /*00dc*/ 	.word	0x00007ed0


	//   ....[11]....
        /*00e0*/ 	.word	0x00007ef0


	//   ....[12]....
        /*00e4*/ 	.word	0x000093b0


	//   ....[13]....
        /*00e8*/ 	.word	0x00009460


	//   ....[14]....
        /*00ec*/ 	.word	0x000094d0


	//   ....[15]....
        /*00f0*/ 	.word	0x000094f0


	//   ....[16]....
        /*00f4*/ 	.word	0x00009510


	//   ....[17]....
        /*00f8*/ 	.word	0x00009580


	//   ....[18]....
        /*00fc*/ 	.word	0x000095a0


	//   ....[19]....
        /*0100*/ 	.word	0x0000cb60


	//   ....[20]....
        /*0104*/ 	.word	0x0000cbc0


	//   ....[21]....
        /*0108*/ 	.word	0x0000cc20


	//   ....[22]....
        /*010c*/ 	.word	0x0000cc80


	//   ....[23]....
        /*0110*/ 	.word	0x0000cce0


	//   ....[24]....
        /*0114*/ 	.word	0x0000cd60


	//   ....[25]....
        /*0118*/ 	.word	0x0000cde0


	//   ....[26]....
        /*011c*/ 	.word	0x0000ce70


	//   ....[27]....
        /*0120*/ 	.word	0x0000cef0


	//   ....[28]....
        /*0124*/ 	.word	0x0000cf50


	//----- nvinfo : EIATTR_VRC_CTA_INIT_COUNT
	.align		4
.L_291:
        /*0128*/ 	.byte	0x02, 0x4a
	.zero		1
	.zero		1


	//----- nvinfo : EIATTR_SYSCALL_OFFSETS
	.align		4
        /*012c*/ 	.byte	0x04, 0x46
        /*012e*/ 	.short	(.L_293 - .L_292)


	//   ....[0]....
.L_292:
        /*0130*/ 	.word	0x00001d40


	//----- nvinfo : EIATTR_EXIT_INSTR_OFFSETS
	.align		4
.L_293:
        /*0134*/ 	.byte	0x04, 0x1c
        /*0136*/ 	.short	(.L_295 - .L_294)


	//   ....[0]....
.L_294:
        /*0138*/ 	.word	0x000000d0


	//   ....[1]....
        /*013c*/ 	.word	0x0000c430


	//   ....[2]....
        /*0140*/ 	.word	0x0000c6a0


	//   ....[3]....
        /*0144*/ 	.word	0x0000ca50


	//   ....[4]....
        /*0148*/ 	.word	0x0000cb10


	//----- nvinfo : EIATTR_CRS_STACK_SIZE
	.align		4
.L_295:
        /*014c*/ 	.byte	0x04, 0x1e
        /*014e*/ 	.short	(.L_297 - .L_296)
.L_296:
        /*0150*/ 	.word	0x00000000


	//----- nvinfo : EIATTR_CBANK_PARAM_SIZE
	.align		4
.L_297:
        /*0154*/ 	.byte	0x03, 0x19
        /*0156*/ 	.short	0x0128


	//----- nvinfo : EIATTR_PARAM_CBANK
	.align		4
        /*0158*/ 	.byte	0x04, 0x0a
        /*015a*/ 	.short	(.L_299 - .L_298)
	.align		4
.L_298:
        /*015c*/ 	.word	index@(.nv.constant0._ZN4mmha33masked_multihead_attention_kernelItLi160ELi256ELi4ELi32ELi64ELb1ELb0EEEv26Multihead_attention_paramsIT_XT5_EE)
        /*0160*/ 	.short	0x0380
        /*0162*/ 	.short	0x0128


	//----- nvinfo : EIATTR_SW_WAR
	.align		4
.L_299:
        /*0164*/ 	.byte	0x04, 0x36
        /*0166*/ 	.short	(.L_301 - .L_300)
.L_300:
        /*0168*/ 	.word	0x00000008
.L_301:


//--------------------- .nv.info._ZN4mmha33masked_multihead_attention_kernelIfLi160ELi256ELi1ELi64ELi256ELb1ELb1EEEv26Multihead_attention_paramsIT_XT5_EE --------------------------
	.section	.nv.info._ZN4mmha33masked_multihead_attention_kernelIfLi160ELi256ELi1ELi64ELi256ELb1ELb1EEEv26Multihead_attention_paramsIT_XT5_EE,"",@"SHT_CUDA_INFO"
	.sectionflags	@""
	.align	4


	//----- nvinfo : EIATTR_CUDA_API_VERSION
	.align		4
        /*0000*/ 	.byte	0x04, 0x37
        /*0002*/ 	.short	(.L_303 - .L_302)
.L_302:
        /*0004*/ 	.word	0x00000082


	//----- nvinfo : EIATTR_KPARAM_INFO
	.align		4
.L_303:
        /*0008*/ 	.byte	0x04, 0x17
        /*000a*/ 	.short	(.L_305 - .L_304)
.L_304:
        /*000c*/ 	.word	0x00000000
        /*0010*/ 	.short	0x0000
        /*0012*/ 	.short	0x0000
        /*0014*/ 	.byte	0x00, 0xf0, 0xa1, 0x04


	//----- nvinfo : EIATTR_SPARSE_MMA_MASK
	.align		4
.L_305:
        /*0018*/ 	.byte	0x03, 0x50
        /*001a*/ 	.short	0x0000


	//----- nvinfo : EIATTR_MAXREG_COUNT
	.align		4
        /*001c*/ 	.byte	0x03, 0x1b
        /*001e*/ 	.short	0x00ff


	//----- nvinfo : EIATTR_NUM_BARRIERS
	.align		4
        /*0020*/ 	.byte	0x02, 0x4c
        /*0022*/ 	.byte	0x01
	.zero		1


	//----- nvinfo : EIATTR_EXTERNS
	.align		4
        /*0024*/ 	.byte	0x04, 0x0f
        /*0026*/ 	.short	(.L_307 - .L_306)


	//   ....[0]....
	.align		4
.L_306:
        /*0028*/ 	.word	index@(__assertfail)


	//----- nvinfo : EIATTR_ANNOTATIONS
	.align		4
.L_307:
        /*002c*/ 	.byte	0x04, 0x55
        /*002e*/ 	.short	(.L_309 - .L_308)


	//   ....[0]....
.L_308:
        /* <DEDUP_REMOVED lines=974> */


	//----- nvinfo : EIATTR_MERCURY_ISA_VERSION
	.align		4
.L_309:
        /*3cf8*/ 	.byte	0x03, 0x5f
        /*3cfa*/ 	.short	0x0101


	//----- nvinfo : EIATTR_INT_WARP_WIDE_INSTR_OFFSETS
	.align		4
        /*3cfc*/ 	.byte	0x04, 0x31
        /*3cfe*/ 	.short	(.L_311 - .L_310)


	//   ....[0]....
.L_310:
        /*3d00*/ 	.word	0x000009d0


	//----- nvinfo : EIATTR_COOP_GROUP_MASK_REGIDS
	.align		4
.L_311:
        /*3d04*/ 	.byte	0x04, 0x29
        /*3d06*/ 	.short	(.L_313 - .L_312)


	//   ....[0]....
.L_312:
        /*3d08*/ 	.word	0xffffffff


	//   ....[1]....
        /*3d0c*/ 	.word	0xffffffff


	//   ....[2]....
        /*3d10*/ 	.word	0xffffffff


	//   ....[3]....
        /*3d14*/ 	.word	0xffffffff


	//   ....[4]....
        /*3d18*/ 	.word	0xffffffff


	//   ....[5]....
        /*3d1c*/ 	.word	0xffffffff


	//   ....[6]....
        /*3d20*/ 	.word	0xffffffff


	//   ....[7]....
        /*3d24*/ 	.word	0xffffffff


	//   ....[8]....
        /*3d28*/ 	.word	0xffffffff


	//   ....[9]....
        /*3d2c*/ 	.word	0xffffffff


	//   ....[10]....
        /*3d30*/ 	.word	0xffffffff


	//   ....[11]....
        /*3d34*/ 	.word	0xffffffff


	//   ....[12]....
        /*3d38*/ 	.word	0xffffffff


	//   ....[13]....
        /*3d3c*/ 	.word	0xffffffff


	//   ....[14]....
        /*3d40*/ 	.word	0xffffffff


	//   ....[15]....
        /*3d44*/ 	.word	0xffffffff


	//   ....[16]....
        /*3d48*/ 	.word	0xffffffff


	//   ....[17]....
        /*3d4c*/ 	.word	0xffffffff


	//   ....[18]....
        /*3d50*/ 	.word	0xffffffff


	//   ....[19]....
        /*3d54*/ 	.word	0xffffffff


	//   ....[20]....
        /*3d58*/ 	.word	0xffffffff


	//   ....[21]....
        /*3d5c*/ 	.word	0xffffffff


	//   ....[22]....
        /*3d60*/ 	.word	0xffffffff


	//   ....[23]....
        /*3d64*/ 	.word	0xffffffff


	//   ....[24]....
        /*3d68*/ 	.word	0xffffffff


	//----- nvinfo : EIATTR_COOP_GROUP_INSTR_OFFSETS
	.align		4
.L_313:
        /*3d6c*/ 	.byte	0x04, 0x28
        /*3d6e*/ 	.short	(.L_315 - .L_314)


	//   ....[0]....
.L_314:
        /*3d70*/ 	.word	0x00001f80


	//   ....[1]....
        /*3d74*/ 	.word	0x00002010


	//   ....[2]....
        /*3d78*/ 	.word	0x00002050


	//   ....[3]....
        /*3d7c*/ 	.word	0x00002070


	//   ....[4]....
        /*3d80*/ 	.word	0x000020a0


	//   ....[5]....
        /*3d84*/ 	.word	0x000021a0


	//   ....[6]....
        /*3d88*/ 	.word	0x000021c0


	//   ....[7]....
        /*3d8c*/ 	.word	0x000288a0


	//   ....[8]....
        /*3d90*/ 	.word	0x000288c0


	//   ....[9]....
        /*3d94*/ 	.word	0x000288e0


	//   ....[10]....
        /*3d98*/ 	.word	0x00028910


	//   ....[11]....
        /*3d9c*/ 	.word	0x00028950


	//   ....[12]....
        /*3da0*/ 	.word	0x00028a00


	//   ....[13]....
        /*3da4*/ 	.word	0x00028a30


	//   ....[14]....
        /*3da8*/ 	.word	0x00028a50


	//   ....[15]....
        /*3dac*/ 	.word	0x00028a70


	//   ....[16]....
        /*3db0*/ 	.word	0x00029f10


	//   ....[17]....
        /*3db4*/ 	.word	0x00029fa0


	//   ....[18]....
        /*3db8*/ 	.word	0x00029fd0


	//   ....[19]....
        /*3dbc*/ 	.word	0x00029ff0


	//   ....[20]....
        /*3dc0*/ 	.word	0x0002a010


	//   ....[21]....
        /*3dc4*/ 	.word	0x0002a080


	//   ....[22]....
        /*3dc8*/ 	.word	0x0002a0a0


	//   ....[23]....
        /*3dcc*/ 	.word	0x0002a0c0


	//   ....[24]....
        /*3dd0*/ 	.word	0x0002a0e0


	//----- nvinfo : EIATTR_VRC_CTA_INIT_COUNT
	.align		4
.L_315:
        /*3dd4*/ 	.byte	0x02, 0x4a
	.zero		1
	.zero		1


	//----- nvinfo : EIATTR_SYSCALL_OFFSETS
	.align		4
        /*3dd8*/ 	.byte	0x04, 0x46
        /*3dda*/ 	.short	(.L_317 - .L_316)


	//   ....[0]....
.L_316:
        /*3ddc*/ 	.word	0x00001490


	//----- nvinfo : EIATTR_EXIT_INSTR_OFFSETS
	.align		4
.L_317:
        /*3de0*/ 	.byte	0x04, 0x1c
        /*3de2*/ 	.short	(.L_319 - .L_318)


	//   ....[0]....
.L_318:
        /*3de4*/ 	.word	0x000000c0


	//   ....[1]....
        /*3de8*/ 	.word	0x0002d4e0


	//   ....[2]....
        /*3dec*/ 	.word	0x0002d670


	//   ....[3]....
        /*3df0*/ 	.word	0x0002d8d0


	//   ....[4]....
        /*3df4*/ 	.word	0x0002d920


	//----- nvinfo : EIATTR_CRS_STACK_SIZE
	.align		4
.L_319:
        /*3df8*/ 	.byte	0x04, 0x1e
        /*3dfa*/ 	.short	(.L_321 - .L_320)
.L_320:
        /*3dfc*/ 	.word	0x00000000


	//----- nvinfo : EIATTR_CBANK_PARAM_SIZE
	.align		4
.L_321:
        /*3e00*/ 	.byte	0x03, 0x19
        /*3e02*/ 	.short	0x0128


	//----- nvinfo : EIATTR_PARAM_CBANK
	.align		4
        /*3e04*/ 	.byte	0x04, 0x0a
        /*3e06*/ 	.short	(.L_323 - .L_322)
	.align		4
.L_322:
        /*3e08*/ 	.word	index@(.nv.constant0._ZN4mmha33masked_multihead_attention_kernelIfLi160ELi256ELi1ELi64ELi256ELb1ELb1EEEv26Multihead_attention_paramsIT_XT5_EE)
        /*3e0c*/ 	.short	0x0380
        /*3e0e*/ 	.short	0x0128


	//----- nvinfo : EIATTR_SW_WAR
	.align		4
.L_323:
        /*3e10*/ 	.byte	0x04, 0x36
        /*3e12*/ 	.short	(.L_325 - .L_324)
.L_324:
        /*3e14*/ 	.word	0x00000008
.L_325:


//--------------------- .nv.info._ZN4mmha33masked_multihead_attention_kernelIfLi160ELi256ELi2ELi64ELi128ELb1ELb1EEEv26Multihead_attention_paramsIT_XT5_EE --------------------------
	.section	.nv.info._ZN4mmha33masked_multihead_attention_kernelIfLi160ELi256ELi2ELi64ELi128ELb1ELb1EEEv26Multihead_attention_paramsIT_XT5_EE,"",@"SHT_CUDA_INFO"
	.sectionflags	@""
	.align	4


	//----- nvinfo : EIATTR_CUDA_API_VERSION
	.align		4
        /*0000*/ 	.byte	0x04, 0x37
        /*0002*/ 	.short	(.L_327 - .L_326)
.L_326:
        /*0004*/ 	.word	0x00000082


	//----- nvinfo : EIATTR_KPARAM_INFO
	.align		4
.L_327:
        /*0008*/ 	.byte	0x04, 0x17
        /*000a*/ 	.short	(.L_329 - .L_328)
.L_328:
        /*000c*/ 	.word	0x00000000
        /*0010*/ 	.short	0x0000
        /*0012*/ 	.short	0x0000
        /*0014*/ 	.byte	0x00, 0xf0, 0xa1, 0x04


	//----- nvinfo : EIATTR_SPARSE_MMA_MASK
	.align		4
.L_329:
        /*0018*/ 	.byte	0x03, 0x50
        /*001a*/ 	.short	0x0000


	//----- nvinfo : EIATTR_MAXREG_COUNT
	.align		4
        /*001c*/ 	.byte	0x03, 0x1b
        /*001e*/ 	.short	0x00ff


	//----- nvinfo : EIATTR_NUM_BARRIERS
	.align		4
        /*0020*/ 	.byte	0x02, 0x4c
        /*0022*/ 	.byte	0x01
	.zero		1


	//----- nvinfo : EIATTR_EXTERNS
	.align		4
        /*0024*/ 	.byte	0x04, 0x0f
        /*0026*/ 	.short	(.L_331 - .L_330)


	//   ....[0]....
	.align		4
.L_330:
        /*0028*/ 	.word	index@(__assertfail)


	//----- nvinfo : EIATTR_ANNOTATIONS
	.align		4
.L_331:
        /*002c*/ 	.byte	0x04, 0x55
        /*002e*/ 	.short	(.L_333 - .L_332)


	//   ....[0]....
.L_332:
        /* <DEDUP_REMOVED lines=142> */


	//----- nvinfo : EIATTR_MERCURY_ISA_VERSION
	.align		4
.L_333:
        /*08f8*/ 	.byte	0x03, 0x5f
        /*08fa*/ 	.short	0x0101


	//----- nvinfo : EIATTR_INT_WARP_WIDE_INSTR_OFFSETS
	.align		4
        /*08fc*/ 	.byte	0x04, 0x31
        /*08fe*/ 	.short	(.L_335 - .L_334)


	//   ....[0]....
.L_334:
        /*0900*/ 	.word	0x00000960


	//----- nvinfo : EIATTR_COOP_GROUP_MASK_REGIDS
	.align		4
.L_335:
        /*0904*/ 	.byte	0x04, 0x29
        /*0906*/ 	.short	(.L_337 - .L_336)


	//   ....[0]....
.L_336:
        /*0908*/ 	.word	0xffffffff


	//   ....[1]....
        /*090c*/ 	.word	0xffffffff


	//   ....[2]....
        /*0910*/ 	.word	0xffffffff


	//   ....[3]....
        /*0914*/ 	.word	0xffffffff


	//   ....[4]....
        /*0918*/ 	.word	0xffffffff


	//   ....[5]....
        /*091c*/ 	.word	0xffffffff


	//   ....[6]....
        /*0920*/ 	.word	0xffffffff


	//   ....[7]....
        /*0924*/ 	.word	0xffffffff


	//   ....[8]....
        /*0928*/ 	.word	0xffffffff


	//   ....[9]....
        /*092c*/ 	.word	0xffffffff


	//   ....[10]....
        /*0930*/ 	.word	0xffffffff


	//   ....[11]....
        /*0934*/ 	.word	0xffffffff


	//   ....[12]....
        /*0938*/ 	.word	0xffffffff


	//   ....[13]....
        /*093c*/ 	.word	0xffffffff


	//   ....[14]....
        /*0940*/ 	.word	0xffffffff


	//   ....[15]....
        /*0944*/ 	.word	0xffffffff


	//   ....[16]....
        /*0948*/ 	.word	0xffffffff


	//   ....[17]....
        /*094c*/ 	.word	0xffffffff


	//   ....[18]....
        /*0950*/ 	.word	0xffffffff


	//   ....[19]....
        /*0954*/ 	.word	0xffffffff


	//   ....[20]....
        /*0958*/ 	.word	0xffffffff


	//   ....[21]....
        /*095c*/ 	.word	0xffffffff


	//   ....[22]....
        /*0960*/ 	.word	0xffffffff


	//   ....[23]....
        /*0964*/ 	.word	0x0500000f


	//   ....[24]....
        /*0968*/ 	.word	0x0500000f


	//   ....[25]....
        /*096c*/ 	.word	0x0500000f


	//   ....[26]....
        /*0970*/ 	.word	0x0500000f


	//   ....[27]....
        /*0974*/ 	.word	0x0500000f


	//----- nvinfo : EIATTR_COOP_GROUP_INSTR_OFFSETS
	.align		4
.L_337:
        /*0978*/ 	.byte	0x04, 0x28
        /*097a*/ 	.short	(.L_339 - .L_338)


	//   ....[0]....
.L_338:
        /*097c*/ 	.word	0x00001f30


	//   ....[1]....
        /*0980*/ 	.word	0x00001fd0


	//   ....[2]....
        /*0984*/ 	.word	0x00002000


	//   ....[3]....
        /*0988*/ 	.word	0x00002020


	//   ....[4]....
        /*098c*/ 	.word	0x00002050


	//   ....[5]....
        /*0990*/ 	.word	0x00002140


	//   ....[6]....
        /*0994*/ 	.word	0x00002160


	//   ....[7]....
        /*0998*/ 	.word	0x00017f60


	//   ....[8]....
        /*099c*/ 	.word	0x00018200


	//   ....[9]....
        /*09a0*/ 	.word	0x00018220


	//   ....[10]....
        /*09a4*/ 	.word	0x00018240


	//   ....[11]....
        /*09a8*/ 	.word	0x00018260


	//   ....[12]....
        /*09ac*/ 	.word	0x00018380


	//   ....[13]....
        /*09b0*/ 	.word	0x000183a0


	//   ....[14]....
        /*09b4*/ 	.word	0x000183e0


	//   ....[15]....
        /*09b8*/ 	.word	0x000198a0


	//   ....[16]....
        /*09bc*/ 	.word	0x00019960


	//   ....[17]....
        /*09c0*/ 	.word	0x00019980


	//   ....[18]....
        /*09c4*/ 	.word	0x000199a0


	//   ....[19]....
        /*09c8*/ 	.word	0x000199c0


	//   ....[20]....
        /*09cc*/ 	.word	0x00019a20


	//   ....[21]....
        /*09d0*/ 	.word	0x00019a40


	//   ....[22]....
        /*09d4*/ 	.word	0x00019a60


	//   ....[23]....
        /*09d8*/ 	.word	0x0001d1d0


	//   ....[24]....
        /*09dc*/ 	.word	0x0001d270


	//   ....[25]....
        /*09e0*/ 	.word	0x0001d2f0


	//   ....[26]....
        /*09e4*/ 	.word	0x0001d350


	//   ....[27]....
        /*09e8*/ 	.word	0x0001d3b0


	//----- nvinfo : EIATTR_VRC_CTA_INIT_COUNT
	.align		4
.L_339:
        /*09ec*/ 	.byte	0x02, 0x4a
	.zero		1
	.zero		1


	//----- nvinfo : EIATTR_SYSCALL_OFFSETS
	.align		4
        /*09f0*/ 	.byte	0x04, 0x46
        /*09f2*/ 	.short	(.L_341 - .L_340)


	//   ....[0]....
.L_340:
        /*09f4*/ 	.word	0x00001450


	//----- nvinfo : EIATTR_EXIT_INSTR_OFFSETS
	.align		4
.L_341:
        /*09f8*/ 	.byte	0x04, 0x1c
        /*09fa*/ 	.short	(.L_343 - .L_342)


	//   ....[0]....
.L_342:
        /*09fc*/ 	.word	0x000000c0


	//   ....[1]....
        /*0a00*/ 	.word	0x0001cde0


	//   ....[2]....
        /*0a04*/ 	.word	0x0001ceb0


	//   ....[3]....
        /*0a08*/ 	.word	0x0001d110


	//   ....[4]....
        /*0a0c*/ 	.word	0x0001d160


	//----- nvinfo : EIATTR_CRS_STACK_SIZE
	.align		4
.L_343:
        /*0a10*/ 	.byte	0x04, 0x1e
        /*0a12*/ 	.short	(.L_345 - .L_344)
.L_344:
        /*0a14*/ 	.word	0x00000000


	//----- nvinfo : EIATTR_CBANK_PARAM_SIZE
	.align		4
.L_345:
        /*0a18*/ 	.byte	0x03, 0x19
        /*0a1a*/ 	.short	0x0128


	//----- nvinfo : EIATTR_PARAM_CBANK
	.align		4
        /*0a1c*/ 	.byte	0x04, 0x0a
        /*0a1e*/ 	.short	(.L_347 - .L_346)
	.align		4
.L_346:
        /*0a20*/ 	.word	index@(.nv.constant0._ZN4mmha33masked_multihead_attention_kernelIfLi160ELi256ELi2ELi64ELi128ELb1ELb1EEEv26Multihead_attention_paramsIT_XT5_EE)
        /*0a24*/ 	.short	0x0380
        /*0a26*/ 	.short	0x0128


	//----- nvinfo : EIATTR_SW_WAR
	.align		4
.L_347:
        /*0a28*/ 	.byte	0x04, 0x36
        /*0a2a*/ 	.short	(.L_349 - .L_348)
.L_348:
        /*0a2c*/ 	.word	0x00000008
.L_349:


//--------------------- .nv.info._ZN4mmha33masked_multihead_attention_kernelIfLi160ELi256ELi4ELi64ELi64ELb1ELb1EEEv26Multihead_attention_paramsIT_XT5_EE --------------------------
	.section	.nv.info._ZN4mmha33masked_multihead_attention_kernelIfLi160ELi256ELi4ELi64ELi64ELb1ELb1EEEv26Multihead_attention_paramsIT_XT5_EE,"",@"SHT_CUDA_INFO"
	.sectionflags	@""
	.align	4


	//----- nvinfo : EIATTR_CUDA_API_VERSION
	.align		4
        /*0000*/ 	.byte	0x04, 0x37
        /*0002*/ 	.short	(.L_351 - .L_350)
.L_350:
        /*0004*/ 	.word	0x00000082


	//----- nvinfo : EIATTR_KPARAM_INFO
	.align		4
.L_351:
        /*0008*/ 	.byte	0x04, 0x17
        /*000a*/ 	.short	(.L_353 - .L_352)
.L_352:
        /*000c*/ 	.word	0x00000000
        /*0010*/ 	.short	0x0000
        /*0012*/ 	.short	0x0000
        /*0014*/ 	.byte	0x00, 0xf0, 0xa1, 0x04


	//----- nvinfo : EIATTR_SPARSE_MMA_MASK
	.align		4
.L_353:
        /*0018*/ 	.byte	0x03, 0x50
        /*001a*/ 	.short	0x0000


	//----- nvinfo : EIATTR_MAXREG_COUNT
	.align		4
        /*001c*/ 	.byte	0x03, 0x1b
        /*001e*/ 	.short	0x00ff


	//----- nvinfo : EIATTR_NUM_BARRIERS
	.align		4
        /*0020*/ 	.byte	0x02, 0x4c
        /*0022*/ 	.byte	0x01
	.zero		1


	//----- nvinfo : EIATTR_EXTERNS
	.align		4
        /*0024*/ 	.byte	0x04, 0x0f
        /*0026*/ 	.short	(.L_355 - .L_354)


	//   ....[0]....
	.align		4
.L_354:
        /*0028*/ 	.word	index@(__assertfail)


	//----- nvinfo : EIATTR_MERCURY_ISA_VERSION
	.align		4
.L_355:
        /*002c*/ 	.byte	0x03, 0x5f
        /*002e*/ 	.short	0x0101


	//----- nvinfo : EIATTR_COOP_GROUP_MASK_REGIDS
	.align		4
        /*0030*/ 	.byte	0x04, 0x29
        /*0032*/ 	.short	(.L_357 - .L_356)


	//   ....[0]....
.L_356:
        /*0034*/ 	.word	0xffffffff


	//   ....[1]....
        /*0038*/ 	.word	0xffffffff


	//   ....[2]....
        /*003c*/ 	.word	0xffffffff


	//   ....[3]....
        /*0040*/ 	.word	0xffffffff


	//   ....[4]....
        /*0044*/ 	.word	0xffffffff


	//   ....[5]....
        /*0048*/ 	.word	0xffffffff


	//   ....[6]....
        /*004c*/ 	.word	0xffffffff


	//   ....[7]....
        /*0050*/ 	.word	0xffffffff


	//   ....[8]....
        /*0054*/ 	.word	0xffffffff


	//   ....[9]....
        /*0058*/ 	.word	0xffffffff


	//   ....[10]....
        /*005c*/ 	.word	0xffffffff


	//   ....[11]....
        /*0060*/ 	.word	0xffffffff


	//   ....[12]....
        /*0064*/ 	.word	0xffffffff


	//   ....[13]....
        /*0068*/ 	.word	0xffffffff


	//   ....[14]....
        /*006c*/ 	.word	0xffffffff


	//   ....[15]....
        /*0070*/ 	.word	0xffffffff


	//   ....[16]....
        /*0074*/ 	.word	0xffffffff


	//   ....[17]....
        /*0078*/ 	.word	0xffffffff


	//   ....[18]....
        /*007c*/ 	.word	0xffffffff


	//   ....[19]....
        /*0080*/ 	.word	0xffffffff


	//   ....[20]....
        /*0084*/ 	.word	0xffffffff


	//   ....[21]....
        /*0088*/ 	.word	0x0500000f


	//   ....[22]....
        /*008c*/ 	.word	0x0500000f


	//   ....[23]....
        /*0090*/ 	.word	0x0500000f


	//   ....[24]....
        /*0094*/ 	.word	0x0500000f


	//   ....[25]....
        /*0098*/ 	.word	0x0500000f


	//----- nvinfo : EIATTR_COOP_GROUP_INSTR_OFFSETS
	.align		4
.L_357:
        /*009c*/ 	.byte	0x04, 0x28
        /*009e*/ 	.short	(.L_359 - .L_358)


	//   ....[0]....
.L_358:
        /*00a0*/ 	.word	0x00001da0


	//   ....[1]....
        /*00a4*/ 	.word	0x00001e30


	//   ....[2]....
        /*00a8*/ 	.word	0x00001e70


	//   ....[3]....
        /*00ac*/ 	.word	0x00001e90


	//   ....[4]....
        /*00b0*/ 	.word	0x00001ec0


	//   ....[5]....
        /*00b4*/ 	.word	0x00001f80


	//   ....[6]....
        /*00b8*/ 	.word	0x00001fa0


	//   ....[7]....
        /*00bc*/ 	.word	0x00011a10


	//   ....[8]....
        /*00c0*/ 	.word	0x00011a30


	//   ....[9]....
        /*00c4*/ 	.word	0x00011dc0


	//   ....[10]....
        /*00c8*/ 	.word	0x00011de0


	//   ....[11]....
        /*00cc*/ 	.word	0x00011e00


	//   ....[12]....
        /*00d0*/ 	.word	0x00011ee0


	//   ....[13]....
        /*00d4*/ 	.word	0x00011f10


	//   ....[14]....
        /*00d8*/ 	.word	0x000133e0


	//   ....[15]....
        /*00dc*/ 	.word	0x00013470


	//   ....[16]....
        /*00e0*/ 	.word	0x00013490


	//   ....[17]....
        /*00e4*/ 	.word	0x000134b0


	//   ....[18]....
        /*00e8*/ 	.word	0x000134d0


	//   ....[19]....
        /*00ec*/ 	.word	0x00013540


	//   ....[20]....
        /*00f0*/ 	.word	0x00013560


	//   ....[21]....
        /*00f4*/ 	.word	0x00016870


	//   ....[22]....
        /*00f8*/ 	.word	0x000168f0


	//   ....[23]....
        /*00fc*/ 	.word	0x00016980


	//   ....[24]....
        /*0100*/ 	.word	0x00016a00


	//   ....[25]....
        /*0104*/ 	.word	0x00016a60


	//----- nvinfo : EIATTR_VRC_CTA_INIT_COUNT
	.align		4
.L_359:
        /*0108*/ 	.byte	0x02, 0x4a
	.zero		1
	.zero		1


	//----- nvinfo : EIATTR_SYSCALL_OFFSETS
	.align		4
        /*010c*/ 	.byte	0x04, 0x46
        /*010e*/ 	.short	(.L_361 - .L_360)


	//   ....[0]....
.L_360:
        /*0110*/ 	.word	0x000012c0


	//----- nvinfo : EIATTR_EXIT_INSTR_OFFSETS
	.align		4
.L_361:
        /*0114*/ 	.byte	0x04, 0x1c
        /*0116*/ 	.short	(.L_363 - .L_362)


	//   ....[0]....
.L_362:
        /*0118*/ 	.word	0x000000b0


	//   ....[1]....
        /*011c*/ 	.word	0x000165a0


	//   ....[2]....
        /*0120*/ 	.word	0x000167c0


	//   ....[3]....
        /*0124*/ 	.word	0x00016810


	//----- nvinfo : EIATTR_CRS_STACK_SIZE
	.align		4
.L_363:
        /*0128*/ 	.byte	0x04, 0x1e
        /*012a*/ 	.short	(.L_365 - .L_364)
.L_364:
        /*012c*/ 	.word	0x00000000


	//----- nvinfo : EIATTR_CBANK_PARAM_SIZE
	.align		4
.L_365:
        /*0130*/ 	.byte	0x03, 0x19
        /*0132*/ 	.short	0x0128


	//----- nvinfo : EIATTR_PARAM_CBANK
	.align		4
        /*0134*/ 	.byte	0x04, 0x0a
        /*0136*/ 	.short	(.L_367 - .L_366)
	.align		4
.L_366:
        /*0138*/ 	.word	index@(.nv.constant0._ZN4mmha33masked_multihead_attention_kernelIfLi160ELi256ELi4ELi64ELi64ELb1ELb1EEEv26Multihead_attention_paramsIT_XT5_EE)
        /*013c*/ 	.short	0x0380
        /*013e*/ 	.short	0x0128


	//----- nvinfo : EIATTR_SW_WAR
	.align		4
.L_367:
        /*0140*/ 	.byte	0x04, 0x36
        /*0142*/ 	.short	(.L_369 - .L_368)
.L_368:
        /*0144*/ 	.word	0x00000008
.L_369:


//--------------------- .nv.info._ZN4mmha33masked_multihead_attention_kernelIfLi160ELi256ELi1ELi64ELi256ELb1ELb0EEEv26Multihead_attention_paramsIT_XT5_EE --------------------------
	.section	.nv.info._ZN4mmha33masked_multihead_attention_kernelIfLi160ELi256ELi1ELi64ELi256ELb1ELb0EEEv26Multihead_attention_paramsIT_XT5_EE,"",@"SHT_CUDA_INFO"
	.sectionflags	@""
	.align	4


	//----- nvinfo : EIATTR_CUDA_API_VERSION
	.align		4
        /*0000*/ 	.byte	0x04, 0x37
        /*0002*/ 	.short	(.L_371 - .L_370)
.L_370:
        /*0004*/ 	.word	0x00000082


	//----- nvinfo : EIATTR_KPARAM_INFO
	.align		4
.L_371:
        /*0008*/ 	.byte	0x04, 0x17
        /*000a*/ 	.short	(.L_373 - .L_372)
.L_372:
        /*000c*/ 	.word	0x00000000
        /*0010*/ 	.short	0x0000
        /*0012*/ 	.short	0x0000
        /*0014*/ 	.byte	0x00, 0xf0, 0xa1, 0x04


	//----- nvinfo : EIATTR_SPARSE_MMA_MASK
	.align		4
.L_373:
        /*0018*/ 	.byte	0x03, 0x50
        /*001a*/ 	.short	0x0000


	//----- nvinfo : EIATTR_MAXREG_COUNT
	.align		4
        /*001c*/ 	.byte	0x03, 0x1b
        /*001e*/ 	.short	0x00ff


	//----- nvinfo : EIATTR_NUM_BARRIERS
	.align		4
        /*0020*/ 	.byte	0x02, 0x4c
        /*0022*/ 	.byte	0x01
	.zero		1


	//----- nvinfo : EIATTR_EXTERNS
	.align		4
        /*0024*/ 	.byte	0x04, 0x0f
        /*0026*/ 	.short	(.L_375 - .L_374)


	//   ....[0]....
	.align		4
.L_374:
        /*0028*/ 	.word	index@(__assertfail)


	//----- nvinfo : EIATTR_ANNOTATIONS
	.align		4
.L_375:
        /*002c*/ 	.byte	0x04, 0x55
        /*002e*/ 	.short	(.L_377 - .L_376)


	//   ....[0]....
.L_376:
        /* <DEDUP_REMOVED lines=1361> */
        /*5534*/ 	.byte	0x40, 0x42, 0x02, 0x00, 0x01, 0x00, 0x00, 0x00, 0x00, 0x90, 0x02, 0x00


	//----- nvinfo : EIATTR_MERCURY_ISA_VERSION
	.align		4
.L_377:
        /*5540*/ 	.byte	0x03, 0x5f
        /*5542*/ 	.short	0x0101


	//----- nvinfo : EIATTR_INT_WARP_WIDE_INSTR_OFFSETS
	.align		4
        /*5544*/ 	.byte	0x04, 0x31
        /*5546*/ 	.short	(.L_379 - .L_378)


	//   ....[0]....
.L_378:
        /*5548*/ 	.word	0x000009d0


	//----- nvinfo : EIATTR_COOP_GROUP_MASK_REGIDS
	.align		4
.L_379:
        /*554c*/ 	.byte	0x04, 0x29
        /*554e*/ 	.short	(.L_381 - .L_380)


	//   ....[0]....
.L_380:
        /*5550*/ 	.word	0xffffffff


	//   ....[1]....
        /*5554*/ 	.word	0xffffffff


	//   ....[2]....
        /*5558*/ 	.word	0xffffffff


	//   ....[3]....
        /*555c*/ 	.word	0xffffffff


	//   ....[4]....
        /*5560*/ 	.word	0xffffffff


	//   ....[5]....
        /*5564*/ 	.word	0xffffffff


	//   ....[6]....
        /*5568*/ 	.word	0xffffffff


	//   ....[7]....
        /*556c*/ 	.word	0xffffffff


	//   ....[8]....
        /*5570*/ 	.word	0xffffffff


	//   ....[9]....
        /*5574*/ 	.word	0xffffffff


	//   ....[10]....
        /*5578*/ 	.word	0xffffffff


	//   ....[11]....
        /*557c*/ 	.word	0xffffffff


	//   ....[12]....
        /*5580*/ 	.word	0xffffffff


	//   ....[13]....
        /*5584*/ 	.word	0xffffffff


	//   ....[14]....
        /*5588*/ 	.word	0xffffffff


	//   ....[15]....
        /*558c*/ 	.word	0xffffffff


	//   ....[16]....
        /*5590*/ 	.word	0xffffffff


	//   ....[17]....
        /*5594*/ 	.word	0xffffffff


	//   ....[18]....
        /*5598*/ 	.word	0xffffffff


	//   ....[19]....
        /*559c*/ 	.word	0xffffffff


	//   ....[20]....
        /*55a0*/ 	.word	0xffffffff


	//   ....[21]....
        /*55a4*/ 	.word	0xffffffff


	//   ....[22]....
        /*55a8*/ 	.word	0xffffffff


	//   ....[23]....
        /*55ac*/ 	.word	0xffffffff


	//   ....[24]....
        /*55b0*/ 	.word	0xffffffff


	//----- nvinfo : EIATTR_COOP_GROUP_INSTR_OFFSETS
	.align		4
.L_381:
        /*55b4*/ 	.byte	0x04, 0x28
        /*55b6*/ 	.short	(.L_383 - .L_382)


	//   ....[0]....
.L_382:
        /*55b8*/ 	.word	0x00001f80


	//   ....[1]....
        /*55bc*/ 	.word	0x00002010


	//   ....[2]....
        /*55c0*/ 	.word	0x00002060


	//   ....[3]....
        /*55c4*/ 	.word	0x00002080


	//   ....[4]....
        /*55c8*/ 	.word	0x000020b0


	//   ....[5]....
        /*55cc*/ 	.word	0x000021a0


	//   ....[6]....
        /*55d0*/ 	.word	0x000021c0


	//   ....[7]....
        /*55d4*/ 	.word	0x000242a0


	//   ....[8]....
        /*55d8*/ 	.word	0x000242c0


	//   ....[9]....
        /*55dc*/ 	.word	0x000242f0


	//   ....[10]....
        /*55e0*/ 	.word	0x00024320


	//   ....[11]....
        /*55e4*/ 	.word	0x00024370


	//   ....[12]....
        /*55e8*/ 	.word	0x000243e0


	//   ....[13]....
        /*55ec*/ 	.word	0x00024400


	//   ....[14]....
        /*55f0*/ 	.word	0x00024430


	//   ....[15]....
        /*55f4*/ 	.word	0x00024460


	//   ....[16]....
        /*55f8*/ 	.word	0x00025950


	//   ....[17]....
        /*55fc*/ 	.word	0x000259f0


	//   ....[18]....
        /*5600*/ 	.word	0x00025a20


	//   ....[19]....
        /*5604*/ 	.word	0x00025a40


	//   ....[20]....
        /*5608*/ 	.word	0x00025a60


	//   ....[21]....
        /*560c*/ 	.word	0x00025ac0


	//   ....[22]....
        /*5610*/ 	.word	0x00025ae0


	//   ....[23]....
        /*5614*/ 	.word	0x00025b00


	//   ....[24]....
        /*5618*/ 	.word	0x00025b20


	//----- nvinfo : EIATTR_VRC_CTA_INIT_COUNT
	.align		4
.L_383:
        /*561c*/ 	.byte	0x02, 0x4a
	.zero		1
	.zero		1


	//----- nvinfo : EIATTR_SYSCALL_OFFSETS
	.align		4
        /*5620*/ 	.byte	0x04, 0x46
        /*5622*/ 	.short	(.L_385 - .L_384)


	//   ....[0]....
.L_384:
        /*5624*/ 	.word	0x00001490


	//----- nvinfo : EIATTR_EXIT_INSTR_OFFSETS
	.align		4
.L_385:
        /*5628*/ 	.byte	0x04, 0x1c
        /*562a*/ 	.short	(.L_387 - .L_386)


	//   ....[0]....
.L_386:
        /*562c*/ 	.word	0x000000c0


	//   ....[1]....
        /*5630*/ 	.word	0x00029210


	//   ....[2]....
        /*5634*/ 	.word	0x000293a0


	//   ....[3]....
        /*5638*/ 	.word	0x00029600


	//   ....[4]....
        /*563c*/ 	.word	0x00029650


	//----- nvinfo : EIATTR_CRS_STACK_SIZE
	.align		4
.L_387:
        /*5640*/ 	.byte	0x04, 0x1e
        /*5642*/ 	.short	(.L_389 - .L_388)
.L_388:
        /*5644*/ 	.word	0x00000000


	//----- nvinfo : EIATTR_CBANK_PARAM_SIZE
	.align		4
.L_389:
        /*5648*/ 	.byte	0x03, 0x19
        /*564a*/ 	.short	0x0128


	//----- nvinfo : EIATTR_PARAM_CBANK
	.align		4
        /*564c*/ 	.byte	0x04, 0x0a
        /*564e*/ 	.short	(.L_391 - .L_390)
	.align		4
.L_390:
        /*5650*/ 	.word	index@(.nv.constant0._ZN4mmha33masked_multihead_attention_kernelIfLi160ELi256ELi1ELi64ELi256ELb1ELb0EEEv26Multihead_attention_paramsIT_XT5_EE)
        /*5654*/ 	.short	0x0380
        /*5656*/ 	.short	0x0128


	//----- nvinfo : EIATTR_SW_WAR
	.align		4
.L_391:
        /*5658*/ 	.byte	0x04, 0x36
        /*565a*/ 	.short	(.L_393 - .L_392)
.L_392:
        /*565c*/ 	.word	0x00000008
.L_393:


//--------------------- .nv.info._ZN4mmha33masked_multihead_attention_kernelIfLi160ELi256ELi2ELi64ELi128ELb1ELb0EEEv26Multihead_attention_paramsIT_XT5_EE --------------------------
	.section	.nv.info._ZN4mmha33masked_multihead_attention_kernelIfLi160ELi256ELi2ELi64ELi128ELb1ELb0EEEv26Multihead_attention_paramsIT_XT5_EE,"",@"SHT_CUDA_INFO"
	.sectionflags	@""
	.align	4


	//----- nvinfo : EIATTR_CUDA_API_VERSION
	.align		4
        /*0000*/ 	.byte	0x04, 0x37
        /*0002*/ 	.short	(.L_395 - .L_394)
.L_394:
        /*0004*/ 	.word	0x00000082


	//----- nvinfo : EIATTR_KPARAM_INFO
	.align		4
.L_395:
        /*0008*/ 	.byte	0x04, 0x17
        /*000a*/ 	.short	(.L_397 - .L_396)
.L_396:
        /*000c*/ 	.word	0x00000000
        /*0010*/ 	.short	0x0000
        /*0012*/ 	.short	0x0000
        /*0014*/ 	.byte	0x00, 0xf0, 0xa1, 0x04


	//----- nvinfo : EIATTR_SPARSE_MMA_MASK
	.align		4
.L_397:
        /*0018*/ 	.byte	0x03, 0x50
        /*001a*/ 	.short	0x0000


	//----- nvinfo : EIATTR_MAXREG_COUNT
	.align		4
        /*001c*/ 	.byte	0x03, 0x1b
        /*001e*/ 	.short	0x00ff


	//----- nvinfo : EIATTR_NUM_BARRIERS
	.align		4
        /*0020*/ 	.byte	0x02, 0x4c
        /*0022*/ 	.byte	0x01
	.zero		1


	//----- nvinfo : EIATTR_EXTERNS
	.align		4
        /*0024*/ 	.byte	0x04, 0x0f
        /*0026*/ 	.short	(.L_399 - .L_398)


	//   ....[0]....
	.align		4
.L_398:
        /*0028*/ 	.word	index@(__assertfail)


	//----- nvinfo : EIATTR_ANNOTATIONS
	.align		4
.L_399:
        /*002c*/ 	.byte	0x04, 0x55
        /*002e*/ 	.short	(.L_401 - .L_400)


	//   ....[0]....
.L_400:
        /* <DEDUP_REMOVED lines=159> */


	//----- nvinfo : EIATTR_MERCURY_ISA_VERSION
	.align		4
.L_401:
        /*0a10*/ 	.byte	0x03, 0x5f
        /*0a12*/ 	.short	0x0101


	//----- nvinfo : EIATTR_INT_WARP_WIDE_INSTR_OFFSETS
	.align		4
        /*0a14*/ 	.byte	0x04, 0x31
        /*0a16*/ 	.short	(.L_403 - .L_402)


	//   ....[0]....
.L_402:
        /*0a18*/ 	.word	0x000009d0


	//----- nvinfo : EIATTR_COOP_GROUP_MASK_REGIDS
	.align		4
.L_403:
        /*0a1c*/ 	.byte	0x04, 0x29
        /*0a1e*/ 	.short	(.L_405 - .L_404)


	//   ....[0]....
.L_404:
        /*0a20*/ 	.word	0xffffffff


	//   ....[1]....
        /*0a24*/ 	.word	0xffffffff


	//   ....[2]....
        /*0a28*/ 	.word	0xffffffff


	//   ....[3]....
        /*0a2c*/ 	.word	0xffffffff


	//   ....[4]....
        /*0a30*/ 	.word	0xffffffff


	//   ....[5]....
        /*0a34*/ 	.word	0xffffffff


	//   ....[6]....
        /*0a38*/ 	.word	0xffffffff


	//   ....[7]....
        /*0a3c*/ 	.word	0xffffffff


	//   ....[8]....
        /*0a40*/ 	.word	0xffffffff


	//   ....[9]....
        /*0a44*/ 	.word	0xffffffff


	//   ....[10]....
        /*0a48*/ 	.word	0xffffffff


	//   ....[11]....
        /*0a4c*/ 	.word	0xffffffff


	//   ....[12]....
        /*0a50*/ 	.word	0xffffffff


	//   ....[13]....
        /*0a54*/ 	.word	0xffffffff


	//   ....[14]....
        /*0a58*/ 	.word	0xffffffff


	//   ....[15]....
        /*0a5c*/ 	.word	0xffffffff


	//   ....[16]....
        /*0a60*/ 	.word	0xffffffff


	//   ....[17]....
        /*0a64*/ 	.word	0xffffffff


	//   ....[18]....
        /*0a68*/ 	.word	0xffffffff


	//   ....[19]....
        /*0a6c*/ 	.word	0xffffffff


	//   ....[20]....
        /*0a70*/ 	.word	0xffffffff


	//   ....[21]....
        /*0a74*/ 	.word	0xffffffff


	//   ....[22]....
        /*0a78*/ 	.word	0xffffffff


	//   ....[23]....
        /*0a7c*/ 	.word	0x0500000f


	//   ....[24]....
        /*0a80*/ 	.word	0x0500000f


	//   ....[25]....
        /*0a84*/ 	.word	0x0500000f


	//   ....[26]....
        /*0a88*/ 	.word	0x0500000f


	//   ....[27]....
        /*0a8c*/ 	.word	0x0500000f


	//----- nvinfo : EIATTR_COOP_GROUP_INSTR_OFFSETS
	.align		4
.L_405:
        /*0a90*/ 	.byte	0x04, 0x28
        /*0a92*/ 	.short	(.L_407 - .L_406)


	//   ....[0]....
.L_406:
        /*0a94*/ 	.word	0x00001f30


	//   ....[1]....
        /*0a98*/ 	.word	0x00001fa0


	//   ....[2]....
        /*0a9c*/ 	.word	0x00001fd0


	//   ....[3]....
        /*0aa0*/ 	.word	0x00001ff0


	//   ....[4]....
        /*0aa4*/ 	.word	0x00002020


	//   ....[5]....
        /*0aa8*/ 	.word	0x00002150


	//   ....[6]....
        /*0aac*/ 	.word	0x00002170


	//   ....[7]....
        /*0ab0*/ 	.word	0x00016c00


	//   ....[8]....
        /*0ab4*/ 	.word	0x00016f30


	//   ....[9]....
        /*0ab8*/ 	.word	0x00016f50


	//   ....[10]....
        /*0abc*/ 	.word	0x00016f70


	//   ....[11]....
        /*0ac0*/ 	.word	0x00016f90


	//   ....[12]....
        /*0ac4*/ 	.word	0x000170a0


	//   ....[13]....
        /*0ac8*/ 	.word	0x000170d0


	//   ....[14]....
        /*0acc*/ 	.word	0x00017100


	//   ....[15]....
        /*0ad0*/ 	.word	0x000185e0


	//   ....[16]....
        /*0ad4*/ 	.word	0x000186a0


	//   ....[17]....
        /*0ad8*/ 	.word	0x000186c0


	//   ....[18]....
        /*0adc*/ 	.word	0x000186e0


	//   ....[19]....
        /*0ae0*/ 	.word	0x00018700


	//   ....[20]....
        /*0ae4*/ 	.word	0x00018760


	//   ....[21]....
        /*0ae8*/ 	.word	0x00018780


	//   ....[22]....
        /*0aec*/ 	.word	0x000187a0


	//   ....[23]....
        /*0af0*/ 	.word	0x0001c200


	//   ....[24]....
        /*0af4*/ 	.word	0x0001c2b0


	//   ....[25]....
        /*0af8*/ 	.word	0x0001c330


	//   ....[26]....
        /*0afc*/ 	.word	0x0001c390


	//   ....[27]....
        /*0b00*/ 	.word	0x0001c3f0


	//----- nvinfo : EIATTR_VRC_CTA_INIT_COUNT
	.align		4
.L_407:
        /*0b04*/ 	.byte	0x02, 0x4a
	.zero		1
	.zero		1


	//----- nvinfo : EIATTR_SYSCALL_OFFSETS
	.align		4
        /*0b08*/ 	.byte	0x04, 0x46
        /*0b0a*/ 	.short	(.L_409 - .L_408)


	//   ....[0]....
.L_408:
        /*0b0c*/ 	.word	0x00001450


	//----- nvinfo : EIATTR_EXIT_INSTR_OFFSETS
	.align		4
.L_409:
        /*0b10*/ 	.byte	0x04, 0x1c
        /*0b12*/ 	.short	(.L_411 - .L_410)


	//   ....[0]....
.L_410:
        /*0b14*/ 	.word	0x000000c0


	//   ....[1]....
        /*0b18*/ 	.word	0x0001be10


	//   ....[2]....
        /*0b1c*/ 	.word	0x0001bee0


	//   ....[3]....
        /*0b20*/ 	.word	0x0001c140


	//   ....[4]....
        /*0b24*/ 	.word	0x0001c190


	//----- nvinfo : EIATTR_CRS_STACK_SIZE
	.align		4
.L_411:
        /*0b28*/ 	.byte	0x04, 0x1e
        /*0b2a*/ 	.short	(.L_413 - .L_412)
.L_412:
        /*0b2c*/ 	.word	0x00000000


	//----- nvinfo : EIATTR_CBANK_PARAM_SIZE
	.align		4
.L_413:
        /*0b30*/ 	.byte	0x03, 0x19
        /*0b32*/ 	.short	0x0128


	//----- nvinfo : EIATTR_PARAM_CBANK
	.align		4
        /*0b34*/ 	.byte	0x04, 0x0a
        /*0b36*/ 	.short	(.L_415 - .L_414)
	.align		4
.L_414:
        /*0b38*/ 	.word	index@(.nv.constant0._ZN4mmha33masked_multihead_attention_kernelIfLi160ELi256ELi2ELi64ELi128ELb1ELb0EEEv26Multihead_attention_paramsIT_XT5_EE)
        /*0b3c*/ 	.short	0x0380
        /*0b3e*/ 	.short	0x0128


	//----- nvinfo : EIATTR_SW_WAR
	.align		4
.L_415:
        /*0b40*/ 	.byte	0x04, 0x36
        /*0b42*/ 	.short	(.L_417 - .L_416)
.L_416:
        /*0b44*/ 	.word	0x00000008
.L_417:


//--------------------- .nv.info._ZN4mmha33masked_multihead_attention_kernelIfLi160ELi256ELi4ELi64ELi64ELb1ELb0EEEv26Multihead_attention_paramsIT_XT5_EE --------------------------
	.section	.nv.info._ZN4mmha33masked_multihead_attention_kernelIfLi160ELi256ELi4ELi64ELi64ELb1ELb0EEEv26Multihead_attention_paramsIT_XT5_EE,"",@"SHT_CUDA_INFO"
	.sectionflags	@""
	.align	4


	//----- nvinfo : EIATTR_CUDA_API_VERSION
	.align		4
        /*0000*/ 	.byte	0x04, 0x37
        /*0002*/ 	.short	(.L_419 - .L_418)
.L_418:
        /*0004*/ 	.word	0x00000082


	//----- nvinfo : EIATTR_KPARAM_INFO
	.align		4
.L_419:
        /*0008*/ 	.byte	0x04, 0x17
        /*000a*/ 	.short	(.L_421 - .L_420)
.L_420:
        /*000c*/ 	.word	0x00000000
        /*0010*/ 	.short	0x0000
        /*0012*/ 	.short	0x0000
        /*0014*/ 	.byte	0x00, 0xf0, 0xa1, 0x04


	//----- nvinfo : EIATTR_SPARSE_MMA_MASK
	.align		4
.L_421:
        /*0018*/ 	.byte	0x03, 0x50
        /*001a*/ 	.short	0x0000


	//----- nvinfo : EIATTR_MAXREG_COUNT
	.align		4
        /*001c*/ 	.byte	0x03, 0x1b
        /*001e*/ 	.short	0x00ff


	//----- nvinfo : EIATTR_NUM_BARRIERS
	.align		4
        /*0020*/ 	.byte	0x02, 0x4c
        /*0022*/ 	.byte	0x01
	.zero		1


	//----- nvinfo : EIATTR_EXTERNS
	.align		4
        /*0024*/ 	.byte	0x04, 0x0f
        /*0026*/ 	.short	(.L_423 - .L_422)


	//   ....[0]....
	.align		4
.L_422:
        /*0028*/ 	.word	index@(__assertfail)


	//----- nvinfo : EIATTR_MERCURY_ISA_VERSION
	.align		4
.L_423:
        /*002c*/ 	.byte	0x03, 0x5f
        /*002e*/ 	.short	0x0101


	//----- nvinfo : EIATTR_COOP_GROUP_MASK_REGIDS
	.align		4
        /*0030*/ 	.byte	0x04, 0x29
        /*0032*/ 	.short	(.L_425 - .L_424)


	//   ....[0]....
.L_424:
        /*0034*/ 	.word	0xffffffff


	//   ....[1]....
        /*0038*/ 	.word	0xffffffff


	//   ....[2]....
        /*003c*/ 	.word	0xffffffff


	//   ....[3]....
        /*0040*/ 	.word	0xffffffff


	//   ....[4]....
        /*0044*/ 	.word	0xffffffff


	//   ....[5]....
        /*0048*/ 	.word	0xffffffff


	//   ....[6]....
        /*004c*/ 	.word	0xffffffff


	//   ....[7]....
        /*0050*/ 	.word	0xffffffff


	//   ....[8]....
        /*0054*/ 	.word	0xffffffff


	//   ....[9]....
        /*0058*/ 	.word	0xffffffff


	//   ....[10]....
        /*005c*/ 	.word	0xffffffff


	//   ....[11]....
        /*0060*/ 	.word	0xffffffff


	//   ....[12]....
        /*0064*/ 	.word	0xffffffff


	//   ....[13]....
        /*0068*/ 	.word	0xffffffff


	//   ....[14]....
        /*006c*/ 	.word	0xffffffff


	//   ....[15]....
        /*0070*/ 	.word	0xffffffff


	//   ....[16]....
        /*0074*/ 	.word	0xffffffff


	//   ....[17]....
        /*0078*/ 	.word	0xffffffff


	//   ....[18]....
        /*007c*/ 	.word	0xffffffff


	//   ....[19]....
        /*0080*/ 	.word	0xffffffff


	//   ....[20]....
        /*0084*/ 	.word	0xffffffff


	//   ....[21]....
        /*0088*/ 	.word	0x0500000f


	//   ....[22]....
        /*008c*/ 	.word	0x0500000f


	//   ....[23]....
        /*0090*/ 	.word	0x0500000f


	//   ....[24]....
        /*0094*/ 	.word	0x0500000f


	//   ....[25]....
        /*0098*/ 	.word	0x0500000f


	//----- nvinfo : EIATTR_COOP_GROUP_INSTR_OFFSETS
	.align		4
.L_425:
        /*009c*/ 	.byte	0x04, 0x28
        /*009e*/ 	.short	(.L_427 - .L_426)


	//   ....[0]....
.L_426:
        /*00a0*/ 	.word	0x00001d80


	//   ....[1]....
        /*00a4*/ 	.word	0x00001e00


	//   ....[2]....
        /*00a8*/ 	.word	0x00001e30


	//   ....[3]....
        /*00ac*/ 	.word	0x00001e50


	//   ....[4]....
        /*00b0*/ 	.word	0x00001e80


	//   ....[5]....
        /*00b4*/ 	.word	0x00001f70


	//   ....[6]....
        /*00b8*/ 	.word	0x00001f90


	//   ....[7]....
        /*00bc*/ 	.word	0x00013690


	//   ....[8]....
        /*00c0*/ 	.word	0x000136b0


	//   ....[9]....
        /*00c4*/ 	.word	0x00013910


	//   ....[10]....
        /*00c8*/ 	.word	0x00013930


	//   ....[11]....
        /*00cc*/ 	.word	0x00013950


	//   ....[12]....
        /*00d0*/ 	.word	0x00013a60


	//   ....[13]....
        /*00d4*/ 	.word	0x00013a90


	//   ....[14]....
        /*00d8*/ 	.word	0x00014f30


	//   ....[15]....
        /*00dc*/ 	.word	0x00014fc0


	//   ....[16]....
        /*00e0*/ 	.word	0x00014ff0


	//   ....[17]....
        /*00e4*/ 	.word	0x00015010


	//   ....[18]....
        /*00e8*/ 	.word	0x00015030


	//   ....[19]....
        /*00ec*/ 	.word	0x000150a0


	//   ....[20]....
        /*00f0*/ 	.word	0x000150c0


	//   ....[21]....
        /*00f4*/ 	.word	0x00018fd0


	//   ....[22]....
        /*00f8*/ 	.word	0x00019050


	//   ....[23]....
        /*00fc*/ 	.word	0x000190e0


	//   ....[24]....
        /*0100*/ 	.word	0x00019160


	//   ....[25]....
        /*0104*/ 	.word	0x000191c0


	//----- nvinfo : EIATTR_VRC_CTA_INIT_COUNT
	.align		4
.L_427:
        /*0108*/ 	.byte	0x02, 0x4a
	.zero		1
	.zero		1


	//----- nvinfo : EIATTR_SYSCALL_OFFSETS
	.align		4
        /*010c*/ 	.byte	0x04, 0x46
        /*010e*/ 	.short	(.L_429 - .L_428)


	//   ....[0]....
.L_428:
        /*0110*/ 	.word	0x000012a0


	//----- nvinfo : EIATTR_EXIT_INSTR_OFFSETS
	.align		4
.L_429:
        /*0114*/ 	.byte	0x04, 0x1c
        /*0116*/ 	.short	(.L_431 - .L_430)


	//   ....[0]....
.L_430:
        /*0118*/ 	.word	0x000000b0


	//   ....[1]....
        /*011c*/ 	.word	0x00018d00


	//   ....[2]....
        /*0120*/ 	.word	0x00018f20


	//   ....[3]....
        /*0124*/ 	.word	0x00018f70


	//----- nvinfo : EIATTR_CRS_STACK_SIZE
	.align		4
.L_431:
        /*0128*/ 	.byte	0x04, 0x1e
        /*012a*/ 	.short	(.L_433 - .L_432)
.L_432:
        /*012c*/ 	.word	0x00000000


	//----- nvinfo : EIATTR_CBANK_PARAM_SIZE
	.align		4
.L_433:
        /*0130*/ 	.byte	0x03, 0x19
        /*0132*/ 	.short	0x0128


	//----- nvinfo : EIATTR_PARAM_CBANK
	.align		4
        /*0134*/ 	.byte	0x04, 0x0a
        /*0136*/ 	.short	(.L_435 - .L_434)
	.align		4
.L_434:
        /*0138*/ 	.word	index@(.nv.constant0._ZN4mmha33masked_multihead_attention_kernelIfLi160ELi256ELi4ELi64ELi64ELb1ELb0EEEv26Multihead_attention_paramsIT_XT5_EE)
        /*013c*/ 	.short	0x0380
        /*013e*/ 	.short	0x0128


	//----- nvinfo : EIATTR_SW_WAR
	.align		4
.L_435:
        /*0140*/ 	.byte	0x04, 0x36
        /*0142*/ 	.short	(.L_437 - .L_436)
.L_436:
        /*0144*/ 	.word	0x00000008
.L_437:


//--------------------- .nv.info._ZN4mmha33masked_multihead_attention_kernelItLi160ELi256ELi1ELi32ELi256ELb0ELb1EEEv26Multihead_attention_paramsIT_XT5_EE --------------------------
	.section	.nv.info._ZN4mmha33masked_multihead_attention_kernelItLi160ELi256ELi1ELi32ELi256ELb0ELb1EEEv26Multihead_attention_paramsIT_XT5_EE,"",@"SHT_CUDA_INFO"
	.sectionflags	@""
	.align	4


	//----- nvinfo : EIATTR_CUDA_API_VERSION
	.align		4
        /*0000*/ 	.byte	0x04, 0x37
        /*0002*/ 	.short	(.L_439 - .L_438)
.L_438:
        /*0004*/ 	.word	0x00000082


	//----- nvinfo : EIATTR_KPARAM_INFO
	.align		4
.L_439:
        /*0008*/ 	.byte	0x04, 0x17
        /*000a*/ 	.short	(.L_441 - .L_440)
.L_440:
        /*000c*/ 	.word	0x00000000
        /*0010*/ 	.short	0x0000
        /*0012*/ 	.short	0x0000
        /*0014*/ 	.byte	0x00, 0xf0, 0xa1, 0x04


	//----- nvinfo : EIATTR_SPARSE_MMA_MASK
	.align		4
.L_441:
        /*0018*/ 	.byte	0x03, 0x50
        /*001a*/ 	.short	0x0000


	//----- nvinfo : EIATTR_MAXREG_COUNT
	.align		4
        /*001c*/ 	.byte	0x03, 0x1b
        /*001e*/ 	.short	0x00ff


	//----- nvinfo : EIATTR_NUM_BARRIERS
	.align		4
        /*0020*/ 	.byte	0x02, 0x4c
        /*0022*/ 	.byte	0x01
	.zero		1


	//----- nvinfo : EIATTR_EXTERNS
	.align		4
        /*0024*/ 	.byte	0x04, 0x0f
        /*0026*/ 	.short	(.L_443 - .L_442)


	//   ....[0]....
	.align		4
.L_442:
        /*0028*/ 	.word	index@(__assertfail)


	//----- nvinfo : EIATTR_ANNOTATIONS
	.align		4
.L_443:
        /*002c*/ 	.byte	0x04, 0x55
        /*002e*/ 	.short	(.L_445 - .L_444)


	//   ....[0]....
.L_444:
        /* <DEDUP_REMOVED lines=25> */


	//----- nvinfo : EIATTR_MERCURY_ISA_VERSION
	.align		4
.L_445:
        /*01a8*/ 	.byte	0x03, 0x5f
        /*01aa*/ 	.short	0x0101


	//----- nvinfo : EIATTR_INT_WARP_WIDE_INSTR_OFFSETS
	.align		4
        /*01ac*/ 	.byte	0x04, 0x31
        /*01ae*/ 	.short	(.L_447 - .L_446)


	//   ....[0]....
.L_446:
        /*01b0*/ 	.word	0x00000ff0


	//----- nvinfo : EIATTR_COOP_GROUP_MASK_REGIDS
	.align		4
.L_447:
        /*01b4*/ 	.byte	0x04, 0x29
        /*01b6*/ 	.short	(.L_449 - .L_448)


	//   ....[0]....
.L_448:
        /*01b8*/ 	.word	0xffffffff


	//   ....[1]....
        /*01bc*/ 	.word	0xffffffff


	//   ....[2]....
        /*01c0*/ 	.word	0xffffffff


	//   ....[3]....
        /*01c4*/ 	.word	0xffffffff


	//   ....[4]....
        /*01c8*/ 	.word	0xffffffff


	//   ....[5]....
        /*01cc*/ 	.word	0xffffffff


	//   ....[6]....
        /*01d0*/ 	.word	0xffffffff


	//   ....[7]....
        /*01d4*/ 	.word	0xffffffff


	//   ....[8]....
        /*01d8*/ 	.word	0xffffffff


	//   ....[9]....
        /*01dc*/ 	.word	0xffffffff


	//   ....[10]....
        /*01e0*/ 	.word	0xffffffff


	//   ....[11]....
        /*01e4*/ 	.word	0xffffffff


	//   ....[12]....
        /*01e8*/ 	.word	0xffffffff


	//   ....[13]....
        /*01ec*/ 	.word	0xffffffff


	//   ....[14]....
        /*01f0*/ 	.word	0xffffffff


	//   ....[15]....
        /*01f4*/ 	.word	0xffffffff


	//   ....[16]....
        /*01f8*/ 	.word	0xffffffff


	//   ....[17]....
        /*01fc*/ 	.word	0xffffffff


	//   ....[18]....
        /*0200*/ 	.word	0xffffffff


	//   ....[19]....
        /*0204*/ 	.word	0xffffffff


	//   ....[20]....
        /*0208*/ 	.word	0xffffffff


	//   ....[21]....
        /*020c*/ 	.word	0xffffffff


	//   ....[22]....
        /*0210*/ 	.word	0xffffffff


	//   ....[23]....
        /*0214*/ 	.word	0x0500000f


	//   ....[24]....
        /*0218*/ 	.word	0x0500000f


	//   ....[25]....
        /*021c*/ 	.word	0x0500000f


	//   ....[26]....
        /*0220*/ 	.word	0x0500000f


	//   ....[27]....
        /*0224*/ 	.word	0x0500000f


	//----- nvinfo : EIATTR_COOP_GROUP_INSTR_OFFSETS
	.align		4
.L_449:
        /*0228*/ 	.byte	0x04, 0x28
        /*022a*/ 	.short	(.L_451 - .L_450)


	//   ....[0]....
.L_450:
        /*022c*/ 	.word	0x00002a00


	//   ....[1]....
        /*0230*/ 	.word	0x00002a20


	//   ....[2]....
        /*0234*/ 	.word	0x00002a40


	//   ....[3]....
        /*0238*/ 	.word	0x00002a60


	//   ....[4]....
        /*023c*/ 	.word	0x00002a80


	//   ....[5]....
        /*0240*/ 	.word	0x000078a0


	//   ....[6]....
        /*0244*/ 	.word	0x000078c0


	//   ....[7]....
        /*0248*/ 	.word	0x000078f0


	//   ....[8]....
        /*024c*/ 	.word	0x00007910


	//   ....[9]....
        /*0250*/ 	.word	0x00007950


	//   ....[10]....
        /*0254*/ 	.word	0x000079e0


	//   ....[11]....
        /*0258*/ 	.word	0x00007a10


	//   ....[12]....
        /*025c*/ 	.word	0x00007a40


	//   ....[13]....
        /*0260*/ 	.word	0x00007a60


	//   ....[14]....
        /*0264*/ 	.word	0x000090d0


	//   ....[15]....
        /*0268*/ 	.word	0x00009180


	//   ....[16]....
        /*026c*/ 	.word	0x00009200


	//   ....[17]....
        /*0270*/ 	.word	0x00009220


	//   ....[18]....
        /*0274*/ 	.word	0x00009240


	//   ....[19]....
        /*0278*/ 	.word	0x000092d0


	//   ....[20]....
        /*027c*/ 	.word	0x000092f0


	//   ....[21]....
        /*0280*/ 	.word	0x00009310


	//   ....[22]....
        /*0284*/ 	.word	0x00009340


	//   ....[23]....
        /*0288*/ 	.word	0x0000d050


	//   ....[24]....
        /*028c*/ 	.word	0x0000d0b0


	//   ....[25]....
        /*0290*/ 	.word	0x0000d110


	//   ....[26]....
        /*0294*/ 	.word	0x0000d170


	//   ....[27]....
        /*0298*/ 	.word	0x0000d1d0


	//----- nvinfo : EIATTR_VRC_CTA_INIT_COUNT
	.align		4
.L_451:
        /*029c*/ 	.byte	0x02, 0x4a
	.zero		1
	.zero		1


	//----- nvinfo : EIATTR_SYSCALL_OFFSETS
	.align		4
        /*02a0*/ 	.byte	0x04, 0x46
        /*02a2*/ 	.short	(.L_453 - .L_452)


	//   ....[0]....
.L_452:
        /*02a4*/ 	.word	0x00001c60


	//----- nvinfo : EIATTR_EXIT_INSTR_OFFSETS
	.align		4
.L_453:
        /*02a8*/ 	.byte	0x04, 0x1c
        /*02aa*/ 	.short	(.L_455 - .L_454)


	//   ....[0]....
.L_454:
        /*02ac*/ 	.word	0x000000e0


	//   ....[1]....
        /*02b0*/ 	.word	0x0000cb90


	//   ....[2]....
        /*02b4*/ 	.word	0x0000cf40


	//   ....[3]....
        /*02b8*/ 	.word	0x0000d000


	//----- nvinfo : EIATTR_CRS_STACK_SIZE
	.align		4
.L_455:
        /*02bc*/ 	.byte	0x04, 0x1e
        /*02be*/ 	.short	(.L_457 - .L_456)
.L_456:
        /*02c0*/ 	.word	0x00000000


	//----- nvinfo : EIATTR_CBANK_PARAM_SIZE
	.align		4
.L_457:
        /*02c4*/ 	.byte	0x03, 0x19
        /*02c6*/ 	.short	0x0128


	//----- nvinfo : EIATTR_PARAM_CBANK
	.align		4
        /*02c8*/ 	.byte	0x04, 0x0a
        /*02ca*/ 	.short	(.L_459 - .L_458)
	.align		4
.L_458:
        /*02cc*/ 	.word	index@(.nv.constant0._ZN4mmha33masked_multihead_attention_kernelItLi160ELi256ELi1ELi32ELi256ELb0ELb1EEEv26Multihead_attention_paramsIT_XT5_EE)
        /*02d0*/ 	.short	0x0380
        /*02d2*/ 	.short	0x0128


	//----- nvinfo : EIATTR_SW_WAR
	.align		4
.L_459:
        /*02d4*/ 	.byte	0x04, 0x36
        /*02d6*/ 	.short	(.L_461 - .L_460)
.L_460:
        /*02d8*/ 	.word	0x00000008
.L_461:


//--------------------- .nv.info._ZN4mmha33masked_multihead_attention_kernelItLi160ELi256ELi2ELi32ELi128ELb0ELb1EEEv26Multihead_attention_paramsIT_XT5_EE --------------------------
	.section	.nv.info._ZN4mmha33masked_multihead_attention_kernelItLi160ELi256ELi2ELi32ELi128ELb0ELb1EEEv26Multihead_attention_paramsIT_XT5_EE,"",@"SHT_CUDA_INFO"
	.sectionflags	@""
	.align	4


	//----- nvinfo : EIATTR_CUDA_API_VERSION
	.align		4
        /*0000*/ 	.byte	0x04, 0x37
        /*0002*/ 	.short	(.L_463 - .L_462)
.L_462:
        /*0004*/ 	.word	0x00000082


	//----- nvinfo : EIATTR_KPARAM_INFO
	.align		4
.L_463:
        /*0008*/ 	.byte	0x04, 0x17
        /*000a*/ 	.short	(.L_465 - .L_464)
.L_464:
        /*000c*/ 	.word	0x00000000
        /*0010*/ 	.short	0x0000
        /*0012*/ 	.short	0x0000
        /*0014*/ 	.byte	0x00, 0xf0, 0xa1, 0x04


	//----- nvinfo : EIATTR_SPARSE_MMA_MASK
	.align		4
.L_465:
        /*0018*/ 	.byte	0x03, 0x50
        /*001a*/ 	.short	0x0000


	//----- nvinfo : EIATTR_MAXREG_COUNT
	.align		4
        /*001c*/ 	.byte	0x03, 0x1b
        /*001e*/ 	.short	0x00ff


	//----- nvinfo : EIATTR_NUM_BARRIERS
	.align		4
        /*0020*/ 	.byte	0x02, 0x4c
        /*0022*/ 	.byte	0x01
	.zero		1


	//----- nvinfo : EIATTR_EXTERNS
	.align		4
        /*0024*/ 	.byte	0x04, 0x0f
        /*0026*/ 	.short	(.L_467 - .L_466)


	//   ....[0]....
	.align		4
.L_466:
        /*0028*/ 	.word	index@(__assertfail)


	//----- nvinfo : EIATTR_MERCURY_ISA_VERSION
	.align		4
.L_467:
        /*002c*/ 	.byte	0x03, 0x5f
        /*002e*/ 	.short	0x0101


	//----- nvinfo : EIATTR_COOP_GROUP_MASK_REGIDS
	.align		4
        /*0030*/ 	.byte	0x04, 0x29
        /*0032*/ 	.short	(.L_469 - .L_468)


	//   ....[0]....
.L_468:
        /*0034*/ 	.word	0xffffffff


	//   ....[1]....
        /*0038*/ 	.word	0xffffffff


	//   ....[2]....
        /*003c*/ 	.word	0xffffffff


	//   ....[3]....
        /*0040*/ 	.word	0xffffffff


	//   ....[4]....
        /*0044*/ 	.word	0xffffffff


	//   ....[5]....
        /*0048*/ 	.word	0xffffffff


	//   ....[6]....
        /*004c*/ 	.word	0xffffffff


	//   ....[7]....
        /*0050*/ 	.word	0xffffffff


	//   ....[8]....
        /*0054*/ 	.word	0xffffffff


	//   ....[9]....
        /*0058*/ 	.word	0xffffffff


	//   ....[10]....
        /*005c*/ 	.word	0xffffffff


	//   ....[11]....
        /*0060*/ 	.word	0xffffffff


	//   ....[12]....
        /*0064*/ 	.word	0xffffffff


	//   ....[13]....
        /*0068*/ 	.word	0xffffffff


	//   ....[14]....
        /*006c*/ 	.word	0xffffffff


	//   ....[15]....
        /*0070*/ 	.word	0xffffffff


	//   ....[16]....
        /*0074*/ 	.word	0xffffffff


	//   ....[17]....
        /*0078*/ 	.word	0xffffffff


	//   ....[18]....
        /*007c*/ 	.word	0xffffffff


	//   ....[19]....
        /*0080*/ 	.word	0xffffffff


	//   ....[20]....
        /*0084*/ 	.word	0xffffffff


	//   ....[21]....
        /*0088*/ 	.word	0x0500000f


	//   ....[22]....
        /*008c*/ 	.word	0x0500000f


	//   ....[23]....
        /*0090*/ 	.word	0x0500000f


	//   ....[24]....
        /*0094*/ 	.word	0x0500000f


	//   ....[25]....
        /*0098*/ 	.word	0x0500000f


	//   ....[26]....
        /*009c*/ 	.word	0x0500000f


	//   ....[27]....
        /*00a0*/ 	.word	0x0500000f


	//   ....[28]....
        /*00a4*/ 	.word	0x0500000f


	//   ....[29]....
        /*00a8*/ 	.word	0x0500000f


	//   ....[30]....
        /*00ac*/ 	.word	0x0500000f


	//----- nvinfo : EIATTR_COOP_GROUP_INSTR_OFFSETS
	.align		4
.L_469:
        /*00b0*/ 	.byte	0x04, 0x28
        /*00b2*/ 	.short	(.L_471 - .L_470)


	//   ....[0]....
.L_470:
        /*00b4*/ 	.word	0x00002820


	//   ....[1]....
        /*00b8*/ 	.word	0x00002840


	//   ....[2]....
        /*00bc*/ 	.word	0x00002860


	//   ....[3]....
        /*00c0*/ 	.word	0x00002880


	//   ....[4]....
        /*00c4*/ 	.word	0x000028a0


	//   ....[5]....
        /*00c8*/ 	.word	0x00006e40


	//   ....[6]....
        /*00cc*/ 	.word	0x000070d0


	//   ....[7]....
        /*00d0*/ 	.word	0x000070f0


	//   ....[8]....
        /*00d4*/ 	.word	0x00007110


	//   ....[9]....
        /*00d8*/ 	.word	0x00007130


	//   ....[10]....
        /*00dc*/ 	.word	0x00007280


	//   ....[11]....
        /*00e0*/ 	.word	0x000072b0


	//   ....[12]....
        /*00e4*/ 	.word	0x000072f0


	//   ....[13]....
        /*00e8*/ 	.word	0x00008930


	//   ....[14]....
        /*00ec*/ 	.word	0x000089b0


	//   ....[15]....
        /*00f0*/ 	.word	0x00008a30


	//   ....[16]....
        /*00f4*/ 	.word	0x00008a60


	//   ....[17]....
        /*00f8*/ 	.word	0x00008aa0


	//   ....[18]....
        /*00fc*/ 	.word	0x00008b10


	//   ....[19]....
        /*0100*/ 	.word	0x00008b30


	//   ....[20]....
        /*0104*/ 	.word	0x00008b70


	//   ....[21]....
        /*0108*/ 	.word	0x0000c680


	//   ....[22]....
        /*010c*/ 	.word	0x0000c6e0


	//   ....[23]....
        /*0110*/ 	.word	0x0000c740


	//   ....[24]....
        /*0114*/ 	.word	0x0000c7a0


	//   ....[25]....
        /*0118*/ 	.word	0x0000c800


	//   ....[26]....
        /*011c*/ 	.word	0x0000c880


	//   ....[27]....
        /*0120*/ 	.word	0x0000c920


	//   ....[28]....
        /*0124*/ 	.word	0x0000c9a0


	//   ....[29]....
        /*0128*/ 	.word	0x0000ca00


	//   ....[30]....
        /*012c*/ 	.word	0x0000ca60


	//----- nvinfo : EIATTR_VRC_CTA_INIT_COUNT
	.align		4
.L_471:
        /*0130*/ 	.byte	0x02, 0x4a
	.zero		1
	.zero		1


	//----- nvinfo : EIATTR_SYSCALL_OFFSETS
	.align		4
        /*0134*/ 	.byte	0x04, 0x46
        /*0136*/ 	.short	(.L_473 - .L_472)


	//   ....[0]....
.L_472:
        /*0138*/ 	.word	0x00001a90


	//----- nvinfo : EIATTR_EXIT_INSTR_OFFSETS
	.align		4
.L_473:
        /*013c*/ 	.byte	0x04, 0x1c
        /*013e*/ 	.short	(.L_475 - .L_474)


	//   ....[0]....
.L_474:
        /*0140*/ 	.word	0x000000b0


	//   ....[1]....
        /*0144*/ 	.word	0x0000c1c0


	//   ....[2]....
        /*0148*/ 	.word	0x0000c570


	//   ....[3]....
        /*014c*/ 	.word	0x0000c630


	//----- nvinfo : EIATTR_CRS_STACK_SIZE
	.align		4
.L_475:
        /*0150*/ 	.byte	0x04, 0x1e
        /*0152*/ 	.short	(.L_477 - .L_476)
.L_476:
        /*0154*/ 	.word	0x00000000


	//----- nvinfo : EIATTR_CBANK_PARAM_SIZE
	.align		4
.L_477:
        /*0158*/ 	.byte	0x03, 0x19
        /*015a*/ 	.short	0x0128


	//----- nvinfo : EIATTR_PARAM_CBANK
	.align		4
        /*015c*/ 	.byte	0x04, 0x0a
        /*015e*/ 	.short	(.L_479 - .L_478)
	.align		4
.L_478:
        /*0160*/ 	.word	index@(.nv.constant0._ZN4mmha33masked_multihead_attention_kernelItLi160ELi256ELi2ELi32ELi128ELb0ELb1EEEv26Multihead_attention_paramsIT_XT5_EE)
        /*0164*/ 	.short	0x0380
        /*0166*/ 	.short	0x0128


	//----- nvinfo : EIATTR_SW_WAR
	.align		4
.L_479:
        /*0168*/ 	.byte	0x04, 0x36
        /*016a*/ 	.short	(.L_481 - .L_480)
.L_480:
        /*016c*/ 	.word	0x00000008
.L_481:


//--------------------- .nv.info._ZN4mmha33masked_multihead_attention_kernelItLi160ELi256ELi4ELi32ELi64ELb0ELb1EEEv26Multihead_attention_paramsIT_XT5_EE --------------------------
	.section	.nv.info._ZN4mmha33masked_multihead_attention_kernelItLi160ELi256ELi4ELi32ELi64ELb0ELb1EEEv26Multihead_attention_paramsIT_XT5_EE,"",@"SHT_CUDA_INFO"
	.sectionflags	@""
	.align	4


	//----- nvinfo : EIATTR_CUDA_API_VERSION
	.align		4
        /*0000*/ 	.byte	0x04, 0x37
        /*0002*/ 	.short	(.L_483 - .L_482)
.L_482:
        /*0004*/ 	.word	0x00000082


	//----- nvinfo : EIATTR_KPARAM_INFO
	.align		4
.L_483:
        /*0008*/ 	.byte	0x04, 0x17
        /*000a*/ 	.short	(.L_485 - .L_484)
.L_484:
        /*000c*/ 	.word	0x00000000
        /*0010*/ 	.short	0x0000
        /*0012*/ 	.short	0x0000
        /*0014*/ 	.byte	0x00, 0xf0, 0xa1, 0x04


	//----- nvinfo : EIATTR_SPARSE_MMA_MASK
	.align		4
.L_485:
        /*0018*/ 	.byte	0x03, 0x50
        /*001a*/ 	.short	0x0000


	//----- nvinfo : EIATTR_MAXREG_COUNT
	.align		4
        /*001c*/ 	.byte	0x03, 0x1b
        /*001e*/ 	.short	0x00ff


	//----- nvinfo : EIATTR_NUM_BARRIERS
	.align		4
        /*0020*/ 	.byte	0x02, 0x4c
        /*0022*/ 	.byte	0x01
	.zero		1


	//----- nvinfo : EIATTR_EXTERNS
	.align		4
        /*0024*/ 	.byte	0x04, 0x0f
        /*0026*/ 	.short	(.L_487 - .L_486)


	//   ....[0]....
	.align		4
.L_486:
        /*0028*/ 	.word	index@(__assertfail)


	//----- nvinfo : EIATTR_MERCURY_ISA_VERSION
	.align		4
.L_487:
        /*002c*/ 	.byte	0x03, 0x5f
        /*002e*/ 	.short	0x0101


	//----- nvinfo : EIATTR_COOP_GROUP_MASK_REGIDS
	.align		4
        /*0030*/ 	.byte	0x04, 0x29
        /*0032*/ 	.short	(.L_489 - .L_488)


	//   ....[0]....
.L_488:
        /*0034*/ 	.word	0xffffffff


	//   ....[1]....
        /*0038*/ 	.word	0xffffffff


	//   ....[2]....
        /*003c*/ 	.word	0xffffffff


	//   ....[3]....
        /*0040*/ 	.word	0xffffffff


	//   ....[4]....
        /*0044*/ 	.word	0xffffffff


	//   ....[5]....
        /*0048*/ 	.word	0xffffffff


	//   ....[6]....
        /*004c*/ 	.word	0xffffffff


	//   ....[7]....
        /*0050*/ 	.word	0xffffffff


	//   ....[8]....
        /*0054*/ 	.word	0xffffffff


	//   ....[9]....
        /*0058*/ 	.word	0xffffffff


	//   ....[10]....
        /*005c*/ 	.word	0xffffffff


	//   ....[11]....
        /*0060*/ 	.word	0xffffffff


	//   ....[12]....
        /*0064*/ 	.word	0xffffffff


	//   ....[13]....
        /*0068*/ 	.word	0xffffffff


	//   ....[14]....
        /*006c*/ 	.word	0xffffffff


	//   ....[15]....
        /*0070*/ 	.word	0xffffffff


	//   ....[16]....
        /*0074*/ 	.word	0xffffffff


	//   ....[17]....
        /*0078*/ 	.word	0xffffffff


	//   ....[18]....
        /*007c*/ 	.word	0xffffffff


	//   ....[19]....
        /*0080*/ 	.word	0x0500000f


	//   ....[20]....
        /*0084*/ 	.word	0x0500000f


	//   ....[21]....
        /*0088*/ 	.word	0x0500000f


	//   ....[22]....
        /*008c*/ 	.word	0x0500000f


	//   ....[23]....
        /*0090*/ 	.word	0x0500000f


	//   ....[24]....
        /*0094*/ 	.word	0x0500000f


	//   ....[25]....
        /*0098*/ 	.word	0x0500000f


	//   ....[26]....
        /*009c*/ 	.word	0x0500000f


	//   ....[27]....
        /*00a0*/ 	.word	0x0500000f


	//   ....[28]....
        /*00a4*/ 	.word	0x0500000f


	//----- nvinfo : EIATTR_COOP_GROUP_INSTR_OFFSETS
	.align		4
.L_489:
        /*00a8*/ 	.byte	0x04, 0x28
        /*00aa*/ 	.short	(.L_491 - .L_490)


	//   ....[0]....
.L_490:
        /*00ac*/ 	.word	0x00002850


	//   ....[1]....
        /*00b0*/ 	.word	0x00002870


	//   ....[2]....
        /*00b4*/ 	.word	0x00002890


	//   ....[3]....
        /*00b8*/ 	.word	0x000028b0


	//   ....[4]....
        /*00bc*/ 	.word	0x000028d0


	//   ....[5]....
        /*00c0*/ 	.word	0x00006b40


	//   ....[6]....
        /*00c4*/ 	.word	0x00006b60


	//   ....[7]....
        /*00c8*/ 	.word	0x00006df0


	//   ....[8]....
        /*00cc*/ 	.word	0x00006e10


	//   ....[9]....
        /*00d0*/ 	.word	0x00006e30


	//   ....[10]....
        /*00d4*/ 	.word	0x00006f90


	//   ....[11]....
        /*00d8*/ 	.word	0x00006fe0


	//   ....[12]....
        /*00dc*/ 	.word	0x00008640


	//   ....[13]....
        /*00e0*/ 	.word	0x000086f0


	//   ....[14]....
        /*00e4*/ 	.word	0x00008780


	//   ....[15]....
        /*00e8*/ 	.word	0x000087b0


	//   ....[16]....
        /*00ec*/ 	.word	0x000087d0


	//   ....[17]....
        /*00f0*/ 	.word	0x00008850


	//   ....[18]....
        /*00f4*/ 	.word	0x00008870


	//   ....[19]....
        /*00f8*/ 	.word	0x0000c160


	//   ....[20]....
        /*00fc*/ 	.word	0x0000c1c0


	//   ....[21]....
        /*0100*/ 	.word	0x0000c220


	//   ....[22]....
        /*0104*/ 	.word	0x0000c280


	//   ....[23]....
        /*0108*/ 	.word	0x0000c2e0


	//   ....[24]....
        /*010c*/ 	.word	0x0000c360


	//   ....[25]....
        /*0110*/ 	.word	0x0000c3e0


	//   ....[26]....
        /*0114*/ 	.word	0x0000c470


	//   ....[27]....
        /*0118*/ 	.word	0x0000c4f0


	//   ....[28]....
        /*011c*/ 	.word	0x0000c550


	//----- nvinfo : EIATTR_VRC_CTA_INIT_COUNT
	.align		4
.L_491:
        /*0120*/ 	.byte	0x02, 0x4a
	.zero		1
	.zero		1


	//----- nvinfo : EIATTR_SYSCALL_OFFSETS
	.align		4
        /*0124*/ 	.byte	0x04, 0x46
        /*0126*/ 	.short	(.L_493 - .L_492)


	//   ....[0]....
.L_492:
        /*0128*/ 	.word	0x00001ac0


	//----- nvinfo : EIATTR_EXIT_INSTR_OFFSETS
	.align		4
.L_493:
        /*012c*/ 	.byte	0x04, 0x1c
        /*012e*/ 	.short	(.L_495 - .L_494)


	//   ....[0]....
.L_494:
        /*0130*/ 	.word	0x000000b0


	//   ....[1]....
        /*0134*/ 	.word	0x0000bca0


	//   ....[2]....
        /*0138*/ 	.word	0x0000c050


	//   ....[3]....
        /*013c*/ 	.word	0x0000c110


	//----- nvinfo : EIATTR_CRS_STACK_SIZE
	.align		4
.L_495:
        /*0140*/ 	.byte	0x04, 0x1e
        /*0142*/ 	.short	(.L_497 - .L_496)
.L_496:
        /*0144*/ 	.word	0x00000000


	//----- nvinfo : EIATTR_CBANK_PARAM_SIZE
	.align		4
.L_497:
        /*0148*/ 	.byte	0x03, 0x19
        /*014a*/ 	.short	0x0128


	//----- nvinfo : EIATTR_PARAM_CBANK
	.align		4
        /*014c*/ 	.byte	0x04, 0x0a
        /*014e*/ 	.short	(.L_499 - .L_498)
	.align		4
.L_498:
        /*0150*/ 	.word	index@(.nv.constant0._ZN4mmha33masked_multihead_attention_kernelItLi160ELi256ELi4ELi32ELi64ELb0ELb1EEEv26Multihead_attention_paramsIT_XT5_EE)
        /*0154*/ 	.short	0x0380
        /*0156*/ 	.short	0x0128


	//----- nvinfo : EIATTR_SW_WAR
	.align		4
.L_499:
        /*0158*/ 	.byte	0x04, 0x36
        /*015a*/ 	.short	(.L_501 - .L_500)
.L_500:
        /*015c*/ 	.word	0x00000008
.L_501:


//--------------------- .nv.info._ZN4mmha33masked_multihead_attention_kernelItLi160ELi256ELi1ELi32ELi256ELb0ELb0EEEv26Multihead_attention_paramsIT_XT5_EE --------------------------
	.section	.nv.info._ZN4mmha33masked_multihead_attention_kernelItLi160ELi256ELi1ELi32ELi256ELb0ELb0EEEv26Multihead_attention_paramsIT_XT5_EE,"",@"SHT_CUDA_INFO"
	.sectionflags	@""
	.align	4


	//----- nvinfo : EIATTR_CUDA_API_VERSION
	.align		4
        /*0000*/ 	.byte	0x04, 0x37
        /*0002*/ 	.short	(.L_503 - .L_502)
.L_502:
        /*0004*/ 	.word	0x00000082


	//----- nvinfo : EIATTR_KPARAM_INFO
	.align		4
.L_503:
        /*0008*/ 	.byte	0x04, 0x17
        /*000a*/ 	.short	(.L_505 - .L_504)
.L_504:
        /*000c*/ 	.word	0x00000000
        /*0010*/ 	.short	0x0000
        /*0012*/ 	.short	0x0000
        /*0014*/ 	.byte	0x00, 0xf0, 0xa1, 0x04


	//----- nvinfo : EIATTR_SPARSE_MMA_MASK
	.align		4
.L_505:
        /*0018*/ 	.byte	0x03, 0x50
        /*001a*/ 	.short	0x0000


	//----- nvinfo : EIATTR_MAXREG_COUNT
	.align		4
        /*001c*/ 	.byte	0x03, 0x1b
        /*001e*/ 	.short	0x00ff


	//----- nvinfo : EIATTR_NUM_BARRIERS
	.align		4
        /*0020*/ 	.byte	0x02, 0x4c
        /*0022*/ 	.byte	0x01
	.zero		1


	//----- nvinfo : EIATTR_EXTERNS
	.align		4
        /*0024*/ 	.byte	0x04, 0x0f
        /*0026*/ 	.short	(.L_507 - .L_506)


	//   ....[0]....
	.align		4
.L_506:
        /*0028*/ 	.word	index@(__assertfail)


	//----- nvinfo : EIATTR_ANNOTATIONS
	.align		4
.L_507:
        /*002c*/ 	.byte	0x04, 0x55
        /*002e*/ 	.short	(.L_509 - .L_508)


	//   ....[0]....
.L_508:
        /* <DEDUP_REMOVED lines=30> */


	//----- nvinfo : EIATTR_MERCURY_ISA_VERSION
	.align		4
.L_509:
        /*01f8*/ 	.byte	0x03, 0x5f
        /*01fa*/ 	.short	0x0101


	//----- nvinfo : EIATTR_INT_WARP_WIDE_INSTR_OFFSETS
	.align		4
        /*01fc*/ 	.byte	0x04, 0x31
        /*01fe*/ 	.short	(.L_511 - .L_510)


	//   ....[0]....
.L_510:
        /*0200*/ 	.word	0x00000ff0


	//----- nvinfo : EIATTR_COOP_GROUP_MASK_REGIDS
	.align		4
.L_511:
        /*0204*/ 	.byte	0x04, 0x29
        /*0206*/ 	.short	(.L_513 - .L_512)


	//   ....[0]....
.L_512:
        /*0208*/ 	.word	0xffffffff


	//   ....[1]....
        /*020c*/ 	.word	0xffffffff


	//   ....[2]....
        /*0210*/ 	.word	0xffffffff


	//   ....[3]....
        /*0214*/ 	.word	0xffffffff


	//   ....[4]....
        /*0218*/ 	.word	0xffffffff


	//   ....[5]....
        /*021c*/ 	.word	0xffffffff


	//   ....[6]....
        /*0220*/ 	.word	0xffffffff


	//   ....[7]....
        /*0224*/ 	.word	0xffffffff


	//   ....[8]....
        /*0228*/ 	.word	0xffffffff


	//   ....[9]....
        /*022c*/ 	.word	0xffffffff


	//   ....[10]....
        /*0230*/ 	.word	0xffffffff


	//   ....[11]....
        /*0234*/ 	.word	0xffffffff


	//   ....[12]....
        /*0238*/ 	.word	0xffffffff


	//   ....[13]....
        /*023c*/ 	.word	0xffffffff


	//   ....[14]....
        /*0240*/ 	.word	0xffffffff


	//   ....[15]....
        /*0244*/ 	.word	0xffffffff


	//   ....[16]....
        /*0248*/ 	.word	0xffffffff


	//   ....[17]....
        /*024c*/ 	.word	0xffffffff


	//   ....[18]....
        /*0250*/ 	.word	0xffffffff


	//   ....[19]....
        /*0254*/ 	.word	0xffffffff


	//   ....[20]....
        /*0258*/ 	.word	0xffffffff


	//   ....[21]....
        /*025c*/ 	.word	0xffffffff


	//   ....[22]....
        /*0260*/ 	.word	0xffffffff


	//   ....[23]....
        /*0264*/ 	.word	0x0500000f


	//   ....[24]....
        /*0268*/ 	.word	0x0500000f


	//   ....[25]....
        /*026c*/ 	.word	0x0500000f


	//   ....[26]....
        /*0270*/ 	.word	0x0500000f


	//   ....[27]....
        /*0274*/ 	.word	0x0500000f


	//----- nvinfo : EIATTR_COOP_GROUP_INSTR_OFFSETS
	.align		4
.L_513:
        /*0278*/ 	.byte	0x04, 0x28
        /*027a*/ 	.short	(.L_515 - .L_514)


	//   ....[0]....
.L_514:
        /*027c*/ 	.word	0x00002a00


	//   ....[1]....
        /*0280*/ 	.word	0x00002a20


	//   ....[2]....
        /*0284*/ 	.word	0x00002a40


	//   ....[3]....
        /*0288*/ 	.word	0x00002a60


	//   ....[4]....
        /*028c*/ 	.word	0x00002a80


	//   ....[5]....
        /*0290*/ 	.word	0x000065c0


	//   ....[6]....
        /*0294*/ 	.word	0x000065e0


	//   ....[7]....
        /*0298*/ 	.word	0x00006610


	//   ....[8]....
        /*029c*/ 	.word	0x00006630


	//   ....[9]....
        /*02a0*/ 	.word	0x00006660


	//   ....[10]....
        /*02a4*/ 	.word	0x00006710


	//   ....[11]....
        /*02a8*/ 	.word	0x00006730


	//   ....[12]....
        /*02ac*/ 	.word	0x00006750


	//   ....[13]....
        /*02b0*/ 	.word	0x00006780


	//   ....[14]....
        /*02b4*/ 	.word	0x00007e40


	//   ....[15]....
        /*02b8*/ 	.word	0x00007ef0


	//   ....[16]....
        /*02bc*/ 	.word	0x00007f80


	//   ....[17]....
        /*02c0*/ 	.word	0x00007fa0


	//   ....[18]....
        /*02c4*/ 	.word	0x00007fd0


	//   ....[19]....
        /*02c8*/ 	.word	0x00008050


	//   ....[20]....
        /*02cc*/ 	.word	0x00008070


	//   ....[21]....
        /*02d0*/ 	.word	0x00008090


	//   ....[22]....
        /*02d4*/ 	.word	0x000080c0


	//   ....[23]....
        /*02d8*/ 	.word	0x0000b900


	//   ....[24]....
        /*02dc*/ 	.word	0x0000b960


	//   ....[25]....
        /*02e0*/ 	.word	0x0000b9c0


	//   ....[26]....
        /*02e4*/ 	.word	0x0000ba20


	//   ....[27]....
        /*02e8*/ 	.word	0x0000ba80


	//----- nvinfo : EIATTR_VRC_CTA_INIT_COUNT
	.align		4
.L_515:
        /*02ec*/ 	.byte	0x02, 0x4a
	.zero		1
	.zero		1


	//----- nvinfo : EIATTR_SYSCALL_OFFSETS
	.align		4
        /*02f0*/ 	.byte	0x04, 0x46
        /*02f2*/ 	.short	(.L_517 - .L_516)


	//   ....[0]....
.L_516:
        /*02f4*/ 	.word	0x00001c60


	//----- nvinfo : EIATTR_EXIT_INSTR_OFFSETS
	.align		4
.L_517:
        /*02f8*/ 	.byte	0x04, 0x1c
        /*02fa*/ 	.short	(.L_519 - .L_518)


	//   ....[0]....
.L_518:
        /*02fc*/ 	.word	0x000000e0


	//   ....[1]....
        /*0300*/ 	.word	0x0000b440


	//   ....[2]....
        /*0304*/ 	.word	0x0000b7f0


	//   ....[3]....
        /*0308*/ 	.word	0x0000b8b0


	//----- nvinfo : EIATTR_CRS_STACK_SIZE
	.align		4
.L_519:
        /*030c*/ 	.byte	0x04, 0x1e
        /*030e*/ 	.short	(.L_521 - .L_520)
.L_520:
        /*0310*/ 	.word	0x00000000


	//----- nvinfo : EIATTR_CBANK_PARAM_SIZE
	.align		4
.L_521:
        /*0314*/ 	.byte	0x03, 0x19
        /*0316*/ 	.short	0x0128


	//----- nvinfo : EIATTR_PARAM_CBANK
	.align		4
        /*0318*/ 	.byte	0x04, 0x0a
        /*031a*/ 	.short	(.L_523 - .L_522)
	.align		4
.L_522:
        /*031c*/ 	.word	index@(.nv.constant0._ZN4mmha33masked_multihead_attention_kernelItLi160ELi256ELi1ELi32ELi256ELb0ELb0EEEv26Multihead_attention_paramsIT_XT5_EE)
        /*0320*/ 	.short	0x0380
        /*0322*/ 	.short	0x0128


	//----- nvinfo : EIATTR_SW_WAR
	.align		4
.L_523:
        /*0324*/ 	.byte	0x04, 0x36
        /*0326*/ 	.short	(.L_525 - .L_524)
.L_524:
        /*0328*/ 	.word	0x00000008
.L_525:


//--------------------- .nv.info._ZN4mmha33masked_multihead_attention_kernelItLi160ELi256ELi2ELi32ELi128ELb0ELb0EEEv26Multihead_attention_paramsIT_XT5_EE --------------------------
	.section	.nv.info._ZN4mmha33masked_multihead_attention_kernelItLi160ELi256ELi2ELi32ELi128ELb0ELb0EEEv26Multihead_attention_paramsIT_XT5_EE,"",@"SHT_CUDA_INFO"
	.sectionflags	@""
	.align	4


	//----- nvinfo : EIATTR_CUDA_API_VERSION
	.align		4
        /*0000*/ 	.byte	0x04, 0x37
        /*0002*/ 	.short	(.L_527 - .L_526)
.L_526:
        /*0004*/ 	.word	0x00000082


	//----- nvinfo : EIATTR_KPARAM_INFO
	.align		4
.L_527:
        /*0008*/ 	.byte	0x04, 0x17
        /*000a*/ 	.short	(.L_529 - .L_528)
.L_528:
        /*000c*/ 	.word	0x00000000
        /*0010*/ 	.short	0x0000
        /*0012*/ 	.short	0x0000
        /*0014*/ 	.byte	0x00, 0xf0, 0xa1, 0x04


	//----- nvinfo : EIATTR_SPARSE_MMA_MASK
	.align		4
.L_529:
        /*0018*/ 	.byte	0x03, 0x50
        /*001a*/ 	.short	0x0000


	//----- nvinfo : EIATTR_MAXREG_COUNT
	.align		4
        /*001c*/ 	.byte	0x03, 0x1b
        /*001e*/ 	.short	0x00ff


	//----- nvinfo : EIATTR_NUM_BARRIERS
	.align		4
        /*0020*/ 	.byte	0x02, 0x4c
        /*0022*/ 	.byte	0x01
	.zero		1


	//----- nvinfo : EIATTR_EXTERNS
	.align		4
        /*0024*/ 	.byte	0x04, 0x0f
        /*0026*/ 	.short	(.L_531 - .L_530)


	//   ....[0]....
	.align		4
.L_530:
        /*0028*/ 	.word	index@(__assertfail)


	//----- nvinfo : EIATTR_MERCURY_ISA_VERSION
	.align		4
.L_531:
        /*002c*/ 	.byte	0x03, 0x5f
        /*002e*/ 	.short	0x0101


	//----- nvinfo : EIATTR_COOP_GROUP_MASK_REGIDS
	.align		4
        /*0030*/ 	.byte	0x04, 0x29
        /*0032*/ 	.short	(.L_533 - .L_532)


	//   ....[0]....
.L_532:
        /*0034*/ 	.word	0xffffffff


	//   ....[1]....
        /*0038*/ 	.word	0xffffffff


	//   ....[2]....
        /*003c*/ 	.word	0xffffffff


	//   ....[3]....
        /*0040*/ 	.word	0xffffffff


	//   ....[4]....
        /*0044*/ 	.word	0xffffffff


	//   ....[5]....
        /*0048*/ 	.word	0xffffffff


	//   ....[6]....
        /*004c*/ 	.word	0xffffffff


	//   ....[7]....
        /*0050*/ 	.word	0xffffffff


	//   ....[8]....
        /*0054*/ 	.word	0xffffffff


	//   ....[9]....
        /*0058*/ 	.word	0xffffffff


	//   ....[10]....
        /*005c*/ 	.word	0xffffffff


	//   ....[11]....
        /*0060*/ 	.word	0xffffffff


	//   ....[12]....
        /*0064*/ 	.word	0xffffffff


	//   ....[13]....
        /*0068*/ 	.word	0xffffffff


	//   ....[14]....
        /*006c*/ 	.word	0xffffffff


	//   ....[15]....
        /*0070*/ 	.word	0xffffffff


	//   ....[16]....
        /*0074*/ 	.word	0xffffffff


	//   ....[17]....
        /*0078*/ 	.word	0xffffffff


	//   ....[18]....
        /*007c*/ 	.word	0xffffffff


	//   ....[19]....
        /*0080*/ 	.word	0xffffffff


	//   ....[20]....
        /*0084*/ 	.word	0xffffffff


	//   ....[21]....
        /*0088*/ 	.word	0x0500000f


	//   ....[22]....
        /*008c*/ 	.word	0x0500000f


	//   ....[23]....
        /*0090*/ 	.word	0x0500000f


	//   ....[24]....
        /*0094*/ 	.word	0x0500000f


	//   ....[25]....
        /*0098*/ 	.word	0x0500000f


	//   ....[26]....
        /*009c*/ 	.word	0x0500000f


	//   ....[27]....
        /*00a0*/ 	.word	0x0500000f


	//   ....[28]....
        /*00a4*/ 	.word	0x0500000f


	//   ....[29]....
        /*00a8*/ 	.word	0x0500000f


	//   ....[30]....
        /*00ac*/ 	.word	0x0500000f


	//----- nvinfo : EIATTR_COOP_GROUP_INSTR_OFFSETS
	.align		4
.L_533:
        /*00b0*/ 	.byte	0x04, 0x28
        /*00b2*/ 	.short	(.L_535 - .L_534)


	//   ....[0]....
.L_534:
        /*00b4*/ 	.word	0x00002820


	//   ....[1]....
        /*00b8*/ 	.word	0x00002840


	//   ....[2]....
        /*00bc*/ 	.word	0x00002860


	//   ....[3]....
        /*00c0*/ 	.word	0x00002880


	//   ....[4]....
        /*00c4*/ 	.word	0x000028a0


	//   ....[5]....
        /*00c8*/ 	.word	0x00005250


	//   ....[6]....
        /*00cc*/ 	.word	0x000054e0


	//   ....[7]....
        /*00d0*/ 	.word	0x00005500


	//   ....[8]....
        /*00d4*/ 	.word	0x00005520


	//   ....[9]....
        /*00d8*/ 	.word	0x00005540


	//   ....[10]....
        /*00dc*/ 	.word	0x00005660


	//   ....[11]....
        /*00e0*/ 	.word	0x00005690


	//   ....[12]....
        /*00e4*/ 	.word	0x000056c0


	//   ....[13]....
        /*00e8*/ 	.word	0x00006d40


	//   ....[14]....
        /*00ec*/ 	.word	0x00006dd0


	//   ....[15]....
        /*00f0*/ 	.word	0x00006e50


	//   ....[16]....
        /*00f4*/ 	.word	0x00006e80


	//   ....[17]....
        /*00f8*/ 	.word	0x00006ec0


	//   ....[18]....
        /*00fc*/ 	.word	0x00006f30


	//   ....[19]....
        /*0100*/ 	.word	0x00006f50


	//   ....[20]....
        /*0104*/ 	.word	0x00006f90


	//   ....[21]....
        /*0108*/ 	.word	0x0000a5b0


	//   ....[22]....
        /*010c*/ 	.word	0x0000a610


	//   ....[23]....
        /*0110*/ 	.word	0x0000a670


	//   ....[24]....
        /*0114*/ 	.word	0x0000a6d0


	//   ....[25]....
        /*0118*/ 	.word	0x0000a730


	//   ....[26]....
        /*011c*/ 	.word	0x0000a7b0


	//   ....[27]....
        /*0120*/ 	.word	0x0000a850


	//   ....[28]....
        /*0124*/ 	.word	0x0000a8d0


	//   ....[29]....
        /*0128*/ 	.word	0x0000a930


	//   ....[30]....
        /*012c*/ 	.word	0x0000a990


	//----- nvinfo : EIATTR_VRC_CTA_INIT_COUNT
	.align		4
.L_535:
        /*0130*/ 	.byte	0x02, 0x4a
	.zero		1
	.zero		1


	//----- nvinfo : EIATTR_SYSCALL_OFFSETS
	.align		4
        /*0134*/ 	.byte	0x04, 0x46
        /*0136*/ 	.short	(.L_537 - .L_536)


	//   ....[0]....
.L_536:
        /*0138*/ 	.word	0x00001a90


	//----- nvinfo : EIATTR_EXIT_INSTR_OFFSETS
	.align		4
.L_537:
        /*013c*/ 	.byte	0x04, 0x1c
        /*013e*/ 	.short	(.L_539 - .L_538)


	//   ....[0]....
.L_538:
        /*0140*/ 	.word	0x000000b0


	//   ....[1]....
        /*0144*/ 	.word	0x0000a0f0


	//   ....[2]....
        /*0148*/ 	.word	0x0000a4a0


	//   ....[3]....
        /*014c*/ 	.word	0x0000a560


	//----- nvinfo : EIATTR_CRS_STACK_SIZE
	.align		4
.L_539:
        /*0150*/ 	.byte	0x04, 0x1e
        /*0152*/ 	.short	(.L_541 - .L_540)
.L_540:
        /*0154*/ 	.word	0x00000000


	//----- nvinfo : EIATTR_CBANK_PARAM_SIZE
	.align		4
.L_541:
        /*0158*/ 	.byte	0x03, 0x19
        /*015a*/ 	.short	0x0128


	//----- nvinfo : EIATTR_PARAM_CBANK
	.align		4
        /*015c*/ 	.byte	0x04, 0x0a
        /*015e*/ 	.short	(.L_543 - .L_542)
	.align		4
.L_542:
        /*0160*/ 	.word	index@(.nv.constant0._ZN4mmha33masked_multihead_attention_kernelItLi160ELi256ELi2ELi32ELi128ELb0ELb0EEEv26Multihead_attention_paramsIT_XT5_EE)
        /*0164*/ 	.short	0x0380
        /*0166*/ 	.short	0x0128


	//----- nvinfo : EIATTR_SW_WAR
	.align		4
.L_543:
        /*0168*/ 	.byte	0x04, 0x36
        /*016a*/ 	.short	(.L_545 - .L_544)
.L_544:
        /*016c*/ 	.word	0x00000008
.L_545:


//--------------------- .nv.info._ZN4mmha33masked_multihead_attention_kernelItLi160ELi256ELi4ELi32ELi64ELb0ELb0EEEv26Multihead_attention_paramsIT_XT5_EE --------------------------
	.section	.nv.info._ZN4mmha33masked_multihead_attention_kernelItLi160ELi256ELi4ELi32ELi64ELb0ELb0EEEv26Multihead_attention_paramsIT_XT5_EE,"",@"SHT_CUDA_INFO"
	.sectionflags	@""
	.align	4


	//----- nvinfo : EIATTR_CUDA_API_VERSION
	.align		4
        /*0000*/ 	.byte	0x04, 0x37
        /*0002*/ 	.short	(.L_547 - .L_546)
.L_546:
        /*0004*/ 	.word	0x00000082


	//----- nvinfo : EIATTR_KPARAM_INFO
	.align		4
.L_547:
        /*0008*/ 	.byte	0x04, 0x17
        /*000a*/ 	.short	(.L_549 - .L_548)
.L_548:
        /*000c*/ 	.word	0x00000000
        /*0010*/ 	.short	0x0000
        /*0012*/ 	.short	0x0000
        /*0014*/ 	.byte	0x00, 0xf0, 0xa1, 0x04


	//----- nvinfo : EIATTR_SPARSE_MMA_MASK
	.align		4
.L_549:
        /*0018*/ 	.byte	0x03, 0x50
        /*001a*/ 	.short	0x0000


	//----- nvinfo : EIATTR_MAXREG_COUNT
	.align		4
        /*001c*/ 	.byte	0x03, 0x1b
        /*001e*/ 	.short	0x00ff


	//----- nvinfo : EIATTR_NUM_BARRIERS
	.align		4
        /*0020*/ 	.byte	0x02, 0x4c
        /*0022*/ 	.byte	0x01
	.zero		1


	//----- nvinfo : EIATTR_EXTERNS
	.align		4
        /*0024*/ 	.byte	0x04, 0x0f
        /*0026*/ 	.short	(.L_551 - .L_550)


	//   ....[0]....
	.align		4
.L_550:
        /*0028*/ 	.word	index@(__assertfail)


	//----- nvinfo : EIATTR_MERCURY_ISA_VERSION
	.align		4
.L_551:
        /*002c*/ 	.byte	0x03, 0x5f
        /*002e*/ 	.short	0x0101


	//----- nvinfo : EIATTR_COOP_GROUP_MASK_REGIDS
	.align		4
        /*0030*/ 	.byte	0x04, 0x29
        /*0032*/ 	.short	(.L_553 - .L_552)


	//   ....[0]....
.L_552:
        /*0034*/ 	.word	0xffffffff


	//   ....[1]....
        /*0038*/ 	.word	0xffffffff


	//   ....[2]....
        /*003c*/ 	.word	0xffffffff


	//   ....[3]....
        /*0040*/ 	.word	0xffffffff


	//   ....[4]....
        /*0044*/ 	.word	0xffffffff


	//   ....[5]....
        /*0048*/ 	.word	0xffffffff


	//   ....[6]....
        /*004c*/ 	.word	0xffffffff


	//   ....[7]....
        /*0050*/ 	.word	0xffffffff


	//   ....[8]....
        /*0054*/ 	.word	0xffffffff


	//   ....[9]....
        /*0058*/ 	.word	0xffffffff


	//   ....[10]....
        /*005c*/ 	.word	0xffffffff


	//   ....[11]....
        /*0060*/ 	.word	0xffffffff


	//   ....[12]....
        /*0064*/ 	.word	0xffffffff


	//   ....[13]....
        /*0068*/ 	.word	0xffffffff


	//   ....[14]....
        /*006c*/ 	.word	0xffffffff


	//   ....[15]....
        /*0070*/ 	.word	0xffffffff


	//   ....[16]....
        /*0074*/ 	.word	0xffffffff


	//   ....[17]....
        /*0078*/ 	.word	0xffffffff


	//   ....[18]....
        /*007c*/ 	.word	0xffffffff


	//   ....[19]....
        /*0080*/ 	.word	0x0500000f


	//   ....[20]....
        /*0084*/ 	.word	0x0500000f


	//   ....[21]....
        /*0088*/ 	.word	0x0500000f


	//   ....[22]....
        /*008c*/ 	.word	0x0500000f


	//   ....[23]....
        /*0090*/ 	.word	0x0500000f


	//   ....[24]....
        /*0094*/ 	.word	0x0500000f


	//   ....[25]....
        /*0098*/ 	.word	0x0500000f


	//   ....[26]....
        /*009c*/ 	.word	0x0500000f


	//   ....[27]....
        /*00a0*/ 	.word	0x0500000f


	//   ....[28]....
        /*00a4*/ 	.word	0x0500000f


	//----- nvinfo : EIATTR_COOP_GROUP_INSTR_OFFSETS
	.align		4
.L_553:
        /*00a8*/ 	.byte	0x04, 0x28
        /*00aa*/ 	.short	(.L_555 - .L_554)


	//   ....[0]....
.L_554:
        /*00ac*/ 	.word	0x000027d0


	//   ....[1]....
        /*00b0*/ 	.word	0x000027f0


	//   ....[2]....
        /*00b4*/ 	.word	0x00002810


	//   ....[3]....
        /*00b8*/ 	.word	0x00002830


	//   ....[4]....
        /*00bc*/ 	.word	0x00002850


	//   ....[5]....
        /*00c0*/ 	.word	0x00004e50


	//   ....[6]....
        /*00c4*/ 	.word	0x00004e70


	//   ....[7]....
        /*00c8*/ 	.word	0x00005150


	//   ....[8]....
        /*00cc*/ 	.word	0x00005170


	//   ....[9]....
        /*00d0*/ 	.word	0x00005190


	//   ....[10]....
        /*00d4*/ 	.word	0x000052c0


	//   ....[11]....
        /*00d8*/ 	.word	0x000052f0


	//   ....[12]....
        /*00dc*/ 	.word	0x00006980


	//   ....[13]....
        /*00e0*/ 	.word	0x00006a40


	//   ....[14]....
        /*00e4*/ 	.word	0x00006ac0


	//   ....[15]....
        /*00e8*/ 	.word	0x00006af0


	//   ....[16]....
        /*00ec*/ 	.word	0x00006b20


	//   ....[17]....
        /*00f0*/ 	.word	0x00006ba0


	//   ....[18]....
        /*00f4*/ 	.word	0x00006bc0


	//   ....[19]....
        /*00f8*/ 	.word	0x00009fa0


	//   ....[20]....
        /*00fc*/ 	.word	0x0000a000


	//   ....[21]....
        /*0100*/ 	.word	0x0000a060


	//   ....[22]....
        /*0104*/ 	.word	0x0000a0c0


	//   ....[23]....
        /*0108*/ 	.word	0x0000a120


	//   ....[24]....
        /*010c*/ 	.word	0x0000a1a0


	//   ....[25]....
        /*0110*/ 	.word	0x0000a220


	//   ....[26]....
        /*0114*/ 	.word	0x0000a2b0


	//   ....[27]....
        /*0118*/ 	.word	0x0000a330


	//   ....[28]....
        /*011c*/ 	.word	0x0000a390


	//----- nvinfo : EIATTR_VRC_CTA_INIT_COUNT
	.align		4
.L_555:
        /*0120*/ 	.byte	0x02, 0x4a
	.zero		1
	.zero		1


	//----- nvinfo : EIATTR_SYSCALL_OFFSETS
	.align		4
        /*0124*/ 	.byte	0x04, 0x46
        /*0126*/ 	.short	(.L_557 - .L_556)


	//   ....[0]....
.L_556:
        /*0128*/ 	.word	0x00001a40


	//----- nvinfo : EIATTR_EXIT_INSTR_OFFSETS
	.align		4
.L_557:
        /*012c*/ 	.byte	0x04, 0x1c
        /*012e*/ 	.short	(.L_559 - .L_558)


	//   ....[0]....
.L_558:
        /*0130*/ 	.word	0x000000b0


	//   ....[1]....
        /*0134*/ 	.word	0x00009ae0


	//   ....[2]....
        /*0138*/ 	.word	0x00009e90


	//   ....[3]....
        /*013c*/ 	.word	0x00009f50


	//----- nvinfo : EIATTR_CRS_STACK_SIZE
	.align		4
.L_559:
        /*0140*/ 	.byte	0x04, 0x1e
        /*0142*/ 	.short	(.L_561 - .L_560)
.L_560:
        /*0144*/ 	.word	0x00000000


	//----- nvinfo : EIATTR_CBANK_PARAM_SIZE
	.align		4
.L_561:
        /*0148*/ 	.byte	0x03, 0x19
        /*014a*/ 	.short	0x0128


	//----- nvinfo : EIATTR_PARAM_CBANK
	.align		4
        /*014c*/ 	.byte	0x04, 0x0a
        /*014e*/ 	.short	(.L_563 - .L_562)
	.align		4
.L_562:
        /*0150*/ 	.word	index@(.nv.constant0._ZN4mmha33masked_multihead_attention_kernelItLi160ELi256ELi4ELi32ELi64ELb0ELb0EEEv26Multihead_attention_paramsIT_XT5_EE)
        /*0154*/ 	.short	0x0380
        /*0156*/ 	.short	0x0128


	//----- nvinfo : EIATTR_SW_WAR
	.align		4
.L_563:
        /*0158*/ 	.byte	0x04, 0x36
        /*015a*/ 	.short	(.L_565 - .L_564)
.L_564:
        /*015c*/ 	.word	0x00000008
.L_565:


//--------------------- .nv.info._ZN4mmha33masked_multihead_attention_kernelIfLi160ELi256ELi1ELi64ELi256ELb0ELb1EEEv26Multihead_attention_paramsIT_XT5_EE --------------------------
	.section	.nv.info._ZN4mmha33masked_multihead_attention_kernelIfLi160ELi256ELi1ELi64ELi256ELb0ELb1EEEv26Multihead_attention_paramsIT_XT5_EE,"",@"SHT_CUDA_INFO"
	.sectionflags	@""
	.align	4


	//----- nvinfo : EIATTR_CUDA_API_VERSION
	.align		4
        /*0000*/ 	.byte	0x04, 0x37
        /*0002*/ 	.short	(.L_567 - .L_566)
.L_566:
        /*0004*/ 	.word	0x00000082


	//----- nvinfo : EIATTR_KPARAM_INFO
	.align		4
.L_567:
        /*0008*/ 	.byte	0x04, 0x17
        /*000a*/ 	.short	(.L_569 - .L_568)
.L_568:
        /*000c*/ 	.word	0x00000000
        /*0010*/ 	.short	0x0000
        /*0012*/ 	.short	0x0000
        /*0014*/ 	.byte	0x00, 0xf0, 0xa1, 0x04


	//----- nvinfo : EIATTR_SPARSE_MMA_MASK
	.align		4
.L_569:
        /*0018*/ 	.byte	0x03, 0x50
        /*001a*/ 	.short	0x0000


	//----- nvinfo : EIATTR_MAXREG_COUNT
	.align		4
        /*001c*/ 	.byte	0x03, 0x1b
        /*001e*/ 	.short	0x00ff


	//----- nvinfo : EIATTR_NUM_BARRIERS
	.align		4
        /*0020*/ 	.byte	0x02, 0x4c
        /*0022*/ 	.byte	0x01
	.zero		1


	//----- nvinfo : EIATTR_EXTERNS
	.align		4
        /*0024*/ 	.byte	0x04, 0x0f
        /*0026*/ 	.short	(.L_571 - .L_570)


	//   ....[0]....
	.align		4
.L_570:
        /*0028*/ 	.word	index@(__assertfail)


	//----- nvinfo : EIATTR_ANNOTATIONS
	.align		4
.L_571:
        /*002c*/ 	.byte	0x04, 0x55
        /*002e*/ 	.short	(.L_573 - .L_572)


	//   ....[0]....
.L_572:
        /* <DEDUP_REMOVED lines=264> */


	//----- nvinfo : EIATTR_MERCURY_ISA_VERSION
	.align		4
.L_573:
        /*10a0*/ 	.byte	0x03, 0x5f
        /*10a2*/ 	.short	0x0101


	//----- nvinfo : EIATTR_INT_WARP_WIDE_INSTR_OFFSETS
	.align		4
        /*10a4*/ 	.byte	0x04, 0x31
        /*10a6*/ 	.short	(.L_575 - .L_574)


	//   ....[0]....
.L_574:
        /*10a8*/ 	.word	0x00000ab0


	//----- nvinfo : EIATTR_COOP_GROUP_MASK_REGIDS
	.align		4
.L_575:
        /*10ac*/ 	.byte	0x04, 0x29
        /*10ae*/ 	.short	(.L_577 - .L_576)


	//   ....[0]....
.L_576:
        /*10b0*/ 	.word	0xffffffff


	//   ....[1]....
        /*10b4*/ 	.word	0xffffffff


	//   ....[2]....
        /*10b8*/ 	.word	0xffffffff


	//   ....[3]....
        /*10bc*/ 	.word	0xffffffff


	//   ....[4]....
        /*10c0*/ 	.word	0xffffffff


	//   ....[5]....
        /*10c4*/ 	.word	0xffffffff


	//   ....[6]....
        /*10c8*/ 	.word	0xffffffff


	//   ....[7]....
        /*10cc*/ 	.word	0xffffffff


	//   ....[8]....
        /*10d0*/ 	.word	0xffffffff


	//   ....[9]....
        /*10d4*/ 	.word	0xffffffff


	//   ....[10]....
        /*10d8*/ 	.word	0xffffffff


	//   ....[11]....
        /*10dc*/ 	.word	0xffffffff


	//   ....[12]....
        /*10e0*/ 	.word	0xffffffff


	//   ....[13]....
        /*10e4*/ 	.word	0xffffffff


	//   ....[14]....
        /*10e8*/ 	.word	0xffffffff


	//   ....[15]....
        /*10ec*/ 	.word	0xffffffff


	//   ....[16]....
        /*10f0*/ 	.word	0xffffffff


	//   ....[17]....
        /*10f4*/ 	.word	0xffffffff


	//   ....[18]....
        /*10f8*/ 	.word	0xffffffff


	//   ....[19]....
        /*10fc*/ 	.word	0xffffffff


	//   ....[20]....
        /*1100*/ 	.word	0xffffffff


	//   ....[21]....
        /*1104*/ 	.word	0xffffffff


	//   ....[22]....
        /*1108*/ 	.word	0xffffffff


	//   ....[23]....
        /*110c*/ 	.word	0xffffffff


	//   ....[24]....
        /*1110*/ 	.word	0xffffffff


	//----- nvinfo : EIATTR_COOP_GROUP_INSTR_OFFSETS
	.align		4
.L_577:
        /*1114*/ 	.byte	0x04, 0x28
        /*1116*/ 	.short	(.L_579 - .L_578)


	//   ....[0]....
.L_578:
        /*1118*/ 	.word	0x00001b50


	//   ....[1]....
        /*111c*/ 	.word	0x00001bd0


	//   ....[2]....
        /*1120*/ 	.word	0x00001c10


	//   ....[3]....
        /*1124*/ 	.word	0x00001c30


	//   ....[4]....
        /*1128*/ 	.word	0x00001c70


	//   ....[5]....
        /*112c*/ 	.word	0x00001d20


	//   ....[6]....
        /*1130*/ 	.word	0x00001d40


	//   ....[7]....
        /*1134*/ 	.word	0x0000cb40


	//   ....[8]....
        /*1138*/ 	.word	0x0000cb60


	//   ....[9]....
        /*113c*/ 	.word	0x0000cb90


	//   ....[10]....
        /*1140*/ 	.word	0x0000cbc0


	//   ....[11]....
        /*1144*/ 	.word	0x0000cc00


	//   ....[12]....
        /*1148*/ 	.word	0x0000cca0


	//   ....[13]....
        /*114c*/ 	.word	0x0000ccd0


	//   ....[14]....
        /*1150*/ 	.word	0x0000ccf0


	//   ....[15]....
        /*1154*/ 	.word	0x0000cd10


	//   ....[16]....
        /*1158*/ 	.word	0x0000e380


	//   ....[17]....
        /*115c*/ 	.word	0x0000e420


	//   ....[18]....
        /*1160*/ 	.word	0x0000e450


	//   ....[19]....
        /*1164*/ 	.word	0x0000e470


	//   ....[20]....
        /*1168*/ 	.word	0x0000e490


	//   ....[21]....
        /*116c*/ 	.word	0x0000e4f0


	//   ....[22]....
        /*1170*/ 	.word	0x0000e510


	//   ....[23]....
        /*1174*/ 	.word	0x0000e540


	//   ....[24]....
        /*1178*/ 	.word	0x0000e560


	//----- nvinfo : EIATTR_VRC_CTA_INIT_COUNT
	.align		4
.L_579:
        /*117c*/ 	.byte	0x02, 0x4a
	.zero		1
	.zero		1


	//----- nvinfo : EIATTR_SYSCALL_OFFSETS
	.align		4
        /*1180*/ 	.byte	0x04, 0x46
        /*1182*/ 	.short	(.L_581 - .L_580)


	//   ....[0]....
.L_580:
        /*1184*/ 	.word	0x000013b0


	//----- nvinfo : EIATTR_EXIT_INSTR_OFFSETS
	.align		4
.L_581:
        /*1188*/ 	.byte	0x04, 0x1c
        /*118a*/ 	.short	(.L_583 - .L_582)


	//   ....[0]....
.L_582:
        /*118c*/ 	.word	0x000000e0


	//   ....[1]....
        /*1190*/ 	.word	0x00012270


	//   ....[2]....
        /*1194*/ 	.word	0x00012490


	//   ....[3]....
        /*1198*/ 	.word	0x000124e0


	//----- nvinfo : EIATTR_CRS_STACK_SIZE
	.align		4
.L_583:
        /*119c*/ 	.byte	0x04, 0x1e
        /*119e*/ 	.short	(.L_585 - .L_584)
.L_584:
        /*11a0*/ 	.word	0x00000000


	//----- nvinfo : EIATTR_CBANK_PARAM_SIZE
	.align		4
.L_585:
        /*11a4*/ 	.byte	0x03, 0x19
        /*11a6*/ 	.short	0x0128


	//----- nvinfo : EIATTR_PARAM_CBANK
	.align		4
        /*11a8*/ 	.byte	0x04, 0x0a
        /*11aa*/ 	.short	(.L_587 - .L_586)
	.align		4
.L_586:
        /*11ac*/ 	.word	index@(.nv.constant0._ZN4mmha33masked_multihead_attention_kernelIfLi160ELi256ELi1ELi64ELi256ELb0ELb1EEEv26Multihead_attention_paramsIT_XT5_EE)
        /*11b0*/ 	.short	0x0380
        /*11b2*/ 	.short	0x0128


	//----- nvinfo : EIATTR_SW_WAR
	.align		4
.L_587:
        /*11b4*/ 	.byte	0x04, 0x36
        /*11b6*/ 	.short	(.L_589 - .L_588)
.L_588:
        /*11b8*/ 	.word	0x00000008
.L_589:


//--------------------- .nv.info._ZN4mmha33masked_multihead_attention_kernelIfLi160ELi256ELi2ELi64ELi128ELb0ELb1EEEv26Multihead_attention_paramsIT_XT5_EE --------------------------
	.section	.nv.info._ZN4mmha33masked_multihead_attention_kernelIfLi160ELi256ELi2ELi64ELi128ELb0ELb1EEEv26Multihead_attention_paramsIT_XT5_EE,"",@"SHT_CUDA_INFO"
	.sectionflags	@""
	.align	4


	//----- nvinfo : EIATTR_CUDA_API_VERSION
	.align		4
        /*0000*/ 	.byte	0x04, 0x37
        /*0002*/ 	.short	(.L_591 - .L_590)
.L_590:
        /*0004*/ 	.word	0x00000082


	//----- nvinfo : EIATTR_KPARAM_INFO
	.align		4
.L_591:
        /*0008*/ 	.byte	0x04, 0x17
        /*000a*/ 	.short	(.L_593 - .L_592)
.L_592:
        /*000c*/ 	.word	0x00000000
        /*0010*/ 	.short	0x0000
        /*0012*/ 	.short	0x0000
        /*0014*/ 	.byte	0x00, 0xf0, 0xa1, 0x04


	//----- nvinfo : EIATTR_SPARSE_MMA_MASK
	.align		4
.L_593:
        /*0018*/ 	.byte	0x03, 0x50
        /*001a*/ 	.short	0x0000


	//----- nvinfo : EIATTR_MAXREG_COUNT
	.align		4
        /*001c*/ 	.byte	0x03, 0x1b
        /*001e*/ 	.short	0x00ff


	//----- nvinfo : EIATTR_NUM_BARRIERS
	.align		4
        /*0020*/ 	.byte	0x02, 0x4c
        /*0022*/ 	.byte	0x01
	.zero		1


	//----- nvinfo : EIATTR_EXTERNS
	.align		4
        /*0024*/ 	.byte	0x04, 0x0f
        /*0026*/ 	.short	(.L_595 - .L_594)


	//   ....[0]....
	.align		4
.L_594:
        /*0028*/ 	.word	index@(__assertfail)


	//----- nvinfo : EIATTR_ANNOTATIONS
	.align		4
.L_595:
        /*002c*/ 	.byte	0x04, 0x55
        /*002e*/ 	.short	(.L_597 - .L_596)


	//   ....[0]....
.L_596:
        /* <DEDUP_REMOVED lines=25> */


	//----- nvinfo : EIATTR_MERCURY_ISA_VERSION
	.align		4
.L_597:
        /*01a8*/ 	.byte	0x03, 0x5f
        /*01aa*/ 	.short	0x0101


	//----- nvinfo : EIATTR_INT_WARP_WIDE_INSTR_OFFSETS
	.align		4
        /*01ac*/ 	.byte	0x04, 0x31
        /*01ae*/ 	.short	(.L_599 - .L_598)


	//   ....[0]....
.L_598:
        /*01b0*/ 	.word	0x00000af0


	//----- nvinfo : EIATTR_COOP_GROUP_MASK_REGIDS
	.align		4
.L_599:
        /*01b4*/ 	.byte	0x04, 0x29
        /*01b6*/ 	.short	(.L_601 - .L_600)


	//   ....[0]....
.L_600:
        /*01b8*/ 	.word	0xffffffff


	//   ....[1]....
        /*01bc*/ 	.word	0xffffffff


	//   ....[2]....
        /*01c0*/ 	.word	0xffffffff


	//   ....[3]....
        /*01c4*/ 	.word	0xffffffff


	//   ....[4]....
        /*01c8*/ 	.word	0xffffffff


	//   ....[5]....
        /*01cc*/ 	.word	0xffffffff


	//   ....[6]....
        /*01d0*/ 	.word	0xffffffff


	//   ....[7]....
        /*01d4*/ 	.word	0xffffffff


	//   ....[8]....
        /*01d8*/ 	.word	0xffffffff


	//   ....[9]....
        /*01dc*/ 	.word	0xffffffff


	//   ....[10]....
        /*01e0*/ 	.word	0xffffffff


	//   ....[11]....
        /*01e4*/ 	.word	0xffffffff


	//   ....[12]....
        /*01e8*/ 	.word	0xffffffff


	//   ....[13]....
        /*01ec*/ 	.word	0xffffffff


	//   ....[14]....
        /*01f0*/ 	.word	0xffffffff


	//   ....[15]....
        /*01f4*/ 	.word	0xffffffff


	//   ....[16]....
        /*01f8*/ 	.word	0xffffffff


	//   ....[17]....
        /*01fc*/ 	.word	0xffffffff


	//   ....[18]....
        /*0200*/ 	.word	0xffffffff


	//   ....[19]....
        /*0204*/ 	.word	0xffffffff


	//   ....[20]....
        /*0208*/ 	.word	0xffffffff


	//   ....[21]....
        /*020c*/ 	.word	0xffffffff


	//   ....[22]....
        /*0210*/ 	.word	0xffffffff


	//   ....[23]....
        /*0214*/ 	.word	0x0500000f


	//   ....[24]....
        /*0218*/ 	.word	0x0500000f


	//   ....[25]....
        /*021c*/ 	.word	0x0500000f


	//   ....[26]....
        /*0220*/ 	.word	0x0500000f


	//   ....[27]....
        /*0224*/ 	.word	0x0500000f


	//----- nvinfo : EIATTR_COOP_GROUP_INSTR_OFFSETS
	.align		4
.L_601:
        /*0228*/ 	.byte	0x04, 0x28
        /*022a*/ 	.short	(.L_603 - .L_602)


	//   ....[0]....
.L_602:
        /*022c*/ 	.word	0x00001b80


	//   ....[1]....
        /*0230*/ 	.word	0x00001c30


	//   ....[2]....
        /*0234*/ 	.word	0x00001c70


	//   ....[3]....
        /*0238*/ 	.word	0x00001c90


	//   ....[4]....
        /*023c*/ 	.word	0x00001cc0


	//   ....[5]....
        /*0240*/ 	.word	0x00001d40


	//   ....[6]....
        /*0244*/ 	.word	0x00001d60


	//   ....[7]....
        /*0248*/ 	.word	0x0000a530


	//   ....[8]....
        /*024c*/ 	.word	0x0000a880


	//   ....[9]....
        /*0250*/ 	.word	0x0000a8a0


	//   ....[10]....
        /*0254*/ 	.word	0x0000a8c0


	//   ....[11]....
        /*0258*/ 	.word	0x0000a8e0


	//   ....[12]....
        /*025c*/ 	.word	0x0000aa20


	//   ....[13]....
        /*0260*/ 	.word	0x0000aa50


	//   ....[14]....
        /*0264*/ 	.word	0x0000aa80


	//   ....[15]....
        /*0268*/ 	.word	0x0000c100


	//   ....[16]....
        /*026c*/ 	.word	0x0000c1a0


	//   ....[17]....
        /*0270*/ 	.word	0x0000c1c0


	//   ....[18]....
        /*0274*/ 	.word	0x0000c1e0


	//   ....[19]....
        /*0278*/ 	.word	0x0000c200


	//   ....[20]....
        /*027c*/ 	.word	0x0000c260


	//   ....[21]....
        /*0280*/ 	.word	0x0000c290


	//   ....[22]....
        /*0284*/ 	.word	0x0000c2d0


	//   ....[23]....
        /*0288*/ 	.word	0x00010230


	//   ....[24]....
        /*028c*/ 	.word	0x000102d0


	//   ....[25]....
        /*0290*/ 	.word	0x00010350


	//   ....[26]....
        /*0294*/ 	.word	0x000103b0


	//   ....[27]....
        /*0298*/ 	.word	0x00010410


	//----- nvinfo : EIATTR_VRC_CTA_INIT_COUNT
	.align		4
.L_603:
        /*029c*/ 	.byte	0x02, 0x4a
	.zero		1
	.zero		1


	//----- nvinfo : EIATTR_SYSCALL_OFFSETS
	.align		4
        /*02a0*/ 	.byte	0x04, 0x46
        /*02a2*/ 	.short	(.L_605 - .L_604)


	//   ....[0]....
.L_604:
        /*02a4*/ 	.word	0x000013e0


	//----- nvinfo : EIATTR_EXIT_INSTR_OFFSETS
	.align		4
.L_605:
        /*02a8*/ 	.byte	0x04, 0x1c
        /*02aa*/ 	.short	(.L_607 - .L_606)


	//   ....[0]....
.L_606:
        /*02ac*/ 	.word	0x000000e0


	//   ....[1]....
        /*02b0*/ 	.word	0x0000ff50


	//   ....[2]....
        /*02b4*/ 	.word	0x00010170


	//   ....[3]....
        /*02b8*/ 	.word	0x000101c0


	//----- nvinfo : EIATTR_CRS_STACK_SIZE
	.align		4
.L_607:
        /*02bc*/ 	.byte	0x04, 0x1e
        /*02be*/ 	.short	(.L_609 - .L_608)
.L_608:
        /*02c0*/ 	.word	0x00000000


	//----- nvinfo : EIATTR_CBANK_PARAM_SIZE
	.align		4
.L_609:
        /*02c4*/ 	.byte	0x03, 0x19
        /*02c6*/ 	.short	0x0128


	//----- nvinfo : EIATTR_PARAM_CBANK
	.align		4
        /*02c8*/ 	.byte	0x04, 0x0a
        /*02ca*/ 	.short	(.L_611 - .L_610)
	.align		4
.L_610:
        /*02cc*/ 	.word	index@(.nv.constant0._ZN4mmha33masked_multihead_attention_kernelIfLi160ELi256ELi2ELi64ELi128ELb0ELb1EEEv26Multihead_attention_paramsIT_XT5_EE)
        /*02d0*/ 	.short	0x0380
        /*02d2*/ 	.short	0x0128


	//----- nvinfo : EIATTR_SW_WAR
	.align		4
.L_611:
        /*02d4*/ 	.byte	0x04, 0x36
        /*02d6*/ 	.short	(.L_613 - .L_612)
.L_612:
        /*02d8*/ 	.word	0x00000008
.L_613:


//--------------------- .nv.info._ZN4mmha33masked_multihead_attention_kernelIfLi160ELi256ELi4ELi64ELi64ELb0ELb1EEEv26Multihead_attention_paramsIT_XT5_EE --------------------------
	.section	.nv.info._ZN4mmha33masked_multihead_attention_kernelIfLi160ELi256ELi4ELi64ELi64ELb0ELb1EEEv26Multihead_attention_paramsIT_XT5_EE,"",@"SHT_CUDA_INFO"
	.sectionflags	@""
	.align	4


	//----- nvinfo : EIATTR_CUDA_API_VERSION
	.align		4
        /*0000*/ 	.byte	0x04, 0x37
        /*0002*/ 	.short	(.L_615 - .L_614)
.L_614:
        /*0004*/ 	.word	0x00000082


	//----- nvinfo : EIATTR_KPARAM_INFO
	.align		4
.L_615:
        /*0008*/ 	.byte	0x04, 0x17
        /*000a*/ 	.short	(.L_617 - .L_616)
.L_616:
        /*000c*/ 	.word	0x00000000
        /*0010*/ 	.short	0x0000
        /*0012*/ 	.short	0x0000
        /*0014*/ 	.byte	0x00, 0xf0, 0xa1, 0x04


	//----- nvinfo : EIATTR_SPARSE_MMA_MASK
	.align		4
.L_617:
        /*0018*/ 	.byte	0x03, 0x50
        /*001a*/ 	.short	0x0000


	//----- nvinfo : EIATTR_MAXREG_COUNT
	.align		4
        /*001c*/ 	.byte	0x03, 0x1b
        /*001e*/ 	.short	0x00ff


	//----- nvinfo : EIATTR_NUM_BARRIERS
	.align		4
        /*0020*/ 	.byte	0x02, 0x4c
        /*0022*/ 	.byte	0x01
	.zero		1


	//----- nvinfo : EIATTR_EXTERNS
	.align		4
        /*0024*/ 	.byte	0x04, 0x0f
        /*0026*/ 	.short	(.L_619 - .L_618)


	//   ....[0]....
	.align		4
.L_618:
        /*0028*/ 	.word	index@(__assertfail)


	//----- nvinfo : EIATTR_MERCURY_ISA_VERSION
	.align		4
.L_619:
        /*002c*/ 	.byte	0x03, 0x5f
        /*002e*/ 	.short	0x0101


	//----- nvinfo : EIATTR_COOP_GROUP_MASK_REGIDS
	.align		4
        /*0030*/ 	.byte	0x04, 0x29
        /*0032*/ 	.short	(.L_621 - .L_620)


	//   ....[0]....
.L_620:
        /*0034*/ 	.word	0xffffffff


	//   ....[1]....
        /*0038*/ 	.word	0xffffffff


	//   ....[2]....
        /*003c*/ 	.word	0xffffffff


	//   ....[3]....
        /*0040*/ 	.word	0xffffffff


	//   ....[4]....
        /*0044*/ 	.word	0xffffffff


	//   ....[5]....
        /*0048*/ 	.word	0xffffffff


	//   ....[6]....
        /*004c*/ 	.word	0xffffffff


	//   ....[7]....
        /*0050*/ 	.word	0xffffffff


	//   ....[8]....
        /*0054*/ 	.word	0xffffffff


	//   ....[9]....
        /*0058*/ 	.word	0xffffffff


	//   ....[10]....
        /*005c*/ 	.word	0xffffffff


	//   ....[11]....
        /*0060*/ 	.word	0xffffffff


	//   ....[12]....
        /*0064*/ 	.word	0xffffffff


	//   ....[13]....
        /*0068*/ 	.word	0xffffffff


	//   ....[14]....
        /*006c*/ 	.word	0xffffffff


	//   ....[15]....
        /*0070*/ 	.word	0xffffffff


	//   ....[16]....
        /*0074*/ 	.word	0xffffffff


	//   ....[17]....
        /*0078*/ 	.word	0xffffffff


	//   ....[18]....
        /*007c*/ 	.word	0xffffffff


	//   ....[19]....
        /*0080*/ 	.word	0xffffffff


	//   ....[20]....
        /*0084*/ 	.word	0xffffffff


	//   ....[21]....
        /*0088*/ 	.word	0x0500000f


	//   ....[22]....
        /*008c*/ 	.word	0x0500000f


	//   ....[23]....
        /*0090*/ 	.word	0x0500000f


	//   ....[24]....
        /*0094*/ 	.word	0x0500000f


	//   ....[25]....
        /*0098*/ 	.word	0x0500000f


	//----- nvinfo : EIATTR_COOP_GROUP_INSTR_OFFSETS
	.align		4
.L_621:
        /*009c*/ 	.byte	0x04, 0x28
        /*009e*/ 	.short	(.L_623 - .L_622)


	//   ....[0]....
.L_622:
        /*00a0*/ 	.word	0x000019c0


	//   ....[1]....
        /*00a4*/ 	.word	0x00001a30


	//   ....[2]....
        /*00a8*/ 	.word	0x00001a60


	//   ....[3]....
        /*00ac*/ 	.word	0x00001a80


	//   ....[4]....
        /*00b0*/ 	.word	0x00001ab0


	//   ....[5]....
        /*00b4*/ 	.word	0x00001b70


	//   ....[6]....
        /*00b8*/ 	.word	0x00001ba0


	//   ....[7]....
        /*00bc*/ 	.word	0x00009430


	//   ....[8]....
        /*00c0*/ 	.word	0x00009450


	//   ....[9]....
        /*00c4*/ 	.word	0x000096e0


	//   ....[10]....
        /*00c8*/ 	.word	0x00009700


	//   ....[11]....
        /*00cc*/ 	.word	0x00009720


	//   ....[12]....
        /*00d0*/ 	.word	0x00009860


	//   ....[13]....
        /*00d4*/ 	.word	0x000098b0


	//   ....[14]....
        /*00d8*/ 	.word	0x0000aef0


	//   ....[15]....
        /*00dc*/ 	.word	0x0000afa0


	//   ....[16]....
        /*00e0*/ 	.word	0x0000afd0


	//   ....[17]....
        /*00e4*/ 	.word	0x0000aff0


	//   ....[18]....
        /*00e8*/ 	.word	0x0000b010


	//   ....[19]....
        /*00ec*/ 	.word	0x0000b080


	//   ....[20]....
        /*00f0*/ 	.word	0x0000b0a0


	//   ....[21]....
        /*00f4*/ 	.word	0x0000edc0


	//   ....[22]....
        /*00f8*/ 	.word	0x0000ee40


	//   ....[23]....
        /*00fc*/ 	.word	0x0000eed0


	//   ....[24]....
        /*0100*/ 	.word	0x0000ef50


	//   ....[25]....
        /*0104*/ 	.word	0x0000efb0


	//----- nvinfo : EIATTR_VRC_CTA_INIT_COUNT
	.align		4
.L_623:
        /*0108*/ 	.byte	0x02, 0x4a
	.zero		1
	.zero		1


	//----- nvinfo : EIATTR_SYSCALL_OFFSETS
	.align		4
        /*010c*/ 	.byte	0x04, 0x46
        /*010e*/ 	.short	(.L_625 - .L_624)


	//   ....[0]....
.L_624:
        /*0110*/ 	.word	0x00001220


	//----- nvinfo : EIATTR_EXIT_INSTR_OFFSETS
	.align		4
.L_625:
        /*0114*/ 	.byte	0x04, 0x1c
        /*0116*/ 	.short	(.L_627 - .L_626)


	//   ....[0]....
.L_626:
        /*0118*/ 	.word	0x000000b0


	//   ....[1]....
        /*011c*/ 	.word	0x0000eaf0


	//   ....[2]....
        /*0120*/ 	.word	0x0000ed10


	//   ....[3]....
        /*0124*/ 	.word	0x0000ed60


	//----- nvinfo : EIATTR_CRS_STACK_SIZE
	.align		4
.L_627:
        /*0128*/ 	.byte	0x04, 0x1e
        /*012a*/ 	.short	(.L_629 - .L_628)
.L_628:
        /*012c*/ 	.word	0x00000000


	//----- nvinfo : EIATTR_CBANK_PARAM_SIZE
	.align		4
.L_629:
        /*0130*/ 	.byte	0x03, 0x19
        /*0132*/ 	.short	0x0128


	//----- nvinfo : EIATTR_PARAM_CBANK
	.align		4
        /*0134*/ 	.byte	0x04, 0x0a
        /*0136*/ 	.short	(.L_631 - .L_630)
	.align		4
.L_630:
        /*0138*/ 	.word	index@(.nv.constant0._ZN4mmha33masked_multihead_attention_kernelIfLi160ELi256ELi4ELi64ELi64ELb0ELb1EEEv26Multihead_attention_paramsIT_XT5_EE)
        /*013c*/ 	.short	0x0380
        /*013e*/ 	.short	0x0128


	//----- nvinfo : EIATTR_SW_WAR
	.align		4
.L_631:
        /*0140*/ 	.byte	0x04, 0x36
        /*0142*/ 	.short	(.L_633 - .L_632)
.L_632:
        /*0144*/ 	.word	0x00000008
.L_633:


//--------------------- .nv.info._ZN4mmha33masked_multihead_attention_kernelIfLi160ELi256ELi1ELi64ELi256ELb0ELb0EEEv26Multihead_attention_paramsIT_XT5_EE --------------------------
	.section	.nv.info._ZN4mmha33masked_multihead_attention_kernelIfLi160ELi256ELi1ELi64ELi256ELb0ELb0EEEv26Multihead_attention_paramsIT_XT5_EE,"",@"SHT_CUDA_INFO"
	.sectionflags	@""
	.align	4


	//----- nvinfo : EIATTR_CUDA_API_VERSION
	.align		4
        /*0000*/ 	.byte	0x04, 0x37
        /*0002*/ 	.short	(.L_635 - .L_634)
.L_634:
        /*0004*/ 	.word	0x00000082


	//----- nvinfo : EIATTR_KPARAM_INFO
	.align		4
.L_635:
        /*0008*/ 	.byte	0x04, 0x17
        /*000a*/ 	.short	(.L_637 - .L_636)
.L_636:
        /*000c*/ 	.word	0x00000000
        /*0010*/ 	.short	0x0000
        /*0012*/ 	.short	0x0000
        /*0014*/ 	.byte	0x00, 0xf0, 0xa1, 0x04


	//----- nvinfo : EIATTR_SPARSE_MMA_MASK
	.align		4
.L_637:
        /*0018*/ 	.byte	0x03, 0x50
        /*001a*/ 	.short	0x0000


	//----- nvinfo : EIATTR_MAXREG_COUNT
	.align		4
        /*001c*/ 	.byte	0x03, 0x1b
        /*001e*/ 	.short	0x00ff


	//----- nvinfo : EIATTR_NUM_BARRIERS
	.align		4
        /*0020*/ 	.byte	0x02, 0x4c
        /*0022*/ 	.byte	0x01
	.zero		1


	//----- nvinfo : EIATTR_EXTERNS
	.align		4
        /*0024*/ 	.byte	0x04, 0x0f
        /*0026*/ 	.short	(.L_639 - .L_638)


	//   ....[0]....
	.align		4
.L_638:
        /*0028*/ 	.word	index@(__assertfail)


	//----- nvinfo : EIATTR_ANNOTATIONS
	.align		4
.L_639:
        /*002c*/ 	.byte	0x04, 0x55
        /*002e*/ 	.short	(.L_641 - .L_640)


	//   ....[0]....
.L_640:
        /* <DEDUP_REMOVED lines=286> */


	//----- nvinfo : EIATTR_MERCURY_ISA_VERSION
	.align		4
.L_641:
        /*11f8*/ 	.byte	0x03, 0x5f
        /*11fa*/ 	.short	0x0101


	//----- nvinfo : EIATTR_INT_WARP_WIDE_INSTR_OFFSETS
	.align		4
        /*11fc*/ 	.byte	0x04, 0x31
        /*11fe*/ 	.short	(.L_643 - .L_642)


	//   ....[0]....
.L_642:
        /*1200*/ 	.word	0x00000ab0


	//----- nvinfo : EIATTR_COOP_GROUP_MASK_REGIDS
	.align		4
.L_643:
        /*1204*/ 	.byte	0x04, 0x29
        /*1206*/ 	.short	(.L_645 - .L_644)


	//   ....[0]....
.L_644:
        /*1208*/ 	.word	0xffffffff


	//   ....[1]....
        /*120c*/ 	.word	0xffffffff


	//   ....[2]....
        /*1210*/ 	.word	0xffffffff


	//   ....[3]....
        /*1214*/ 	.word	0xffffffff


	//   ....[4]....
        /*1218*/ 	.word	0xffffffff


	//   ....[5]....
        /*121c*/ 	.word	0xffffffff


	//   ....[6]....
        /*1220*/ 	.word	0xffffffff


	//   ....[7]....
        /*1224*/ 	.word	0xffffffff


	//   ....[8]....
        /*1228*/ 	.word	0xffffffff


	//   ....[9]....
        /*122c*/ 	.word	0xffffffff


	//   ....[10]....
        /*1230*/ 	.word	0xffffffff


	//   ....[11]....
        /*1234*/ 	.word	0xffffffff


	//   ....[12]....
        /*1238*/ 	.word	0xffffffff


	//   ....[13]....
        /*123c*/ 	.word	0xffffffff


	//   ....[14]....
        /*1240*/ 	.word	0xffffffff


	//   ....[15]....
        /*1244*/ 	.word	0xffffffff


	//   ....[16]....
        /*1248*/ 	.word	0xffffffff


	//   ....[17]....
        /*124c*/ 	.word	0xffffffff


	//   ....[18]....
        /*1250*/ 	.word	0xffffffff


	//   ....[19]....
        /*1254*/ 	.word	0xffffffff


	//   ....[20]....
        /*1258*/ 	.word	0xffffffff


	//   ....[21]....
        /*125c*/ 	.word	0xffffffff


	//   ....[22]....
        /*1260*/ 	.word	0xffffffff


	//   ....[23]....
        /*1264*/ 	.word	0xffffffff


	//   ....[24]....
        /*1268*/ 	.word	0xffffffff


	//----- nvinfo : EIATTR_COOP_GROUP_INSTR_OFFSETS
	.align		4
.L_645:
        /*126c*/ 	.byte	0x04, 0x28
        /*126e*/ 	.short	(.L_647 - .L_646)


	//   ....[0]....
.L_646:
        /*1270*/ 	.word	0x00001b50


	//   ....[1]....
        /*1274*/ 	.word	0x00001bd0


	//   ....[2]....
        /*1278*/ 	.word	0x00001c10


	//   ....[3]....
        /*127c*/ 	.word	0x00001c30


	//   ....[4]....
        /*1280*/ 	.word	0x00001c70


	//   ....[5]....
        /*1284*/ 	.word	0x00001d20


	//   ....[6]....
        /*1288*/ 	.word	0x00001d40


	//   ....[7]....
        /*128c*/ 	.word	0x0000a880


	//   ....[8]....
        /*1290*/ 	.word	0x0000a8a0


	//   ....[9]....
        /*1294*/ 	.word	0x0000a8d0


	//   ....[10]....
        /*1298*/ 	.word	0x0000a900


	//   ....[11]....
        /*129c*/ 	.word	0x0000a940


	//   ....[12]....
        /*12a0*/ 	.word	0x0000a9e0


	//   ....[13]....
        /*12a4*/ 	.word	0x0000aa10


	//   ....[14]....
        /*12a8*/ 	.word	0x0000aa30


	//   ....[15]....
        /*12ac*/ 	.word	0x0000aa50


	//   ....[16]....
        /*12b0*/ 	.word	0x0000c100


	//   ....[17]....
        /*12b4*/ 	.word	0x0000c1a0


	//   ....[18]....
        /*12b8*/ 	.word	0x0000c1c0


	//   ....[19]....
        /*12bc*/ 	.word	0x0000c1e0


	//   ....[20]....
        /*12c0*/ 	.word	0x0000c200


	//   ....[21]....
        /*12c4*/ 	.word	0x0000c280


	//   ....[22]....
        /*12c8*/ 	.word	0x0000c2a0


	//   ....[23]....
        /*12cc*/ 	.word	0x0000c2d0


	//   ....[24]....
        /*12d0*/ 	.word	0x0000c2f0


	//----- nvinfo : EIATTR_VRC_CTA_INIT_COUNT
	.align		4
.L_647:
        /*12d4*/ 	.byte	0x02, 0x4a
	.zero		1
	.zero		1


	//----- nvinfo : EIATTR_SYSCALL_OFFSETS
	.align		4
        /*12d8*/ 	.byte	0x04, 0x46
        /*12da*/ 	.short	(.L_649 - .L_648)


	//   ....[0]....
.L_648:
        /*12dc*/ 	.word	0x000013b0


	//----- nvinfo : EIATTR_EXIT_INSTR_OFFSETS
	.align		4
.L_649:
        /*12e0*/ 	.byte	0x04, 0x1c
        /*12e2*/ 	.short	(.L_651 - .L_650)


	//   ....[0]....
.L_650:
        /*12e4*/ 	.word	0x000000e0


	//   ....[1]....
        /*12e8*/ 	.word	0x0000ff90


	//   ....[2]....
        /*12ec*/ 	.word	0x000101b0


	//   ....[3]....
        /*12f0*/ 	.word	0x00010200


	//----- nvinfo : EIATTR_CRS_STACK_SIZE
	.align		4
.L_651:
        /*12f4*/ 	.byte	0x04, 0x1e
        /*12f6*/ 	.short	(.L_653 - .L_652)
.L_652:
        /*12f8*/ 	.word	0x00000000


	//----- nvinfo : EIATTR_CBANK_PARAM_SIZE
	.align		4
.L_653:
        /*12fc*/ 	.byte	0x03, 0x19
        /*12fe*/ 	.short	0x0128


	//----- nvinfo : EIATTR_PARAM_CBANK
	.align		4
        /*1300*/ 	.byte	0x04, 0x0a
        /*1302*/ 	.short	(.L_655 - .L_654)
	.align		4
.L_654:
        /*1304*/ 	.word	index@(.nv.constant0._ZN4mmha33masked_multihead_attention_kernelIfLi160ELi256ELi1ELi64ELi256ELb0ELb0EEEv26Multihead_attention_paramsIT_XT5_EE)
        /*1308*/ 	.short	0x0380
        /*130a*/ 	.short	0x0128


	//----- nvinfo : EIATTR_SW_WAR
	.align		4
.L_655:
        /*130c*/ 	.byte	0x04, 0x36
        /*130e*/ 	.short	(.L_657 - .L_656)
.L_656:
        /*1310*/ 	.word	0x00000008
.L_657:


//--------------------- .nv.info._ZN4mmha33masked_multihead_attention_kernelIfLi160ELi256ELi2ELi64ELi128ELb0ELb0EEEv26Multihead_attention_paramsIT_XT5_EE --------------------------
	.section	.nv.info._ZN4mmha33masked_multihead_attention_kernelIfLi160ELi256ELi2ELi64ELi128ELb0ELb0EEEv26Multihead_attention_paramsIT_XT5_EE,"",@"SHT_CUDA_INFO"
	.sectionflags	@""
	.align	4


	//----- nvinfo : EIATTR_CUDA_API_VERSION
	.align		4
        /*0000*/ 	.byte	0x04, 0x37
        /*0002*/ 	.short	(.L_659 - .L_658)
.L_658:
        /*0004*/ 	.word	0x00000082


	//----- nvinfo : EIATTR_KPARAM_INFO
	.align		4
.L_659:
        /*0008*/ 	.byte	0x04, 0x17
        /*000a*/ 	.short	(.L_661 - .L_660)
.L_660:
        /*000c*/ 	.word	0x00000000
        /*0010*/ 	.short	0x0000
        /*0012*/ 	.short	0x0000
        /*0014*/ 	.byte	0x00, 0xf0, 0xa1, 0x04


	//----- nvinfo : EIATTR_SPARSE_MMA_MASK
	.align		4
.L_661:
        /*0018*/ 	.byte	0x03, 0x50
        /*001a*/ 	.short	0x0000


	//----- nvinfo : EIATTR_MAXREG_COUNT
	.align		4
        /*001c*/ 	.byte	0x03, 0x1b
        /*001e*/ 	.short	0x00ff


	//----- nvinfo : EIATTR_NUM_BARRIERS
	.align		4
        /*0020*/ 	.byte	0x02, 0x4c
        /*0022*/ 	.byte	0x01
	.zero		1


	//----- nvinfo : EIATTR_EXTERNS
	.align		4
        /*0024*/ 	.byte	0x04, 0x0f
        /*0026*/ 	.short	(.L_663 - .L_662)


	//   ....[0]....
	.align		4
.L_662:
        /*0028*/ 	.word	index@(__assertfail)


	//----- nvinfo : EIATTR_ANNOTATIONS
	.align		4
.L_663:
        /*002c*/ 	.byte	0x04, 0x55
        /*002e*/ 	.short	(.L_665 - .L_664)


	//   ....[0]....
.L_664:
        /* <DEDUP_REMOVED lines=29> */


	//----- nvinfo : EIATTR_MERCURY_ISA_VERSION
	.align		4
.L_665:
        /*01e8*/ 	.byte	0x03, 0x5f
        /*01ea*/ 	.short	0x0101


	//----- nvinfo : EIATTR_INT_WARP_WIDE_INSTR_OFFSETS
	.align		4
        /*01ec*/ 	.byte	0x04, 0x31
        /*01ee*/ 	.short	(.L_667 - .L_666)


	//   ....[0]....
.L_666:
        /*01f0*/ 	.word	0x00000ae0


	//----- nvinfo : EIATTR_COOP_GROUP_MASK_REGIDS
	.align		4
.L_667:
        /*01f4*/ 	.byte	0x04, 0x29
        /*01f6*/ 	.short	(.L_669 - .L_668)


	//   ....[0]....
.L_668:
        /*01f8*/ 	.word	0xffffffff


	//   ....[1]....
        /*01fc*/ 	.word	0xffffffff


	//   ....[2]....
        /*0200*/ 	.word	0xffffffff


	//   ....[3]....
        /*0204*/ 	.word	0xffffffff


	//   ....[4]....
        /*0208*/ 	.word	0xffffffff


	//   ....[5]....
        /*020c*/ 	.word	0xffffffff


	//   ....[6]....
        /*0210*/ 	.word	0xffffffff


	//   ....[7]....
        /*0214*/ 	.word	0xffffffff


	//   ....[8]....
        /*0218*/ 	.word	0xffffffff


	//   ....[9]....
        /*021c*/ 	.word	0xffffffff


	//   ....[10]....
        /*0220*/ 	.word	0xffffffff


	//   ....[11]....
        /*0224*/ 	.word	0xffffffff


	//   ....[12]....
        /*0228*/ 	.word	0xffffffff


	//   ....[13]....
        /*022c*/ 	.word	0xffffffff


	//   ....[14]....
        /*0230*/ 	.word	0xffffffff


	//   ....[15]....
        /*0234*/ 	.word	0xffffffff


	//   ....[16]....
        /*0238*/ 	.word	0xffffffff


	//   ....[17]....
        /*023c*/ 	.word	0xffffffff


	//   ....[18]....
        /*0240*/ 	.word	0xffffffff


	//   ....[19]....
        /*0244*/ 	.word	0xffffffff


	//   ....[20]....
        /*0248*/ 	.word	0xffffffff


	//   ....[21]....
        /*024c*/ 	.word	0xffffffff


	//   ....[22]....
        /*0250*/ 	.word	0xffffffff


	//   ....[23]....
        /*0254*/ 	.word	0x0500000f


	//   ....[24]....
        /*0258*/ 	.word	0x0500000f


	//   ....[25]....
        /*025c*/ 	.word	0x0500000f


	//   ....[26]....
        /*0260*/ 	.word	0x0500000f


	//   ....[27]....
        /*0264*/ 	.word	0x0500000f


	//----- nvinfo : EIATTR_COOP_GROUP_INSTR_OFFSETS
	.align		4
.L_669:
        /*0268*/ 	.byte	0x04, 0x28
        /*026a*/ 	.short	(.L_671 - .L_670)


	//   ....[0]....
.L_670:
        /*026c*/ 	.word	0x00001b70


	//   ....[1]....
        /*0270*/ 	.word	0x00001bf0


	//   ....[2]....
        /*0274*/ 	.word	0x00001c20


	//   ....[3]....
        /*0278*/ 	.word	0x00001c40


	//   ....[4]....
        /*027c*/ 	.word	0x00001c80


	//   ....[5]....
        /*0280*/ 	.word	0x00001d30


	//   ....[6]....
        /*0284*/ 	.word	0x00001d50


	//   ....[7]....
        /*0288*/ 	.word	0x00006e00


	//   ....[8]....
        /*028c*/ 	.word	0x000070d0


	//   ....[9]....
        /*0290*/ 	.word	0x000070f0


	//   ....[10]....
        /*0294*/ 	.word	0x00007110


	//   ....[11]....
        /*0298*/ 	.word	0x00007130


	//   ....[12]....
        /*029c*/ 	.word	0x00007250


	//   ....[13]....
        /*02a0*/ 	.word	0x00007280


	//   ....[14]....
        /*02a4*/ 	.word	0x000072a0


	//   ....[15]....
        /*02a8*/ 	.word	0x00008950


	//   ....[16]....
        /*02ac*/ 	.word	0x000089e0


	//   ....[17]....
        /*02b0*/ 	.word	0x00008a10


	//   ....[18]....
        /*02b4*/ 	.word	0x00008a30


	//   ....[19]....
        /*02b8*/ 	.word	0x00008a50


	//   ....[20]....
        /*02bc*/ 	.word	0x00008ac0


	//   ....[21]....
        /*02c0*/ 	.word	0x00008ae0


	//   ....[22]....
        /*02c4*/ 	.word	0x00008b20


	//   ....[23]....
        /*02c8*/ 	.word	0x0000ca10


	//   ....[24]....
        /*02cc*/ 	.word	0x0000cab0


	//   ....[25]....
        /*02d0*/ 	.word	0x0000cb30


	//   ....[26]....
        /*02d4*/ 	.word	0x0000cb90


	//   ....[27]....
        /*02d8*/ 	.word	0x0000cbf0


	//----- nvinfo : EIATTR_VRC_CTA_INIT_COUNT
	.align		4
.L_671:
        /*02dc*/ 	.byte	0x02, 0x4a
	.zero		1
	.zero		1


	//----- nvinfo : EIATTR_SYSCALL_OFFSETS
	.align		4
        /*02e0*/ 	.byte	0x04, 0x46
        /*02e2*/ 	.short	(.L_673 - .L_672)


	//   ....[0]....
.L_672:
        /*02e4*/ 	.word	0x000013d0


	//----- nvinfo : EIATTR_EXIT_INSTR_OFFSETS
	.align		4
.L_673:
        /*02e8*/ 	.byte	0x04, 0x1c
        /*02ea*/ 	.short	(.L_675 - .L_674)


	//   ....[0]....
.L_674:
        /*02ec*/ 	.word	0x000000e0


	//   ....[1]....
        /*02f0*/ 	.word	0x0000c730


	//   ....[2]....
        /*02f4*/ 	.word	0x0000c950


	//   ....[3]....
        /*02f8*/ 	.word	0x0000c9a0


	//----- nvinfo : EIATTR_CRS_STACK_SIZE
	.align		4
.L_675:
        /*02fc*/ 	.byte	0x04, 0x1e
        /*02fe*/ 	.short	(.L_677 - .L_676)
.L_676:
        /*0300*/ 	.word	0x00000000


	//----- nvinfo : EIATTR_CBANK_PARAM_SIZE
	.align		4
.L_677:
        /*0304*/ 	.byte	0x03, 0x19
        /*0306*/ 	.short	0x0128


	//----- nvinfo : EIATTR_PARAM_CBANK
	.align		4
        /*0308*/ 	.byte	0x04, 0x0a
        /*030a*/ 	.short	(.L_679 - .L_678)
	.align		4
.L_678:
        /*030c*/ 	.word	index@(.nv.constant0._ZN4mmha33masked_multihead_attention_kernelIfLi160ELi256ELi2ELi64ELi128ELb0ELb0EEEv26Multihead_attention_paramsIT_XT5_EE)
        /*0310*/ 	.short	0x0380
        /*0312*/ 	.short	0x0128


	//----- nvinfo : EIATTR_SW_WAR
	.align		4
.L_679:
        /*0314*/ 	.byte	0x04, 0x36
        /*0316*/ 	.short	(.L_681 - .L_680)
.L_680:
        /*0318*/ 	.word	0x00000008
.L_681:


//--------------------- .nv.info._ZN4mmha33masked_multihead_attention_kernelIfLi160ELi256ELi4ELi64ELi64ELb0ELb0EEEv26Multihead_attention_paramsIT_XT5_EE --------------------------
	.section	.nv.info._ZN4mmha33masked_multihead_attention_kernelIfLi160ELi256ELi4ELi64ELi64ELb0ELb0EEEv26Multihead_attention_paramsIT_XT5_EE,"",@"SHT_CUDA_INFO"
	.sectionflags	@""
	.align	4


	//----- nvinfo : EIATTR_CUDA_API_VERSION
	.align		4
        /*0000*/ 	.byte	0x04, 0x37
        /*0002*/ 	.short	(.L_683 - .L_682)
.L_682:
        /*0004*/ 	.word	0x00000082


	//----- nvinfo : EIATTR_KPARAM_INFO
	.align		4
.L_683:
        /*0008*/ 	.byte	0x04, 0x17
        /*000a*/ 	.short	(.L_685 - .L_684)
.L_684:
        /*000c*/ 	.word	0x00000000
        /*0010*/ 	.short	0x0000
        /*0012*/ 	.short	0x0000
        /*0014*/ 	.byte	0x00, 0xf0, 0xa1, 0x04


	//----- nvinfo : EIATTR_SPARSE_MMA_MASK
	.align		4
.L_685:
        /*0018*/ 	.byte	0x03, 0x50
        /*001a*/ 	.short	0x0000


	//----- nvinfo : EIATTR_MAXREG_COUNT
	.align		4
        /*001c*/ 	.byte	0x03, 0x1b
        /*001e*/ 	.short	0x00ff


	//----- nvinfo : EIATTR_NUM_BARRIERS
	.align		4
        /*0020*/ 	.byte	0x02, 0x4c
        /*0022*/ 	.byte	0x01
	.zero		1


	//----- nvinfo : EIATTR_EXTERNS
	.align		4
        /*0024*/ 	.byte	0x04, 0x0f
        /*0026*/ 	.short	(.L_687 - .L_686)


	//   ....[0]....
	.align		4
.L_686:
        /*0028*/ 	.word	index@(__assertfail)


	//----- nvinfo : EIATTR_MERCURY_ISA_VERSION
	.align		4
.L_687:
        /*002c*/ 	.byte	0x03, 0x5f
        /*002e*/ 	.short	0x0101


	//----- nvinfo : EIATTR_COOP_GROUP_MASK_REGIDS
	.align		4
        /*0030*/ 	.byte	0x04, 0x29
        /*0032*/ 	.short	(.L_689 - .L_688)


	//   ....[0]....
.L_688:
        /*0034*/ 	.word	0xffffffff


	//   ....[1]....
        /*0038*/ 	.word	0xffffffff


	//   ....[2]....
        /*003c*/ 	.word	0xffffffff


	//   ....[3]....
        /*0040*/ 	.word	0xffffffff


	//   ....[4]....
        /*0044*/ 	.word	0xffffffff


	//   ....[5]....
        /*0048*/ 	.word	0xffffffff


	//   ....[6]....
        /*004c*/ 	.word	0xffffffff


	//   ....[7]....
        /*0050*/ 	.word	0xffffffff


	//   ....[8]....
        /*0054*/ 	.word	0xffffffff


	//   ....[9]....
        /*0058*/ 	.word	0xffffffff


	//   ....[10]....
        /*005c*/ 	.word	0xffffffff


	//   ....[11]....
        /*0060*/ 	.word	0xffffffff


	//   ....[12]....
        /*0064*/ 	.word	0xffffffff


	//   ....[13]....
        /*0068*/ 	.word	0xffffffff


	//   ....[14]....
        /*006c*/ 	.word	0xffffffff


	//   ....[15]....
        /*0070*/ 	.word	0xffffffff


	//   ....[16]....
        /*0074*/ 	.word	0xffffffff


	//   ....[17]....
        /*0078*/ 	.word	0xffffffff


	//   ....[18]....
        /*007c*/ 	.word	0xffffffff


	//   ....[19]....
        /*0080*/ 	.word	0xffffffff


	//   ....[20]....
        /*0084*/ 	.word	0xffffffff


	//   ....[21]....
        /*0088*/ 	.word	0x0500000f


	//   ....[22]....
        /*008c*/ 	.word	0x0500000f


	//   ....[23]....
        /*0090*/ 	.word	0x0500000f


	//   ....[24]....
        /*0094*/ 	.word	0x0500000f


	//   ....[25]....
        /*0098*/ 	.word	0x0500000f


	//----- nvinfo : EIATTR_COOP_GROUP_INSTR_OFFSETS
	.align		4
.L_689:
        /*009c*/ 	.byte	0x04, 0x28
        /*009e*/ 	.short	(.L_691 - .L_690)


	//   ....[0]....
.L_690:
        /*00a0*/ 	.word	0x000019d0


	//   ....[1]....
        /*00a4*/ 	.word	0x00001a50


	//   ....[2]....
        /*00a8*/ 	.word	0x00001a80


	//   ....[3]....
        /*00ac*/ 	.word	0x00001aa0


	//   ....[4]....
        /*00b0*/ 	.word	0x00001ad0


	//   ....[5]....
        /*00b4*/ 	.word	0x00001b90


	//   ....[6]....
        /*00b8*/ 	.word	0x00001bb0


	//   ....[7]....
        /*00bc*/ 	.word	0x00005c40


	//   ....[8]....
        /*00c0*/ 	.word	0x00005c60


	//   ....[9]....
        /*00c4*/ 	.word	0x00005ef0


	//   ....[10]....
        /*00c8*/ 	.word	0x00005f10


	//   ....[11]....
        /*00cc*/ 	.word	0x00005f30


	//   ....[12]....
        /*00d0*/ 	.word	0x00006050


	//   ....[13]....
        /*00d4*/ 	.word	0x00006080


	//   ....[14]....
        /*00d8*/ 	.word	0x000076e0


	//   ....[15]....
        /*00dc*/ 	.word	0x00007780


	//   ....[16]....
        /*00e0*/ 	.word	0x000077a0


	//   ....[17]....
        /*00e4*/ 	.word	0x000077d0


	//   ....[18]....
        /*00e8*/ 	.word	0x000077f0


	//   ....[19]....
        /*00ec*/ 	.word	0x00007880


	//   ....[20]....
        /*00f0*/ 	.word	0x000078a0


	//   ....[21]....
        /*00f4*/ 	.word	0x0000b540


	//   ....[22]....
        /*00f8*/ 	.word	0x0000b5c0


	//   ....[23]....
        /*00fc*/ 	.word	0x0000b650


	//   ....[24]....
        /*0100*/ 	.word	0x0000b6d0


	//   ....[25]....
        /*0104*/ 	.word	0x0000b730


	//----- nvinfo : EIATTR_VRC_CTA_INIT_COUNT
	.align		4
.L_691:
        /*0108*/ 	.byte	0x02, 0x4a
	.zero		1
	.zero		1


	//----- nvinfo : EIATTR_SYSCALL_OFFSETS
	.align		4
        /*010c*/ 	.byte	0x04, 0x46
        /*010e*/ 	.short	(.L_693 - .L_692)


	//   ....[0]....
.L_692:
        /*0110*/ 	.word	0x00001230


	//----- nvinfo : EIATTR_EXIT_INSTR_OFFSETS
	.align		4
.L_693:
        /*0114*/ 	.byte	0x04, 0x1c
        /*0116*/ 	.short	(.L_695 - .L_694)


	//   ....[0]....
.L_694:
        /*0118*/ 	.word	0x000000b0


	//   ....[1]....
        /*011c*/ 	.word	0x0000b270


	//   ....[2]....
        /*0120*/ 	.word	0x0000b490


	//   ....[3]....
        /*0124*/ 	.word	0x0000b4e0


	//----- nvinfo : EIATTR_CRS_STACK_SIZE
	.align		4
.L_695:
        /*0128*/ 	.byte	0x04, 0x1e
        /*012a*/ 	.short	(.L_697 - .L_696)
.L_696:
        /*012c*/ 	.word	0x00000000


	//----- nvinfo : EIATTR_CBANK_PARAM_SIZE
	.align		4
.L_697:
        /*0130*/ 	.byte	0x03, 0x19
        /*0132*/ 	.short	0x0128


	//----- nvinfo : EIATTR_PARAM_CBANK
	.align		4
        /*0134*/ 	.byte	0x04, 0x0a
        /*0136*/ 	.short	(.L_699 - .L_698)
	.align		4
.L_698:
        /*0138*/ 	.word	index@(.nv.constant0._ZN4mmha33masked_multihead_attention_kernelIfLi160ELi256ELi4ELi64ELi64ELb0ELb0EEEv26Multihead_attention_paramsIT_XT5_EE)
        /*013c*/ 	.short	0x0380
        /*013e*/ 	.short	0x0128


	//----- nvinfo : EIATTR_SW_WAR
	.align		4
.L_699:
        /*0140*/ 	.byte	0x04, 0x36
        /*0142*/ 	.short	(.L_701 - .L_700)
.L_700:
        /*0144*/ 	.word	0x00000008
.L_701:


//--------------------- .nv.callgraph             --------------------------
	.section	.nv.callgraph,"",@"SHT_CUDA_CALLGRAPH"
	.align	4
	.sectionentsize	8
	.align		4
        /*0000*/ 	.word	0x00000000
	.align		4
        /*0004*/ 	.word	0xffffffff
	.align		4
        /*0008*/ 	.word	index@(_ZN4mmha33masked_multihead_attention_kernelItLi160ELi256ELi1ELi32ELi256ELb1ELb1EEEv26Multihead_attention_paramsIT_XT5_EE)
	.align		4
        /*000c*/ 	.word	index@(__assertfail)
	.align		4
        /*0010*/ 	.word	index@(_ZN4mmha33masked_multihead_attention_kernelItLi160ELi256ELi2ELi32ELi128ELb1ELb1EEEv26Multihead_attention_paramsIT_XT5_EE)
	.align		4
        /*0014*/ 	.word	index@(__assertfail)
	.align		4
        /*0018*/ 	.word	index@(_ZN4mmha33masked_multihead_attention_kernelItLi160ELi256ELi4ELi32ELi64ELb1ELb1EEEv26Multihead_attention_paramsIT_XT5_EE)
	.align		4
        /*001c*/ 	.word	index@(__assertfail)
	.align		4
        /*0020*/ 	.word	index@(_ZN4mmha33masked_multihead_attention_kernelItLi160ELi256ELi1ELi32ELi256ELb1ELb0EEEv26Multihead_attention_paramsIT_XT5_EE)
	.align		4
        /*0024*/ 	.word	index@(__assertfail)
	.align		4
        /*0028*/ 	.word	index@(_ZN4mmha33masked_multihead_attention_kernelItLi160ELi256ELi2ELi32ELi128ELb1ELb0EEEv26Multihead_attention_paramsIT_XT5_EE)
	.align		4
        /*002c*/ 	.word	index@(__assertfail)
	.align		4
        /*0030*/ 	.word	index@(_ZN4mmha33masked_multihead_attention_kernelItLi160ELi256ELi4ELi32ELi64ELb1ELb0EEEv26Multihead_attention_paramsIT_XT5_EE)
	.align		4
        /*0034*/ 	.word	index@(__assertfail)
	.align		4
        /*0038*/ 	.word	index@(_ZN4mmha33masked_multihead_attention_kernelIfLi160ELi256ELi1ELi64ELi256ELb1ELb1EEEv26Multihead_attention_paramsIT_XT5_EE)
	.align		4
        /*003c*/ 	.word	index@(__assertfail)
	.align		4
        /*0040*/ 	.word	index@(_ZN4mmha33masked_multihead_attention_kernelIfLi160ELi256ELi2ELi64ELi128ELb1ELb1EEEv26Multihead_attention_paramsIT_XT5_EE)
	.align		4
        /*0044*/ 	.word	index@(__assertfail)
	.align		4
        /*0048*/ 	.word	index@(_ZN4mmha33masked_multihead_attention_kernelIfLi160ELi256ELi4ELi64ELi64ELb1ELb1EEEv26Multihead_attention_paramsIT_XT5_EE)
	.align		4
        /*004c*/ 	.word	index@(__assertfail)
	.align		4
        /*0050*/ 	.word	index@(_ZN4mmha33masked_multihead_attention_kernelIfLi160ELi256ELi1ELi64ELi256ELb1ELb0EEEv26Multihead_attention_paramsIT_XT5_EE)
	.align		4
        /*0054*/ 	.word	index@(__assertfail)
	.align		4
        /*0058*/ 	.word	index@(_ZN4mmha33masked_multihead_attention_kernelIfLi160ELi256ELi2ELi64ELi128ELb1ELb0EEEv26Multihead_attention_paramsIT_XT5_EE)
	.align		4
        /*005c*/ 	.word	index@(__assertfail)
	.align		4
        /*0060*/ 	.word	index@(_ZN4mmha33masked_multihead_attention_kernelIfLi160ELi256ELi4ELi64ELi64ELb1ELb0EEEv26Multihead_attention_paramsIT_XT5_EE)
	.align		4
        /*0064*/ 	.word	index@(__assertfail)
	.align		4
        /*0068*/ 	.word	index@(_ZN4mmha33masked_multihead_attention_kernelItLi160ELi256ELi1ELi32ELi256ELb0ELb1EEEv26Multihead_attention_paramsIT_XT5_EE)
	.align		4
        /*006c*/ 	.word	index@(__assertfail)
	.align		4
        /*0070*/ 	.word	index@(_ZN4mmha33masked_multihead_attention_kernelItLi160ELi256ELi2ELi32ELi128ELb0ELb1EEEv26Multihead_attention_paramsIT_XT5_EE)
	.align		4
        /*0074*/ 	.word	index@(__assertfail)
	.align		4
        /*0078*/ 	.word	index@(_ZN4mmha33masked_multihead_attention_kernelItLi160ELi256ELi4ELi32ELi64ELb0ELb1EEEv26Multihead_attention_paramsIT_XT5_EE)
	.align		4
        /*007c*/ 	.word	index@(__assertfail)
	.align		4
        /*0080*/ 	.word	index@(_ZN4mmha33masked_multihead_attention_kernelItLi160ELi256ELi1ELi32ELi256ELb0ELb0EEEv26Multihead_attention_paramsIT_XT5_EE)
	.align		4
        /*0084*/ 	.word	index@(__assertfail)
	.align		4
        /*0088*/ 	.word	index@(_ZN4mmha33masked_multihead_attention_kernelItLi160ELi256ELi2ELi32ELi128ELb0ELb0EEEv26Multihead_attention_paramsIT_XT5_EE)
	.align		4
        /*008c*/ 	.word	index@(__assertfail)
	.align		4
        /*0090*/ 	.word	index@(_ZN4mmha33masked_multihead_attention_kernelItLi160ELi256ELi4ELi32ELi64ELb0ELb0EEEv26Multihead_attention_paramsIT_XT5_EE)
	.align		4
        /*0094*/ 	.word	index@(__assertfail)
	.align		4
        /*0098*/ 	.word	index@(_ZN4mmha33masked_multihead_attention_kernelIfLi160ELi256ELi1ELi64ELi256ELb0ELb1EEEv26Multihead_attention_paramsIT_XT5_EE)
	.align		4
        /*009c*/ 	.word	index@(__assertfail)
	.align		4
        /*00a0*/ 	.word	index@(_ZN4mmha33masked_multihead_attention_kernelIfLi160ELi256ELi2ELi64ELi128ELb0ELb1EEEv26Multihead_attention_paramsIT_XT5_EE)
	.align		4
        /*00a4*/ 	.word	index@(__assertfail)
	.align		4
        /*00a8*/ 	.word	index@(_ZN4mmha33masked_multihead_attention_kernelIfLi160ELi256ELi4ELi64ELi64ELb0ELb1EEEv26Multihead_attention_paramsIT_XT5_EE)
	.align		4
        /*00ac*/ 	.word	index@(__assertfail)
	.align		4
        /*00b0*/ 	.word	index@(_ZN4mmha33masked_multihead_attention_kernelIfLi160ELi256ELi1ELi64ELi256ELb0ELb0EEEv26Multihead_attention_paramsIT_XT5_EE)
	.align		4
        /*00b4*/ 	.word	index@(__assertfail)
	.align		4
        /*00b8*/ 	.word	index@(_ZN4mmha33masked_multihead_attention_kernelIfLi160ELi256ELi2ELi64ELi128ELb0ELb0EEEv26Multihead_attention_paramsIT_XT5_EE)
	.align		4
        /*00bc*/ 	.word	index@(__assertfail)
	.align		4
        /*00c0*/ 	.word	index@(_ZN4mmha33masked_multihead_attention_kernelIfLi160ELi256ELi4ELi64ELi64ELb0ELb0EEEv26Multihead_attention_paramsIT_XT5_EE)
	.align		4
        /*00c4*/ 	.word	index@(__assertfail)
	.align		4
        /*00c8*/ 	.word	0x00000000
	.align		4
        /*00cc*/ 	.word	0xfffffffe
	.align		4
        /*00d0*/ 	.word	0x00000000
	.align		4
        /*00d4*/ 	.word	0xfffffffd
	.align		4
        /*00d8*/ 	.word	0x00000000
	.align		4
        /*00dc*/ 	.word	0xfffffffc


//--------------------- .nv.constant4             --------------------------
	.section	.nv.constant4,"a",@progbits
	.align	8
	.align		8
.nv.constant4:
        /*0000*/ 	.dword	__assertfail
	.align		8
        /*0008*/ 	.dword	__unnamed_1
	.align		8
        /*0010*/ 	.dword	__unnamed_2
	.align		8
        /*0018*/ 	.dword	__unnamed_3
	.align		8
        /*0020*/ 	.dword	__unnamed_4
	.align		8
        /*0028*/ 	.dword	__unnamed_5
	.align		8
        /*0030*/ 	.dword	__unnamed_6
	.align		8
        /*0038*/ 	.dword	__unnamed_7
	.align		8
        /*0040*/ 	.dword	__unnamed_8
	.align		8
        /*0048*/ 	.dword	__unnamed_9
	.align		8
        /*0050*/ 	.dword	__unnamed_10
	.align		8
        /*0058*/ 	.dword	__unnamed_11
	.align		8
        /*0060*/ 	.dword	__unnamed_12
	.align		8
        /*0068*/ 	.dword	__unnamed_13
	.align		8
        /*0070*/ 	.dword	__unnamed_14
	.align		8
        /*0078*/ 	.dword	__unnamed_15
	.align		8
        /*0080*/ 	.dword	__unnamed_16
	.align		8
        /*0088*/ 	.dword	__unnamed_17
	.align		8
        /*0090*/ 	.dword	__unnamed_18
	.align		8
        /*0098*/ 	.dword	__unnamed_19
	.align		8
        /*00a0*/ 	.dword	__unnamed_20
	.align		8
        /*00a8*/ 	.dword	__unnamed_21
	.align		8
        /*00b0*/ 	.dword	__unnamed_22
	.align		8
        /*00b8*/ 	.dword	__unnamed_23
	.align		8
        /*00c0*/ 	.dword	__unnamed_24
	.align		8
        /*00c8*/ 	.dword	$str
	.align		8
        /*00d0*/ 	.dword	$str$1


//--------------------- .text._ZN4mmha33masked_multihead_attention_kernelItLi160ELi256ELi1ELi32ELi256ELb1ELb1EEEv26Multihead_attention_paramsIT_XT5_EE --------------------------
	.section	.text._ZN4mmha33masked_multihead_attention_kernelItLi160ELi256ELi1ELi32ELi256ELb1ELb1EEEv26Multihead_attention_paramsIT_XT5_EE,"ax",@progbits
	.align	128
        .global         _ZN4mmha33masked_multihead_attention_kernelItLi160ELi256ELi1ELi32ELi256ELb1ELb1EEEv26Multihead_attention_paramsIT_XT5_EE
        .type           _ZN4mmha33masked_multihead_attention_kernelItLi160ELi256ELi1ELi32ELi256ELb1ELb1EEEv26Multihead_attention_paramsIT_XT5_EE,@function
        .size           _ZN4mmha33masked_multihead_attention_kernelItLi160ELi256ELi1ELi32ELi256ELb1ELb1EEEv26Multihead_attention_paramsIT_XT5_EE,(.L_x_5589 - _ZN4mmha33masked_multihead_attention_kernelItLi160ELi256ELi1ELi32ELi256ELb1ELb1EEEv26Multihead_attention_paramsIT_XT5_EE)
        .other          _ZN4mmha33masked_multihead_attention_kernelItLi160ELi256ELi1ELi32ELi256ELb1ELb1EEEv26Multihead_attention_paramsIT_XT5_EE,@"STO_CUDA_ENTRY STV_DEFAULT"
_ZN4mmha33masked_multihead_attention_kernelItLi160ELi256ELi1ELi32ELi256ELb1ELb1EEEv26Multihead_attention_paramsIT_XT5_EE:
.text._ZN4mmha33masked_multihead_attention_kernelItLi160ELi256ELi1ELi32ELi256ELb1ELb1EEEv26Multihead_attention_paramsIT_XT5_EE:
[----:B------:R-:W0:Y:S01]  /*0000*/  LDC R1, c[0x0][0x37c] ;  /* 0x0000df00ff017b82 */ /* 0x000e220000000800 */
[----:B------:R-:W1:Y:S01]  /*0010*/  LDCU.64 UR4, c[0x0][0x490] ;  /* 0x00009200ff0477ac */ /* 0x000e620008000a00 */
[----:B------:R-:W2:Y:S01]  /*0020*/  S2R R33, SR_CTAID.Y ;  /* 0x0000000000217919 */ /* 0x000ea20000002600 */
[----:B0-----:R-:W-:Y:S01]  /*0030*/  VIADD R1, R1, 0xfffffd40 ;  /* 0xfffffd4001017836 */ /* 0x001fe20000000000 */
[----:B------:R-:W0:Y:S01]  /*0040*/  LDCU.64 UR36, c[0x0][0x358] ;  /* 0x00006b00ff2477ac */ /* 0x000e220008000a00 */
[----:B-1----:R-:W-:-:S04]  /*0050*/  UISETP.NE.U32.AND UP0, UPT, UR4, URZ, UPT ;  /* 0x000000ff0400728c */ /* 0x002fc8000bf05070 */
[----:B------:R-:W-:-:S09]  /*0060*/  UISETP.NE.AND.EX UP0, UPT, UR5, URZ, UPT, UP0 ;  /* 0x000000ff0500728c */ /* 0x000fd2000bf05300 */
[----:B--2---:R-:W-:Y:S05]  /*0070*/  BRA.U !UP0, `(.L_x_0) ;  /* 0x0000000108147547 */ /* 0x004fea000b800000 */
[----:B------:R-:W-:-:S05]  /*0080*/  IADD3 R2, P0, PT, R33, UR4, RZ ;  /* 0x0000000421027c10 */ /* 0x000fca000ff1e0ff */
[----:B------:R-:W-:-:S05]  /*0090*/  IMAD.X R3, RZ, RZ, UR5, P0 ;  /* 0x00000005ff037e24 */ /* 0x000fca00080e06ff */
[----:B0-----:R-:W2:Y:S02]  /*00a0*/  LDG.E.U8 R2, desc[UR36][R2.64] ;  /* 0x0000002402027981 */ /* 0x001ea4000c1e1100 */
[----:B--2---:R-:W-:-:S13]  /*00b0*/  ISETP.NE.AND P0, PT, R2, 0x1, PT ;  /* 0x000000010200780c */ /* 0x004fda0003f05270 */
[----:B------:R-:W-:Y:S05]  /*00c0*/  @!P0 EXIT ;  /* 0x000000000000894d */ /* 0x000fea0003800000 */
.L_x_0:
[----:B------:R-:W1:Y:S01]  /*00d0*/  LDCU UR7, c[0x0][0x3f0] ;  /* 0x00007e00ff0777ac */ /* 0x000e620008000800 */
[----:B------:R-:W2:Y:S01]  /*00e0*/  LDC.64 R2, c[0x0][0x498] ;  /* 0x00012600ff027b82 */ /* 0x000ea20000000a00 */
[----:B------:R-:W3:Y:S07]  /*00f0*/  LDCU UR9, c[0x0][0x3f4] ;  /* 0x00007e80ff0977ac */ /* 0x000eee0008000800 */
[----:B------:R-:W4:Y:S01]  /*0100*/  LDC R20, c[0x0][0x40c] ;  /* 0x00010300ff147b82 */ /* 0x000f220000000800 */
[----:B-1----:R-:W-:-:S04]  /*0110*/  MOV R0, UR7 ;  /* 0x0000000700007c02 */ /* 0x002fc80008000f00 */
[----:B------:R-:W-:Y:S01]  /*0120*/  IABS R7, R0 ;  /* 0x0000000000077213 */ /* 0x000fe20000000000 */
[----:B--2---:R-:W-:-:S03]  /*0130*/  IMAD.WIDE.U32 R2, R33, 0x4, R2 ;  /* 0x0000000421027825 */ /* 0x004fc600078e0002 */
[----:B------:R-:W1:Y:S02]  /*0140*/  I2F.RP R0, R7 ;  /* 0x0000000700007306 */ /* 0x000e640000209400 */
[----:B0-----:R0:W2:Y:S06]  /*0150*/  LDG.E R8, desc[UR36][R2.64] ;  /* 0x0000002402087981 */ /* 0x0010ac000c1e1900 */
[----:B-1----:R-:W1:Y:S02]  /*0160*/  MUFU.RCP R0, R0 ;  /* 0x0000000000007308 */ /* 0x002e640000001000 */
[----:B-1----:R-:W-:-:S06]  /*0170*/  VIADD R4, R0, 0xffffffe ;  /* 0x0ffffffe00047836 */ /* 0x002fcc0000000000 */
[----:B------:R1:W5:Y:S02]  /*0180*/  F2I.FTZ.U32.TRUNC.NTZ R5, R4 ;  /* 0x0000000400057305 */ /* 0x000364000021f000 */
[----:B-1----:R-:W-:Y:S02]  /*0190*/  HFMA2 R4, -RZ, RZ, 0, 0 ;  /* 0x00000000ff047431 */ /* 0x002fe400000001ff */
[----:B-----5:R-:W-:-:S04]  /*01a0*/  IMAD.MOV R6, RZ, RZ, -R5 ;  /* 0x000000ffff067224 */ /* 0x020fc800078e0a05 */
[----:B------:R-:W-:Y:S01]  /*01b0*/  IMAD R9, R6, R7, RZ ;  /* 0x0000000706097224 */ /* 0x000fe200078e02ff */
[----:B------:R-:W-:-:S03]  /*01c0*/  IABS R6, R33 ;  /* 0x0000002100067213 */ /* 0x000fc60000000000 */
[----:B------:R-:W-:-:S06]  /*01d0*/  IMAD.HI.U32 R5, R5, R9, R4 ;  /* 0x0000000905057227 */ /* 0x000fcc00078e0004 */
[----:B------:R-:W-:-:S05]  /*01e0*/  IMAD.HI.U32 R5, R5, R6, RZ ;  /* 0x0000000605057227 */ /* 0x000fca00078e00ff */
[----:B------:R-:W-:Y:S02]  /*01f0*/  R2UR UR6, R5 ;  /* 0x00000000050672ca */ /* 0x000fe400000e0000 */
[----:B------:R-:W1:Y:S11]  /*0200*/  LDC.64 R4, c[0x0][0x460] ;  /* 0x00011800ff047b82 */ /* 0x000e760000000a00 */
[----:B------:R-:W-:-:S04]  /*0210*/  IMAD R0, RZ, RZ, -UR6 ;  /* 0x80000006ff007e24 */ /* 0x000fc8000f8e02ff */
[----:B------:R-:W-:-:S05]  /*0220*/  IMAD R0, R7, R0, R6 ;  /* 0x0000000007007224 */ /* 0x000fca00078e0206 */
[----:B------:R-:W-:Y:S01]  /*0230*/  ISETP.GT.U32.AND P0, PT, R7, R0, PT ;  /* 0x000000000700720c */ /* 0x000fe20003f04070 */
[----:B------:R-:W-:-:S12]  /*0240*/  IMAD.U32 R6, RZ, RZ, UR6 ;  /* 0x00000006ff067e24 */ /* 0x000fd8000f8e00ff */
[----:B------:R-:W-:Y:S01]  /*0250*/  @!P0 IADD3 R6, PT, PT, R6, 0x1, RZ ;  /* 0x0000000106068810 */ /* 0x000fe20007ffe0ff */
[----:B------:R-:W-:-:S03]  /*0260*/  @!P0 IMAD.IADD R0, R0, 0x1, -R7 ;  /* 0x0000000100008824 */ /* 0x000fc600078e0a07 */
[----:B------:R-:W-:Y:S02]  /*0270*/  @!P0 R2UR UR6, R6 ;  /* 0x00000000060682ca */ /* 0x000fe400000e0000 */
[----:B-1----:R-:W-:-:S04]  /*0280*/  ISETP.NE.U32.AND P0, PT, R4, RZ, PT ;  /* 0x000000ff0400720c */ /* 0x002fc80003f05070 */
[----:B------:R-:W-:Y:S02]  /*0290*/  ISETP.NE.AND.EX P0, PT, R5, RZ, PT, P0 ;  /* 0x000000ff0500720c */ /* 0x000fe40003f05300 */
[----:B------:R-:W-:Y:S02]  /*02a0*/  ISETP.GE.U32.AND P1, PT, R0, R7, PT ;  /* 0x000000070000720c */ /* 0x000fe40003f26070 */
[----:B----4-:R-:W-:-:S03]  /*02b0*/  ISETP.EQ.AND P3, PT, R20, RZ, P0 ;  /* 0x000000ff1400720c */ /* 0x010fc60000762270 */
[----:B------:R-:W-:Y:S01]  /*02c0*/  IMAD.U32 R0, RZ, RZ, UR6 ;  /* 0x00000006ff007e24 */ /* 0x000fe2000f8e00ff */
[----:B0-----:R-:W-:-:S04]  /*02d0*/  LOP3.LUT R3, R33, UR7, RZ, 0x3c, !PT ;  /* 0x0000000721037c12 */ /* 0x001fc8000f8e3cff */
[----:B------:R-:W-:-:S03]  /*02e0*/  ISETP.GE.AND P0, PT, R3, RZ, PT ;  /* 0x000000ff0300720c */ /* 0x000fc60003f06270 */
[----:B------:R-:W-:Y:S02]  /*02f0*/  @P1 IADD3 R0, PT, PT, R0, 0x1, RZ ;  /* 0x0000000100001810 */ /* 0x000fe40007ffe0ff */
[----:B------:R-:W-:Y:S02]  /*0300*/  VOTEU.ANY UP3, P3 ;  /* 0x0000000000ff7886 */ /* 0x000fe40001860100 */
[----:B------:R-:W-:-:S03]  /*0310*/  @P1 R2UR UR6, R0 ;  /* 0x00000000000612ca */ /* 0x000fc600000e0000 */
[----:B------:R-:W0:Y:S01]  /*0320*/  @UP3 LDCU.64 UR4, c[0x0][0x460] ;  /* 0x00008c00ff0437ac */ /* 0x000e220008000a00 */
[----:B------:R-:W-:Y:S02]  /*0330*/  UISETP.NE.AND UP0, UPT, UR7, URZ, UPT ;  /* 0x000000ff0700728c */ /* 0x000fe4000bf05270 */
[----:B------:R-:W-:-:S07]  /*0340*/  VOTEU.ANY UP1, P0 ;  /* 0x0000000000ff7886 */ /* 0x000fce0000020100 */
[----:B------:R-:W-:Y:S02]  /*0350*/  UMOV UR41, UR6 ;  /* 0x0000000600297c82 */ /* 0x000fe40008000000 */
[----:B------:R-:W-:Y:S02]  /*0360*/  @!UP1 UIADD3 UR41, UPT, UPT, -UR41, URZ, URZ ;  /* 0x000000ff29299290 */ /* 0x000fe4000fffe1ff */
[----:B------:R-:W-:Y:S01]  /*0370*/  @!UP0 ULOP3.LUT UR41, URZ, UR7, URZ, 0x33, !UPT ;  /* 0x00000007ff298292 */ /* 0x000fe2000f8e33ff */
[----:B------:R-:W-:-:S03]  /*0380*/  PLOP3.LUT P0, PT, PT, PT, UP3, 0x80, 0x8 ;  /* 0x000000000008781c */ /* 0x000fc60003f0f038 */
[----:B0-----:R-:W-:-:S06]  /*0390*/  @UP3 UIMAD.WIDE UR4, UR41, 0x4, UR4 ;  /* 0x00000004290438a5 */ /* 0x001fcc000f8e0204 */
[----:B------:R-:W-:Y:S02]  /*03a0*/  IMAD.U32 R4, RZ, RZ, UR4 ;  /* 0x00000004ff047e24 */ /* 0x000fe4000f8e00ff */
[----:B------:R-:W-:-:S05]  /*03b0*/  IMAD.U32 R5, RZ, RZ, UR5 ;  /* 0x00000005ff057e24 */ /* 0x000fca000f8e00ff */
[----:B------:R0:W4:Y:S01]  /*03c0*/  @P0 LDG.E R4, desc[UR36][R4.64] ;  /* 0x0000002404040981 */ /* 0x000122000c1e1900 */
[----:B---3--:R-:W-:-:S04]  /*03d0*/  MOV R25, UR9 ;  /* 0x0000000900197c02 */ /* 0x008fc80008000f00 */
[----:B------:R-:W-:-:S04]  /*03e0*/  IABS R0, R25 ;  /* 0x0000001900007213 */ /* 0x000fc80000000000 */
[----:B------:R-:W-:-:S13]  /*03f0*/  R2UR UR8, R0 ;  /* 0x00000000000872ca */ /* 0x000fda00000e0000 */
[----:B------:R-:W1:Y:S08]  /*0400*/  I2F.RP R0, UR8 ;  /* 0x0000000800007d06 */ /* 0x000e700008209400 */
[----:B-1----:R-:W1:Y:S02]  /*0410*/  MUFU.RCP R0, R0 ;  /* 0x0000000000007308 */ /* 0x002e640000001000 */
[----:B-1----:R-:W-:-:S06]  /*0420*/  VIADD R3, R0, 0xffffffe ;  /* 0x0ffffffe00037836 */ /* 0x002fcc0000000000 */
[----:B------:R-:W1:Y:S02]  /*0430*/  F2I.FTZ.U32.TRUNC.NTZ R3, R3 ;  /* 0x0000000300037305 */ /* 0x000e64000021f000 */
[----:B-1----:R-:W-:Y:S01]  /*0440*/  R2UR UR5, R3 ;  /* 0x00000000030572ca */ /* 0x002fe200000e0000 */
[----:B------:R-:W-:-:S12]  /*0450*/  UMOV UR4, URZ ;  /* 0x000000ff00047c82 */ /* 0x000fd80008000000 */
[----:B------:R-:W-:-:S04]  /*0460*/  UIADD3 UR6, UPT, UPT, URZ, -UR5, URZ ;  /* 0x80000005ff067290 */ /* 0x000fc8000fffe0ff */
[----:B------:R-:W-:-:S04]  /*0470*/  UIMAD UR6, UR6, UR8, URZ ;  /* 0x00000008060672a4 */ /* 0x000fc8000f8e02ff */
[----:B------:R-:W-:Y:S01]  /*0480*/  UIMAD.WIDE.U32 UR4, UR5, UR6, UR4 ;  /* 0x00000006050472a5 */ /* 0x000fe2000f8e0004 */
[----:B--2---:R-:W-:-:S13]  /*0490*/  R2UR UR44, R8 ;  /* 0x00000000082c72ca */ /* 0x004fda00000e0000 */
[----:B------:R-:W-:-:S06]  /*04a0*/  UIADD3 UR45, UPT, UPT, UR44, -0x1, URZ ;  /* 0xffffffff2c2d7890 */ /* 0x000fcc000fffe0ff */
[----:B------:R-:W-:-:S05]  /*04b0*/  IMAD.U32 R16, RZ, RZ, UR45 ;  /* 0x0000002dff107e24 */ /* 0x000fca000f8e00ff */
[----:B0-----:R-:W-:-:S04]  /*04c0*/  IABS R5, R16 ;  /* 0x0000001000057213 */ /* 0x001fc80000000000 */
[----:B------:R-:W-:Y:S01]  /*04d0*/  R2UR UR40, R5 ;  /* 0x00000000052872ca */ /* 0x000fe200000e0000 */
[----:B------:R-:W0:-:S12]  /*04e0*/  S2R R23, SR_TID.X ;  /* 0x0000000000177919 */ /* 0x000e180000002100 */
[----:B------:R-:W-:-:S04]  /*04f0*/  UIMAD.WIDE.U32 UR4, UR5, UR40, URZ ;  /* 0x00000028050472a5 */ /* 0x000fc8000f8e00ff */
[----:B------:R-:W-:-:S04]  /*0500*/  UIADD3 UR5, UPT, UPT, -UR5, URZ, URZ ;  /* 0x000000ff05057290 */ /* 0x000fc8000fffe1ff */
[----:B------:R-:W-:-:S03]  /*0510*/  UIMAD UR40, UR8, UR5, UR40 ;  /* 0x00000005082872a4 */ /* 0x000fc6000f8e0228 */
[----:B------:R-:W1:Y:S01]  /*0520*/  LDCU UR4, c[0x0][0x3e8] ;  /* 0x00007d00ff0477ac */ /* 0x000e620008000800 */
[----:B------:R-:W-:Y:S01]  /*0530*/  S2UR UR46, SR_CTAID.X ;  /* 0x00000000002e79c3 */ /* 0x000fe20000002500 */
[----:B------:R-:W2:Y:S01]  /*0540*/  S2R R0, SR_CTAID.X ;  /* 0x0000000000007919 */ /* 0x000ea20000002500 */
[----:B------:R-:W-:Y:S01]  /*0550*/  UISETP.GT.U32.AND UP0, UPT, UR8, UR40, UPT ;  /* 0x000000280800728c */ /* 0x000fe2000bf04070 */
[----:B------:R-:W3:Y:S05]  /*0560*/  LDCU UR5, c[0x0][0x3f8] ;  /* 0x00007f00ff0577ac */ /* 0x000eea0008000800 */
[----:B------:R-:W3:Y:S05]  /*0570*/  S2UR UR6, SR_CTAID.Y ;  /* 0x00000000000679c3 */ /* 0x000eea0000002600 */
[----:B------:R-:W-:Y:S01]  /*0580*/  @!UP0 UIADD3 UR40, UPT, UPT, UR40, -UR8, URZ ;  /* 0x8000000828288290 */ /* 0x000fe2000fffe0ff */
[----:B------:R-:W-:Y:S01]  /*0590*/  PLOP3.LUT P0, PT, PT, PT, UP3, 0x80, 0x8 ;  /* 0x000000000008781c */ /* 0x000fe20003f0f038 */
[----:B-1----:R-:W-:-:S02]  /*05a0*/  UISETP.NE.AND UP1, UPT, UR4, URZ, UPT ;  /* 0x000000ff0400728c */ /* 0x002fc4000bf25270 */
[----:B------:R-:W-:Y:S01]  /*05b0*/  UISETP.GT.U32.AND UP2, UPT, UR8, UR40, UPT ;  /* 0x000000280800728c */ /* 0x000fe2000bf44070 */
[C---:B0-----:R-:W-:Y:S01]  /*05c0*/  ISETP.GT.U32.AND P4, PT, R23.reuse, 0x13, PT ;  /* 0x000000131700780c */ /* 0x041fe20003f84070 */
[----:B------:R-:W-:Y:S02]  /*05d0*/  UP2UR UR43, UPR, URZ, 0x8 ;  /* 0x00000008ff2b7883 */ /* 0x000fe40008000000 */
[----:B------:R-:W-:Y:S02]  /*05e0*/  UISETP.GE.AND UP3, UPT, UR45, URZ, UPT ;  /* 0x000000ff2d00728c */ /* 0x000fe4000bf66270 */
[----:B------:R-:W-:Y:S01]  /*05f0*/  UISETP.NE.AND UP0, UPT, UR9, URZ, UPT ;  /* 0x000000ff0900728c */ /* 0x000fe2000bf05270 */
[----:B------:R-:W-:-:S04]  /*0600*/  SHF.L.U32 R3, R23, 0x3, RZ ;  /* 0x0000000317037819 */ /* 0x000fc800000006ff */
[----:B------:R-:W-:Y:S02]  /*0610*/  @!UP2 UIADD3 UR40, UPT, UPT, UR40, -UR8, URZ ;  /* 0x800000082828a290 */ /* 0x000fe4000fffe0ff */
[----:B---3--:R-:W-:Y:S02]  /*0620*/  UIMAD UR42, UR6, UR5, UR46 ;  /* 0x00000005062a72a4 */ /* 0x008fe4000f8e022e */
[----:B------:R-:W-:Y:S01]  /*0630*/  @UP1 UIMAD UR4, UR6, UR4, URZ ;  /* 0x00000004060412a4 */ /* 0x000fe2000f8e02ff */
[----:B------:R-:W-:Y:S01]  /*0640*/  BSSY.RECONVERGENT B0, `(.L_x_1) ;  /* 0x0000049000007945 */ /* 0x000fe20003800200 */
[----:B------:R-:W-:Y:S01]  /*0650*/  @!UP1 UIMAD UR7, UR42, 0xa0, URZ ;  /* 0x000000a02a0798a4 */ /* 0x000fe2000f8e02ff */
[----:B------:R-:W-:Y:S01]  /*0660*/  UMOV UR38, URZ ;  /* 0x000000ff00267c82 */ /* 0x000fe20008000000 */
[----:B------:R-:W-:Y:S02]  /*0670*/  @!UP3 UIADD3 UR40, UPT, UPT, -UR40, URZ, URZ ;  /* 0x000000ff2828b290 */ /* 0x000fe4000fffe1ff */
[----:B------:R-:W-:-:S02]  /*0680*/  @UP1 UIMAD UR7, UR46, 0xa0, UR4 ;  /* 0x000000a02e0718a4 */ /* 0x000fc4000f8e0204 */
[----:B------:R-:W-:Y:S02]  /*0690*/  UIMAD UR41, UR41, UR5, URZ ;  /* 0x00000005292972a4 */ /* 0x000fe4000f8e02ff */
[----:B------:R-:W-:Y:S01]  /*06a0*/  @!UP0 ULOP3.LUT UR40, URZ, UR9, URZ, 0x33, !UPT ;  /* 0x00000009ff288292 */ /* 0x000fe2000f8e33ff */
[----:B------:R-:W-:Y:S02]  /*06b0*/  P2R R2, PR, RZ, 0x8 ;  /* 0x00000008ff027803 */ /* 0x000fe40000000000 */
[----:B------:R-:W-:Y:S02]  /*06c0*/  CS2R R30, SRZ ;  /* 0x00000000001e7805 */ /* 0x000fe4000001ff00 */
[----:B------:R-:W-:Y:S01]  /*06d0*/  CS2R R28, SRZ ;  /* 0x00000000001c7805 */ /* 0x000fe2000001ff00 */
[----:B--2---:R-:W-:Y:S01]  /*06e0*/  IMAD R15, R0, 0xa0, R3 ;  /* 0x000000a0000f7824 */ /* 0x004fe200078e0203 */
[----:B----4-:R-:W-:Y:S01]  /*06f0*/  @P0 R2UR UR38, R4 ;  /* 0x00000000042602ca */ /* 0x010fe200000e0000 */
[----:B------:R-:W-:-:S14]  /*0700*/  @P4 BRA `(.L_x_2) ;  /* 0x0000000000f04947 */ /* 0x000fdc0003800000 */
[----:B------:R-:W0:Y:S01]  /*0710*/  LDCU UR4, c[0x0][0x478] ;  /* 0x00008f00ff0477ac */ /* 0x000e220008000800 */
[----:B------:R-:W-:Y:S01]  /*0720*/  VIADD R7, R3, UR7 ;  /* 0x0000000703077c36 */ /* 0x000fe20008000000 */
[----:B0-----:R-:W-:-:S09]  /*0730*/  UISETP.NE.AND UP0, UPT, UR4, 0x2, UPT ;  /* 0x000000020400788c */ /* 0x001fd2000bf05270 */
[----:B------:R-:W-:Y:S05]  /*0740*/  BRA.U UP0, `(.L_x_3) ;  /* 0x0000000100d47547 */ /* 0x000fea000b800000 */
[----:B------:R-:W0:Y:S02]  /*0750*/  LDCU.64 UR10, c[0x0][0x388] ;  /* 0x00007100ff0a77ac */ /* 0x000e240008000a00 */
[----:B0-----:R-:W-:-:S04]  /*0760*/  IADD3 R6, P0, PT, R7, UR10, RZ ;  /* 0x0000000a07067c10 */ /* 0x001fc8000ff1e0ff */
[----:B------:R-:W-:-:S05]  /*0770*/  LEA.HI.X.SX32 R7, R7, UR11, 0x1, P0 ;  /* 0x0000000b07077c11 */ /* 0x000fca00080f0eff */
[----:B------:R-:W2:Y:S01]  /*0780*/  LDG.E.64 R10, desc[UR36][R6.64] ;  /* 0x00000024060a7981 */ /* 0x000ea2000c1e1b00 */
[----:B------:R-:W0:Y:S03]  /*0790*/  LDC.64 R4, c[0x0][0x468] ;  /* 0x00011a00ff047b82 */ /* 0x000e260000000a00 */
[----:B0-----:R-:W3:Y:S01]  /*07a0*/  LDG.E R4, desc[UR36][R4.64] ;  /* 0x0000002404047981 */ /* 0x001ee2000c1e1900 */
[C-C-:B--2---:R-:W-:Y:S01]  /*07b0*/  SHF.R.S64 R14, R10.reuse, 0x10, R11.reuse ;  /* 0x000000100a0e7819 */ /* 0x144fe2000000100b */
[----:B------:R0:W3:Y:S01]  /*07c0*/  I2F.S8 R9, R10 ;  /* 0x0000000a00097306 */ /* 0x0000e20000001400 */
[----:B------:R-:W-:Y:S02]  /*07d0*/  SHF.R.U64 R7, R10, 0x10, R11 ;  /* 0x000000100a077819 */ /* 0x000fe4000000120b */
[----:B------:R-:W-:Y:S02]  /*07e0*/  LOP3.LUT R14, R14, 0xff, RZ, 0xc0, !PT ;  /* 0x000000ff0e0e7812 */ /* 0x000fe400078ec0ff */
[----:B------:R-:W-:-:S02]  /*07f0*/  PRMT R0, R10, 0x9910, RZ ;  /* 0x000099100a007816 */ /* 0x000fc400000000ff */
[----:B------:R-:W-:Y:S02]  /*0800*/  SHF.R.U64 R6, R14, 0x7, RZ ;  /* 0x000000070e067819 */ /* 0x000fe400000012ff */
[----:B0-----:R-:W-:Y:S02]  /*0810*/  SHF.R.S32.HI R10, RZ, 0x10, R11 ;  /* 0x00000010ff0a7819 */ /* 0x001fe4000001140b */
[----:B------:R-:W-:Y:S02]  /*0820*/  PRMT R7, R7, 0x9910, RZ ;  /* 0x0000991007077816 */ /* 0x000fe400000000ff */
[----:B------:R-:W-:Y:S02]  /*0830*/  LOP3.LUT R12, R11, 0xff, RZ, 0xc0, !PT ;  /* 0x000000ff0b0c7812 */ /* 0x000fe400078ec0ff */
[----:B------:R-:W-:Y:S02]  /*0840*/  LOP3.LUT R10, R10, 0xff, RZ, 0xc0, !PT ;  /* 0x000000ff0a0a7812 */ /* 0x000fe400078ec0ff */
[----:B------:R-:W-:Y:S01]  /*0850*/  ISETP.NE.U32.AND P0, PT, R6, RZ, PT ;  /* 0x000000ff0600720c */ /* 0x000fe20003f05070 */
[----:B------:R-:W-:Y:S01]  /*0860*/  IMAD.MOV.U32 R6, RZ, RZ, R7 ;  /* 0x000000ffff067224 */ /* 0x000fe200078e0007 */
[----:B------:R-:W-:-:S02]  /*0870*/  SHF.R.U64 R8, R12, 0x7, RZ ;  /* 0x000000070c087819 */ /* 0x000fc400000012ff */
[----:B------:R-:W-:Y:S02]  /*0880*/  SHF.R.U64 R7, R10, 0x7, RZ ;  /* 0x000000070a077819 */ /* 0x000fe400000012ff */
[----:B------:R-:W-:Y:S01]  /*0890*/  ISETP.NE.U32.AND P1, PT, R8, RZ, PT ;  /* 0x000000ff0800720c */ /* 0x000fe20003f25070 */
[----:B---3--:R-:W-:Y:S01]  /*08a0*/  FMUL.FTZ R9, R4, R9 ;  /* 0x0000000904097220 */ /* 0x008fe20000410000 */
[----:B------:R-:W-:Y:S02]  /*08b0*/  ISETP.NE.U32.AND P2, PT, R7, RZ, PT ;  /* 0x000000ff0700720c */ /* 0x000fe40003f45070 */
[----:B------:R-:W-:Y:S02]  /*08c0*/  ISETP.NE.U32.AND.EX P1, PT, RZ, RZ, PT, P1 ;  /* 0x000000ffff00720c */ /* 0x000fe40003f25110 */
[----:B------:R-:W-:Y:S02]  /*08d0*/  ISETP.NE.U32.AND.EX P0, PT, RZ, RZ, PT, P0 ;  /* 0x000000ffff00720c */ /* 0x000fe40003f05100 */
[----:B------:R-:W-:-:S02]  /*08e0*/  ISETP.NE.U32.AND.EX P2, PT, RZ, RZ, PT, P2 ;  /* 0x000000ffff00720c */ /* 0x000fc40003f45120 */
[----:B------:R-:W-:Y:S02]  /*08f0*/  PRMT R8, R11, 0x9910, RZ ;  /* 0x000099100b087816 */ /* 0x000fe400000000ff */
[----:B------:R-:W-:Y:S02]  /*0900*/  SHF.R.S32.HI R21, RZ, 0x18, R11 ;  /* 0x00000018ff157819 */ /* 0x000fe4000001140b */
[----:B------:R-:W-:Y:S02]  /*0910*/  SHF.R.S32.HI R0, RZ, 0x8, R0 ;  /* 0x00000008ff007819 */ /* 0x000fe40000011400 */
[----:B------:R-:W-:Y:S02]  /*0920*/  SHF.R.S32.HI R8, RZ, 0x8, R8 ;  /* 0x00000008ff087819 */ /* 0x000fe40000011408 */
[----:B------:R-:W-:Y:S01]  /*0930*/  SHF.R.S32.HI R6, RZ, 0x8, R6 ;  /* 0x00000008ff067819 */ /* 0x000fe20000011406 */
[----:B------:R-:W-:Y:S01]  /*0940*/  I2F.S16 R21, R21 ;  /* 0x0000001500157306 */ /* 0x000fe20000101400 */
[----:B------:R-:W-:-:S02]  /*0950*/  @P1 LOP3.LUT R12, R12, 0xffffff00, RZ, 0xfc, !PT ;  /* 0xffffff000c0c1812 */ /* 0x000fc400078efcff */
[----:B------:R-:W-:Y:S02]  /*0960*/  @P0 LOP3.LUT R14, R14, 0xffffff00, RZ, 0xfc, !PT ;  /* 0xffffff000e0e0812 */ /* 0x000fe400078efcff */
[----:B------:R-:W-:-:S03]  /*0970*/  @P2 LOP3.LUT R10, R10, 0xffffff00, RZ, 0xfc, !PT ;  /* 0xffffff000a0a2812 */ /* 0x000fc600078efcff */
[----:B------:R-:W0:Y:S08]  /*0980*/  I2F.S16 R5, R0 ;  /* 0x0000000000057306 */ /* 0x000e300000101400 */
[----:B------:R1:W2:Y:S01]  /*0990*/  I2F.S16 R17, R8 ;  /* 0x0000000800117306 */ /* 0x0002a20000101400 */
[----:B0-----:R-:W-:-:S07]  /*09a0*/  FMUL.FTZ R28, R4, R5 ;  /* 0x00000005041c7220 */ /* 0x001fce0000410000 */
[----:B------:R-:W0:Y:S01]  /*09b0*/  I2F.S16 R11, R6 ;  /* 0x00000006000b7306 */ /* 0x000e220000101400 */
[----:B-1----:R-:W-:Y:S01]  /*09c0*/  FMUL.FTZ R8, R4, R21 ;  /* 0x0000001504087220 */ /* 0x002fe20000410000 */
[----:B------:R-:W-:Y:S01]  /*09d0*/  F2FP.F16.F32.PACK_AB R28, R28, R9 ;  /* 0x000000091c1c723e */ /* 0x000fe200000000ff */
[----:B--2---:R-:W-:-:S05]  /*09e0*/  FMUL.FTZ R30, R4, R17 ;  /* 0x00000011041e7220 */ /* 0x004fca0000410000 */
[----:B------:R-:W1:Y:S01]  /*09f0*/  I2F.S8 R13, R12 ;  /* 0x0000000c000d7306 */ /* 0x000e620000001400 */
[----:B0-----:R-:W-:-:S07]  /*0a00*/  FMUL.FTZ R0, R4, R11 ;  /* 0x0000000b04007220 */ /* 0x001fce0000410000 */
[----:B------:R-:W0:Y:S01]  /*0a10*/  I2F.S8 R7, R14 ;  /* 0x0000000e00077306 */ /* 0x000e220000001400 */
[----:B-1----:R-:W-:-:S07]  /*0a20*/  FMUL.FTZ R13, R4, R13 ;  /* 0x0000000d040d7220 */ /* 0x002fce0000410000 */
[----:B------:R-:W1:Y:S01]  /*0a30*/  I2F.S8 R19, R10 ;  /* 0x0000000a00137306 */ /* 0x000e620000001400 */
[----:B------:R-:W-:Y:S01]  /*0a40*/  F2FP.F16.F32.PACK_AB R30, R30, R13 ;  /* 0x0000000d1e1e723e */ /* 0x000fe200000000ff */
[----:B0-----:R-:W-:-:S05]  /*0a50*/  FMUL.FTZ R7, R4, R7 ;  /* 0x0000000704077220 */ /* 0x001fca0000410000 */
[----:B------:R-:W-:Y:S01]  /*0a60*/  F2FP.F16.F32.PACK_AB R29, R0, R7 ;  /* 0x00000007001d723e */ /* 0x000fe200000000ff */
[----:B-1----:R-:W-:-:S05]  /*0a70*/  FMUL.FTZ R19, R4, R19 ;  /* 0x0000001304137220 */ /* 0x002fca0000410000 */
[----:B------:R-:W-:Y:S01]  /*0a80*/  F2FP.F16.F32.PACK_AB R31, R8, R19 ;  /* 0x00000013081f723e */ /* 0x000fe200000000ff */
[----:B------:R-:W-:Y:S06]  /*0a90*/  BRA `(.L_x_2) ;  /* 0x00000000000c7947 */ /* 0x000fec0003800000 */
.L_x_3:
[----:B------:R-:W0:Y:S02]  /*0aa0*/  LDC.64 R4, c[0x0][0x388] ;  /* 0x0000e200ff047b82 */ /* 0x000e240000000a00 */
[----:B0-----:R-:W-:-:S05]  /*0ab0*/  IMAD.WIDE R4, R7, 0x2, R4 ;  /* 0x0000000207047825 */ /* 0x001fca00078e0204 */
[----:B------:R0:W5:Y:S02]  /*0ac0*/  LDG.E.128 R28, desc[UR36][R4.64] ;  /* 0x00000024041c7981 */ /* 0x000164000c1e1d00 */
.L_x_2:
[----:B------:R-:W-:Y:S05]  /*0ad0*/  BSYNC.RECONVERGENT B0 ;  /* 0x0000000000007941 */ /* 0x000fea0003800200 */
.L_x_1:
[----:B------:R-:W1:Y:S01]  /*0ae0*/  LDCU.64 UR10, c[0x0][0x3a0] ;  /* 0x00007400ff0a77ac */ /* 0x000e620008000a00 */
[----:B------:R-:W2:Y:S01]  /*0af0*/  LDC.64 R6, c[0x0][0x418] ;  /* 0x00010600ff067b82 */ /* 0x000ea20000000a00 */
[----:B------:R-:W-:Y:S01]  /*0b00*/  @!P4 IMAD R0, R23, UR9, R16 ;  /* 0x000000091700cc24 */ /* 0x000fe2000f8e0210 */
[----:B------:R-:W-:Y:S01]  /*0b10*/  CS2R R26, SRZ ;  /* 0x00000000001a7805 */ /* 0x000fe2000001ff00 */
[----:B------:R-:W-:Y:S01]  /*0b20*/  UIMAD UR42, UR42, 0xa0, URZ ;  /* 0x000000a02a2a78a4 */ /* 0x000fe2000f8e02ff */
[----:B------:R-:W-:Y:S01]  /*0b30*/  CS2R R18, SRZ ;  /* 0x0000000000127805 */ /* 0x000fe2000001ff00 */
[----:B------:R-:W3:Y:S01]  /*0b40*/  LDCU.64 UR6, c[0x0][0x390] ;  /* 0x00007200ff0677ac */ /* 0x000ee20008000a00 */
[----:B------:R-:W-:Y:S02]  /*0b50*/  @!P4 SHF.L.U32 R0, R0, 0x3, RZ ;  /* 0x000000030000c819 */ /* 0x000fe400000006ff */
[----:B0-----:R-:W0:Y:S01]  /*0b60*/  @!P4 LDC.64 R4, c[0x0][0x3b8] ;  /* 0x0000ee00ff04cb82 */ /* 0x001e220000000a00 */
[----:B------:R-:W-:Y:S01]  /*0b70*/  VOTEU.ANY UP0, P3 ;  /* 0x0000000000ff7886 */ /* 0x000fe20001800100 */
[----:B------:R-:W-:Y:S01]  /*0b80*/  PLOP3.LUT P2, PT, PT, PT, UP0, 0x40, 0x4 ;  /* 0x000000000004781c */ /* 0x000fe20003f4e808 */
[----:B------:R-:W-:Y:S01]  /*0b90*/  @!P4 IMAD R17, R25, UR42, R0 ;  /* 0x0000002a1911cc24 */ /* 0x000fe2000f8e0200 */
[----:B------:R-:W-:-:S02]  /*0ba0*/  CS2R R24, SRZ ;  /* 0x0000000000187805 */ /* 0x000fc4000001ff00 */
[----:B------:R-:W-:Y:S02]  /*0bb0*/  ISETP.NE.AND P5, PT, R20, RZ, PT ;  /* 0x000000ff1400720c */ /* 0x000fe40003fa5270 */
[----:B------:R-:W-:Y:S02]  /*0bc0*/  ISETP.GT.U32.OR P2, PT, R23, 0x1f, P2 ;  /* 0x0000001f1700780c */ /* 0x000fe40001744470 */
[----:B-1----:R-:W-:-:S04]  /*0bd0*/  ISETP.NE.U32.AND P1, PT, RZ, UR10, PT ;  /* 0x0000000aff007c0c */ /* 0x002fc8000bf25070 */
[----:B------:R-:W-:Y:S02]  /*0be0*/  ISETP.NE.AND.EX P1, PT, RZ, UR11, PT, P1 ;  /* 0x0000000bff007c0c */ /* 0x000fe4000bf25310 */
[----:B---3--:R-:W-:Y:S02]  /*0bf0*/  ISETP.NE.U32.AND P3, PT, RZ, UR6, PT ;  /* 0x00000006ff007c0c */ /* 0x008fe4000bf65070 */
[----:B------:R-:W-:Y:S02]  /*0c00*/  ISETP.GT.U32.OR P1, PT, R23, 0x13, !P1 ;  /* 0x000000131700780c */ /* 0x000fe40004f24470 */
[----:B--2---:R-:W-:Y:S01]  /*0c10*/  ISETP.NE.U32.AND P0, PT, R6, RZ, PT ;  /* 0x000000ff0600720c */ /* 0x004fe20003f05070 */
[----:B------:R-:W1:Y:S01]  /*0c20*/  @!P2 LDC.64 R12, c[0x0][0x450] ;  /* 0x00011400ff0cab82 */ /* 0x000e620000000a00 */
[----:B------:R-:W-:Y:S02]  /*0c30*/  ISETP.NE.OR P1, PT, R20, RZ, P1 ;  /* 0x000000ff1400720c */ /* 0x000fe40000f25670 */
[----:B------:R-:W-:Y:S01]  /*0c40*/  ISETP.NE.AND.EX P0, PT, R7, RZ, PT, P0 ;  /* 0x000000ff0700720c */ /* 0x000fe20003f05300 */
[----:B0-----:R-:W-:Y:S01]  /*0c50*/  @!P4 IMAD.WIDE R4, R17, 0x2, R4 ;  /* 0x000000021104c825 */ /* 0x001fe200078e0204 */
[----:B------:R-:W-:-:S02]  /*0c60*/  CS2R R16, SRZ ;  /* 0x0000000000107805 */ /* 0x000fc4000001ff00 */
[----:B------:R-:W-:Y:S02]  /*0c70*/  ISETP.NE.AND.EX P3, PT, RZ, UR7, PT, P3 ;  /* 0x00000007ff007c0c */ /* 0x000fe4000bf65330 */
[----:B------:R0:W5:Y:S02]  /*0c80*/  @!P4 LDG.E.128 R24, desc[UR36][R4.64] ;  /* 0x000000240418c981 */ /* 0x000164000c1e1d00 */
[----:B------:R-:W-:-:S03]  /*0c90*/  ISETP.GT.U32.OR P3, PT, R23, 0x13, !P3 ;  /* 0x000000131700780c */ /* 0x000fc60005f64470 */
[----:B------:R-:W2:Y:S08]  /*0ca0*/  @!P1 LDC.64 R6, c[0x0][0x3a0] ;  /* 0x0000e800ff069b82 */ /* 0x000eb00000000a00 */
[----:B------:R-:W3:Y:S08]  /*0cb0*/  @P0 LDC.64 R8, c[0x0][0x418] ;  /* 0x00010600ff080b82 */ /* 0x000ef00000000a00 */
[----:B------:R-:W4:Y:S01]  /*0cc0*/  @!P3 LDC.64 R10, c[0x0][0x390] ;  /* 0x0000e400ff0abb82 */ /* 0x000f220000000a00 */
[----:B--2---:R-:W-:-:S05]  /*0cd0*/  @!P1 IMAD.WIDE.U32 R6, R15, 0x2, R6 ;  /* 0x000000020f069825 */ /* 0x004fca00078e0006 */
[----:B------:R0:W5:Y:S01]  /*0ce0*/  @!P1 LDG.E.128 R16, desc[UR36][R6.64] ;  /* 0x0000002406109981 */ /* 0x000162000c1e1d00 */
[----:B-1----:R-:W-:Y:S05]  /*0cf0*/  @P5 BRA `(.L_x_4) ;  /* 0x0000000000105947 */ /* 0x002fea0003800000 */
[----:B-----5:R-:W-:Y:S02]  /*0d00*/  HFMA2 R24, R24, 1, 1, R16 ;  /* 0x3c003c0018187831 */ /* 0x020fe40000000010 */
[----:B------:R-:W-:Y:S02]  /*0d10*/  HADD2 R25, R25, R17 ;  /* 0x0000001119197230 */ /* 0x000fe40000000000 */
[----:B------:R-:W-:Y:S02]  /*0d20*/  HFMA2 R26, R26, 1, 1, R18 ;  /* 0x3c003c001a1a7831 */ /* 0x000fe40000000012 */
[----:B------:R-:W-:-:S07]  /*0d30*/  HADD2 R27, R27, R19 ;  /* 0x000000131b1b7230 */ /* 0x000fce0000000000 */
.L_x_4:
[----:B------:R-:W-:Y:S01]  /*0d40*/  VOTEU.ALL UP0, P2 ;  /* 0x0000000000ff7886 */ /* 0x000fe20001000000 */
[----:B---3--:R-:W-:Y:S01]  /*0d50*/  @P0 IMAD.WIDE.U32 R8, R33, 0x4, R8 ;  /* 0x0000000421080825 */ /* 0x008fe200078e0008 */
[----:B------:R-:W-:Y:S02]  /*0d60*/  CS2R R34, SRZ ;  /* 0x0000000000227805 */ /* 0x000fe4000001ff00 */
[----:B------:R-:W-:Y:S01]  /*0d70*/  CS2R R32, SRZ ;  /* 0x0000000000207805 */ /* 0x000fe2000001ff00 */
[----:B------:R-:W-:Y:S01]  /*0d80*/  @!UP0 UIMAD UR4, UR38, UR5, URZ ;  /* 0x00000005260482a4 */ /* 0x000fe2000f8e02ff */
[----:B0---4-:R-:W-:Y:S01]  /*0d90*/  @!P3 IMAD.WIDE.U32 R4, R15, 0x2, R10 ;  /* 0x000000020f04b825 */ /* 0x011fe200078e000a */
[----:B------:R-:W2:Y:S01]  /*0da0*/  @P0 LDG.E R8, desc[UR36][R8.64] ;  /* 0x0000002408080981 */ /* 0x000ea2000c1e1900 */
[----:B------:R-:W0:Y:S03]  /*0db0*/  LDC R10, c[0x0][0x400] ;  /* 0x00010000ff0a7b82 */ /* 0x000e260000000800 */
[----:B------:R-:W-:Y:S01]  /*0dc0*/  IMAD.U32 R0, RZ, RZ, UR4 ;  /* 0x00000004ff007e24 */ /* 0x000fe2000f8e00ff */
[----:B------:R-:W3:Y:S03]  /*0dd0*/  @!P3 LDG.E.128 R32, desc[UR36][R4.64] ;  /* 0x000000240420b981 */ /* 0x000ee6000c1e1d00 */
[----:B------:R-:W-:Y:S01]  /*0de0*/  @!P2 IMAD R7, R0, 0xa0, R15 ;  /* 0x000000a00007a824 */ /* 0x000fe200078e020f */
[----:B------:R-:W1:Y:S03]  /*0df0*/  LDCU.U8 UR4, c[0x0][0x404] ;  /* 0x00008080ff0477ac */ /* 0x000e660008000000 */
[----:B------:R-:W-:-:S05]  /*0e00*/  @!P2 IMAD.WIDE R6, R7, 0x2, R12 ;  /* 0x000000020706a825 */ /* 0x000fca00078e020c */
[----:B------:R-:W4:Y:S01]  /*0e10*/  @!P2 LDG.E.128 R12, desc[UR36][R6.64] ;  /* 0x00000024060ca981 */ /* 0x000f22000c1e1d00 */
[----:B-1----:R-:W-:-:S04]  /*0e20*/  ISETP.NE.AND P1, PT, RZ, UR4, PT ;  /* 0x00000004ff007c0c */ /* 0x002fc8000bf25270 */
[----:B0-----:R-:W-:Y:S01]  /*0e30*/  ISETP.LT.OR P1, PT, R10, 0x1, P1 ;  /* 0x000000010a00780c */ /* 0x001fe20000f21670 */
[----:B------:R-:W-:Y:S01]  /*0e40*/  UMOV UR39, URZ ;  /* 0x000000ff00277c82 */ /* 0x000fe20008000000 */
[----:B------:R-:W-:Y:S01]  /*0e50*/  BSSY.RECONVERGENT B6, `(.L_x_5) ;  /* 0x00001fc000067945 */ /* 0x000fe20003800200 */
[----:B--2---:R-:W-:Y:S01]  /*0e60*/  @P0 R2UR UR39, R8 ;  /* 0x00000000082702ca */ /* 0x004fe200000e0000 */
[----:B---3-5:R-:W-:Y:S02]  /*0e70*/  HFMA2 R28, R28, 1, 1, R32 ;  /* 0x3c003c001c1c7831 */ /* 0x028fe40000000020 */
[----:B------:R-:W-:Y:S02]  /*0e80*/  HFMA2 R30, R30, 1, 1, R34 ;  /* 0x3c003c001e1e7831 */ /* 0x000fe40000000022 */
[----:B------:R-:W-:Y:S02]  /*0e90*/  HADD2 R29, R29, R33 ;  /* 0x000000211d1d7230 */ /* 0x000fe40000000000 */
[----:B------:R-:W-:-:S02]  /*0ea0*/  HADD2 R31, R31, R35 ;  /* 0x000000231f1f7230 */ /* 0x000fc40000000000 */
[----:B----4-:R-:W-:Y:S02]  /*0eb0*/  @!P2 HFMA2 R25, R25, R13, -RZ ;  /* 0x0000000d1919a231 */ /* 0x010fe400001000ff */
[----:B------:R-:W-:Y:S02]  /*0ec0*/  @!P2 HFMA2 R27, R27, R15, -RZ ;  /* 0x0000000f1b1ba231 */ /* 0x000fe400001000ff */
[----:B------:R-:W-:Y:S02]  /*0ed0*/  @!P2 HMUL2 R24, R24, R12 ;  /* 0x0000000c1818a232 */ /* 0x000fe40000000000 */
[----:B------:R-:W-:Y:S01]  /*0ee0*/  @!P2 HMUL2 R26, R26, R14 ;  /* 0x0000000e1a1aa232 */ /* 0x000fe20000000000 */
[----:B------:R-:W-:Y:S06]  /*0ef0*/  @P1 BRA `(.L_x_6) ;  /* 0x0000000800a41947 */ /* 0x000fec0003800000 */
[----:B------:R-:W-:Y:S05]  /*0f00*/  @P5 BRA `(.L_x_7) ;  /* 0x0000000400885947 */ /* 0x000fea0003800000 */
[----:B------:R-:W-:-:S13]  /*0f10*/  ISETP.GE.AND P0, PT, R3, R10, PT ;  /* 0x0000000a0300720c */ /* 0x000fda0003f06270 */
[----:B------:R-:W-:Y:S05]  /*0f20*/  @P0 BRA `(.L_x_8) ;  /* 0x0000001c00b80947 */ /* 0x000fea0003800000 */
[----:B------:R-:W-:Y:S01]  /*0f30*/  I2FP.F32.U32 R4, R10 ;  /* 0x0000000a00047245 */ /* 0x000fe20000201000 */
[C---:B------:R-:W-:Y:S01]  /*0f40*/  VIADD R5, R3.reuse, 0x2 ;  /* 0x0000000203057836 */ /* 0x040fe20000000000 */
[----:B------:R-:W-:Y:S01]  /*0f50*/  I2FP.F32.U32 R0, R3 ;  /* 0x0000000300007245 */ /* 0x000fe20000201000 */
[C---:B------:R-:W-:Y:S01]  /*0f60*/  VIADD R7, R3.reuse, 0x6 ;  /* 0x0000000603077836 */ /* 0x040fe20000000000 */
[----:B------:R-:W-:Y:S01]  /*0f70*/  IADD3 R6, PT, PT, R3, 0x4, RZ ;  /* 0x0000000403067810 */ /* 0x000fe20007ffe0ff */
[--C-:B------:R-:W-:Y:S01]  /*0f80*/  HADD2.F32 R21, -RZ, R30.reuse.H1_H1 ;  /* 0x3000001eff157230 */ /* 0x100fe20000004100 */
[----:B------:R-:W0:Y:S01]  /*0f90*/  MUFU.RCP R4, R4 ;  /* 0x0000000400047308 */ /* 0x000e220000001000 */
[----:B------:R-:W-:Y:S01]  /*0fa0*/  I2FP.F32.U32 R5, R5 ;  /* 0x0000000500057245 */ /* 0x000fe20000201000 */
[----:B------:R-:W-:Y:S01]  /*0fb0*/  HADD2.F32 R15, -RZ, R30.H0_H0 ;  /* 0x2000001eff0f7230 */ /* 0x000fe20000004100 */
[----:B------:R-:W-:Y:S01]  /*0fc0*/  I2FP.F32.U32 R6, R6 ;  /* 0x0000000600067245 */ /* 0x000fe20000201000 */
[--C-:B------:R-:W-:Y:S01]  /*0fd0*/  HADD2.F32 R11, -RZ, R29.reuse.H1_H1 ;  /* 0x3000001dff0b7230 */ /* 0x100fe20000004100 */
[----:B------:R-:W-:Y:S01]  /*0fe0*/  I2FP.F32.U32 R7, R7 ;  /* 0x0000000700077245 */ /* 0x000fe20000201000 */
[----:B------:R-:W-:-:S02]  /*0ff0*/  HADD2.F32 R29, -RZ, R29.H0_H0 ;  /* 0x2000001dff1d7230 */ /* 0x000fc40000004100 */
[--C-:B------:R-:W-:Y:S02]  /*1000*/  HADD2.F32 R33, -RZ, R26.reuse.H1_H1 ;  /* 0x3000001aff217230 */ /* 0x100fe40000004100 */
[--C-:B------:R-:W-:Y:S02]  /*1010*/  HADD2.F32 R37, -RZ, R31.reuse.H1_H1 ;  /* 0x3000001fff257230 */ /* 0x100fe40000004100 */
[----:B------:R-:W-:Y:S02]  /*1020*/  HADD2.F32 R35, -RZ, R31.H0_H0 ;  /* 0x2000001fff237230 */ /* 0x000fe40000004100 */
[----:B------:R-:W-:Y:S02]  /*1030*/  HADD2.F32 R31, -RZ, R26.H0_H0 ;  /* 0x2000001aff1f7230 */ /* 0x000fe40000004100 */
[----:B------:R-:W-:Y:S02]  /*1040*/  HADD2.F32 R39, -RZ, R27.H1_H1 ;  /* 0x3000001bff277230 */ /* 0x000fe40000004100 */
[-C--:B0-----:R-:W-:Y:S01]  /*1050*/  FMUL.FTZ R0, R0, R4.reuse ;  /* 0x0000000400007220 */ /* 0x081fe20000410000 */
[-C--:B------:R-:W-:Y:S01]  /*1060*/  FMUL.FTZ R5, R5, R4.reuse ;  /* 0x0000000405057220 */ /* 0x080fe20000410000 */
[-C--:B------:R-:W-:Y:S01]  /*1070*/  FMUL.FTZ R6, R6, R4.reuse ;  /* 0x0000000406067220 */ /* 0x080fe20000410000 */
[----:B------:R-:W-:Y:S01]  /*1080*/  FMUL.FTZ R4, R7, R4 ;  /* 0x0000000407047220 */ /* 0x000fe20000410000 */
[----:B------:R-:W-:Y:S01]  /*1090*/  FMUL.FTZ R3, R0, 13.28771209716796875 ;  /* 0x41549a7800037820 */ /* 0x000fe20000410000 */
[----:B------:R-:W-:Y:S01]  /*10a0*/  FMUL.FTZ R5, R5, 13.28771209716796875 ;  /* 0x41549a7805057820 */ /* 0x000fe20000410000 */
[----:B------:R-:W-:-:S02]  /*10b0*/  VIADD R0, R20, -UR39 ;  /* 0x8000002714007c36 */ /* 0x000fc40008000000 */
[----:B------:R-:W-:Y:S01]  /*10c0*/  FMUL.FTZ R7, R6, 13.28771209716796875 ;  /* 0x41549a7806077820 */ /* 0x000fe20000410000 */
[----:B------:R-:W-:Y:S01]  /*10d0*/  FMUL.FTZ R9, R4, 13.28771209716796875 ;  /* 0x41549a7804097820 */ /* 0x000fe20000410000 */
[----:B------:R-:W-:Y:S01]  /*10e0*/  HADD2.F32 R27, -RZ, R27.H0_H0 ;  /* 0x2000001bff1b7230 */ /* 0x000fe20000004100 */
[----:B------:R-:W0:Y:S01]  /*10f0*/  MUFU.EX2 R3, -R3 ;  /* 0x8000000300037308 */ /* 0x000e220000000800 */
[----:B------:R-:W-:-:S03]  /*1100*/  I2FP.F32.S32 R0, R0 ;  /* 0x0000000000007245 */ /* 0x000fc60000201400 */
[----:B------:R-:W1:Y:S04]  /*1110*/  MUFU.EX2 R5, -R5 ;  /* 0x8000000500057308 */ /* 0x000e680000000800 */
[----:B------:R-:W2:Y:S04]  /*1120*/  MUFU.EX2 R7, -R7 ;  /* 0x8000000700077308 */ /* 0x000ea80000000800 */
[----:B------:R-:W3:Y:S01]  /*1130*/  MUFU.EX2 R9, -R9 ;  /* 0x8000000900097308 */ /* 0x000ee20000000800 */
[----:B0-----:R-:W-:-:S04]  /*1140*/  FMUL.FTZ R3, R0, R3 ;  /* 0x0000000300037220 */ /* 0x001fc80000410000 */
[----:B------:R-:W-:Y:S01]  /*1150*/  FMUL.RZ R13, R3, 0.15915493667125701904 ;  /* 0x3e22f983030d7820 */ /* 0x000fe2000040c000 */
[----:B-1----:R-:W-:Y:S01]  /*1160*/  FMUL.FTZ R6, R0, R5 ;  /* 0x0000000500067220 */ /* 0x002fe20000410000 */
[--C-:B------:R-:W-:Y:S02]  /*1170*/  HADD2.F32 R5, -RZ, R28.reuse.H1_H1 ;  /* 0x3000001cff057230 */ /* 0x100fe40000004100 */
[----:B------:R-:W0:Y:S01]  /*1180*/  MUFU.SIN R4, R13 ;  /* 0x0000000d00047308 */ /* 0x000e220000000400 */
[----:B------:R-:W-:Y:S01]  /*1190*/  FMUL.RZ R14, R6, 0.15915493667125701904 ;  /* 0x3e22f983060e7820 */ /* 0x000fe2000040c000 */
[C---:B--2---:R-:W-:Y:S01]  /*11a0*/  FMUL.FTZ R6, R0.reuse, R7 ;  /* 0x0000000700067220 */ /* 0x044fe20000410000 */
[----:B------:R-:W-:Y:S02]  /*11b0*/  HADD2.F32 R28, -RZ, R28.H0_H0 ;  /* 0x2000001cff1c7230 */ /* 0x000fe40000004100 */
[----:B---3--:R-:W-:Y:S01]  /*11c0*/  FMUL.FTZ R0, R0, R9 ;  /* 0x0000000900007220 */ /* 0x008fe20000410000 */
[----:B------:R-:W-:Y:S01]  /*11d0*/  FMUL.RZ R7, R6, 0.15915493667125701904 ;  /* 0x3e22f98306077820 */ /* 0x000fe2000040c000 */
[--C-:B------:R-:W-:Y:S01]  /*11e0*/  HADD2.F32 R6, -RZ, R24.reuse.H1_H1 ;  /* 0x30000018ff067230 */ /* 0x100fe20000004100 */
[----:B------:R1:W2:Y:S01]  /*11f0*/  MUFU.COS R3, R13 ;  /* 0x0000000d00037308 */ /* 0x0002a20000000000 */
[----:B------:R-:W-:Y:S01]  /*1200*/  FMUL.RZ R30, R0, 0.15915493667125701904 ;  /* 0x3e22f983001e7820 */ /* 0x000fe2000040c000 */
[----:B------:R-:W-:-:S06]  /*1210*/  HADD2.F32 R24, -RZ, R24.H0_H0 ;  /* 0x20000018ff187230 */ /* 0x000fcc0000004100 */
[----:B------:R-:W3:Y:S01]  /*1220*/  MUFU.SIN R10, R14 ;  /* 0x0000000e000a7308 */ /* 0x000ee20000000400 */
[--C-:B-1----:R-:W-:Y:S02]  /*1230*/  HADD2.F32 R13, -RZ, R25.reuse.H1_H1 ;  /* 0x30000019ff0d7230 */ /* 0x102fe40000004100 */
[----:B0-----:R-:W-:Y:S01]  /*1240*/  FMUL.FTZ R0, R4, R5 ;  /* 0x0000000504007220 */ /* 0x001fe20000410000 */
[----:B------:R-:W-:-:S04]  /*1250*/  HADD2.F32 R25, -RZ, R25.H0_H0 ;  /* 0x20000019ff197230 */ /* 0x000fc80000004100 */
[----:B------:R-:W0:Y:S01]  /*1260*/  MUFU.COS R8, R14 ;  /* 0x0000000e00087308 */ /* 0x000e220000000000 */
[C---:B--2---:R-:W-:Y:S01]  /*1270*/  FMUL.FTZ R5, R3.reuse, R5 ;  /* 0x0000000503057220 */ /* 0x044fe20000410000 */
[C---:B------:R-:W-:Y:S01]  /*1280*/  FMUL.FTZ R9, R3.reuse, R6 ;  /* 0x0000000603097220 */ /* 0x040fe20000410000 */
[-C--:B------:R-:W-:Y:S02]  /*1290*/  FFMA.FTZ R0, R3, R28.reuse, -R0 ;  /* 0x0000001c03007223 */ /* 0x080fe40000010800 */
[----:B------:R-:W-:-:S03]  /*12a0*/  FFMA.FTZ R5, R4, R28, R5 ;  /* 0x0000001c04057223 */ /* 0x000fc60000010005 */
[----:B------:R-:W1:Y:S02]  /*12b0*/  MUFU.SIN R14, R7 ;  /* 0x00000007000e7308 */ /* 0x000e640000000400 */
[----:B------:R-:W-:-:S06]  /*12c0*/  F2FP.F16.F32.PACK_AB R28, R5, R0 ;  /* 0x00000000051c723e */ /* 0x000fcc00000000ff */
[----:B------:R2:W4:Y:S08]  /*12d0*/  MUFU.COS R12, R7 ;  /* 0x00000007000c7308 */ /* 0x0005300000000000 */
[----:B------:R-:W5:Y:S01]  /*12e0*/  MUFU.SIN R22, R30 ;  /* 0x0000001e00167308 */ /* 0x000f620000000400 */
[----:B--2---:R-:W-:Y:S01]  /*12f0*/  FMUL.FTZ R7, R4, R6 ;  /* 0x0000000604077220 */ /* 0x004fe20000410000 */
[-C--:B---3--:R-:W-:Y:S01]  /*1300*/  FMUL.FTZ R6, R10, R13.reuse ;  /* 0x0000000d0a067220 */ /* 0x088fe20000410000 */
[----:B0-----:R-:W-:-:S02]  /*1310*/  FMUL.FTZ R13, R8, R13 ;  /* 0x0000000d080d7220 */ /* 0x001fc40000410000 */
[-C--:B------:R-:W-:Y:S01]  /*1320*/  FFMA.FTZ R7, R3, R24.reuse, -R7 ;  /* 0x0000001803077223 */ /* 0x080fe20000010807 */
[-C--:B------:R-:W-:Y:S01]  /*1330*/  FMUL.FTZ R3, R10, R11.reuse ;  /* 0x0000000b0a037220 */ /* 0x080fe20000410000 */
[----:B------:R-:W-:Y:S01]  /*1340*/  FFMA.FTZ R24, R4, R24, R9 ;  /* 0x0000001804187223 */ /* 0x000fe20000010009 */
[----:B------:R0:W2:Y:S01]  /*1350*/  MUFU.COS R20, R30 ;  /* 0x0000001e00147308 */ /* 0x0000a20000000000 */
[C---:B------:R-:W-:Y:S01]  /*1360*/  FMUL.FTZ R11, R8.reuse, R11 ;  /* 0x0000000b080b7220 */ /* 0x040fe20000410000 */
[C---:B------:R-:W-:Y:S01]  /*1370*/  FFMA.FTZ R3, R8.reuse, R29, -R3 ;  /* 0x0000001d08037223 */ /* 0x040fe20000010803 */
[----:B------:R-:W-:Y:S01]  /*1380*/  FFMA.FTZ R6, R8, R25, -R6 ;  /* 0x0000001908067223 */ /* 0x000fe20000010806 */
[C---:B-1----:R-:W-:Y:S01]  /*1390*/  FMUL.FTZ R9, R14.reuse, R21 ;  /* 0x000000150e097220 */ /* 0x042fe20000410000 */
[----:B------:R-:W-:Y:S01]  /*13a0*/  FMUL.FTZ R8, R14, R33 ;  /* 0x000000210e087220 */ /* 0x000fe20000410000 */
[----:B------:R-:W-:Y:S01]  /*13b0*/  FFMA.FTZ R4, R10, R29, R11 ;  /* 0x0000001d0a047223 */ /* 0x000fe2000001000b */
[C---:B----4-:R-:W-:Y:S01]  /*13c0*/  FMUL.FTZ R21, R12.reuse, R21 ;  /* 0x000000150c157220 */ /* 0x050fe20000410000 */
[C---:B------:R-:W-:Y:S01]  /*13d0*/  FMUL.FTZ R33, R12.reuse, R33 ;  /* 0x000000210c217220 */ /* 0x040fe20000410000 */
[C---:B------:R-:W-:Y:S01]  /*13e0*/  FFMA.FTZ R9, R12.reuse, R15, -R9 ;  /* 0x0000000f0c097223 */ /* 0x040fe20000010809 */
[----:B------:R-:W-:Y:S01]  /*13f0*/  FFMA.FTZ R8, R12, R31, -R8 ;  /* 0x0000001f0c087223 */ /* 0x000fe20000010808 */
[C---:B-----5:R-:W-:Y:S01]  /*1400*/  FMUL.FTZ R11, R22.reuse, R37 ;  /* 0x00000025160b7220 */ /* 0x060fe20000410000 */
[----:B------:R-:W-:Y:S01]  /*1410*/  FMUL.FTZ R12, R22, R39 ;  /* 0x00000027160c7220 */ /* 0x000fe20000410000 */
[----:B------:R-:W-:Y:S01]  /*1420*/  FFMA.FTZ R25, R10, R25, R13 ;  /* 0x000000190a197223 */ /* 0x000fe2000001000d */
[C---:B0-----:R-:W-:Y:S01]  /*1430*/  FFMA.FTZ R30, R14.reuse, R15, R21 ;  /* 0x0000000f0e1e7223 */ /* 0x041fe20000010015 */
[----:B------:R-:W-:Y:S01]  /*1440*/  FFMA.FTZ R33, R14, R31, R33 ;  /* 0x0000001f0e217223 */ /* 0x000fe20000010021 */
[----:B------:R-:W-:Y:S01]  /*1450*/  F2FP.F16.F32.PACK_AB R24, R24, R7 ;  /* 0x000000071818723e */ /* 0x000fe200000000ff */
[C---:B--2---:R-:W-:Y:S01]  /*1460*/  FMUL.FTZ R37, R20.reuse, R37 ;  /* 0x0000002514257220 */ /* 0x044fe20000410000 */
[C---:B------:R-:W-:Y:S01]  /*1470*/  FMUL.FTZ R39, R20.reuse, R39 ;  /* 0x0000002714277220 */ /* 0x040fe20000410000 */
[C---:B------:R-:W-:Y:S01]  /*1480*/  FFMA.FTZ R12, R20.reuse, R27, -R12 ;  /* 0x0000001b140c7223 */ /* 0x040fe2000001080c */
[-C--:B------:R-:W-:Y:S01]  /*1490*/  FFMA.FTZ R11, R20, R35.reuse, -R11 ;  /* 0x00000023140b7223 */ /* 0x080fe2000001080b */
[C---:B------:R-:W-:Y:S01]  /*14a0*/  FFMA.FTZ R10, R22.reuse, R35, R37 ;  /* 0x00000023160a7223 */ /* 0x040fe20000010025 */
[----:B------:R-:W-:Y:S01]  /*14b0*/  FFMA.FTZ R27, R22, R27, R39 ;  /* 0x0000001b161b7223 */ /* 0x000fe20000010027 */
[----:B------:R-:W-:-:S02]  /*14c0*/  F2FP.F16.F32.PACK_AB R29, R4, R3 ;  /* 0x00000003041d723e */ /* 0x000fc400000000ff */
[----:B------:R-:W-:Y:S02]  /*14d0*/  F2FP.F16.F32.PACK_AB R25, R25, R6 ;  /* 0x000000061919723e */ /* 0x000fe400000000ff */
[----:B------:R-:W-:Y:S02]  /*14e0*/  F2FP.F16.F32.PACK_AB R30, R30, R9 ;  /* 0x000000091e1e723e */ /* 0x000fe400000000ff */
[----:B------:R-:W-:Y:S02]  /*14f0*/  F2FP.F16.F32.PACK_AB R26, R33, R8 ;  /* 0x00000008211a723e */ /* 0x000fe400000000ff */
[----:B------:R-:W-:Y:S02]  /*1500*/  F2FP.F16.F32.PACK_AB R31, R10, R11 ;  /* 0x0000000b0a1f723e */ /* 0x000fe400000000ff */
[----:B------:R-:W-:Y:S01]  /*1510*/  F2FP.F16.F32.PACK_AB R27, R27, R12 ;  /* 0x0000000c1b1b723e */ /* 0x000fe200000000ff */
[----:B------:R-:W-:Y:S06]  /*1520*/  BRA `(.L_x_8) ;  /* 0x0000001800387947 */ /* 0x000fec0003800000 */
.L_x_7:
[----:B------:R-:W-:-:S13]  /*1530*/  ISETP.GE.AND P0, PT, R3, R10, PT ;  /* 0x0000000a0300720c */ /* 0x000fda0003f06270 */
[----:B------:R-:W-:Y:S05]  /*1540*/  @P0 BRA `(.L_x_8) ;  /* 0x0000001800300947 */ /* 0x000fea0003800000 */
[----:B------:R-:W-:Y:S01]  /*1550*/  I2FP.F32.U32 R10, R10 ;  /* 0x0000000a000a7245 */ /* 0x000fe20000201000 */
[C---:B------:R-:W-:Y:S01]  /*1560*/  VIADD R6, R3.reuse, 0x4 ;  /* 0x0000000403067836 */ /* 0x040fe20000000000 */
[C---:B------:R-:W-:Y:S01]  /*1570*/  IADD3 R4, PT, PT, R3.reuse, 0x2, RZ ;  /* 0x0000000203047810 */ /* 0x040fe20007ffe0ff */
[--C-:B------:R-:W-:Y:S01]  /*1580*/  HADD2.F32 R14, -RZ, R30.reuse.H1_H1 ;  /* 0x3000001eff0e7230 */ /* 0x100fe20000004100 */
[----:B------:R-:W0:Y:S01]  /*1590*/  MUFU.RCP R5, R10 ;  /* 0x0000000a00057308 */ /* 0x000e220000001000 */
[----:B------:R-:W-:Y:S01]  /*15a0*/  I2FP.F32.U32 R0, R3 ;  /* 0x0000000300007245 */ /* 0x000fe20000201000 */
[----:B------:R-:W-:Y:S01]  /*15b0*/  VIADD R3, R3, 0x6 ;  /* 0x0000000603037836 */ /* 0x000fe20000000000 */
[----:B------:R-:W-:Y:S01]  /*15c0*/  I2FP.F32.U32 R4, R4 ;  /* 0x0000000400047245 */ /* 0x000fe20000201000 */
[--C-:B------:R-:W-:Y:S01]  /*15d0*/  HADD2.F32 R22, -RZ, R31.reuse.H1_H1 ;  /* 0x3000001fff167230 */ /* 0x100fe20000004100 */
[----:B------:R-:W-:Y:S01]  /*15e0*/  I2FP.F32.U32 R6, R6 ;  /* 0x0000000600067245 */ /* 0x000fe20000201000 */
[----:B------:R-:W-:Y:S01]  /*15f0*/  HADD2.F32 R30, -RZ, R30.H0_H0 ;  /* 0x2000001eff1e7230 */ /* 0x000fe20000004100 */
[----:B------:R-:W-:Y:S01]  /*1600*/  I2FP.F32.U32 R8, R3 ;  /* 0x0000000300087245 */ /* 0x000fe20000201000 */
[----:B------:R-:W-:Y:S01]  /*1610*/  HADD2.F32 R31, -RZ, R31.H0_H0 ;  /* 0x2000001fff1f7230 */ /* 0x000fe20000004100 */
[----:B------:R-:W-:-:S04]  /*1620*/  IADD3 R20, PT, PT, R20, -UR39, RZ ;  /* 0x8000002714147c10 */ /* 0x000fc8000fffe0ff */
[----:B------:R-:W-:Y:S01]  /*1630*/  I2FP.F32.S32 R20, R20 ;  /* 0x0000001400147245 */ /* 0x000fe20000201400 */
[-C--:B0-----:R-:W-:Y:S01]  /*1640*/  FMUL.FTZ R0, R0, R5.reuse ;  /* 0x0000000500007220 */ /* 0x081fe20000410000 */
[-C--:B------:R-:W-:Y:S01]  /*1650*/  FMUL.FTZ R4, R4, R5.reuse ;  /* 0x0000000504047220 */ /* 0x080fe20000410000 */
[-C--:B------:R-:W-:Y:S01]  /*1660*/  FMUL.FTZ R7, R6, R5.reuse ;  /* 0x0000000506077220 */ /* 0x080fe20000410000 */
[----:B------:R-:W-:Y:S01]  /*1670*/  FMUL.FTZ R8, R8, R5 ;  /* 0x0000000508087220 */ /* 0x000fe20000410000 */
[----:B------:R-:W-:Y:S01]  /*1680*/  FMUL.FTZ R0, R0, 13.28771209716796875 ;  /* 0x41549a7800007820 */ /* 0x000fe20000410000 */
[----:B------:R-:W-:Y:S01]  /*1690*/  FMUL.FTZ R6, R4, 13.28771209716796875 ;  /* 0x41549a7804067820 */ /* 0x000fe20000410000 */
[----:B------:R-:W-:Y:S01]  /*16a0*/  FMUL.FTZ R9, R7, 13.28771209716796875 ;  /* 0x41549a7807097820 */ /* 0x000fe20000410000 */
[----:B------:R-:W-:Y:S01]  /*16b0*/  FMUL.FTZ R11, R8, 13.28771209716796875 ;  /* 0x41549a78080b7820 */ /* 0x000fe20000410000 */
[----:B------:R-:W0:Y:S04]  /*16c0*/  MUFU.EX2 R3, -R0 ;  /* 0x8000000000037308 */ /* 0x000e280000000800 */
[----:B------:R-:W1:Y:S04]  /*16d0*/  MUFU.EX2 R5, -R6 ;  /* 0x8000000600057308 */ /* 0x000e680000000800 */
[----:B------:R-:W2:Y:S04]  /*16e0*/  MUFU.EX2 R9, -R9 ;  /* 0x8000000900097308 */ /* 0x000ea80000000800 */
[----:B------:R-:W3:Y:S01]  /*16f0*/  MUFU.EX2 R11, -R11 ;  /* 0x8000000b000b7308 */ /* 0x000ee20000000800 */
[C---:B0-----:R-:W-:Y:S01]  /*1700*/  FMUL.FTZ R3, R20.reuse, R3 ;  /* 0x0000000314037220 */ /* 0x041fe20000410000 */
[----:B-1----:R-:W-:-:S03]  /*1710*/  FMUL.FTZ R5, R20, R5 ;  /* 0x0000000514057220 */ /* 0x002fc60000410000 */
[----:B------:R-:W-:Y:S01]  /*1720*/  FMUL.RZ R3, R3, 0.15915493667125701904 ;  /* 0x3e22f98303037820 */ /* 0x000fe2000040c000 */
[----:B------:R-:W-:Y:S01]  /*1730*/  FMUL.RZ R7, R5, 0.15915493667125701904 ;  /* 0x3e22f98305077820 */ /* 0x000fe2000040c000 */
[C---:B--2---:R-:W-:Y:S02]  /*1740*/  FMUL.FTZ R5, R20.reuse, R9 ;  /* 0x0000000914057220 */ /* 0x044fe40000410000 */
[----:B------:R-:W-:Y:S01]  /*1750*/  MUFU.SIN R4, R3 ;  /* 0x0000000300047308 */ /* 0x000fe20000000400 */
[--C-:B------:R-:W-:Y:S02]  /*1760*/  HADD2.F32 R9, -RZ, R29.reuse.H1_H1 ;  /* 0x3000001dff097230 */ /* 0x100fe40000004100 */
[----:B---3--:R-:W-:Y:S01]  /*1770*/  FMUL.FTZ R11, R20, R11 ;  /* 0x0000000b140b7220 */ /* 0x008fe20000410000 */
[----:B------:R-:W-:Y:S01]  /*1780*/  FMUL.RZ R10, R5, 0.15915493667125701904 ;  /* 0x3e22f983050a7820 */ /* 0x000fe2000040c000 */
[--C-:B------:R-:W-:Y:S02]  /*1790*/  HADD2.F32 R5, -RZ, R28.reuse.H1_H1 ;  /* 0x3000001cff057230 */ /* 0x100fe40000004100 */
[----:B------:R-:W-:Y:S01]  /*17a0*/  FMUL.RZ R15, R11, 0.15915493667125701904 ;  /* 0x3e22f9830b0f7820 */ /* 0x000fe2000040c000 */
[----:B------:R-:W-:Y:S01]  /*17b0*/  HADD2.F32 R29, -RZ, R29.H0_H0 ;  /* 0x2000001dff1d7230 */ /* 0x000fe20000004100 */
[----:B------:R0:W-:Y:S08]  /*17c0*/  MUFU.COS R0, R3 ;  /* 0x0000000300007308 */ /* 0x0001f00000000000 */
[----:B------:R-:W1:Y:S01]  /*17d0*/  MUFU.SIN R6, R7 ;  /* 0x0000000700067308 */ /* 0x000e620000000400 */
[----:B0-----:R-:W-:-:S07]  /*17e0*/  HADD2.F32 R3, -RZ, R28.H0_H0 ;  /* 0x2000001cff037230 */ /* 0x001fce0000004100 */
[----:B------:R-:W0:Y:S08]  /*17f0*/  MUFU.SIN R13, R10 ;  /* 0x0000000a000d7308 */ /* 0x000e300000000400 */
[----:B------:R-:W2:Y:S01]  /*1800*/  MUFU.SIN R21, R15 ;  /* 0x0000000f00157308 */ /* 0x000ea20000000400 */
[----:B-1----:R-:W-:-:S07]  /*1810*/  FMUL.FTZ R11, R6, R9 ;  /* 0x00000009060b7220 */ /* 0x002fce0000410000 */
[----:B------:R1:W3:Y:S08]  /*1820*/  MUFU.COS R8, R7 ;  /* 0x0000000700087308 */ /* 0x0002f00000000000 */
[----:B------:R-:W4:Y:S01]  /*1830*/  MUFU.COS R12, R10 ;  /* 0x0000000a000c7308 */ /* 0x000f220000000000 */
[-C--:B-1----:R-:W-:Y:S01]  /*1840*/  FMUL.FTZ R7, R4, R5.reuse ;  /* 0x0000000504077220 */ /* 0x082fe20000410000 */
[----:B------:R-:W-:-:S03]  /*1850*/  FMUL.FTZ R5, R0, R5 ;  /* 0x0000000500057220 */ /* 0x000fc60000410000 */
[-C--:B------:R-:W-:Y:S01]  /*1860*/  FFMA.FTZ R7, R0, R3.reuse, -R7 ;  /* 0x0000000300077223 */ /* 0x080fe20000010807 */
[----:B------:R-:W-:Y:S01]  /*1870*/  FFMA.FTZ R28, R4, R3, R5 ;  /* 0x00000003041c7223 */ /* 0x000fe20000010005 */
[----:B0-----:R-:W-:Y:S01]  /*1880*/  FMUL.FTZ R3, R13, R14 ;  /* 0x0000000e0d037220 */ /* 0x001fe20000410000 */
[----:B------:R-:W0:Y:S01]  /*1890*/  MUFU.COS R20, R15 ;  /* 0x0000000f00147308 */ /* 0x000e220000000000 */
[----:B--2---:R-:W-:Y:S01]  /*18a0*/  FMUL.FTZ R5, R21, R22 ;  /* 0x0000001615057220 */ /* 0x004fe20000410000 */
[C---:B---3--:R-:W-:Y:S01]  /*18b0*/  FMUL.FTZ R9, R8.reuse, R9 ;  /* 0x0000000908097220 */ /* 0x048fe20000410000 */
[----:B------:R-:W-:Y:S01]  /*18c0*/  FFMA.FTZ R11, R8, R29, -R11 ;  /* 0x0000001d080b7223 */ /* 0x000fe2000001080b */
[----:B------:R-:W-:Y:S02]  /*18d0*/  F2FP.F16.F32.PACK_AB R28, R28, R7 ;  /* 0x000000071c1c723e */ /* 0x000fe400000000ff */
[----:B------:R-:W-:Y:S01]  /*18e0*/  FFMA.FTZ R6, R6, R29, R9 ;  /* 0x0000001d06067223 */ /* 0x000fe20000010009 */
[C---:B----4-:R-:W-:Y:S01]  /*18f0*/  FMUL.FTZ R14, R12.reuse, R14 ;  /* 0x0000000e0c0e7220 */ /* 0x050fe20000410000 */
[----:B------:R-:W-:-:S03]  /*1900*/  FFMA.FTZ R3, R12, R30, -R3 ;  /* 0x0000001e0c037223 */ /* 0x000fc60000010803 */
[----:B------:R-:W-:Y:S01]  /*1910*/  F2FP.F16.F32.PACK_AB R29, R6, R11 ;  /* 0x0000000b061d723e */ /* 0x000fe200000000ff */
[----:B------:R-:W-:Y:S01]  /*1920*/  FFMA.FTZ R30, R13, R30, R14 ;  /* 0x0000001e0d1e7223 */ /* 0x000fe2000001000e */
[C---:B0-----:R-:W-:Y:S01]  /*1930*/  FMUL.FTZ R22, R20.reuse, R22 ;  /* 0x0000001614167220 */ /* 0x041fe20000410000 */
[----:B------:R-:W-:-:S03]  /*1940*/  FFMA.FTZ R5, R20, R31, -R5 ;  /* 0x0000001f14057223 */ /* 0x000fc60000010805 */
[----:B------:R-:W-:Y:S01]  /*1950*/  F2FP.F16.F32.PACK_AB R30, R30, R3 ;  /* 0x000000031e1e723e */ /* 0x000fe200000000ff */
[----:B------:R-:W-:-:S05]  /*1960*/  FFMA.FTZ R22, R21, R31, R22 ;  /* 0x0000001f15167223 */ /* 0x000fca0000010016 */
[----:B------:R-:W-:Y:S01]  /*1970*/  F2FP.F16.F32.PACK_AB R31, R22, R5 ;  /* 0x00000005161f723e */ /* 0x000fe200000000ff */
[----:B------:R-:W-:Y:S06]  /*1980*/  BRA `(.L_x_8) ;  /* 0x0000001400207947 */ /* 0x000fec0003800000 */
.L_x_6:
[----:B------:R-:W-:-:S04]  /*1990*/  ISETP.NE.AND P0, PT, RZ, UR4, PT ;  /* 0x00000004ff007c0c */ /* 0x000fc8000bf05270 */
[----:B------:R-:W-:-:S13]  /*19a0*/  ISETP.LT.OR P0, PT, R10, 0x1, !P0 ;  /* 0x000000010a00780c */ /* 0x000fda0004701670 */
[----:B------:R-:W-:Y:S05]  /*19b0*/  @P0 BRA `(.L_x_8) ;  /* 0x0000001400140947 */ /* 0x000fea0003800000 */
[----:B------:R-:W-:Y:S02]  /*19c0*/  LEA.HI R22, R10, R10, RZ, 0x1 ;  /* 0x0000000a0a167211 */ /* 0x000fe400078f08ff */
[----:B------:R-:W-:Y:S02]  /*19d0*/  IABS R8, R3 ;  /* 0x0000000300087213 */ /* 0x000fe40000000000 */
[----:B------:R-:W-:-:S04]  /*19e0*/  SHF.R.S32.HI R22, RZ, 0x1, R22 ;  /* 0x00000001ff167819 */ /* 0x000fc80000011416 */
[-C--:B------:R-:W-:Y:S02]  /*19f0*/  IABS R7, R22.reuse ;  /* 0x0000001600077213 */ /* 0x080fe40000000000 */
[----:B------:R-:W-:Y:S02]  /*1a00*/  IABS R11, R22 ;  /* 0x00000016000b7213 */ /* 0x000fe40000000000 */
[----:B------:R-:W0:Y:S08]  /*1a10*/  I2F.RP R0, R7 ;  /* 0x0000000700007306 */ /* 0x000e300000209400 */
[----:B0-----:R-:W0:Y:S02]  /*1a20*/  MUFU.RCP R0, R0 ;  /* 0x0000000000007308 */ /* 0x001e240000001000 */
[----:B0-----:R-:W-:-:S02]  /*1a30*/  VIADD R4, R0, 0xffffffe ;  /* 0x0ffffffe00047836 */ /* 0x001fc40000000000 */
[----:B------:R-:W-:-:S04]  /*1a40*/  IMAD.MOV R0, RZ, RZ, -R11 ;  /* 0x000000ffff007224 */ /* 0x000fc800078e0a0b */
[----:B------:R0:W1:Y:S02]  /*1a50*/  F2I.FTZ.U32.TRUNC.NTZ R5, R4 ;  /* 0x0000000400057305 */ /* 0x000064000021f000 */
[----:B0-----:R-:W-:Y:S02]  /*1a60*/  IMAD.MOV.U32 R4, RZ, RZ, RZ ;  /* 0x000000ffff047224 */ /* 0x001fe400078e00ff */
[----:B-1----:R-:W-:-:S04]  /*1a70*/  IMAD.MOV R6, RZ, RZ, -R5 ;  /* 0x000000ffff067224 */ /* 0x002fc800078e0a05 */
[----:B------:R-:W-:Y:S01]  /*1a80*/  IMAD R9, R6, R7, RZ ;  /* 0x0000000706097224 */ /* 0x000fe200078e02ff */
[----:B------:R-:W-:-:S03]  /*1a90*/  MOV R6, R8 ;  /* 0x0000000800067202 */ /* 0x000fc60000000f00 */
[----:B------:R-:W-:-:S06]  /*1aa0*/  IMAD.HI.U32 R5, R5, R9, R4 ;  /* 0x0000000905057227 */ /* 0x000fcc00078e0004 */
[----:B------:R-:W-:-:S04]  /*1ab0*/  IMAD.HI.U32 R33, R5, R6, RZ ;  /* 0x0000000605217227 */ /* 0x000fc800078e00ff */
[----:B------:R-:W-:-:S05]  /*1ac0*/  IMAD R0, R33, R0, R6 ;  /* 0x0000000021007224 */ /* 0x000fca00078e0206 */
[----:B------:R-:W-:-:S13]  /*1ad0*/  ISETP.GT.U32.AND P1, PT, R7, R0, PT ;  /* 0x000000000700720c */ /* 0x000fda0003f24070 */
[-C--:B------:R-:W-:Y:S01]  /*1ae0*/  @!P1 IADD3 R0, PT, PT, R0, -R7.reuse, RZ ;  /* 0x8000000700009210 */ /* 0x080fe20007ffe0ff */
[----:B------:R-:W-:Y:S01]  /*1af0*/  @!P1 VIADD R33, R33, 0x1 ;  /* 0x0000000121219836 */ /* 0x000fe20000000000 */
[----:B------:R-:W-:Y:S02]  /*1b00*/  ISETP.NE.AND P1, PT, R22, RZ, PT ;  /* 0x000000ff1600720c */ /* 0x000fe40003f25270 */
[----:B------:R-:W-:Y:S02]  /*1b10*/  ISETP.GE.U32.AND P0, PT, R0, R7, PT ;  /* 0x000000070000720c */ /* 0x000fe40003f06070 */
[----:B------:R-:W-:-:S04]  /*1b20*/  LOP3.LUT R0, R3, R22, RZ, 0x3c, !PT ;  /* 0x0000001603007212 */ /* 0x000fc800078e3cff */
[----:B------:R-:W-:-:S07]  /*1b30*/  ISETP.GE.AND P2, PT, R0, RZ, PT ;  /* 0x000000ff0000720c */ /* 0x000fce0003f46270 */
[----:B------:R-:W-:Y:S01]  /*1b40*/  @P0 VIADD R33, R33, 0x1 ;  /* 0x0000000121210836 */ /* 0x000fe20000000000 */
[----:B------:R-:W-:-:S05]  /*1b50*/  ISETP.GE.AND P0, PT, R3, R10, PT ;  /* 0x0000000a0300720c */ /* 0x000fca0003f06270 */
[----:B------:R-:W-:Y:S02]  /*1b60*/  @!P2 IADD3 R33, PT, PT, -R33, RZ, RZ ;  /* 0x000000ff2121a210 */ /* 0x000fe40007ffe1ff */
[----:B------:R-:W-:Y:S02]  /*1b70*/  @!P1 LOP3.LUT R33, RZ, R22, RZ, 0x33, !PT ;  /* 0x00000016ff219212 */ /* 0x000fe400078e33ff */
[----:B------:R-:W-:Y:S02]  /*1b80*/  ISETP.LT.U32.AND P1, PT, R23, 0x20, !P0 ;  /* 0x000000201700780c */ /* 0x000fe40004721070 */
[----:B------:R-:W-:Y:S01]  /*1b90*/  LOP3.LUT P0, RZ, R22, 0x7, RZ, 0xc0, !PT ;  /* 0x0000000716ff7812 */ /* 0x000fe2000780c0ff */
[----:B------:R-:W-:Y:S01]  /*1ba0*/  IMAD.MOV R32, RZ, RZ, -R33 ;  /* 0x000000ffff207224 */ /* 0x000fe200078e0a21 */
[----:B------:R-:W-:-:S03]  /*1bb0*/  P2R R34, PR, RZ, 0x2 ;  /* 0x00000002ff227803 */ /* 0x000fc60000000000 */
[----:B------:R-:W-:-:S08]  /*1bc0*/  IMAD R32, R22, R32, R3 ;  /* 0x0000002016207224 */ /* 0x000fd000078e0203 */
[----:B------:R-:W-:Y:S05]  /*1bd0*/  @!P0 BRA `(.L_x_9) ;  /* 0x0000000000408947 */ /* 0x000fea0003800000 */
[----:B------:R-:W-:Y:S01]  /*1be0*/  MOV R0, 0x0 ;  /* 0x0000000000007802 */ /* 0x000fe20000000f00 */
[----:B------:R-:W0:Y:S01]  /*1bf0*/  LDCU.64 UR4, c[0x4][0xc8] ;  /* 0x01001900ff0477ac */ /* 0x000e220008000a00 */
[----:B------:R-:W-:Y:S02]  /*1c00*/  HFMA2 R12, -RZ, RZ, 0, 5.9604644775390625e-08 ;  /* 0x00000001ff0c7431 */ /* 0x000fe400000001ff */
[----:B------:R-:W-:Y:S01]  /*1c10*/  IMAD.MOV.U32 R8, RZ, RZ, 0x53f ;  /* 0x0000053fff087424 */ /* 0x000fe200078e00ff */
[----:B------:R1:W2:Y:S01]  /*1c20*/  LDC.64 R14, c[0x4][R0] ;  /* 0x01000000000e7b82 */ /* 0x0002a20000000a00 */
[----:B------:R-:W3:Y:S01]  /*1c30*/  LDCU.64 UR6, c[0x4][0xd0] ;  /* 0x01001a00ff0677ac */ /* 0x000ee20008000a00 */
[----:B------:R-:W-:Y:S01]  /*1c40*/  IMAD.MOV.U32 R13, RZ, RZ, RZ ;  /* 0x000000ffff0d7224 */ /* 0x000fe200078e00ff */
[----:B------:R-:W4:Y:S01]  /*1c50*/  LDCU.64 UR8, c[0x4][0xc0] ;  /* 0x01001800ff0877ac */ /* 0x000f220008000a00 */
[----:B0-----:R-:W-:Y:S01]  /*1c60*/  IMAD.U32 R4, RZ, RZ, UR4 ;  /* 0x00000004ff047e24 */ /* 0x001fe2000f8e00ff */
[----:B------:R-:W-:Y:S01]  /*1c70*/  MOV R5, UR5 ;  /* 0x0000000500057c02 */ /* 0x000fe20008000f00 */
[----:B---3--:R-:W-:-:S02]  /*1c80*/  IMAD.U32 R6, RZ, RZ, UR6 ;  /* 0x00000006ff067e24 */ /* 0x008fc4000f8e00ff */
[----:B------:R-:W-:Y:S01]  /*1c90*/  IMAD.U32 R7, RZ, RZ, UR7 ;  /* 0x00000007ff077e24 */ /* 0x000fe2000f8e00ff */
[----:B----4-:R-:W-:Y:S01]  /*1ca0*/  MOV R10, UR8 ;  /* 0x00000008000a7c02 */ /* 0x010fe20008000f00 */
[----:B-1----:R-:W-:-:S07]  /*1cb0*/  IMAD.U32 R11, RZ, RZ, UR9 ;  /* 0x00000009ff0b7e24 */ /* 0x002fce000f8e00ff */
[----:B------:R-:W-:-:S07]  /*1cc0*/  LEPC R20, `(.L_x_9) ;  /* 0x000000001014794e */ /* 0x000fce0000000000 */
[----:B--2---:R-:W-:Y:S05]  /*1cd0*/  CALL.ABS.NOINC R14 ;  /* 0x000000000e007343 */ /* 0x004fea0003c00000 */
.L_x_9:
[----:B------:R-:W0:Y:S01]  /*1ce0*/  S2R R3, SR_CgaCtaId ;  /* 0x0000000000037919 */ /* 0x000e220000008800 */
[----:B------:R-:W1:Y:S01]  /*1cf0*/  LDC R7, c[0x0][0x400] ;  /* 0x00010000ff077b82 */ /* 0x000e620000000800 */
[----:B------:R-:W-:Y:S02]  /*1d00*/  ISETP.NE.AND P6, PT, R34, RZ, PT ;  /* 0x000000ff2200720c */ /* 0x000fe40003fc5270 */
[----:B------:R-:W-:-:S05]  /*1d10*/  MOV R0, 0x400 ;  /* 0x0000040000007802 */ /* 0x000fca0000000f00 */
[----:B------:R-:W-:-:S05]  /*1d20*/  VIADD R0, R0, 0x440 ;  /* 0x0000044000007836 */ /* 0x000fca0000000000 */
[----:B0-----:R-:W-:-:S04]  /*1d30*/  LEA R0, R3, R0, 0x18 ;  /* 0x0000000003007211 */ /* 0x001fc800078ec0ff */
[----:B-1----:R-:W-:Y:S01]  /*1d40*/  LEA R3, R7, R0, 0x1 ;  /* 0x0000000007037211 */ /* 0x002fe200078e08ff */
[----:B------:R-:W-:Y:S06]  /*1d50*/  @!P6 BRA `(.L_x_10) ;  /* 0x00000000001ce947 */ /* 0x000fec0003800000 */
[----:B------:R-:W0:Y:S01]  /*1d60*/  LDCU UR4, c[0x0][0x40c] ;  /* 0x00008180ff0477ac */ /* 0x000e220008000800 */
[----:B------:R-:W-:-:S04]  /*1d70*/  IMAD R5, R22, R33, R32 ;  /* 0x0000002116057224 */ /* 0x000fc800078e0220 */
[----:B------:R-:W-:-:S05]  /*1d80*/  IMAD R4, R5, 0x2, R0 ;  /* 0x0000000205047824 */ /* 0x000fca00078e0200 */
[----:B------:R1:W-:Y:S01]  /*1d90*/  STS.128 [R4], R28 ;  /* 0x0000001c04007388 */ /* 0x0003e20000000c00 */
[----:B0-----:R-:W-:-:S13]  /*1da0*/  ISETP.NE.AND P0, PT, RZ, UR4, PT ;  /* 0x00000004ff007c0c */ /* 0x001fda000bf05270 */
[----:B------:R-:W-:-:S05]  /*1db0*/  @!P0 IMAD R5, R5, 0x2, R3 ;  /* 0x0000000205058824 */ /* 0x000fca00078e0203 */
[----:B------:R1:W-:Y:S02]  /*1dc0*/  @!P0 STS.128 [R5], R24 ;  /* 0x0000001805008388 */ /* 0x0003e40000000c00 */
.L_x_10:
[----:B------:R-:W-:Y:S05]  /*1dd0*/  WARPSYNC.ALL ;  /* 0x0000000000007948 */ /* 0x000fea0003800000 */
[----:B------:R-:W-:Y:S06]  /*1de0*/  BAR.SYNC.DEFER_BLOCKING 0x0 ;  /* 0x0000000000007b1d */ /* 0x000fec0000010000 */
[----:B------:R-:W-:Y:S05]  /*1df0*/  @!P6 BRA.U `(.L_x_11) ;  /* 0x0000000d00d4e947 */ /* 0x000fea0003800000 */
[----:B-1----:R-:W-:Y:S01]  /*1e00*/  SHF.R.S32.HI R4, RZ, 0x1f, R7 ;  /* 0x0000001fff047819 */ /* 0x002fe20000011407 */
[----:B------:R-:W-:Y:S01]  /*1e10*/  BSSY.RECONVERGENT B0, `(.L_x_11) ;  /* 0x00000f3000007945 */ /* 0x000fe20003800200 */
[----:B------:R-:W-:Y:S02]  /*1e20*/  SHF.R.U32.HI R5, RZ, 0x1, R32 ;  /* 0x00000001ff057819 */ /* 0x000fe40000011620 */
[----:B------:R-:W-:-:S04]  /*1e30*/  LEA.HI R4, R4, R7, RZ, 0x2 ;  /* 0x0000000704047211 */ /* 0x000fc800078f10ff */
[----:B------:R-:W-:-:S05]  /*1e40*/  SHF.R.S32.HI R4, RZ, 0x2, R4 ;  /* 0x00000002ff047819 */ /* 0x000fca0000011404 */
[----:B------:R-:W-:Y:S01]  /*1e50*/  IMAD R5, R33, R4, R5 ;  /* 0x0000000421057224 */ /* 0x000fe200078e0205 */
[----:B------:R-:W-:Y:S06]  /*1e60*/  @!P6 BRA `(.L_x_12) ;  /* 0x0000000c00b4e947 */ /* 0x000fec0003800000 */
[----:B------:R-:W-:Y:S01]  /*1e70*/  LEA R35, R5, R0, 0x1 ;  /* 0x0000000005237211 */ /* 0x000fe200078e08ff */
[----:B------:R-:W0:Y:S01]  /*1e80*/  LDC R9, c[0x0][0x40c] ;  /* 0x00010300ff097b82 */ /* 0x000e220000000800 */
[----:B------:R-:W-:Y:S03]  /*1e90*/  BSSY.RECONVERGENT B1, `(.L_x_13) ;  /* 0x00000da000017945 */ /* 0x000fe60003800200 */
[----:B------:R-:W-:Y:S01]  /*1ea0*/  IMAD R37, R22, 0x2, R35 ;  /* 0x0000000216257824 */ /* 0x000fe200078e0223 */
[----:B------:R-:W1:Y:S04]  /*1eb0*/  LDS.64 R10, [R35] ;  /* 0x00000000230a7984 */ /* 0x000e680000000a00 */
[----:B------:R-:W2:Y:S01]  /*1ec0*/  LDS.64 R12, [R37] ;  /* 0x00000000250c7984 */ /* 0x000ea20000000a00 */
[----:B0-----:R-:W-:-:S02]  /*1ed0*/  ISETP.NE.AND P0, PT, R9, RZ, PT ;  /* 0x000000ff0900720c */ /* 0x001fc40003f05270 */
[--C-:B-1----:R-:W-:Y:S02]  /*1ee0*/  SHF.R.U64 R6, R10, 0x10, R11.reuse ;  /* 0x000000100a067819 */ /* 0x102fe4000000120b */
[----:B------:R-:W-:Y:S02]  /*1ef0*/  SHF.R.U32.HI R4, RZ, 0x10, R11 ;  /* 0x00000010ff047819 */ /* 0x000fe4000001160b */
[--C-:B--2---:R-:W-:Y:S02]  /*1f00*/  SHF.R.U64 R29, R12, 0x10, R13.reuse ;  /* 0x000000100c1d7819 */ /* 0x104fe4000000120d */
[--C-:B------:R-:W-:Y:S02]  /*1f10*/  SHF.R.U32.HI R31, RZ, 0x10, R13.reuse ;  /* 0x00000010ff1f7819 */ /* 0x100fe4000001160d */
[----:B------:R-:W-:Y:S02]  /*1f20*/  PRMT R28, R10, 0x5410, R12 ;  /* 0x000054100a1c7816 */ /* 0x000fe4000000000c */
[----:B------:R-:W-:-:S02]  /*1f30*/  PRMT R30, R11, 0x5410, R13 ;  /* 0x000054100b1e7816 */ /* 0x000fc4000000000d */
[----:B------:R-:W-:Y:S02]  /*1f40*/  PRMT R29, R6, 0x5410, R29 ;  /* 0x00005410061d7816 */ /* 0x000fe4000000001d */
[----:B------:R-:W-:Y:S01]  /*1f50*/  PRMT R31, R4, 0x5410, R31 ;  /* 0x00005410041f7816 */ /* 0x000fe2000000001f */
[----:B------:R-:W-:Y:S06]  /*1f60*/  @P0 BRA `(.L_x_14) ;  /* 0x0000000800100947 */ /* 0x000fec0003800000 */
[----:B------:R-:W-:Y:S01]  /*1f70*/  IMAD R39, R5, 0x2, R3 ;  /* 0x0000000205277824 */ /* 0x000fe200078e0203 */
[----:B------:R-:W-:Y:S01]  /*1f80*/  SHF.R.S32.HI R4, RZ, 0x1f, R5 ;  /* 0x0000001fff047819 */ /* 0x000fe20000011405 */
[----:B------:R-:W-:Y:S03]  /*1f90*/  BSSY.RECONVERGENT B2, `(.L_x_15) ;  /* 0x0000070000027945 */ /* 0x000fe60003800200 */
[----:B------:R-:W-:Y:S01]  /*1fa0*/  LEA R41, R22, R39, 0x1 ;  /* 0x0000002716297211 */ /* 0x000fe200078e08ff */
[----:B------:R-:W0:Y:S01]  /*1fb0*/  LDS.64 R10, [R39] ;  /* 0x00000000270a7984 */ /* 0x000e220000000a00 */
[----:B------:R-:W-:-:S03]  /*1fc0*/  LEA.HI R4, R4, R5, RZ, 0x2 ;  /* 0x0000000504047211 */ /* 0x000fc600078f10ff */
[----:B------:R-:W1:Y:S02]  /*1fd0*/  LDS.64 R12, [R41] ;  /* 0x00000000290c7984 */ /* 0x000e640000000a00 */
[----:B------:R-:W-:-:S05]  /*1fe0*/  IMAD.SHL.U32 R4, R4, 0x2, RZ ;  /* 0x0000000204047824 */ /* 0x000fca00078e00ff */
[----:B------:R-:W-:-:S04]  /*1ff0*/  LOP3.LUT R8, R4, 0xfffffff8, RZ, 0xc0, !PT ;  /* 0xfffffff804087812 */ /* 0x000fc800078ec0ff */
[----:B------:R-:W-:Y:S02]  /*2000*/  ISETP.GE.AND P0, PT, R8, R7, PT ;  /* 0x000000070800720c */ /* 0x000fe40003f06270 */
[--C-:B0-----:R-:W-:Y:S02]  /*2010*/  SHF.R.U64 R6, R10, 0x10, R11.reuse ;  /* 0x000000100a067819 */ /* 0x101fe4000000120b */
[----:B------:R-:W-:Y:S02]  /*2020*/  SHF.R.U32.HI R4, RZ, 0x10, R11 ;  /* 0x00000010ff047819 */ /* 0x000fe4000001160b */
[--C-:B-1----:R-:W-:Y:S02]  /*2030*/  SHF.R.U64 R25, R12, 0x10, R13.reuse ;  /* 0x000000100c197819 */ /* 0x102fe4000000120d */
[----:B------:R-:W-:Y:S02]  /*2040*/  SHF.R.U32.HI R27, RZ, 0x10, R13 ;  /* 0x00000010ff1b7819 */ /* 0x000fe4000001160d */
[----:B------:R-:W-:-:S02]  /*2050*/  PRMT R24, R10, 0x5410, R12 ;  /* 0x000054100a187816 */ /* 0x000fc4000000000c */
[----:B------:R-:W-:Y:S02]  /*2060*/  PRMT R26, R11, 0x5410, R13 ;  /* 0x000054100b1a7816 */ /* 0x000fe4000000000d */
[----:B------:R-:W-:Y:S02]  /*2070*/  PRMT R25, R6, 0x5410, R25 ;  /* 0x0000541006197816 */ /* 0x000fe40000000019 */
[----:B------:R-:W-:Y:S01]  /*2080*/  PRMT R27, R4, 0x5410, R27 ;  /* 0x00005410041b7816 */ /* 0x000fe2000000001b */
[----:B------:R-:W-:Y:S06]  /*2090*/  @P0 BRA `(.L_x_16) ;  /* 0x00000004007c0947 */ /* 0x000fec0003800000 */
[----:B------:R-:W-:Y:S01]  /*20a0*/  I2FP.F32.S32 R5, R7 ;  /* 0x0000000700057245 */ /* 0x000fe20000201400 */
[C---:B------:R-:W-:Y:S01]  /*20b0*/  VIADD R6, R8.reuse, 0x2 ;  /* 0x0000000208067836 */ /* 0x040fe20000000000 */
[----:B------:R-:W-:Y:S01]  /*20c0*/  I2FP.F32.S32 R4, R8 ;  /* 0x0000000800047245 */ /* 0x000fe20000201400 */
[----:B------:R-:W-:Y:S01]  /*20d0*/  VIADD R9, R9, -UR39 ;  /* 0x8000002709097c36 */ /* 0x000fe20008000000 */
[C---:B------:R-:W-:Y:S01]  /*20e0*/  IADD3 R7, PT, PT, R8.reuse, 0x4, RZ ;  /* 0x0000000408077810 */ /* 0x040fe20007ffe0ff */
[----:B------:R-:W-:Y:S01]  /*20f0*/  VIADD R8, R8, 0x6 ;  /* 0x0000000608087836 */ /* 0x000fe20000000000 */
[----:B------:R-:W0:Y:S01]  /*2100*/  MUFU.RCP R5, R5 ;  /* 0x0000000500057308 */ /* 0x000e220000001000 */
[----:B------:R-:W-:Y:S01]  /*2110*/  I2FP.F32.S32 R6, R6 ;  /* 0x0000000600067245 */ /* 0x000fe20000201400 */
[----:B------:R-:W-:Y:S01]  /*2120*/  HADD2.F32 R21, -RZ, R28.H1_H1 ;  /* 0x3000001cff157230 */ /* 0x000fe20000004100 */
[----:B------:R-:W-:Y:S01]  /*2130*/  I2FP.F32.S32 R7, R7 ;  /* 0x0000000700077245 */ /* 0x000fe20000201400 */
[--C-:B------:R-:W-:Y:S01]  /*2140*/  HADD2.F32 R36, -RZ, R29.reuse.H1_H1 ;  /* 0x3000001dff247230 */ /* 0x100fe20000004100 */
[----:B------:R-:W-:Y:S01]  /*2150*/  I2FP.F32.S32 R8, R8 ;  /* 0x0000000800087245 */ /* 0x000fe20000201400 */
[----:B------:R-:W-:Y:S01]  /*2160*/  HADD2.F32 R34, -RZ, R29.H0_H0 ;  /* 0x2000001dff227230 */ /* 0x000fe20000004100 */
[----:B------:R-:W-:Y:S01]  /*2170*/  I2FP.F32.S32 R13, R9 ;  /* 0x00000009000d7245 */ /* 0x000fe20000201400 */
[----:B------:R-:W-:-:S02]  /*2180*/  HADD2.F32 R40, -RZ, R30.H1_H1 ;  /* 0x3000001eff287230 */ /* 0x000fc40000004100 */
[----:B------:R-:W-:Y:S02]  /*2190*/  HADD2.F32 R38, -RZ, R30.H0_H0 ;  /* 0x2000001eff267230 */ /* 0x000fe40000004100 */
[--C-:B------:R-:W-:Y:S02]  /*21a0*/  HADD2.F32 R29, -RZ, R25.reuse.H1_H1 ;  /* 0x30000019ff1d7230 */ /* 0x100fe40000004100 */
[----:B------:R-:W-:Y:S02]  /*21b0*/  HADD2.F32 R30, -RZ, R25.H0_H0 ;  /* 0x20000019ff1e7230 */ /* 0x000fe40000004100 */
[----:B------:R-:W-:Y:S02]  /*21c0*/  HADD2.F32 R28, -RZ, R28.H0_H0 ;  /* 0x2000001cff1c7230 */ /* 0x000fe40000004100 */
        /* <DEDUP_REMOVED lines=8> */
[----:B------:R-:W-:-:S02]  /*2250*/  HADD2.F32 R43, -RZ, R31.H1_H1 ;  /* 0x3000001fff2b7230 */ /* 0x000fc40000004100 */
[----:B------:R-:W0:Y:S01]  /*2260*/  MUFU.EX2 R4, -R4 ;  /* 0x8000000400047308 */ /* 0x000e220000000800 */
[----:B------:R-:W-:Y:S02]  /*2270*/  HADD2.F32 R42, -RZ, R31.H0_H0 ;  /* 0x2000001fff2a7230 */ /* 0x000fe40000004100 */
[--C-:B------:R-:W-:Y:S01]  /*2280*/  HADD2.F32 R31, -RZ, R26.reuse.H1_H1 ;  /* 0x3000001aff1f7230 */ /* 0x100fe20000004100 */
[----:B------:R-:W1:Y:S01]  /*2290*/  MUFU.EX2 R6, -R6 ;  /* 0x8000000600067308 */ /* 0x000e620000000800 */
[----:B------:R-:W-:Y:S02]  /*22a0*/  HADD2.F32 R26, -RZ, R26.H0_H0 ;  /* 0x2000001aff1a7230 */ /* 0x000fe40000004100 */
[--C-:B------:R-:W-:Y:S01]  /*22b0*/  HADD2.F32 R45, -RZ, R27.reuse.H1_H1 ;  /* 0x3000001bff2d7230 */ /* 0x100fe20000004100 */
[----:B------:R-:W2:Y:S01]  /*22c0*/  MUFU.EX2 R8, -R8 ;  /* 0x8000000800087308 */ /* 0x000ea20000000800 */
[----:B------:R-:W-:-:S03]  /*22d0*/  HADD2.F32 R44, -RZ, R27.H0_H0 ;  /* 0x2000001bff2c7230 */ /* 0x000fc60000004100 */
[----:B------:R-:W3:Y:S01]  /*22e0*/  MUFU.EX2 R9, -R9 ;  /* 0x8000000900097308 */ /* 0x000ee20000000800 */
[----:B0-----:R-:W-:-:S04]  /*22f0*/  FMUL.FTZ R4, R13, R4 ;  /* 0x000000040d047220 */ /* 0x001fc80000410000 */
[----:B------:R-:W-:Y:S01]  /*2300*/  FMUL.RZ R12, R4, 0.15915493667125701904 ;  /* 0x3e22f983040c7820 */ /* 0x000fe2000040c000 */
[----:B-1----:R-:W-:-:S03]  /*2310*/  FMUL.FTZ R7, R13, R6 ;  /* 0x000000060d077220 */ /* 0x002fc60000410000 */
[----:B------:R-:W0:Y:S01]  /*2320*/  MUFU.COS R4, R12 ;  /* 0x0000000c00047308 */ /* 0x000e220000000000 */
[----:B------:R-:W-:Y:S01]  /*2330*/  FMUL.RZ R7, R7, 0.15915493667125701904 ;  /* 0x3e22f98307077820 */ /* 0x000fe2000040c000 */
[----:B--2---:R-:W-:-:S04]  /*2340*/  FMUL.FTZ R6, R13, R8 ;  /* 0x000000080d067220 */ /* 0x004fc80000410000 */
[----:B------:R-:W-:Y:S01]  /*2350*/  FMUL.RZ R8, R6, 0.15915493667125701904 ;  /* 0x3e22f98306087820 */ /* 0x000fe2000040c000 */
[----:B---3--:R-:W-:Y:S01]  /*2360*/  FMUL.FTZ R6, R13, R9 ;  /* 0x000000090d067220 */ /* 0x008fe20000410000 */
[----:B------:R1:W2:Y:S03]  /*2370*/  MUFU.SIN R5, R12 ;  /* 0x0000000c00057308 */ /* 0x0002a60000000400 */
[----:B------:R-:W-:-:S05]  /*2380*/  FMUL.RZ R20, R6, 0.15915493667125701904 ;  /* 0x3e22f98306147820 */ /* 0x000fca000040c000 */
[----:B------:R-:W-:Y:S01]  /*2390*/  MUFU.COS R10, R7 ;  /* 0x00000007000a7308 */ /* 0x000fe20000000000 */
[--C-:B-1----:R-:W-:Y:S02]  /*23a0*/  HADD2.F32 R12, -RZ, R24.reuse.H1_H1 ;  /* 0x30000018ff0c7230 */ /* 0x102fe40000004100 */
[----:B0-----:R-:W-:Y:S01]  /*23b0*/  FMUL.FTZ R6, R21, R4 ;  /* 0x0000000415067220 */ /* 0x001fe20000410000 */
[----:B------:R-:W-:-:S04]  /*23c0*/  HADD2.F32 R24, -RZ, R24.H0_H0 ;  /* 0x20000018ff187230 */ /* 0x000fc80000004100 */
[----:B------:R0:W1:Y:S01]  /*23d0*/  MUFU.SIN R11, R7 ;  /* 0x00000007000b7308 */ /* 0x0000620000000400 */
[-C--:B--2---:R-:W-:Y:S01]  /*23e0*/  FMUL.FTZ R9, R12, R5.reuse ;  /* 0x000000050c097220 */ /* 0x084fe20000410000 */
[----:B------:R-:W-:-:S03]  /*23f0*/  FFMA.FTZ R6, R28, R5, R6 ;  /* 0x000000051c067223 */ /* 0x000fc60000010006 */
[----:B------:R-:W-:-:S03]  /*2400*/  FFMA.FTZ R9, R24, R4, -R9 ;  /* 0x0000000418097223 */ /* 0x000fc60000010809 */
[----:B------:R-:W-:Y:S01]  /*2410*/  MUFU.COS R14, R8 ;  /* 0x00000008000e7308 */ /* 0x000fe20000000000 */
[----:B0-----:R-:W-:-:S04]  /*2420*/  FMUL.FTZ R7, R21, R5 ;  /* 0x0000000515077220 */ /* 0x001fc80000410000 */
[----:B------:R-:W-:-:S03]  /*2430*/  FFMA.FTZ R7, R28, R4, -R7 ;  /* 0x000000041c077223 */ /* 0x000fc60000010807 */
[----:B------:R0:W2:Y:S01]  /*2440*/  MUFU.SIN R15, R8 ;  /* 0x00000008000f7308 */ /* 0x0000a20000000400 */
[----:B-1----:R-:W-:Y:S01]  /*2450*/  FMUL.FTZ R13, R29, R11 ;  /* 0x0000000b1d0d7220 */ /* 0x002fe20000410000 */
[----:B------:R-:W-:-:S03]  /*2460*/  F2FP.F16.F32.PACK_AB R28, R6, R7 ;  /* 0x00000007061c723e */ /* 0x000fc600000000ff */
[----:B------:R-:W-:-:S03]  /*2470*/  FFMA.FTZ R13, R30, R10, -R13 ;  /* 0x0000000a1e0d7223 */ /* 0x000fc6000001080d */
[----:B------:R-:W1:Y:S01]  /*2480*/  MUFU.SIN R25, R20 ;  /* 0x0000001400197308 */ /* 0x000e620000000400 */
[----:B0-----:R-:W-:Y:S01]  /*2490*/  FMUL.FTZ R8, R12, R4 ;  /* 0x000000040c087220 */ /* 0x001fe20000410000 */
[-C--:B------:R-:W-:Y:S01]  /*24a0*/  FMUL.FTZ R4, R36, R10.reuse ;  /* 0x0000000a24047220 */ /* 0x080fe20000410000 */
[-C--:B------:R-:W-:Y:S02]  /*24b0*/  FMUL.FTZ R12, R29, R10.reuse ;  /* 0x0000000a1d0c7220 */ /* 0x080fe40000410000 */
[----:B------:R-:W-:Y:S01]  /*24c0*/  FFMA.FTZ R8, R24, R5, R8 ;  /* 0x0000000518087223 */ /* 0x000fe20000010008 */
[-C--:B------:R-:W-:Y:S01]  /*24d0*/  FMUL.FTZ R5, R36, R11.reuse ;  /* 0x0000000b24057220 */ /* 0x080fe20000410000 */
[-C--:B------:R-:W-:Y:S01]  /*24e0*/  FFMA.FTZ R4, R34, R11.reuse, R4 ;  /* 0x0000000b22047223 */ /* 0x080fe20000010004 */
[----:B------:R0:W3:Y:S01]  /*24f0*/  MUFU.COS R24, R20 ;  /* 0x0000001400187308 */ /* 0x0000e20000000000 */
[----:B------:R-:W-:Y:S01]  /*2500*/  FFMA.FTZ R12, R30, R11, R12 ;  /* 0x0000000b1e0c7223 */ /* 0x000fe2000001000c */
[----:B------:R-:W-:Y:S01]  /*2510*/  FFMA.FTZ R5, R34, R10, -R5 ;  /* 0x0000000a22057223 */ /* 0x000fe20000010805 */
[CC--:B--2---:R-:W-:Y:S01]  /*2520*/  FMUL.FTZ R11, R40.reuse, R15.reuse ;  /* 0x0000000f280b7220 */ /* 0x0c4fe20000410000 */
[----:B------:R-:W-:Y:S01]  /*2530*/  FMUL.FTZ R10, R40, R14 ;  /* 0x0000000e280a7220 */ /* 0x000fe20000410000 */
[----:B------:R-:W-:-:S02]  /*2540*/  FMUL.FTZ R21, R31, R15 ;  /* 0x0000000f1f157220 */ /* 0x000fc40000410000 */
[CC--:B------:R-:W-:Y:S01]  /*2550*/  FFMA.FTZ R11, R38.reuse, R14.reuse, -R11 ;  /* 0x0000000e260b7223 */ /* 0x0c0fe2000001080b */
[----:B------:R-:W-:Y:S01]  /*2560*/  FFMA.FTZ R10, R38, R15, R10 ;  /* 0x0000000f260a7223 */ /* 0x000fe2000001000a */
[-C--:B0-----:R-:W-:Y:S01]  /*2570*/  FMUL.FTZ R20, R31, R14.reuse ;  /* 0x0000000e1f147220 */ /* 0x081fe20000410000 */
[----:B------:R-:W-:Y:S01]  /*2580*/  FFMA.FTZ R21, R26, R14, -R21 ;  /* 0x0000000e1a157223 */ /* 0x000fe20000010815 */
[----:B-1----:R-:W-:Y:S01]  /*2590*/  FMUL.FTZ R27, R45, R25 ;  /* 0x000000192d1b7220 */ /* 0x002fe20000410000 */
[----:B------:R-:W-:Y:S01]  /*25a0*/  F2FP.F16.F32.PACK_AB R29, R4, R5 ;  /* 0x00000005041d723e */ /* 0x000fe200000000ff */
[----:B------:R-:W-:Y:S01]  /*25b0*/  FFMA.FTZ R20, R26, R15, R20 ;  /* 0x0000000f1a147223 */ /* 0x000fe20000010014 */
[C---:B------:R-:W-:Y:S01]  /*25c0*/  FMUL.FTZ R15, R43.reuse, R25 ;  /* 0x000000192b0f7220 */ /* 0x040fe20000410000 */
[----:B------:R-:W-:Y:S01]  /*25d0*/  F2FP.F16.F32.PACK_AB R30, R10, R11 ;  /* 0x0000000b0a1e723e */ /* 0x000fe200000000ff */
[-C--:B---3--:R-:W-:Y:S01]  /*25e0*/  FMUL.FTZ R14, R43, R24.reuse ;  /* 0x000000182b0e7220 */ /* 0x088fe20000410000 */
[-C--:B------:R-:W-:Y:S01]  /*25f0*/  FMUL.FTZ R26, R45, R24.reuse ;  /* 0x000000182d1a7220 */ /* 0x080fe20000410000 */
[-C--:B------:R-:W-:Y:S01]  /*2600*/  FFMA.FTZ R15, R42, R24.reuse, -R15 ;  /* 0x000000182a0f7223 */ /* 0x080fe2000001080f */
[----:B------:R-:W-:Y:S01]  /*2610*/  FFMA.FTZ R27, R44, R24, -R27 ;  /* 0x000000182c1b7223 */ /* 0x000fe2000001081b */
[-C--:B------:R-:W-:Y:S01]  /*2620*/  FFMA.FTZ R14, R42, R25.reuse, R14 ;  /* 0x000000192a0e7223 */ /* 0x080fe2000001000e */
[----:B------:R-:W-:Y:S01]  /*2630*/  FFMA.FTZ R34, R44, R25, R26 ;  /* 0x000000192c227223 */ /* 0x000fe2000001001a */
[----:B------:R-:W-:-:S02]  /*2640*/  F2FP.F16.F32.PACK_AB R24, R8, R9 ;  /* 0x000000090818723e */ /* 0x000fc400000000ff */
[----:B------:R-:W-:Y:S02]  /*2650*/  F2FP.F16.F32.PACK_AB R25, R12, R13 ;  /* 0x0000000d0c19723e */ /* 0x000fe400000000ff */
[----:B------:R-:W-:Y:S02]  /*2660*/  F2FP.F16.F32.PACK_AB R26, R20, R21 ;  /* 0x00000015141a723e */ /* 0x000fe400000000ff */
[----:B------:R-:W-:Y:S02]  /*2670*/  F2FP.F16.F32.PACK_AB R31, R14, R15 ;  /* 0x0000000f0e1f723e */ /* 0x000fe400000000ff */
[----:B------:R-:W-:-:S07]  /*2680*/  F2FP.F16.F32.PACK_AB R27, R34, R27 ;  /* 0x0000001b221b723e */ /* 0x000fce00000000ff */
.L_x_16:
[----:B------:R-:W-:Y:S05]  /*2690*/  BSYNC.RECONVERGENT B2 ;  /* 0x0000000000027941 */ /* 0x000fea0003800200 */
.L_x_15:
[C---:B------:R-:W-:Y:S02]  /*26a0*/  LOP3.LUT R4, R25.reuse, 0xffff, RZ, 0xc0, !PT ;  /* 0x0000ffff19047812 */ /* 0x040fe400078ec0ff */
[----:B------:R-:W-:Y:S02]  /*26b0*/  PRMT R6, R25, 0x7732, RZ ;  /* 0x0000773219067816 */ /* 0x000fe400000000ff */
[----:B------:R-:W-:Y:S01]  /*26c0*/  PRMT R8, R27, 0x7732, RZ ;  /* 0x000077321b087816 */ /* 0x000fe200000000ff */
[----:B------:R-:W-:Y:S01]  /*26d0*/  IMAD.WIDE.U32 R4, R4, 0x10000, RZ ;  /* 0x0001000004047825 */ /* 0x000fe200078e00ff */
[----:B------:R-:W-:Y:S02]  /*26e0*/  PRMT R9, R26, 0x7732, RZ ;  /* 0x000077321a097816 */ /* 0x000fe400000000ff */
[----:B------:R-:W-:Y:S01]  /*26f0*/  PRMT R10, R24, 0x7732, RZ ;  /* 0x00007732180a7816 */ /* 0x000fe200000000ff */
[----:B------:R-:W-:Y:S01]  /*2700*/  IMAD.WIDE.U32 R6, R6, 0x10000, RZ ;  /* 0x0001000006067825 */ /* 0x000fe200078e00ff */
[----:B------:R-:W-:-:S02]  /*2710*/  PRMT R13, R26, 0x5410, R27 ;  /* 0x000054101a0d7816 */ /* 0x000fc4000000001b */
[----:B------:R-:W-:Y:S02]  /*2720*/  PRMT R11, R9, 0x5410, R8 ;  /* 0x00005410090b7816 */ /* 0x000fe40000000008 */
[----:B------:R-:W-:Y:S02]  /*2730*/  MOV R9, R10 ;  /* 0x0000000a00097202 */ /* 0x000fe40000000f00 */
[----:B------:R-:W-:Y:S02]  /*2740*/  LOP3.LUT R5, R13, R5, RZ, 0xfc, !PT ;  /* 0x000000050d057212 */ /* 0x000fe400078efcff */
[----:B------:R-:W-:Y:S02]  /*2750*/  LOP3.LUT R4, R4, 0xffff, R24, 0xf8, !PT ;  /* 0x0000ffff04047812 */ /* 0x000fe400078ef818 */
[----:B------:R-:W-:Y:S02]  /*2760*/  LOP3.LUT R7, R11, R7, RZ, 0xfc, !PT ;  /* 0x000000070b077212 */ /* 0x000fe400078efcff */
[----:B------:R-:W-:Y:S01]  /*2770*/  LOP3.LUT R6, R6, R9, RZ, 0xfc, !PT ;  /* 0x0000000906067212 */ /* 0x000fe200078efcff */
[----:B------:R0:W-:Y:S04]  /*2780*/  STS.64 [R39], R4 ;  /* 0x0000000427007388 */ /* 0x0001e80000000a00 */
[----:B------:R0:W-:Y:S01]  /*2790*/  STS.64 [R41], R6 ;  /* 0x0000000629007388 */ /* 0x0001e20000000a00 */
[----:B------:R-:W-:Y:S05]  /*27a0*/  BRA `(.L_x_17) ;  /* 0x0000000400207947 */ /* 0x000fea0003800000 */
.L_x_14:
[----:B------:R-:W-:-:S04]  /*27b0*/  SHF.R.S32.HI R4, RZ, 0x1f, R5 ;  /* 0x0000001fff047819 */ /* 0x000fc80000011405 */
[----:B------:R-:W-:-:S05]  /*27c0*/  LEA.HI R4, R4, R5, RZ, 0x2 ;  /* 0x0000000504047211 */ /* 0x000fca00078f10ff */
[----:B------:R-:W-:-:S05]  /*27d0*/  IMAD.SHL.U32 R4, R4, 0x2, RZ ;  /* 0x0000000204047824 */ /* 0x000fca00078e00ff */
[----:B------:R-:W-:-:S04]  /*27e0*/  LOP3.LUT R8, R4, 0xfffffff8, RZ, 0xc0, !PT ;  /* 0xfffffff804087812 */ /* 0x000fc800078ec0ff */
[----:B------:R-:W-:-:S13]  /*27f0*/  ISETP.GE.AND P0, PT, R8, R7, PT ;  /* 0x000000070800720c */ /* 0x000fda0003f06270 */
[----:B------:R-:W-:Y:S05]  /*2800*/  @P0 BRA `(.L_x_17) ;  /* 0x0000000400080947 */ /* 0x000fea0003800000 */
[----:B------:R-:W-:Y:S01]  /*2810*/  I2FP.F32.S32 R10, R7 ;  /* 0x00000007000a7245 */ /* 0x000fe20000201400 */
[C---:B------:R-:W-:Y:S01]  /*2820*/  VIADD R5, R8.reuse, 0x2 ;  /* 0x0000000208057836 */ /* 0x040fe20000000000 */
[----:B------:R-:W-:Y:S01]  /*2830*/  I2FP.F32.S32 R4, R8 ;  /* 0x0000000800047245 */ /* 0x000fe20000201400 */
[----:B------:R-:W-:Y:S01]  /*2840*/  HADD2.F32 R39, -RZ, R28.H0_H0 ;  /* 0x2000001cff277230 */ /* 0x000fe20000004100 */
[----:B------:R-:W0:Y:S01]  /*2850*/  MUFU.RCP R11, R10 ;  /* 0x0000000a000b7308 */ /* 0x000e220000001000 */
[C---:B------:R-:W-:Y:S01]  /*2860*/  IADD3 R7, PT, PT, R8.reuse, 0x4, RZ ;  /* 0x0000000408077810 */ /* 0x040fe20007ffe0ff */
[----:B------:R-:W-:Y:S01]  /*2870*/  VIADD R8, R8, 0x6 ;  /* 0x0000000608087836 */ /* 0x000fe20000000000 */
[----:B------:R-:W-:Y:S01]  /*2880*/  I2FP.F32.S32 R6, R5 ;  /* 0x0000000500067245 */ /* 0x000fe20000201400 */
[--C-:B------:R-:W-:Y:S01]  /*2890*/  HADD2.F32 R36, -RZ, R31.reuse.H1_H1 ;  /* 0x3000001fff247230 */ /* 0x100fe20000004100 */
[----:B------:R-:W-:Y:S01]  /*28a0*/  I2FP.F32.S32 R7, R7 ;  /* 0x0000000700077245 */ /* 0x000fe20000201400 */
[----:B------:R-:W-:-:S02]  /*28b0*/  HADD2.F32 R34, -RZ, R31.H0_H0 ;  /* 0x2000001fff227230 */ /* 0x000fc40000004100 */
[-C--:B0-----:R-:W-:Y:S01]  /*28c0*/  FMUL.FTZ R4, R4, R11.reuse ;  /* 0x0000000b04047220 */ /* 0x081fe20000410000 */
[----:B------:R-:W-:-:S03]  /*28d0*/  FMUL.FTZ R6, R6, R11 ;  /* 0x0000000b06067220 */ /* 0x000fc60000410000 */
[----:B------:R-:W-:Y:S01]  /*28e0*/  FMUL.FTZ R5, R4, 13.28771209716796875 ;  /* 0x41549a7804057820 */ /* 0x000fe20000410000 */
[----:B------:R-:W-:Y:S01]  /*28f0*/  I2FP.F32.S32 R4, R8 ;  /* 0x0000000800047245 */ /* 0x000fe20000201400 */
[----:B------:R-:W-:Y:S01]  /*2900*/  FMUL.FTZ R8, R7, R11 ;  /* 0x0000000b07087220 */ /* 0x000fe20000410000 */
[----:B------:R-:W-:-:S03]  /*2910*/  FMUL.FTZ R7, R6, 13.28771209716796875 ;  /* 0x41549a7806077820 */ /* 0x000fc60000410000 */
[----:B------:R-:W-:Y:S01]  /*2920*/  FMUL.FTZ R6, R4, R11 ;  /* 0x0000000b04067220 */ /* 0x000fe20000410000 */
[----:B------:R-:W0:Y:S01]  /*2930*/  MUFU.EX2 R5, -R5 ;  /* 0x8000000500057308 */ /* 0x000e220000000800 */
[----:B------:R-:W-:Y:S01]  /*2940*/  FMUL.FTZ R10, R8, 13.28771209716796875 ;  /* 0x41549a78080a7820 */ /* 0x000fe20000410000 */
[----:B------:R-:W-:Y:S01]  /*2950*/  I2FP.F32.S32 R4, R9 ;  /* 0x0000000900047245 */ /* 0x000fe20000201400 */
[----:B------:R-:W-:Y:S01]  /*2960*/  FMUL.FTZ R11, R6, 13.28771209716796875 ;  /* 0x41549a78060b7820 */ /* 0x000fe20000410000 */
[----:B------:R-:W1:Y:S04]  /*2970*/  MUFU.EX2 R7, -R7 ;  /* 0x8000000700077308 */ /* 0x000e680000000800 */
[----:B------:R2:W3:Y:S04]  /*2980*/  MUFU.EX2 R9, -R10 ;  /* 0x8000000a00097308 */ /* 0x0004e80000000800 */
[----:B------:R-:W4:Y:S01]  /*2990*/  MUFU.EX2 R11, -R11 ;  /* 0x8000000b000b7308 */ /* 0x000f220000000800 */
[----:B0-----:R-:W-:Y:S01]  /*29a0*/  FMUL.FTZ R6, R4, R5 ;  /* 0x0000000504067220 */ /* 0x001fe20000410000 */
[----:B--2---:R-:W-:-:S02]  /*29b0*/  HADD2.F32 R10, -RZ, R28.H1_H1 ;  /* 0x3000001cff0a7230 */ /* 0x004fc40000004100 */
[----:B-1----:R-:W-:Y:S01]  /*29c0*/  FMUL.FTZ R8, R4, R7 ;  /* 0x0000000704087220 */ /* 0x002fe20000410000 */
[----:B------:R-:W-:Y:S01]  /*29d0*/  FMUL.RZ R14, R6, 0.15915493667125701904 ;  /* 0x3e22f983060e7820 */ /* 0x000fe2000040c000 */
[----:B------:R-:W-:Y:S02]  /*29e0*/  HADD2.F32 R28, -RZ, R29.H1_H1 ;  /* 0x3000001dff1c7230 */ /* 0x000fe40000004100 */
[----:B------:R-:W-:Y:S01]  /*29f0*/  FMUL.RZ R20, R8, 0.15915493667125701904 ;  /* 0x3e22f98308147820 */ /* 0x000fe2000040c000 */
[C---:B---3--:R-:W-:Y:S01]  /*2a00*/  FMUL.FTZ R7, R4.reuse, R9 ;  /* 0x0000000904077220 */ /* 0x048fe20000410000 */
[----:B------:R-:W-:Y:S01]  /*2a10*/  MUFU.COS R5, R14 ;  /* 0x0000000e00057308 */ /* 0x000fe20000000000 */
[----:B----4-:R-:W-:Y:S02]  /*2a20*/  FMUL.FTZ R4, R4, R11 ;  /* 0x0000000b04047220 */ /* 0x010fe40000410000 */
[----:B------:R-:W-:Y:S02]  /*2a30*/  FMUL.RZ R7, R7, 0.15915493667125701904 ;  /* 0x3e22f98307077820 */ /* 0x000fe4000040c000 */
[----:B------:R-:W-:-:S03]  /*2a40*/  FMUL.RZ R21, R4, 0.15915493667125701904 ;  /* 0x3e22f98304157820 */ /* 0x000fc6000040c000 */
[----:B------:R-:W0:Y:S08]  /*2a50*/  MUFU.SIN R6, R14 ;  /* 0x0000000e00067308 */ /* 0x000e300000000400 */
[----:B------:R-:W-:Y:S08]  /*2a60*/  MUFU.COS R8, R20 ;  /* 0x0000001400087308 */ /* 0x000ff00000000000 */
[----:B------:R1:W2:Y:S01]  /*2a70*/  MUFU.SIN R9, R20 ;  /* 0x0000001400097308 */ /* 0x0002a20000000400 */
[----:B0-----:R-:W-:-:S04]  /*2a80*/  FMUL.FTZ R4, R10, R6 ;  /* 0x000000060a047220 */ /* 0x001fc80000410000 */
[----:B------:R-:W-:-:S03]  /*2a90*/  FFMA.FTZ R4, R39, R5, -R4 ;  /* 0x0000000527047223 */ /* 0x000fc60000010804 */
[----:B------:R-:W0:Y:S01]  /*2aa0*/  MUFU.COS R12, R7 ;  /* 0x00000007000c7308 */ /* 0x000e220000000000 */
[----:B-1----:R-:W-:Y:S02]  /*2ab0*/  HADD2.F32 R20, -RZ, R29.H0_H0 ;  /* 0x2000001dff147230 */ /* 0x002fe40000004100 */
[--C-:B------:R-:W-:Y:S02]  /*2ac0*/  HADD2.F32 R29, -RZ, R30.reuse.H1_H1 ;  /* 0x3000001eff1d7230 */ /* 0x100fe40000004100 */
[----:B------:R-:W-:-:S03]  /*2ad0*/  HADD2.F32 R30, -RZ, R30.H0_H0 ;  /* 0x2000001eff1e7230 */ /* 0x000fc60000004100 */
[----:B------:R1:W3:Y:S01]  /*2ae0*/  MUFU.SIN R13, R7 ;  /* 0x00000007000d7308 */ /* 0x0002e20000000400 */
[----:B--2---:R-:W-:-:S04]  /*2af0*/  FMUL.FTZ R11, R28, R9 ;  /* 0x000000091c0b7220 */ /* 0x004fc80000410000 */
[----:B------:R-:W-:-:S03]  /*2b00*/  FFMA.FTZ R11, R20, R8, -R11 ;  /* 0x00000008140b7223 */ /* 0x000fc6000001080b */
[----:B------:R-:W2:Y:S01]  /*2b10*/  MUFU.SIN R15, R21 ;  /* 0x00000015000f7308 */ /* 0x000ea20000000400 */
[----:B-1----:R-:W-:Y:S01]  /*2b20*/  FMUL.FTZ R7, R10, R5 ;  /* 0x000000050a077220 */ /* 0x002fe20000410000 */
[----:B------:R-:W-:-:S03]  /*2b30*/  FMUL.FTZ R10, R28, R8 ;  /* 0x000000081c0a7220 */ /* 0x000fc60000410000 */
[----:B------:R-:W-:Y:S01]  /*2b40*/  FFMA.FTZ R7, R39, R6, R7 ;  /* 0x0000000627077223 */ /* 0x000fe20000010007 */
[----:B------:R-:W-:Y:S01]  /*2b50*/  FFMA.FTZ R10, R20, R9, R10 ;  /* 0x00000009140a7223 */ /* 0x000fe2000001000a */
[C---:B0-----:R-:W-:Y:S01]  /*2b60*/  FMUL.FTZ R6, R29.reuse, R12 ;  /* 0x0000000c1d067220 */ /* 0x041fe20000410000 */
[----:B------:R-:W0:Y:S01]  /*2b70*/  MUFU.COS R14, R21 ;  /* 0x00000015000e7308 */ /* 0x000e220000000000 */
[-C--:B---3--:R-:W-:Y:S02]  /*2b80*/  FMUL.FTZ R5, R29, R13.reuse ;  /* 0x0000000d1d057220 */ /* 0x088fe40000410000 */
[C---:B------:R-:W-:Y:S01]  /*2b90*/  FFMA.FTZ R6, R30.reuse, R13, R6 ;  /* 0x0000000d1e067223 */ /* 0x040fe20000010006 */
[----:B------:R-:W-:Y:S01]  /*2ba0*/  F2FP.F16.F32.PACK_AB R28, R7, R4 ;  /* 0x00000004071c723e */ /* 0x000fe200000000ff */
[----:B------:R-:W-:Y:S01]  /*2bb0*/  FFMA.FTZ R5, R30, R12, -R5 ;  /* 0x0000000c1e057223 */ /* 0x000fe20000010805 */
[----:B------:R-:W-:Y:S01]  /*2bc0*/  F2FP.F16.F32.PACK_AB R29, R10, R11 ;  /* 0x0000000b0a1d723e */ /* 0x000fe200000000ff */
[----:B--2---:R-:W-:-:S03]  /*2bd0*/  FMUL.FTZ R9, R36, R15 ;  /* 0x0000000f24097220 */ /* 0x004fc60000410000 */
[----:B------:R-:W-:Y:S01]  /*2be0*/  F2FP.F16.F32.PACK_AB R30, R6, R5 ;  /* 0x00000005061e723e */ /* 0x000fe200000000ff */
[-C--:B0-----:R-:W-:Y:S01]  /*2bf0*/  FMUL.FTZ R8, R36, R14.reuse ;  /* 0x0000000e24087220 */ /* 0x081fe20000410000 */
[----:B------:R-:W-:-:S03]  /*2c00*/  FFMA.FTZ R9, R34, R14, -R9 ;  /* 0x0000000e22097223 */ /* 0x000fc60000010809 */
[----:B------:R-:W-:-:S05]  /*2c10*/  FFMA.FTZ R8, R34, R15, R8 ;  /* 0x0000000f22087223 */ /* 0x000fca0000010008 */
[----:B------:R-:W-:-:S07]  /*2c20*/  F2FP.F16.F32.PACK_AB R31, R8, R9 ;  /* 0x00000009081f723e */ /* 0x000fce00000000ff */
.L_x_17:
[----:B------:R-:W-:Y:S05]  /*2c30*/  BSYNC.RECONVERGENT B1 ;  /* 0x0000000000017941 */ /* 0x000fea0003800200 */
.L_x_13:
[C---:B0-----:R-:W-:Y:S02]  /*2c40*/  LOP3.LUT R4, R29.reuse, 0xffff, RZ, 0xc0, !PT ;  /* 0x0000ffff1d047812 */ /* 0x041fe400078ec0ff */
[----:B------:R-:W-:Y:S02]  /*2c50*/  PRMT R6, R29, 0x7732, RZ ;  /* 0x000077321d067816 */ /* 0x000fe400000000ff */
[----:B------:R-:W-:Y:S01]  /*2c60*/  PRMT R8, R31, 0x7732, RZ ;  /* 0x000077321f087816 */ /* 0x000fe200000000ff */
[----:B------:R-:W-:Y:S01]  /*2c70*/  IMAD.WIDE.U32 R4, R4, 0x10000, RZ ;  /* 0x0001000004047825 */ /* 0x000fe200078e00ff */
[----:B------:R-:W-:Y:S02]  /*2c80*/  PRMT R9, R30, 0x7732, RZ ;  /* 0x000077321e097816 */ /* 0x000fe400000000ff */
[----:B------:R-:W-:Y:S01]  /*2c90*/  PRMT R10, R28, 0x7732, RZ ;  /* 0x000077321c0a7816 */ /* 0x000fe200000000ff */
[----:B------:R-:W-:Y:S01]  /*2ca0*/  IMAD.WIDE.U32 R6, R6, 0x10000, RZ ;  /* 0x0001000006067825 */ /* 0x000fe200078e00ff */
[----:B------:R-:W-:-:S02]  /*2cb0*/  PRMT R11, R9, 0x5410, R8 ;  /* 0x00005410090b7816 */ /* 0x000fc40000000008 */
[----:B------:R-:W-:Y:S01]  /*2cc0*/  PRMT R13, R30, 0x5410, R31 ;  /* 0x000054101e0d7816 */ /* 0x000fe2000000001f */
[----:B------:R-:W-:Y:S01]  /*2cd0*/  IMAD.MOV.U32 R9, RZ, RZ, R10 ;  /* 0x000000ffff097224 */ /* 0x000fe200078e000a */
[----:B------:R-:W-:Y:S02]  /*2ce0*/  LOP3.LUT R4, R4, 0xffff, R28, 0xf8, !PT ;  /* 0x0000ffff04047812 */ /* 0x000fe400078ef81c */
[----:B------:R-:W-:Y:S02]  /*2cf0*/  LOP3.LUT R5, R13, R5, RZ, 0xfc, !PT ;  /* 0x000000050d057212 */ /* 0x000fe400078efcff */
[----:B------:R-:W-:Y:S02]  /*2d00*/  LOP3.LUT R7, R11, R7, RZ, 0xfc, !PT ;  /* 0x000000070b077212 */ /* 0x000fe400078efcff */
[----:B------:R-:W-:Y:S01]  /*2d10*/  LOP3.LUT R6, R6, R9, RZ, 0xfc, !PT ;  /* 0x0000000906067212 */ /* 0x000fe200078efcff */
[----:B------:R0:W-:Y:S04]  /*2d20*/  STS.64 [R35], R4 ;  /* 0x0000000423007388 */ /* 0x0001e80000000a00 */
[----:B------:R0:W-:Y:S02]  /*2d30*/  STS.64 [R37], R6 ;  /* 0x0000000625007388 */ /* 0x0001e40000000a00 */
.L_x_12:
[----:B------:R-:W-:Y:S05]  /*2d40*/  BSYNC.RECONVERGENT B0 ;  /* 0x0000000000007941 */ /* 0x000fea0003800200 */
.L_x_11:
[----:B------:R-:W-:Y:S06]  /*2d50*/  BAR.SYNC.DEFER_BLOCKING 0x0 ;  /* 0x0000000000007b1d */ /* 0x000fec0000010000 */
[----:B------:R-:W-:Y:S04]  /*2d60*/  BSSY.RECONVERGENT B0, `(.L_x_18) ;  /* 0x0000009000007945 */ /* 0x000fe80003800200 */
[----:B------:R-:W-:Y:S05]  /*2d70*/  @!P6 BRA `(.L_x_19) ;  /* 0x00000000001ce947 */ /* 0x000fea0003800000 */
[----:B------:R-:W2:Y:S01]  /*2d80*/  LDCU UR4, c[0x0][0x40c] ;  /* 0x00008180ff0477ac */ /* 0x000ea20008000800 */
[----:B------:R-:W-:-:S05]  /*2d90*/  IMAD R22, R22, R33, R32 ;  /* 0x0000002116167224 */ /* 0x000fca00078e0220 */
[----:B------:R-:W-:-:S05]  /*2da0*/  LEA R0, R22, R0, 0x1 ;  /* 0x0000000016007211 */ /* 0x000fca00078e08ff */
[----:B-1----:R3:W4:Y:S01]  /*2db0*/  LDS.128 R28, [R0] ;  /* 0x00000000001c7984 */ /* 0x0027220000000c00 */
[----:B--2---:R-:W-:-:S13]  /*2dc0*/  ISETP.NE.AND P0, PT, RZ, UR4, PT ;  /* 0x00000004ff007c0c */ /* 0x004fda000bf05270 */
[----:B------:R-:W-:-:S05]  /*2dd0*/  @!P0 IMAD R3, R22, 0x2, R3 ;  /* 0x0000000216038824 */ /* 0x000fca00078e0203 */
[----:B------:R3:W2:Y:S02]  /*2de0*/  @!P0 LDS.128 R24, [R3] ;  /* 0x0000000003188984 */ /* 0x0006a40000000c00 */
.L_x_19:
[----:B------:R-:W-:Y:S05]  /*2df0*/  BSYNC.RECONVERGENT B0 ;  /* 0x0000000000007941 */ /* 0x000fea0003800200 */
.L_x_18:
[----:B------:R-:W-:Y:S06]  /*2e00*/  BAR.SYNC.DEFER_BLOCKING 0x0 ;  /* 0x0000000000007b1d */ /* 0x000fec0000010000 */
.L_x_8:
[----:B------:R-:W-:Y:S05]  /*2e10*/  BSYNC.RECONVERGENT B6 ;  /* 0x0000000000067941 */ /* 0x000fea0003800200 */
.L_x_5:
[----:B------:R-:W3:Y:S01]  /*2e20*/  LDCU UR4, c[0x0][0x3f4] ;  /* 0x00007e80ff0477ac */ /* 0x000ee20008000800 */
[----:B------:R-:W-:Y:S01]  /*2e30*/  ISETP.GT.U32.AND P0, PT, R23, 0x1f, PT ;  /* 0x0000001f1700780c */ /* 0x000fe20003f04070 */
[----:B---3--:R-:W-:-:S05]  /*2e40*/  IMAD.U32 R0, RZ, RZ, UR4 ;  /* 0x00000004ff007e24 */ /* 0x008fca000f8e00ff */
[----:B------:R-:W-:-:S04]  /*2e50*/  IADD3 R3, PT, PT, RZ, -R0, RZ ;  /* 0x80000000ff037210 */ /* 0x000fc80007ffe0ff */
[----:B------:R-:W-:-:S04]  /*2e60*/  VIADDMNMX R3, R3, UR44, RZ, !PT ;  /* 0x0000002c03037c46 */ /* 0x000fc8000f8001ff */
[----:B------:R-:W-:Y:S01]  /*2e70*/  R2UR UR12, R3 ;  /* 0x00000000030c72ca */ /* 0x000fe200000e0000 */
[----:B------:R-:W-:-:S05]  /*2e80*/  IMAD.MOV.U32 R3, RZ, RZ, -0x800001 ;  /* 0xff7fffffff037424 */ /* 0x000fca00078e00ff */
[----:B------:R3:W-:Y:S01]  /*2e90*/  STL [R1+0x258], R3 ;  /* 0x0002580301007387 */ /* 0x0007e20000100800 */
[----:B------:R-:W-:Y:S08]  /*2ea0*/  @P0 BRA `(.L_x_20) ;  /* 0x0000000400040947 */ /* 0x000ff00003800000 */
[----:B------:R-:W5:Y:S01]  /*2eb0*/  LDCU UR4, c[0x0][0x40c] ;  /* 0x00008180ff0477ac */ /* 0x000f620008000800 */
[----:B------:R-:W1:Y:S01]  /*2ec0*/  S2R R8, SR_CgaCtaId ;  /* 0x0000000000087919 */ /* 0x000e620000008800 */
[----:B------:R-:W-:Y:S01]  /*2ed0*/  MOV R20, 0x400 ;  /* 0x0000040000147802 */ /* 0x000fe20000000f00 */
[----:B--2-4-:R-:W-:-:S04]  /*2ee0*/  HMUL2 R12, R29, R25 ;  /* 0x000000191d0c7232 */ /* 0x014fc80000000000 */
[----:B---3--:R-:W-:Y:S02]  /*2ef0*/  VIADD R3, R20, 0x40 ;  /* 0x0000004014037836 */ /* 0x008fe40000000000 */
[----:B------:R-:W-:-:S04]  /*2f00*/  HFMA2 R13, R28, R24, R12 ;  /* 0x000000181c0d7231 */ /* 0x000fc8000000000c */
[----:B------:R-:W-:-:S04]  /*2f10*/  HFMA2 R13, R30, R26, R13 ;  /* 0x0000001a1e0d7231 */ /* 0x000fc8000000000d */
[----:B------:R-:W-:Y:S01]  /*2f20*/  HFMA2 R13, R31, R27, R13 ;  /* 0x0000001b1f0d7231 */ /* 0x000fe2000000000d */
[----:B-----5:R-:W-:Y:S01]  /*2f30*/  ISETP.NE.AND P1, PT, RZ, UR4, PT ;  /* 0x00000004ff007c0c */ /* 0x020fe2000bf25270 */
[----:B------:R-:W-:-:S03]  /*2f40*/  UMOV UR4, 0xffffffff ;  /* 0xffffffff00047882 */ /* 0x000fc60000000000 */
[----:B------:R-:W-:Y:S01]  /*2f50*/  HADD2.F32 R10, -RZ, R13.H1_H1 ;  /* 0x3000000dff0a7230 */ /* 0x000fe20000004100 */
[----:B------:R-:W-:-:S08]  /*2f60*/  ISETP.GT.U32.OR P0, PT, R23, 0x13, P1 ;  /* 0x000000131700780c */ /* 0x000fd00000f04470 */
[----:B0-----:R-:W-:-:S05]  /*2f70*/  @!P1 IADD3 R7, PT, PT, R20, 0x240, RZ ;  /* 0x0000024014079810 */ /* 0x001fca0007ffe0ff */
[----:B-1----:R-:W0:Y:S01]  /*2f80*/  @!P0 LDC.64 R4, c[0x0][0x3b8] ;  /* 0x0000ee00ff048b82 */ /* 0x002e220000000a00 */
[----:B------:R-:W-:-:S04]  /*2f90*/  @!P0 IMAD R6, R23, R0, UR40 ;  /* 0x0000002817068e24 */ /* 0x000fc8000f8e0200 */
[----:B------:R-:W-:Y:S01]  /*2fa0*/  @!P0 IMAD.SHL.U32 R9, R6, 0x8, RZ ;  /* 0x0000000806098824 */ /* 0x000fe200078e00ff */
[C---:B------:R-:W-:Y:S01]  /*2fb0*/  LEA R6, R8.reuse, R3, 0x18 ;  /* 0x0000000308067211 */ /* 0x040fe200078ec0ff */
[----:B------:R-:W-:Y:S01]  /*2fc0*/  HADD2.F32 R3, -RZ, R13.H0_H0 ;  /* 0x2000000dff037230 */ /* 0x000fe20000004100 */
[----:B------:R-:W-:Y:S01]  /*2fd0*/  @!P1 LEA R8, R8, R7, 0x18 ;  /* 0x0000000708089211 */ /* 0x000fe200078ec0ff */
[----:B------:R-:W-:Y:S02]  /*2fe0*/  @!P0 IMAD R9, R0, UR42, R9 ;  /* 0x0000002a00098c24 */ /* 0x000fe4000f8e0209 */
[C---:B------:R-:W-:Y:S01]  /*2ff0*/  IMAD R6, R23.reuse, 0x10, R6 ;  /* 0x0000001017067824 */ /* 0x040fe200078e0206 */
[----:B------:R-:W-:Y:S01]  /*3000*/  @!P1 LEA R8, R23, R8, 0x4 ;  /* 0x0000000817089211 */ /* 0x000fe200078e20ff */
[----:B------:R-:W-:-:S03]  /*3010*/  FADD.FTZ R13, R3, R10 ;  /* 0x0000000a030d7221 */ /* 0x000fc60000010000 */
[----:B------:R1:W-:Y:S04]  /*3020*/  STS.128 [R6], R28 ;  /* 0x0000001c06007388 */ /* 0x0003e80000000c00 */
[----:B------:R1:W-:Y:S01]  /*3030*/  @!P1 STS.128 [R8], R16 ;  /* 0x0000001008009388 */ /* 0x0003e20000000c00 */
[----:B0-----:R-:W-:-:S05]  /*3040*/  @!P0 IMAD.WIDE R4, R9, 0x2, R4 ;  /* 0x0000000209048825 */ /* 0x001fca00078e0204 */
[----:B------:R1:W-:Y:S01]  /*3050*/  @!P0 STG.E.128 desc[UR36][R4.64], R24 ;  /* 0x0000001804008986 */ /* 0x0003e2000c101d24 */
[----:B------:R-:W-:Y:S05]  /*3060*/  BRA.DIV UR4, `(.L_x_21) ;  /* 0x0000010604b87947 */ /* 0x000fea000b800000 */
[----:B------:R-:W0:Y:S02]  /*3070*/  SHFL.BFLY PT, R14, R13, 0x10, 0x1f ;  /* 0x0e001f000d0e7f89 */ /* 0x000e2400000e0000 */
[----:B0-----:R-:W-:-:S05]  /*3080*/  FADD.FTZ R3, R13, R14 ;  /* 0x0000000e0d037221 */ /* 0x001fca0000010000 */
[----:B------:R-:W1:Y:S02]  /*3090*/  SHFL.BFLY PT, R14, R3, 0x8, 0x1f ;  /* 0x0d001f00030e7f89 */ /* 0x000e6400000e0000 */
[----:B-1----:R-:W-:-:S05]  /*30a0*/  FADD.FTZ R4, R3, R14 ;  /* 0x0000000e03047221 */ /* 0x002fca0000010000 */
[----:B------:R-:W0:Y:S02]  /*30b0*/  SHFL.BFLY PT, R14, R4, 0x4, 0x1f ;  /* 0x0c801f00040e7f89 */ /* 0x000e2400000e0000 */
[----:B0-----:R-:W-:-:S05]  /*30c0*/  FADD.FTZ R5, R4, R14 ;  /* 0x0000000e04057221 */ /* 0x001fca0000010000 */
[----:B------:R-:W0:Y:S02]  /*30d0*/  SHFL.BFLY PT, R14, R5, 0x2, 0x1f ;  /* 0x0c401f00050e7f89 */ /* 0x000e2400000e0000 */
[----:B0-----:R-:W-:-:S05]  /*30e0*/  FADD.FTZ R6, R5, R14 ;  /* 0x0000000e05067221 */ /* 0x001fca0000010000 */
[----:B------:R0:W1:Y:S02]  /*30f0*/  SHFL.BFLY PT, R14, R6, 0x1, 0x1f ;  /* 0x0c201f00060e7f89 */ /* 0x00006400000e0000 */
.L_x_225:
[----:B------:R-:W-:Y:S01]  /*3100*/  ISETP.NE.AND P0, PT, R23, RZ, PT ;  /* 0x000000ff1700720c */ /* 0x000fe20003f05270 */
[----:B-1----:R-:W-:-:S12]  /*3110*/  FADD.FTZ R14, R6, R14 ;  /* 0x0000000e060e7221 */ /* 0x002fd80000010000 */
[----:B------:R-:W-:Y:S05]  /*3120*/  @P0 BRA `(.L_x_20) ;  /* 0x0000000000640947 */ /* 0x000fea0003800000 */
[----:B------:R-:W1:Y:S02]  /*3130*/  LDCU.64 UR4, c[0x0][0x438] ;  /* 0x00008700ff0477ac */ /* 0x000e640008000a00 */
[----:B-1----:R-:W-:-:S04]  /*3140*/  UISETP.NE.U32.AND UP0, UPT, UR4, URZ, UPT ;  /* 0x000000ff0400728c */ /* 0x002fc8000bf05070 */
[----:B------:R-:W-:-:S06]  /*3150*/  UISETP.NE.AND.EX UP0, UPT, UR5, URZ, UPT, UP0 ;  /* 0x000000ff0500728c */ /* 0x000fcc000bf05300 */
[----:B------:R-:W-:-:S05]  /*3160*/  PLOP3.LUT P0, PT, PT, PT, UP0, 0x80, 0x8 ;  /* 0x000000000008781c */ /* 0x000fca0003f0f008 */
[----:B------:R-:W1:Y:S01]  /*3170*/  @UP0 LDCU UR8, c[0x0][0x440] ;  /* 0x00008800ff0807ac */ /* 0x000e620008000800 */
[----:B------:R-:W2:Y:S01]  /*3180*/  @UP0 LDCU.64 UR4, c[0x0][0x438] ;  /* 0x00008700ff0407ac */ /* 0x000ea20008000a00 */
[----:B------:R-:W-:-:S04]  /*3190*/  @UP0 UIADD3 UR6, UPT, UPT, UR45, -UR39, URZ ;  /* 0x800000272d060290 */ /* 0x000fc8000fffe0ff */
[----:B-1----:R-:W-:-:S04]  /*31a0*/  @UP0 UIMAD UR7, UR46, UR8, UR6 ;  /* 0x000000082e0702a4 */ /* 0x002fc8000f8e0206 */
[----:B------:R-:W-:-:S04]  /*31b0*/  @UP0 UIMAD UR7, UR7, UR8, UR6 ;  /* 0x00000008070702a4 */ /* 0x000fc8000f8e0206 */
[----:B--2---:R-:W-:-:S06]  /*31c0*/  @UP0 UIMAD.WIDE UR4, UR7, 0x2, UR4 ;  /* 0x00000002070408a5 */ /* 0x004fcc000f8e0204 */
[----:B------:R-:W-:Y:S01]  /*31d0*/  IMAD.U32 R4, RZ, RZ, UR4 ;  /* 0x00000004ff047e24 */ /* 0x000fe2000f8e00ff */
[----:B------:R-:W1:Y:S01]  /*31e0*/  S2UR UR6, SR_CgaCtaId ;  /* 0x00000000000679c3 */ /* 0x000e620000008800 */
[----:B------:R-:W-:Y:S01]  /*31f0*/  IMAD.U32 R5, RZ, RZ, UR5 ;  /* 0x00000005ff057e24 */ /* 0x000fe2000f8e00ff */
[----:B------:R-:W0:Y:S04]  /*3200*/  LDCU UR7, c[0x0][0x410] ;  /* 0x00008200ff0777ac */ /* 0x000e280008000800 */
[----:B------:R-:W2:Y:S01]  /*3210*/  @P0 LDG.E.U16 R4, desc[UR36][R4.64] ;  /* 0x0000002404040981 */ /* 0x000ea2000c1e1500 */
[----:B------:R-:W-:Y:S01]  /*3220*/  R2UR UR5, R20 ;  /* 0x00000000140572ca */ /* 0x000fe200000e0000 */
[----:B------:R-:W-:-:S12]  /*3230*/  UIADD3 UR4, UPT, UPT, UR44, -UR12, URZ ;  /* 0x8000000c2c047290 */ /* 0x000fd8000fffe0ff */
[----:B------:R-:W-:Y:S01]  /*3240*/  UIADD3 UR5, UPT, UPT, UR5, 0x440, URZ ;  /* 0x0000044005057890 */ /* 0x000fe2000fffe0ff */
[----:B0-----:R-:W-:-:S03]  /*3250*/  FMUL.FTZ R6, R14, UR7 ;  /* 0x000000070e067c20 */ /* 0x001fc60008410000 */
[----:B-1----:R-:W-:-:S04]  /*3260*/  ULEA UR5, UR6, UR5, 0x18 ;  /* 0x0000000506057291 */ /* 0x002fc8000f8ec0ff */
[----:B------:R-:W-:Y:S01]  /*3270*/  ULEA UR4, UR4, UR5, 0x2 ;  /* 0x0000000504047291 */ /* 0x000fe2000f8e10ff */
[----:B--2---:R-:W-:-:S05]  /*3280*/  @P0 HADD2.F32 R3, -RZ, R4.H0_H0 ;  /* 0x20000004ff030230 */ /* 0x004fca0000004100 */
[----:B------:R-:W-:-:S05]  /*3290*/  @P0 FADD.FTZ R6, R6, R3 ;  /* 0x0000000306060221 */ /* 0x000fca0000010000 */
[----:B------:R0:W-:Y:S04]  /*32a0*/  STL [R1+0x258], R6 ;  /* 0x0002580601007387 */ /* 0x0001e80000100800 */
[----:B------:R0:W-:Y:S02]  /*32b0*/  STS [UR4+-0x4], R6 ;  /* 0xfffffc06ff007988 */ /* 0x0001e40008000804 */
.L_x_20:
[----:B------:R-:W-:Y:S05]  /*32c0*/  WARPSYNC.ALL ;  /* 0x0000000000007948 */ /* 0x000fea0003800000 */
[----:B------:R-:W5:Y:S08]  /*32d0*/  S2UR UR13, SR_CgaCtaId ;  /* 0x00000000000d79c3 */ /* 0x000f700000008800 */
[----:B------:R-:W-:Y:S01]  /*32e0*/  BAR.SYNC.DEFER_BLOCKING 0x0 ;  /* 0x0000000000007b1d */ /* 0x000fe20000010000 */
[----:B------:R-:W-:-:S05]  /*32f0*/  ULOP3.LUT UR4, URZ, UR12, URZ, 0x33, !UPT ;  /* 0x0000000cff047292 */ /* 0x000fca000f8e33ff */
[----:B------:R-:W-:Y:S01]  /*3300*/  UMOV UR18, 0x400 ;  /* 0x0000040000127882 */ /* 0x000fe20000000000 */
[----:B------:R-:W1:Y:S01]  /*3310*/  LDCU UR7, c[0x0][0x40c] ;  /* 0x00008180ff0777ac */ /* 0x000e620008000800 */
[----:B------:R-:W0:Y:S01]  /*3320*/  S2UR UR19, SR_CTAID.X ;  /* 0x00000000001379c3 */ /* 0x000e220000002500 */
[----:B------:R-:W0:Y:S01]  /*3330*/  LDCU UR6, c[0x0][0x3f0] ;  /* 0x00007e00ff0677ac */ /* 0x000e220008000800 */
[----:B------:R-:W0:Y:S01]  /*3340*/  LDCU UR20, c[0x0][0x3f8] ;  /* 0x00007f00ff1477ac */ /* 0x000e220008000800 */
[----:B------:R-:W0:Y:S01]  /*3350*/  LDCU UR21, c[0x0][0x40c] ;  /* 0x00008180ff1577ac */ /* 0x000e220008000800 */
[----:B-----5:R-:W-:Y:S02]  /*3360*/  ULEA UR5, UR13, UR18, 0x18 ;  /* 0x000000120d057291 */ /* 0x020fe4000f8ec0ff */
[----:B-1----:R-:W-:Y:S01]  /*3370*/  UISETP.NE.AND UP0, UPT, UR7, URZ, UPT ;  /* 0x000000ff0700728c */ /* 0x002fe2000bf05270 */
[----:B------:R-:W1:Y:S01]  /*3380*/  LDCU UR22, c[0x0][0x3f4] ;  /* 0x00007e80ff1677ac */ /* 0x000e620008000800 */
[----:B------:R-:W1:Y:S05]  /*3390*/  LDCU UR23, c[0x0][0x410] ;  /* 0x00008200ff1777ac */ /* 0x000e6a0008000800 */
[----:B------:R-:W5:Y:S04]  /*33a0*/  LDS.128 R12, [UR5+0x40] ;  /* 0x00004005ff0c7984 */ /* 0x000f680008000c00 */
[----:B------:R-:W2:Y:S04]  /*33b0*/  LDS.128 R8, [UR5+0x50] ;  /* 0x00005005ff087984 */ /* 0x000ea80008000c00 */
[----:B0-----:R-:W0:Y:S04]  /*33c0*/  LDS.128 R4, [UR5+0x60] ;  /* 0x00006005ff047984 */ /* 0x001e280008000c00 */
[----:B-----5:R-:W-:Y:S04]  /*33d0*/  STL.64 [R1+0x240], R12 ;  /* 0x0002400c01007387 */ /* 0x020fe80000100a00 */
[----:B------:R-:W-:Y:S04]  /*33e0*/  STL.64 [R1+0x248], R14 ;  /* 0x0002480e01007387 */ /* 0x000fe80000100a00 */
[----:B------:R-:W5:Y:S04]  /*33f0*/  LDS.128 R12, [UR5+0x70] ;  /* 0x00007005ff0c7984 */ /* 0x000f680008000c00 */
[----:B--2---:R-:W-:Y:S04]  /*3400*/  STL.64 [R1+0x230], R8 ;  /* 0x0002300801007387 */ /* 0x004fe80000100a00 */
[----:B------:R-:W-:Y:S04]  /*3410*/  STL.64 [R1+0x238], R10 ;  /* 0x0002380a01007387 */ /* 0x000fe80000100a00 */
[----:B------:R-:W2:Y:S04]  /*3420*/  LDS.128 R8, [UR5+0x80] ;  /* 0x00008005ff087984 */ /* 0x000ea80008000c00 */
[----:B0-----:R-:W-:Y:S04]  /*3430*/  STL.64 [R1+0x220], R4 ;  /* 0x0002200401007387 */ /* 0x001fe80000100a00 */
[----:B------:R-:W-:Y:S04]  /*3440*/  STL.64 [R1+0x228], R6 ;  /* 0x0002280601007387 */ /* 0x000fe80000100a00 */
[----:B------:R-:W0:Y:S04]  /*3450*/  LDS.128 R4, [UR5+0x90] ;  /* 0x00009005ff047984 */ /* 0x000e280008000c00 */
        /* <DEDUP_REMOVED lines=61> */
[----:B------:R0:W-:Y:S02]  /*3830*/  STL.64 [R1+0xd8], R6 ;  /* 0x0000d80601007387 */ /* 0x0001e40000100a00 */
[----:B0-----:R-:W0:Y:S02]  /*3840*/  S2R R6, SR_TID.X ;  /* 0x0000000000067919 */ /* 0x001e240000002100 */
[----:B-----5:R0:W-:Y:S04]  /*3850*/  STL.64 [R1+0xc0], R12 ;  /* 0x0000c00c01007387 */ /* 0x0201e80000100a00 */
[----:B------:R0:W-:Y:S04]  /*3860*/  STL.64 [R1+0xc8], R14 ;  /* 0x0000c80e01007387 */ /* 0x0001e80000100a00 */
[----:B--2---:R2:W-:Y:S04]  /*3870*/  STL.64 [R1+0xb0], R8 ;  /* 0x0000b00801007387 */ /* 0x0045e80000100a00 */
[----:B------:R2:W-:Y:S01]  /*3880*/  STL.64 [R1+0xb8], R10 ;  /* 0x0000b80a01007387 */ /* 0x0005e20000100a00 */
[----:B-1----:R-:W-:Y:S05]  /*3890*/  BRA.U UP0, `(.L_x_22) ;  /* 0x0000000100a87547 */ /* 0x002fea000b800000 */
[----:B0-----:R-:W0:Y:S04]  /*38a0*/  LDS.128 R12, [UR5+0x240] ;  /* 0x00024005ff0c7984 */ /* 0x001e280008000c00 */
[----:B--2---:R-:W1:Y:S04]  /*38b0*/  LDS.128 R8, [UR5+0x250] ;  /* 0x00025005ff087984 */ /* 0x004e680008000c00 */
[----:B------:R-:W2:Y:S04]  /*38c0*/  LDS.128 R16, [UR5+0x260] ;  /* 0x00026005ff107984 */ /* 0x000ea80008000c00 */
[----:B------:R-:W-:Y:S04]  /*38d0*/  LDS.128 R244, [UR5+0x290] ;  /* 0x00029005fff47984 */ /* 0x000fe80008000c00 */
[----:B------:R-:W-:Y:S04]  /*38e0*/  LDS.128 R240, [UR5+0x2a0] ;  /* 0x0002a005fff07984 */ /* 0x000fe80008000c00 */
[----:B------:R-:W-:Y:S04]  /*38f0*/  LDS.128 R236, [UR5+0x2b0] ;  /* 0x0002b005ffec7984 */ /* 0x000fe80008000c00 */
[----:B------:R-:W-:Y:S04]  /*3900*/  LDS.128 R20, [UR5+0x2e0] ;  /* 0x0002e005ff147984 */ /* 0x000fe80008000c00 */
[----:B------:R-:W-:Y:S04]  /*3910*/  LDS.128 R24, [UR5+0x2f0] ;  /* 0x0002f005ff187984 */ /* 0x000fe80008000c00 */
[----:B----4-:R-:W-:Y:S04]  /*3920*/  LDS.128 R28, [UR5+0x300] ;  /* 0x00030005ff1c7984 */ /* 0x010fe80008000c00 */
[----:B------:R-:W-:Y:S04]  /*3930*/  LDS.128 R32, [UR5+0x310] ;  /* 0x00031005ff207984 */ /* 0x000fe80008000c00 */
[----:B0-----:R-:W-:Y:S04]  /*3940*/  STL.64 [R1+0x40], R12 ;  /* 0x0000400c01007387 */ /* 0x001fe80000100a00 */
[----:B------:R-:W-:Y:S04]  /*3950*/  STL.64 [R1+0x48], R14 ;  /* 0x0000480e01007387 */ /* 0x000fe80000100a00 */
[----:B------:R-:W0:Y:S04]  /*3960*/  LDS.128 R12, [UR5+0x270] ;  /* 0x00027005ff0c7984 */ /* 0x000e280008000c00 */
[----:B-1----:R-:W-:Y:S04]  /*3970*/  STL.64 [R1+0x30], R8 ;  /* 0x0000300801007387 */ /* 0x002fe80000100a00 */
[----:B------:R-:W-:Y:S04]  /*3980*/  STL.64 [R1+0x38], R10 ;  /* 0x0000380a01007387 */ /* 0x000fe80000100a00 */
[----:B------:R-:W1:Y:S04]  /*3990*/  LDS.128 R8, [UR5+0x280] ;  /* 0x00028005ff087984 */ /* 0x000e680008000c00 */
[----:B--2---:R2:W-:Y:S04]  /*39a0*/  STL.64 [R1+0x20], R16 ;  /* 0x0000201001007387 */ /* 0x0045e80000100a00 */
[----:B------:R2:W-:Y:S04]  /*39b0*/  STL.64 [R1+0x28], R18 ;  /* 0x0000281201007387 */ /* 0x0005e80000100a00 */
[----:B------:R-:W4:Y:S04]  /*39c0*/  LDS.128 R16, [UR5+0x2d0] ;  /* 0x0002d005ff107984 */ /* 0x000f280008000c00 */
[----:B------:R-:W1:Y:S04]  /*39d0*/  LDS.128 R36, [UR5+0x320] ;  /* 0x00032005ff247984 */ /* 0x000e680008000c00 */
[----:B------:R-:W1:Y:S04]  /*39e0*/  LDS.128 R40, [UR5+0x330] ;  /* 0x00033005ff287984 */ /* 0x000e680008000c00 */
[----:B------:R-:W1:Y:S04]  /*39f0*/  LDS.128 R44, [UR5+0x340] ;  /* 0x00034005ff2c7984 */ /* 0x000e680008000c00 */
[----:B0-----:R2:W-:Y:S04]  /*3a00*/  STL.64 [R1+0x10], R12 ;  /* 0x0000100c01007387 */ /* 0x0015e80000100a00 */
[----:B------:R2:W-:Y:S04]  /*3a10*/  STL.64 [R1+0x18], R14 ;  /* 0x0000180e01007387 */ /* 0x0005e80000100a00 */
[----:B------:R-:W0:Y:S04]  /*3a20*/  LDS.128 R12, [UR5+0x2c0] ;  /* 0x0002c005ff0c7984 */ /* 0x000e280008000c00 */
        /* <DEDUP_REMOVED lines=15> */
[----:B-1----:R2:W-:Y:S04]  /*3b20*/  STL.64 [R1], R8 ;  /* 0x0000000801007387 */ /* 0x0025e80000100a00 */
[----:B----4-:R2:W-:Y:S02]  /*3b30*/  STL.64 [R1+0x8], R10 ;  /* 0x0000080a01007387 */ /* 0x0105e40000100a00 */
.L_x_22:
[----:B------:R-:W1:Y:S01]  /*3b40*/  LDS.128 R112, [UR5+0x1e0] ;  /* 0x0001e005ff707984 */ /* 0x000e620008000c00 */
[----:B------:R-:W-:Y:S01]  /*3b50*/  UIADD3 UR4, UPT, UPT, UR4, 0x1f, UR44 ;  /* 0x0000001f04047890 */ /* 0x000fe2000fffe02c */
[----:B------:R-:W-:Y:S01]  /*3b60*/  BSSY.RECONVERGENT B0, `(.L_x_23) ;  /* 0x0000acd000007945 */ /* 0x000fe20003800200 */
[----:B------:R-:W-:Y:S01]  /*3b70*/  UIMAD UR6, UR41, UR6, UR19 ;  /* 0x00000006290672a4 */ /* 0x000fe2000f8e0213 */
[----:B------:R-:W5:Y:S01]  /*3b80*/  LDS.128 R108, [UR5+0x1f0] ;  /* 0x0001f005ff6c7984 */ /* 0x000f620008000c00 */
[----:B------:R-:W0:Y:S03]  /*3b90*/  LDCU.64 UR8, c[0x0][0x3b8] ;  /* 0x00007700ff0877ac */ /* 0x000e260008000a00 */
[----:B--2---:R-:W2:Y:S01]  /*3ba0*/  LDS.128 R8, [UR5+0x200] ;  /* 0x00020005ff087984 */ /* 0x004ea20008000c00 */
[----:B------:R-:W0:Y:S01]  /*3bb0*/  LDCU.64 UR10, c[0x0][0x3c8] ;  /* 0x00007900ff0a77ac */ /* 0x000e220008000a00 */
[----:B------:R-:W0:Y:S01]  /*3bc0*/  LDCU.64 UR14, c[0x0][0x438] ;  /* 0x00008700ff0e77ac */ /* 0x000e220008000a00 */
[----:B------:R-:W0:Y:S01]  /*3bd0*/  LDCU.64 UR16, c[0x0][0x448] ;  /* 0x00008900ff1077ac */ /* 0x000e220008000a00 */
[----:B------:R-:W-:Y:S01]  /*3be0*/  UIMAD UR6, UR6, 0xa0, URZ ;  /* 0x000000a0060678a4 */ /* 0x000fe2000f8e02ff */
[----:B-1----:R-:W-:Y:S04]  /*3bf0*/  STL.64 [R1+0xa0], R112 ;  /* 0x0000a07001007387 */ /* 0x002fe80000100a00 */
[----:B------:R-:W-:Y:S04]  /*3c00*/  STL.64 [R1+0xa8], R114 ;  /* 0x0000a87201007387 */ /* 0x000fe80000100a00 */
[----:B------:R-:W1:Y:S04]  /*3c10*/  LDS.128 R112, [UR5+0x210] ;  /* 0x00021005ff707984 */ /* 0x000e680008000c00 */
[----:B-----5:R-:W-:Y:S04]  /*3c20*/  STL.64 [R1+0x90], R108 ;  /* 0x0000906c01007387 */ /* 0x020fe80000100a00 */
[----:B------:R-:W-:Y:S04]  /*3c30*/  STL.64 [R1+0x98], R110 ;  /* 0x0000986e01007387 */ /* 0x000fe80000100a00 */
[----:B------:R-:W5:Y:S04]  /*3c40*/  LDS.128 R108, [UR5+0x220] ;  /* 0x00022005ff6c7984 */ /* 0x000f680008000c00 */
[----:B--2---:R-:W-:Y:S04]  /*3c50*/  STL.64 [R1+0x80], R8 ;  /* 0x0000800801007387 */ /* 0x004fe80000100a00 */
[----:B------:R-:W-:Y:S04]  /*3c60*/  STL.64 [R1+0x88], R10 ;  /* 0x0000880a01007387 */ /* 0x000fe80000100a00 */
[----:B------:R-:W2:Y:S01]  /*3c70*/  LDS.128 R8, [UR5+0x230] ;  /* 0x00023005ff087984 */ /* 0x000ea20008000c00 */
[----:B------:R-:W-:-:S04]  /*3c80*/  USHF.R.S32.HI UR5, URZ, 0x1f, UR4 ;  /* 0x0000001fff057899 */ /* 0x000fc80008011404 */
[----:B------:R-:W-:-:S04]  /*3c90*/  ULEA.HI UR4, UR5, UR4, URZ, 0x5 ;  /* 0x0000000405047291 */ /* 0x000fc8000f8f28ff */
[----:B------:R-:W-:-:S06]  /*3ca0*/  ULOP3.LUT UR4, UR4, 0xffffffe0, URZ, 0xc0, !UPT ;  /* 0xffffffe004047892 */ /* 0x000fcc000f8ec0ff */
[----:B0-----:R-:W-:Y:S01]  /*3cb0*/  ISETP.GE.AND P0, PT, R6, UR4, PT ;  /* 0x0000000406007c0c */ /* 0x001fe2000bf06270 */
[----:B-1----:R0:W-:Y:S04]  /*3cc0*/  STL.64 [R1+0x70], R112 ;  /* 0x0000707001007387 */ /* 0x0021e80000100a00 */
[----:B------:R0:W-:Y:S04]  /*3cd0*/  STL.64 [R1+0x78], R114 ;  /* 0x0000787201007387 */ /* 0x0001e80000100a00 */
[----:B-----5:R0:W-:Y:S04]  /*3ce0*/  STL.64 [R1+0x60], R108 ;  /* 0x0000606c01007387 */ /* 0x0201e80000100a00 */
[----:B------:R0:W-:Y:S04]  /*3cf0*/  STL.64 [R1+0x68], R110 ;  /* 0x0000686e01007387 */ /* 0x0001e80000100a00 */
[----:B--2---:R0:W-:Y:S04]  /*3d00*/  STL.64 [R1+0x50], R8 ;  /* 0x0000500801007387 */ /* 0x0041e80000100a00 */
[----:B------:R0:W-:Y:S01]  /*3d10*/  STL.64 [R1+0x58], R10 ;  /* 0x0000580a01007387 */ /* 0x0001e20000100a00 */
[----:B------:R-:W-:Y:S05]  /*3d20*/  @P0 BRA `(.L_x_24) ;  /* 0x000000a800c00947 */ /* 0x000fea0003800000 */
[----:B---3--:R-:W-:Y:S01]  /*3d30*/  IABS R3, R0 ;  /* 0x0000000000037213 */ /* 0x008fe20000000000 */
[----:B------:R-:W1:Y:S01]  /*3d40*/  S2UR UR5, SR_CTAID.Y ;  /* 0x00000000000579c3 */ /* 0x000e620000002600 */
[----:B------:R-:W2:Y:S01]  /*3d50*/  LDCU UR26, c[0x0][0x440] ;  /* 0x00008800ff1a77ac */ /* 0x000ea20008000800 */
[----:B------:R-:W-:Y:S01]  /*3d60*/  VIADD R249, R6, UR12 ;  /* 0x0000000c06f97c36 */ /* 0x000fe20008000000 */
[----:B------:R-:W-:Y:S01]  /*3d70*/  MOV R7, R3 ;  /* 0x0000000300077202 */ /* 0x000fe20000000f00 */
[----:B------:R-:W3:Y:S03]  /*3d80*/  LDCU.64 UR24, c[0x0][0x420] ;  /* 0x00008400ff1877ac */ /* 0x000ee60008000a00 */
[----:B------:R-:W5:Y:S01]  /*3d90*/  I2F.RP R4, R7 ;  /* 0x0000000700047306 */ /* 0x000f620000209400 */
[----:B------:R-:W-:Y:S01]  /*3da0*/  STL [R1+0x25c], R7 ;  /* 0x00025c0701007387 */ /* 0x000fe20000100800 */
[----:B------:R-:W-:-:S04]  /*3db0*/  UIADD3 UR7, UPT, UPT, UR18, 0x440, URZ ;  /* 0x0000044012077890 */ /* 0x000fc8000fffe0ff */
[----:B------:R-:W-:Y:S02]  /*3dc0*/  ULEA UR7, UR13, UR7, 0x18 ;  /* 0x000000070d077291 */ /* 0x000fe4000f8ec0ff */
[----:B-----5:R-:W5:Y:S01]  /*3dd0*/  MUFU.RCP R4, R4 ;  /* 0x0000000400047308 */ /* 0x020f620000001000 */
[----:B---3--:R-:W-:Y:S01]  /*3de0*/  ISETP.NE.U32.AND P1, PT, RZ, UR24, PT ;  /* 0x00000018ff007c0c */ /* 0x008fe2000bf25070 */
[----:B-1----:R-:W-:Y:S01]  /*3df0*/  IMAD R0, R0, UR5, RZ ;  /* 0x0000000500007c24 */ /* 0x002fe2000f8e02ff */
[----:B--2---:R-:W-:Y:S02]  /*3e00*/  UIMAD UR5, UR19, UR26, UR44 ;  /* 0x0000001a130572a4 */ /* 0x004fe4000f8e022c */
[----:B------:R-:W-:Y:S02]  /*3e10*/  ISETP.NE.AND.EX P1, PT, RZ, UR25, PT, P1 ;  /* 0x00000019ff007c0c */ /* 0x000fe4000bf25310 */
[----:B------:R-:W-:Y:S01]  /*3e20*/  UIADD3 UR5, UPT, UPT, UR5, -0x1, URZ ;  /* 0xffffffff05057890 */ /* 0x000fe2000fffe0ff */
[----:B------:R-:W-:-:S02]  /*3e30*/  SHF.R.S32.HI R251, RZ, 0x1f, R0 ;  /* 0x0000001ffffb7819 */ /* 0x000fc40000011400 */
[----:B------:R-:W-:Y:S02]  /*3e40*/  IADD3 R252, P0, P2, R0, UR24, R249 ;  /* 0x0000001800fc7c10 */ /* 0x000fe4000fa1e0f9 */
[----:B------:R-:W-:Y:S02]  /*3e50*/  MOV R0, UR4 ;  /* 0x0000000400007c02 */ /* 0x000fe40008000f00 */
[----:B------:R-:W-:Y:S01]  /*3e60*/  IADD3.X R251, PT, PT, R251, UR25, RZ, P0, P2 ;  /* 0x00000019fbfb7c10 */ /* 0x000fe200087e44ff */
[----:B-----5:R-:W-:-:S04]  /*3e70*/  VIADD R4, R4, 0xffffffe ;  /* 0x0ffffffe04047836 */ /* 0x020fc80000000000 */
[----:B------:R1:W2:Y:S02]  /*3e80*/  F2I.FTZ.U32.TRUNC.NTZ R5, R4 ;  /* 0x0000000400057305 */ /* 0x0002a4000021f000 */
[----:B-1----:R-:W-:Y:S02]  /*3e90*/  HFMA2 R4, -RZ, RZ, 0, 0 ;  /* 0x00000000ff047431 */ /* 0x002fe400000001ff */
[----:B--2---:R-:W-:-:S04]  /*3ea0*/  IMAD.MOV R3, RZ, RZ, -R5 ;  /* 0x000000ffff037224 */ /* 0x004fc800078e0a05 */
[----:B------:R-:W-:-:S04]  /*3eb0*/  IMAD R3, R3, R7, RZ ;  /* 0x0000000703037224 */ /* 0x000fc800078e02ff */
[----:B------:R-:W-:-:S05]  /*3ec0*/  IMAD.HI.U32 R3, R5, R3, R4 ;  /* 0x0000000305037227 */ /* 0x000fca00078e0004 */
[----:B------:R1:W-:Y:S02]  /*3ed0*/  STL [R1+0x264], R3 ;  /* 0x0002640301007387 */ /* 0x0003e40000100800 */
[----:B-1----:R-:W-:-:S04]  /*3ee0*/  IMAD.U32 R3, RZ, RZ, UR26 ;  /* 0x0000001aff037e24 */ /* 0x002fc8000f8e00ff */
[----:B------:R-:W-:Y:S02]  /*3ef0*/  IMAD R4, R3, UR5, R249 ;  /* 0x0000000503047c24 */ /* 0x000fe4000f8e02f9 */
[----:B------:R-:W-:Y:S01]  /*3f00*/  VIADD R3, R0, UR12 ;  /* 0x0000000c00037c36 */ /* 0x000fe20008000000 */
[----:B------:R-:W-:Y:S01]  /*3f10*/  LEA R0, R6, UR7, 0x2 ;  /* 0x0000000706007c11 */ /* 0x000fe2000f8e10ff */
[----:B------:R-:W-:Y:S01]  /*3f20*/  VIADD R249, R249, 0x1 ;  /* 0x00000001f9f97836 */ /* 0x000fe20000000000 */
[----:B------:R1:W-:Y:S04]  /*3f30*/  STL [R1+0x250], R4 ;  /* 0x0002500401007387 */ /* 0x0003e80000100800 */
[----:B------:R1:W-:Y:S04]  /*3f40*/  STL [R1+0x254], R0 ;  /* 0x0002540001007387 */ /* 0x0003e80000100800 */
[----:B------:R1:W-:Y:S02]  /*3f50*/  STL [R1+0x260], R3 ;  /* 0x0002600301007387 */ /* 0x0003e40000100800 */
.L_x_156:
[----:B------:R-:W2:Y:S04]  /*3f60*/  LDL R5, [R1+0x264] ;  /* 0x0002640001057983 */ /* 0x000ea80000100800 */
[----:B------:R-:W3:Y:S01]  /*3f70*/  LDL R6, [R1+0x25c] ;  /* 0x00025c0001067983 */ /* 0x000ee20000100800 */
[----:B------:R-:W-:Y:S01]  /*3f80*/  IADD3 R248, PT, PT, R249, -0x1, RZ ;  /* 0xfffffffff9f87810 */ /* 0x000fe20007ffe0ff */
[----:B-1---5:R-:W-:-:S03]  /*3f90*/  IMAD.U32 R0, RZ, RZ, UR22 ;  /* 0x00000016ff007e24 */ /* 0x022fc6000f8e00ff */
[----:B------:R-:W-:Y:S02]  /*3fa0*/  IABS R3, R248 ;  /* 0x000000f800037213 */ /* 0x000fe40000000000 */
[----:B------:R-:W-:-:S03]  /*3fb0*/  IABS R4, R0 ;  /* 0x0000000000047213 */ /* 0x000fc60000000000 */
[----:B--2---:R-:W-:-:S04]  /*3fc0*/  IMAD.HI.U32 R5, R5, R3, RZ ;  /* 0x0000000305057227 */ /* 0x004fc800078e00ff */
[----:B------:R-:W-:-:S04]  /*3fd0*/  IMAD.MOV R5, RZ, RZ, -R5 ;  /* 0x000000ffff057224 */ /* 0x000fc800078e0a05 */
[----:B------:R-:W-:Y:S01]  /*3fe0*/  IMAD R3, R4, R5, R3 ;  /* 0x0000000504037224 */ /* 0x000fe200078e0203 */
[----:B------:R-:W-:-:S04]  /*3ff0*/  @P1 MOV R5, R251 ;  /* 0x000000fb00051202 */ /* 0x000fc80000000f00 */
[----:B---3--:R-:W-:-:S13]  /*4000*/  ISETP.GT.U32.AND P0, PT, R6, R3, PT ;  /* 0x000000030600720c */ /* 0x008fda0003f04070 */
[----:B------:R-:W-:-:S04]  /*4010*/  @!P0 IADD3 R3, PT, PT, R3, -R4, RZ ;  /* 0x8000000403038210 */ /* 0x000fc80007ffe0ff */
[----:B------:R-:W-:-:S13]  /*4020*/  ISETP.GT.U32.AND P0, PT, R6, R3, PT ;  /* 0x000000030600720c */ /* 0x000fda0003f04070 */
[----:B------:R-:W-:Y:S02]  /*4030*/  @!P0 IMAD.IADD R3, R3, 0x1, -R4 ;  /* 0x0000000103038824 */ /* 0x000fe400078e0a04 */
[----:B------:R-:W-:-:S06]  /*4040*/  @P1 IMAD.MOV.U32 R4, RZ, RZ, R252 ;  /* 0x000000ffff041224 */ /* 0x000fcc00078e00fc */
[----:B------:R-:W2:Y:S01]  /*4050*/  @P1 LDG.E.U8 R4, desc[UR36][R4.64] ;  /* 0x0000002404041981 */ /* 0x000ea2000c1e1100 */
[----:B------:R-:W-:Y:S01]  /*4060*/  ISETP.GE.AND P0, PT, R248, RZ, PT ;  /* 0x000000fff800720c */ /* 0x000fe20003f06270 */
[----:B------:R-:W-:Y:S01]  /*4070*/  UIADD3 UR5, UPT, UPT, UR44, -0x1, URZ ;  /* 0xffffffff2c057890 */ /* 0x000fe2000fffe0ff */
[----:B------:R-:W-:Y:S01]  /*4080*/  ISETP.NE.AND P2, PT, R0, RZ, PT ;  /* 0x000000ff0000720c */ /* 0x000fe20003f45270 */
[----:B------:R-:W-:Y:S10]  /*4090*/  BSSY.RECONVERGENT B1, `(.L_x_25) ;  /* 0x000004e000017945 */ /* 0x000ff40003800200 */
[----:B------:R-:W-:Y:S01]  /*40a0*/  @!P0 IMAD.MOV R3, RZ, RZ, -R3 ;  /* 0x000000ffff038224 */ /* 0x000fe200078e0a03 */
[----:B------:R-:W-:-:S02]  /*40b0*/  ISETP.GE.AND P0, PT, R248, UR5, PT ;  /* 0x00000005f8007c0c */ /* 0x000fc4000bf06270 */
[----:B------:R-:W-:-:S05]  /*40c0*/  @!P2 LOP3.LUT R3, RZ, R0, RZ, 0x33, !PT ;  /* 0x00000000ff03a212 */ /* 0x000fca00078e33ff */
[----:B------:R-:W-:Y:S01]  /*40d0*/  IMAD.SHL.U32 R6, R3, 0x8, RZ ;  /* 0x0000000803067824 */ /* 0x000fe200078e00ff */
[----:B--2---:R-:W-:Y:S01]  /*40e0*/  ISETP.NE.AND P6, PT, R4, RZ, P1 ;  /* 0x000000ff0400720c */ /* 0x004fe20000fc5270 */
[----:B------:R-:W-:-:S04]  /*40f0*/  IMAD R4, R0, 0xa0, RZ ;  /* 0x000000a000047824 */ /* 0x000fc800078e02ff */
[----:B------:R-:W-:Y:S08]  /*4100*/  @P0 BRA `(.L_x_26) ;  /* 0x0000000400180947 */ /* 0x000ff00003800000 */
[----:B------:R-:W-:Y:S01]  /*4110*/  ISETP.GE.AND P2, PT, R6, R4, PT ;  /* 0x000000040600720c */ /* 0x000fe20003f46270 */
[----:B------:R-:W-:Y:S01]  /*4120*/  BSSY.RECONVERGENT B2, `(.L_x_27) ;  /* 0x0000015000027945 */ /* 0x000fe20003800200 */
[----:B0-----:R-:W-:Y:S02]  /*4130*/  CS2R R110, SRZ ;  /* 0x00000000006e7805 */ /* 0x001fe4000001ff00 */
[----:B------:R-:W-:-:S09]  /*4140*/  CS2R R108, SRZ ;  /* 0x00000000006c7805 */ /* 0x000fd2000001ff00 */
[----:B------:R-:W-:Y:S05]  /*4150*/  @P2 BRA `(.L_x_28) ;  /* 0x0000000000442947 */ /* 0x000fea0003800000 */
[----:B------:R-:W0:Y:S02]  /*4160*/  S2UR UR5, SR_CTAID.Y ;  /* 0x00000000000579c3 */ /* 0x000e240000002600 */
[----:B0-----:R-:W-:-:S05]  /*4170*/  IMAD R7, R0, UR5, RZ ;  /* 0x0000000500077c24 */ /* 0x001fca000f8e02ff */
[----:B------:R-:W-:-:S04]  /*4180*/  IADD3 R5, P3, PT, R7, R3, RZ ;  /* 0x0000000307057210 */ /* 0x000fc80007f7e0ff */
[----:B------:R-:W-:Y:S02]  /*4190*/  LEA.HI.X.SX32 R7, R7, RZ, 0x1, P3 ;  /* 0x000000ff07077211 */ /* 0x000fe400018f0eff */
[----:B------:R-:W-:-:S04]  /*41a0*/  LEA R108, P3, R5, UR10, 0x2 ;  /* 0x0000000a056c7c11 */ /* 0x000fc8000f8610ff */
[----:B------:R-:W-:-:S05]  /*41b0*/  LEA.HI.X R109, R5, UR11, R7, 0x2, P3 ;  /* 0x0000000b056d7c11 */ /* 0x000fca00098f1407 */
[----:B------:R-:W2:Y:S01]  /*41c0*/  LDG.E R5, desc[UR36][R108.64] ;  /* 0x000000246c057981 */ /* 0x000ea2000c1e1900 */
[----:B------:R-:W-:-:S04]  /*41d0*/  IMAD R7, R0, UR20, RZ ;  /* 0x0000001400077c24 */ /* 0x000fc8000f8e02ff */
[----:B--2---:R-:W-:Y:S02]  /*41e0*/  IMAD R7, R5, R7, RZ ;  /* 0x0000000705077224 */ /* 0x004fe400078e02ff */
[----:B------:R-:W-:Y:S02]  /*41f0*/  IMAD R5, R0, UR6, RZ ;  /* 0x0000000600057c24 */ /* 0x000fe4000f8e02ff */
[----:B------:R-:W-:-:S03]  /*4200*/  IMAD R7, R7, 0xa0, R6 ;  /* 0x000000a007077824 */ /* 0x000fc600078e0206 */
[----:B------:R-:W-:Y:S02]  /*4210*/  SHF.R.S32.HI R108, RZ, 0x1f, R5 ;  /* 0x0000001fff6c7819 */ /* 0x000fe40000011405 */
[----:B------:R-:W-:-:S04]  /*4220*/  IADD3 R5, P3, PT, R7, R5, RZ ;  /* 0x0000000507057210 */ /* 0x000fc80007f7e0ff */
[----:B------:R-:W-:Y:S02]  /*4230*/  LEA.HI.X.SX32 R7, R7, R108, 0x1, P3 ;  /* 0x0000006c07077211 */ /* 0x000fe400018f0eff */
[----:B------:R-:W-:-:S04]  /*4240*/  LEA R108, P3, R5, UR8, 0x1 ;  /* 0x00000008056c7c11 */ /* 0x000fc8000f8608ff */
[----:B------:R-:W-:-:S06]  /*4250*/  LEA.HI.X R109, R5, UR9, R7, 0x1, P3 ;  /* 0x00000009056d7c11 */ /* 0x000fcc00098f0c07 */
[----:B------:R-:W5:Y:S03]  /*4260*/  LDG.E.128 R108, desc[UR36][R108.64] ;  /* 0x000000246c6c7981 */ /* 0x000f66000c1e1d00 */
.L_x_28:
[----:B------:R-:W-:Y:S05]  /*4270*/  BSYNC.RECONVERGENT B2 ;  /* 0x0000000000027941 */ /* 0x000fea0003800200 */
.L_x_27:
[----:B------:R-:W-:-:S09]  /*4280*/  UISETP.NE.AND UP0, UPT, UR21, URZ, UPT ;  /* 0x000000ff1500728c */ /* 0x000fd2000bf05270 */
[----:B------:R-:W-:Y:S05]  /*4290*/  BRA.U UP0, `(.L_x_26) ;  /* 0x0000000100b47547 */ /* 0x000fea000b800000 */
[----:B------:R0:W-:Y:S01]  /*42a0*/  STL [R1+0x268], R0 ;  /* 0x0002680001007387 */ /* 0x0001e20000100800 */
[----:B------:R-:W-:-:S03]  /*42b0*/  ISETP.NE.AND P3, PT, R2, RZ, PT ;  /* 0x000000ff0200720c */ /* 0x000fc60003f65270 */
[----:B------:R-:W2:Y:S04]  /*42c0*/  LDL R250, [R1+0x40] ;  /* 0x0000400001fa7983 */ /* 0x000ea80000100800 */
[----:B0-----:R-:W3:Y:S06]  /*42d0*/  LDL R0, [R1+0x44] ;  /* 0x0000440001007983 */ /* 0x001eec0000100800 */
[----:B------:R-:W-:Y:S01]  /*42e0*/  VOTEU.ANY UP0, P3 ;  /* 0x0000000000ff7886 */ /* 0x000fe20001800100 */
[----:B------:R-:W-:-:S02]  /*42f0*/  PLOP3.LUT P3, PT, PT, PT, UP0, 0x80, 0x8 ;  /* 0x000000000008781c */ /* 0x000fc40003f6f008 */
[----:B------:R-:W-:-:S11]  /*4300*/  PLOP3.LUT P4, PT, PT, PT, UP0, 0x80, 0x8 ;  /* 0x000000000008781c */ /* 0x000fd60003f8f008 */
[----:B------:R-:W0:Y:S02]  /*4310*/  @P3 S2R R5, SR_CTAID.X ;  /* 0x0000000000053919 */ /* 0x000e240000002500 */
[----:B------:R-:W0:Y:S01]  /*4320*/  @P4 LDC R7, c[0x0][0x3f8] ;  /* 0x0000fe00ff074b82 */ /* 0x000e220000000800 */
[----:B------:R-:W-:Y:S02]  /*4330*/  PLOP3.LUT P4, PT, PT, PT, UP0, 0x80, 0x8 ;  /* 0x000000000008781c */ /* 0x000fe40003f8f008 */
[----:B------:R-:W-:-:S11]  /*4340*/  PLOP3.LUT P3, PT, PT, PT, UP0, 0x80, 0x8 ;  /* 0x000000000008781c */ /* 0x000fd60003f6f008 */
[----:B------:R-:W1:Y:S01]  /*4350*/  @P4 LDC.64 R232, c[0x0][0x450] ;  /* 0x00011400ffe84b82 */ /* 0x000e620000000a00 */
[----:B------:R-:W-:Y:S01]  /*4360*/  PLOP3.LUT P4, PT, PT, PT, UP0, 0x80, 0x8 ;  /* 0x000000000008781c */ /* 0x000fe20003f8f008 */
[----:B0-----:R-:W-:Y:S01]  /*4370*/  @P3 IMAD R5, R7, UR38, R5 ;  /* 0x0000002607053c24 */ /* 0x001fe2000f8e0205 */
[----:B------:R-:W-:Y:S01]  /*4380*/  PLOP3.LUT P3, PT, PT, PT, UP0, 0x80, 0x8 ;  /* 0x000000000008781c */ /* 0x000fe20003f6f008 */
[----:B------:R-:W4:-:S12]  /*4390*/  LDL R7, [R1+0x4c] ;  /* 0x00004c0001077983 */ /* 0x000f180000100800 */
[----:B------:R-:W-:Y:S01]  /*43a0*/  @P3 IMAD R5, R5, 0xa0, RZ ;  /* 0x000000a005053824 */ /* 0x000fe200078e02ff */
[----:B------:R-:W-:-:S03]  /*43b0*/  PLOP3.LUT P3, PT, PT, PT, UP0, 0x80, 0x8 ;  /* 0x000000000008781c */ /* 0x000fc60003f6f008 */
[----:B-1----:R-:W-:Y:S02]  /*43c0*/  @P4 IMAD.WIDE R232, R5, 0x2, R232 ;  /* 0x0000000205e84825 */ /* 0x002fe400078e02e8 */
[----:B------:R-:W4:Y:S08]  /*43d0*/  LDL R5, [R1+0x48] ;  /* 0x0000480001057983 */ /* 0x000f300000100800 */
[----:B------:R-:W4:Y:S01]  /*43e0*/  @P3 LDG.E.128 R232, desc[UR36][R232.64] ;  /* 0x00000024e8e83981 */ /* 0x000f22000c1e1d00 */
[----:B---3-5:R-:W-:-:S03]  /*43f0*/  HFMA2 R109, R109, 1, 1, R0 ;  /* 0x3c003c006d6d7831 */ /* 0x028fc60000000000 */
[----:B------:R1:W5:Y:S01]  /*4400*/  LDL.LU R0, [R1+0x268] ;  /* 0x0002680001007983 */ /* 0x0003620000300800 */
[----:B------:R-:W-:Y:S02]  /*4410*/  PLOP3.LUT P3, PT, PT, PT, UP0, 0x80, 0x8 ;  /* 0x000000000008781c */ /* 0x000fe40003f6f008 */
[----:B------:R-:W-:Y:S02]  /*4420*/  PLOP3.LUT P5, PT, PT, PT, UP0, 0x80, 0x8 ;  /* 0x000000000008781c */ /* 0x000fe40003faf008 */
[----:B------:R-:W-:Y:S01]  /*4430*/  PLOP3.LUT P4, PT, PT, PT, UP0, 0x80, 0x8 ;  /* 0x000000000008781c */ /* 0x000fe20003f8f008 */
[----:B--2---:R-:W-:Y:S02]  /*4440*/  HFMA2 R108, R108, 1, 1, R250 ;  /* 0x3c003c006c6c7831 */ /* 0x004fe400000000fa */
[----:B----4-:R-:W-:-:S06]  /*4450*/  HADD2 R111, R111, R7 ;  /* 0x000000076f6f7230 */ /* 0x010fcc0000000000 */
[----:B------:R-:W-:Y:S01]  /*4460*/  @P3 HMUL2 R109, R109, R233 ;  /* 0x000000e96d6d3232 */ /* 0x000fe20000000000 */
[----:B------:R-:W-:Y:S01]  /*4470*/  PLOP3.LUT P3, PT, PT, PT, UP0, 0x80, 0x8 ;  /* 0x000000000008781c */ /* 0x000fe20003f6f008 */
[----:B------:R-:W-:Y:S02]  /*4480*/  HADD2 R110, R110, R5 ;  /* 0x000000056e6e7230 */ /* 0x000fe40000000000 */
[----:B------:R-:W-:Y:S02]  /*4490*/  @P5 HFMA2 R108, R108, R232, -RZ ;  /* 0x000000e86c6c5231 */ /* 0x000fe400001000ff */
[----:B------:R-:W-:-:S08]  /*44a0*/  @P4 HMUL2 R111, R111, R235 ;  /* 0x000000eb6f6f4232 */ /* 0x000fd00000000000 */
[----:B------:R-:W-:Y:S01]  /*44b0*/  @P3 HFMA2 R110, R110, R234, -RZ ;  /* 0x000000ea6e6e3231 */ /* 0x000fe200001000ff */
[----:B-1----:R-:W-:Y:S06]  /*44c0*/  @P2 BRA `(.L_x_26) ;  /* 0x0000000000282947 */ /* 0x002fec0003800000 */
[----:B------:R-:W-:Y:S08]  /*44d0*/  S2UR UR5, SR_CTAID.Y ;  /* 0x00000000000579c3 */ /* 0x000ff00000002600 */
[----:B------:R-:W0:Y:S02]  /*44e0*/  S2UR UR7, SR_CTAID.X ;  /* 0x00000000000779c3 */ /* 0x000e240000002500 */
[----:B0-----:R-:W-:-:S06]  /*44f0*/  UIMAD UR5, UR5, UR20, UR7 ;  /* 0x00000014050572a4 */ /* 0x001fcc000f8e0207 */
[----:B-----5:R-:W-:-:S04]  /*4500*/  IMAD R7, R0, UR5, RZ ;  /* 0x0000000500077c24 */ /* 0x020fc8000f8e02ff */
[----:B------:R-:W-:-:S05]  /*4510*/  IMAD R7, R7, 0xa0, RZ ;  /* 0x000000a007077824 */ /* 0x000fca00078e02ff */
[----:B------:R-:W-:-:S04]  /*4520*/  IADD3 R5, P2, PT, R6, R7, RZ ;  /* 0x0000000706057210 */ /* 0x000fc80007f5e0ff */
[----:B------:R-:W-:Y:S02]  /*4530*/  LEA.HI.X.SX32 R7, R7, RZ, 0x1, P2 ;  /* 0x000000ff07077211 */ /* 0x000fe400010f0eff */
[----:B------:R-:W-:-:S04]  /*4540*/  LEA R232, P2, R5, UR8, 0x1 ;  /* 0x0000000805e87c11 */ /* 0x000fc8000f8408ff */
[----:B------:R-:W-:-:S05]  /*4550*/  LEA.HI.X R233, R5, UR9, R7, 0x1, P2 ;  /* 0x0000000905e97c11 */ /* 0x000fca00090f0c07 */
[----:B------:R1:W-:Y:S04]  /*4560*/  STG.E.128 desc[UR36][R232.64], R108 ;  /* 0x0000006ce8007986 */ /* 0x0003e8000c101d24 */
.L_x_26:
[----:B------:R-:W-:Y:S05]  /*4570*/  BSYNC.RECONVERGENT B1 ;  /* 0x0000000000017941 */ /* 0x000fea0003800200 */
.L_x_25:
[----:B------:R-:W-:Y:S01]  /*4580*/  BSSY.RECONVERGENT B1, `(.L_x_29) ;  /* 0x0000096000017945 */ /* 0x000fe20003800200 */
[----:B-----5:R-:W-:-:S03]  /*4590*/  IADD3 R5, PT, PT, R3, R0, RZ ;  /* 0x0000000003057210 */ /* 0x020fc60007ffe0ff */
[----:B------:R-:W-:Y:S05]  /*45a0*/  @P0 BRA `(.L_x_30) ;  /* 0x00000008004c0947 */ /* 0x000fea0003800000 */
[----:B------:R-:W-:Y:S01]  /*45b0*/  IMAD.SHL.U32 R7, R5, 0x8, RZ ;  /* 0x0000000805077824 */ /* 0x000fe200078e00ff */
[----:B------:R-:W-:Y:S01]  /*45c0*/  BSSY.RECONVERGENT B2, `(.L_x_31) ;  /* 0x0000016000027945 */ /* 0x000fe20003800200 */
[----:B0-----:R-:W-:Y:S02]  /*45d0*/  CS2R R114, SRZ ;  /* 0x0000000000727805 */ /* 0x001fe4000001ff00 */
[----:B------:R-:W-:Y:S02]  /*45e0*/  CS2R R112, SRZ ;  /* 0x0000000000707805 */ /* 0x000fe4000001ff00 */
[----:B------:R-:W-:-:S13]  /*45f0*/  ISETP.GE.AND P2, PT, R7, R4, PT ;  /* 0x000000040700720c */ /* 0x000fda0003f46270 */
[----:B------:R-:W-:Y:S05]  /*4600*/  @P2 BRA `(.L_x_32) ;  /* 0x0000000000442947 */ /* 0x000fea0003800000 */
[----:B------:R-:W0:Y:S02]  /*4610*/  S2UR UR5, SR_CTAID.Y ;  /* 0x00000000000579c3 */ /* 0x000e240000002600 */
[----:B0-----:R-:W-:-:S05]  /*4620*/  IMAD R114, R0, UR5, RZ ;  /* 0x0000000500727c24 */ /* 0x001fca000f8e02ff */
[----:B------:R-:W-:-:S04]  /*4630*/  IADD3 R113, P3, PT, R114, R3, RZ ;  /* 0x0000000372717210 */ /* 0x000fc80007f7e0ff */
[----:B------:R-:W-:Y:S02]  /*4640*/  LEA.HI.X.SX32 R114, R114, RZ, 0x1, P3 ;  /* 0x000000ff72727211 */ /* 0x000fe400018f0eff */
[----:B------:R-:W-:-:S04]  /*4650*/  LEA R112, P3, R113, UR10, 0x2 ;  /* 0x0000000a71707c11 */ /* 0x000fc8000f8610ff */
[----:B------:R-:W-:-:S05]  /*4660*/  LEA.HI.X R113, R113, UR11, R114, 0x2, P3 ;  /* 0x0000000b71717c11 */ /* 0x000fca00098f1472 */
[----:B------:R0:W2:Y:S01]  /*4670*/  LDG.E R112, desc[UR36][R112.64] ;  /* 0x0000002470707981 */ /* 0x0000a2000c1e1900 */
[C---:B------:R-:W-:Y:S02]  /*4680*/  IMAD R114, R0.reuse, UR6, RZ ;  /* 0x0000000600727c24 */ /* 0x040fe4000f8e02ff */
[----:B0-----:R-:W-:-:S04]  /*4690*/  IMAD R113, R0, UR20, RZ ;  /* 0x0000001400717c24 */ /* 0x001fc8000f8e02ff */
[----:B--2---:R-:W-:-:S04]  /*46a0*/  IMAD R113, R113, R112, RZ ;  /* 0x0000007071717224 */ /* 0x004fc800078e02ff */
[----:B------:R-:W-:-:S05]  /*46b0*/  IMAD R113, R113, 0xa0, R7 ;  /* 0x000000a071717824 */ /* 0x000fca00078e0207 */
[----:B------:R-:W-:Y:S02]  /*46c0*/  SHF.R.S32.HI R112, RZ, 0x1f, R113 ;  /* 0x0000001fff707819 */ /* 0x000fe40000011471 */
[----:B------:R-:W-:-:S04]  /*46d0*/  IADD3 R113, P3, PT, R114, R113, RZ ;  /* 0x0000007172717210 */ /* 0x000fc80007f7e0ff */
[----:B------:R-:W-:Y:S02]  /*46e0*/  LEA.HI.X.SX32 R114, R114, R112, 0x1, P3 ;  /* 0x0000007072727211 */ /* 0x000fe400018f0eff */
[----:B------:R-:W-:-:S04]  /*46f0*/  LEA R112, P3, R113, UR8, 0x1 ;  /* 0x0000000871707c11 */ /* 0x000fc8000f8608ff */
[----:B------:R-:W-:-:S06]  /*4700*/  LEA.HI.X R113, R113, UR9, R114, 0x1, P3 ;  /* 0x0000000971717c11 */ /* 0x000fcc00098f0c72 */
[----:B------:R-:W5:Y:S03]  /*4710*/  LDG.E.128 R112, desc[UR36][R112.64] ;  /* 0x0000002470707981 */ /* 0x000f66000c1e1d00 */
.L_x_32:
[----:B------:R-:W-:Y:S05]  /*4720*/  BSYNC.RECONVERGENT B2 ;  /* 0x0000000000027941 */ /* 0x000fea0003800200 */
.L_x_31:
[----:B------:R-:W-:-:S09]  /*4730*/  UISETP.NE.AND UP0, UPT, UR21, URZ, UPT ;  /* 0x000000ff1500728c */ /* 0x000fd2000bf05270 */
[----:B------:R-:W-:Y:S05]  /*4740*/  BRA.U UP0, `(.L_x_33) ;  /* 0x0000000100b87547 */ /* 0x000fea000b800000 */
[----:B------:R-:W-:Y:S01]  /*4750*/  ISETP.NE.AND P3, PT, R2, RZ, PT ;  /* 0x000000ff0200720c */ /* 0x000fe20003f65270 */
[----:B------:R-:W2:Y:S04]  /*4760*/  LDL R235, [R1+0x34] ;  /* 0x0000340001eb7983 */ /* 0x000ea80000100800 */
[----:B-1----:R-:W3:Y:S04]  /*4770*/  LDL R232, [R1+0x30] ;  /* 0x0000300001e87983 */ /* 0x002ee80000100800 */
[----:B------:R-:W4:Y:S04]  /*4780*/  LDL R234, [R1+0x38] ;  /* 0x0000380001ea7983 */ /* 0x000f280000100800 */
[----:B------:R-:W-:Y:S01]  /*4790*/  VOTEU.ANY UP0, P3 ;  /* 0x0000000000ff7886 */ /* 0x000fe20001800100 */
[----:B------:R-:W-:Y:S01]  /*47a0*/  PLOP3.LUT P3, PT, PT, PT, UP0, 0x80, 0x8 ;  /* 0x000000000008781c */ /* 0x000fe20003f6f008 */
[----:B------:R-:W4:Y:S01]  /*47b0*/  LDL R233, [R1+0x3c] ;  /* 0x00003c0001e97983 */ /* 0x000f220000100800 */
[----:B------:R-:W-:-:S11]  /*47c0*/  PLOP3.LUT P4, PT, PT, PT, UP0, 0x80, 0x8 ;  /* 0x000000000008781c */ /* 0x000fd60003f8f008 */
[----:B------:R-:W0:Y:S02]  /*47d0*/  @P3 S2R R118, SR_CTAID.X ;  /* 0x0000000000763919 */ /* 0x000e240000002500 */
[----:B------:R-:W0:Y:S01]  /*47e0*/  @P4 LDC R116, c[0x0][0x3f8] ;  /* 0x0000fe00ff744b82 */ /* 0x000e220000000800 */
[----:B------:R-:W-:Y:S02]  /*47f0*/  PLOP3.LUT P3, PT, PT, PT, UP0, 0x80, 0x8 ;  /* 0x000000000008781c */ /* 0x000fe40003f6f008 */
[----:B------:R-:W-:-:S11]  /*4800*/  PLOP3.LUT P4, PT, PT, PT, UP0, 0x80, 0x8 ;  /* 0x000000000008781c */ /* 0x000fd60003f8f008 */
[----:B0-----:R-:W-:Y:S02]  /*4810*/  @P3 IMAD R118, R116, UR38, R118 ;  /* 0x0000002674763c24 */ /* 0x001fe4000f8e0276 */
[----:B------:R-:W0:Y:S01]  /*4820*/  @P4 LDC.64 R116, c[0x0][0x450] ;  /* 0x00011400ff744b82 */ /* 0x000e220000000a00 */
[----:B------:R-:W-:Y:S02]  /*4830*/  PLOP3.LUT P3, PT, PT, PT, UP0, 0x80, 0x8 ;  /* 0x000000000008781c */ /* 0x000fe40003f6f008 */
[----:B------:R-:W-:-:S11]  /*4840*/  PLOP3.LUT P4, PT, PT, PT, UP0, 0x80, 0x8 ;  /* 0x000000000008781c */ /* 0x000fd60003f8f008 */
[----:B------:R-:W-:Y:S01]  /*4850*/  @P3 IMAD R118, R118, 0xa0, RZ ;  /* 0x000000a076763824 */ /* 0x000fe200078e02ff */
[----:B------:R-:W-:-:S03]  /*4860*/  PLOP3.LUT P3, PT, PT, PT, UP0, 0x80, 0x8 ;  /* 0x000000000008781c */ /* 0x000fc60003f6f008 */
[----:B0-----:R-:W-:-:S10]  /*4870*/  @P4 IMAD.WIDE R116, R118, 0x2, R116 ;  /* 0x0000000276744825 */ /* 0x001fd400078e0274 */
[----:B------:R-:W4:Y:S01]  /*4880*/  @P3 LDG.E.128 R116, desc[UR36][R116.64+0x10] ;  /* 0x0000102474743981 */ /* 0x000f22000c1e1d00 */
[----:B------:R-:W-:Y:S02]  /*4890*/  PLOP3.LUT P3, PT, PT, PT, UP0, 0x80, 0x8 ;  /* 0x000000000008781c */ /* 0x000fe40003f6f008 */
[----:B------:R-:W-:Y:S02]  /*48a0*/  PLOP3.LUT P5, PT, PT, PT, UP0, 0x80, 0x8 ;  /* 0x000000000008781c */ /* 0x000fe40003faf008 */
[----:B------:R-:W-:Y:S01]  /*48b0*/  PLOP3.LUT P4, PT, PT, PT, UP0, 0x80, 0x8 ;  /* 0x000000000008781c */ /* 0x000fe20003f8f008 */
[----:B------:R-:W-:Y:S01]  /*48c0*/  BSSY.RECONVERGENT B2, `(.L_x_33) ;  /* 0x0000016000027945 */ /* 0x000fe20003800200 */
[----:B--2--5:R-:W-:Y:S02]  /*48d0*/  HADD2 R113, R113, R235 ;  /* 0x000000eb71717230 */ /* 0x024fe40000000000 */
[----:B---3--:R-:W-:Y:S02]  /*48e0*/  HFMA2 R112, R112, 1, 1, R232 ;  /* 0x3c003c0070707831 */ /* 0x008fe400000000e8 */
[----:B----4-:R-:W-:-:S02]  /*48f0*/  HFMA2 R114, R114, 1, 1, R234 ;  /* 0x3c003c0072727831 */ /* 0x010fc400000000ea */
[----:B------:R-:W-:Y:S02]  /*4900*/  HADD2 R115, R115, R233 ;  /* 0x000000e973737230 */ /* 0x000fe40000000000 */
[----:B------:R-:W-:Y:S01]  /*4910*/  @P3 HMUL2 R113, R113, R117 ;  /* 0x0000007571713232 */ /* 0x000fe20000000000 */
[----:B------:R-:W-:Y:S01]  /*4920*/  PLOP3.LUT P3, PT, PT, PT, UP0, 0x80, 0x8 ;  /* 0x000000000008781c */ /* 0x000fe20003f6f008 */
[----:B------:R-:W-:Y:S02]  /*4930*/  @P5 HFMA2 R112, R112, R116, -RZ ;  /* 0x0000007470705231 */ /* 0x000fe400001000ff */
[----:B------:R-:W-:-:S10]  /*4940*/  @P4 HMUL2 R115, R115, R119 ;  /* 0x0000007773734232 */ /* 0x000fd40000000000 */
[----:B------:R-:W-:Y:S01]  /*4950*/  @P3 HMUL2 R114, R114, R118 ;  /* 0x0000007672723232 */ /* 0x000fe20000000000 */
[----:B------:R-:W-:Y:S06]  /*4960*/  @P2 BRA `(.L_x_34) ;  /* 0x00000000002c2947 */ /* 0x000fec0003800000 */
[----:B------:R-:W-:Y:S01]  /*4970*/  S2UR UR5, SR_CTAID.Y ;  /* 0x00000000000579c3 */ /* 0x000fe20000002600 */
[----:B------:R-:W-:-:S07]  /*4980*/  SHF.R.S32.HI R117, RZ, 0x1f, R7 ;  /* 0x0000001fff757819 */ /* 0x000fce0000011407 */
[----:B------:R-:W0:Y:S02]  /*4990*/  S2UR UR7, SR_CTAID.X ;  /* 0x00000000000779c3 */ /* 0x000e240000002500 */
[----:B0-----:R-:W-:-:S06]  /*49a0*/  UIMAD UR5, UR5, UR20, UR7 ;  /* 0x00000014050572a4 */ /* 0x001fcc000f8e0207 */
[----:B------:R-:W-:-:S04]  /*49b0*/  IMAD R116, R0, UR5, RZ ;  /* 0x0000000500747c24 */ /* 0x000fc8000f8e02ff */
[----:B------:R-:W-:-:S05]  /*49c0*/  IMAD R116, R116, 0xa0, RZ ;  /* 0x000000a074747824 */ /* 0x000fca00078e02ff */
[----:B------:R-:W-:-:S04]  /*49d0*/  IADD3 R7, P2, PT, R116, R7, RZ ;  /* 0x0000000774077210 */ /* 0x000fc80007f5e0ff */
[----:B------:R-:W-:Y:S02]  /*49e0*/  LEA.HI.X.SX32 R117, R116, R117, 0x1, P2 ;  /* 0x0000007574757211 */ /* 0x000fe400010f0eff */
[----:B------:R-:W-:-:S04]  /*49f0*/  LEA R116, P2, R7, UR8, 0x1 ;  /* 0x0000000807747c11 */ /* 0x000fc8000f8408ff */
[----:B------:R-:W-:-:S05]  /*4a00*/  LEA.HI.X R117, R7, UR9, R117, 0x1, P2 ;  /* 0x0000000907757c11 */ /* 0x000fca00090f0c75 */
[----:B------:R0:W-:Y:S04]  /*4a10*/  STG.E.128 desc[UR36][R116.64], R112 ;  /* 0x0000007074007986 */ /* 0x0001e8000c101d24 */
.L_x_34:
[----:B------:R-:W-:Y:S05]  /*4a20*/  BSYNC.RECONVERGENT B2 ;  /* 0x0000000000027941 */ /* 0x000fea0003800200 */
.L_x_33:
[----:B------:R-:W-:Y:S01]  /*4a30*/  IMAD R7, R0, 0x10, R6 ;  /* 0x0000001000077824 */ /* 0x000fe200078e0206 */
[----:B------:R-:W-:Y:S01]  /*4a40*/  BSSY.RECONVERGENT B2, `(.L_x_35) ;  /* 0x0000016000027945 */ /* 0x000fe20003800200 */
[----:B------:R-:W-:Y:S02]  /*4a50*/  CS2R R118, SRZ ;  /* 0x0000000000767805 */ /* 0x000fe4000001ff00 */
[----:B0-----:R-:W-:Y:S02]  /*4a60*/  CS2R R116, SRZ ;  /* 0x0000000000747805 */ /* 0x001fe4000001ff00 */
        /* <DEDUP_REMOVED lines=19> */
.L_x_36:
[----:B------:R-:W-:Y:S05]  /*4ba0*/  BSYNC.RECONVERGENT B2 ;  /* 0x0000000000027941 */ /* 0x000fea0003800200 */
.L_x_35:
[----:B------:R-:W-:-:S09]  /*4bb0*/  UISETP.NE.AND UP0, UPT, UR21, URZ, UPT ;  /* 0x000000ff1500728c */ /* 0x000fd2000bf05270 */
[----:B------:R-:W-:Y:S05]  /*4bc0*/  BRA.U UP0, `(.L_x_30) ;  /* 0x0000000100c47547 */ /* 0x000fea000b800000 */
[----:B------:R-:W-:Y:S01]  /*4bd0*/  ISETP.NE.AND P2, PT, R2, RZ, PT ;  /* 0x000000ff0200720c */ /* 0x000fe20003f45270 */
[----:B------:R0:W-:Y:S04]  /*4be0*/  STL [R1+0x26c], R3 ;  /* 0x00026c0301007387 */ /* 0x0001e80000100800 */
[----:B0-----:R-:W2:Y:S08]  /*4bf0*/  LDL R3, [R1+0x24] ;  /* 0x0000240001037983 */ /* 0x001eb00000100800 */
[----:B------:R-:W-:Y:S01]  /*4c00*/  VOTEU.ANY UP0, P2 ;  /* 0x0000000000ff7886 */ /* 0x000fe20001000100 */
[----:B------:R-:W-:Y:S01]  /*4c10*/  PLOP3.LUT P2, PT, PT, PT, UP0, 0x80, 0x8 ;  /* 0x000000000008781c */ /* 0x000fe20003f4f008 */
[----:B------:R0:W-:Y:S01]  /*4c20*/  STL [R1+0x268], R0 ;  /* 0x0002680001007387 */ /* 0x0001e20000100800 */
[----:B------:R-:W-:-:S02]  /*4c30*/  PLOP3.LUT P3, PT, PT, PT, UP0, 0x80, 0x8 ;  /* 0x000000000008781c */ /* 0x000fc40003f6f008 */
[----:B------:R-:W-:Y:S01]  /*4c40*/  PLOP3.LUT P4, PT, PT, PT, UP0, 0x80, 0x8 ;  /* 0x000000000008781c */ /* 0x000fe20003f8f008 */
[----:B------:R-:W3:Y:S04]  /*4c50*/  LDL R250, [R1+0x20] ;  /* 0x0000200001fa7983 */ /* 0x000ee80000100800 */
[----:B0-----:R-:W4:Y:S04]  /*4c60*/  LDL R0, [R1+0x28] ;  /* 0x0000280001007983 */ /* 0x001f280000100800 */
[----:B------:R-:W0:Y:S02]  /*4c70*/  @P2 S2R R234, SR_CTAID.X ;  /* 0x0000000000ea2919 */ /* 0x000e240000002500 */
[----:B-1----:R-:W0:Y:S01]  /*4c80*/  @P3 LDC R232, c[0x0][0x3f8] ;  /* 0x0000fe00ffe83b82 */ /* 0x002e220000000800 */
[----:B------:R-:W-:-:S02]  /*4c90*/  PLOP3.LUT P2, PT, PT, PT, UP0, 0x80, 0x8 ;  /* 0x000000000008781c */ /* 0x000fc40003f4f008 */
[----:B------:R-:W-:-:S11]  /*4ca0*/  PLOP3.LUT P3, PT, PT, PT, UP0, 0x80, 0x8 ;  /* 0x000000000008781c */ /* 0x000fd60003f6f008 */
[----:B0-----:R-:W-:Y:S02]  /*4cb0*/  @P2 IMAD R234, R232, UR38, R234 ;  /* 0x00000026e8ea2c24 */ /* 0x001fe4000f8e02ea */
[----:B------:R-:W0:Y:S01]  /*4cc0*/  @P3 LDC.64 R232, c[0x0][0x450] ;  /* 0x00011400ffe83b82 */ /* 0x000e220000000a00 */
[----:B------:R-:W-:Y:S02]  /*4cd0*/  PLOP3.LUT P2, PT, PT, PT, UP0, 0x80, 0x8 ;  /* 0x000000000008781c */ /* 0x000fe40003f4f008 */
[----:B------:R-:W-:-:S11]  /*4ce0*/  PLOP3.LUT P3, PT, PT, PT, UP0, 0x80, 0x8 ;  /* 0x000000000008781c */ /* 0x000fd60003f6f008 */
[----:B------:R-:W-:-:S04]  /*4cf0*/  @P2 IMAD R234, R234, 0xa0, RZ ;  /* 0x000000a0eaea2824 */ /* 0x000fc800078e02ff */
[----:B0-----:R-:W-:-:S06]  /*4d00*/  @P3 IMAD.WIDE R232, R234, 0x2, R232 ;  /* 0x00000002eae83825 */ /* 0x001fcc00078e02e8 */
[----:B------:R-:W3:Y:S01]  /*4d10*/  @P4 LDG.E.128 R232, desc[UR36][R232.64+0x20] ;  /* 0x00002024e8e84981 */ /* 0x000ee2000c1e1d00 */
[----:B------:R-:W-:Y:S01]  /*4d20*/  PLOP3.LUT P2, PT, PT, PT, UP0, 0x80, 0x8 ;  /* 0x000000000008781c */ /* 0x000fe20003f4f008 */
[----:B--2--5:R-:W-:Y:S02]  /*4d30*/  HADD2 R117, R117, R3 ;  /* 0x0000000375757230 */ /* 0x024fe40000000000 */
[----:B------:R2:W5:Y:S01]  /*4d40*/  LDL.LU R3, [R1+0x26c] ;  /* 0x00026c0001037983 */ /* 0x0005620000300800 */
[----:B----4-:R-:W-:-:S09]  /*4d50*/  HFMA2 R118, R118, 1, 1, R0 ;  /* 0x3c003c0076767831 */ /* 0x010fd20000000000 */
[----:B---3--:R-:W-:Y:S02]  /*4d60*/  @P2 HMUL2 R117, R117, R233 ;  /* 0x000000e975752232 */ /* 0x008fe40000000000 */
[----:B------:R-:W3:Y:S04]  /*4d70*/  LDL R233, [R1+0x2c] ;  /* 0x00002c0001e97983 */ /* 0x000ee80000100800 */
[----:B------:R2:W5:Y:S01]  /*4d80*/  LDL.LU R0, [R1+0x268] ;  /* 0x0002680001007983 */ /* 0x0005620000300800 */
[----:B------:R-:W-:Y:S02]  /*4d90*/  PLOP3.LUT P4, PT, PT, PT, UP0, 0x80, 0x8 ;  /* 0x000000000008781c */ /* 0x000fe40003f8f008 */
[----:B------:R-:W-:Y:S02]  /*4da0*/  PLOP3.LUT P3, PT, PT, PT, UP0, 0x80, 0x8 ;  /* 0x000000000008781c */ /* 0x000fe40003f6f008 */
[----:B------:R-:W-:-:S09]  /*4db0*/  PLOP3.LUT P2, PT, PT, PT, UP0, 0x80, 0x8 ;  /* 0x000000000008781c */ /* 0x000fd20003f4f008 */
[----:B------:R-:W-:Y:S01]  /*4dc0*/  @P4 HMUL2 R118, R118, R234 ;  /* 0x000000ea76764232 */ /* 0x000fe20000000000 */
[----:B------:R-:W-:Y:S01]  /*4dd0*/  ISETP.GE.AND P4, PT, R7, R4, PT ;  /* 0x000000040700720c */ /* 0x000fe20003f86270 */
[----:B------:R-:W-:-:S04]  /*4de0*/  HFMA2 R116, R116, 1, 1, R250 ;  /* 0x3c003c0074747831 */ /* 0x000fc800000000fa */
[----:B------:R-:W-:Y:S02]  /*4df0*/  @P3 HFMA2 R116, R116, R232, -RZ ;  /* 0x000000e874743231 */ /* 0x000fe400001000ff */
[----:B---3--:R-:W-:-:S04]  /*4e00*/  HADD2 R119, R119, R233 ;  /* 0x000000e977777230 */ /* 0x008fc80000000000 */
[----:B------:R-:W-:Y:S02]  /*4e10*/  @P2 HMUL2 R119, R119, R235 ;  /* 0x000000eb77772232 */ /* 0x000fe40000000000 */
[----:B--2---:R-:W-:Y:S05]  /*4e20*/  @P4 BRA `(.L_x_30) ;  /* 0x00000000002c4947 */ /* 0x004fea0003800000 */
[----:B------:R-:W-:Y:S01]  /*4e30*/  S2UR UR5, SR_CTAID.Y ;  /* 0x00000000000579c3 */ /* 0x000fe20000002600 */
[----:B------:R-:W-:-:S07]  /*4e40*/  SHF.R.S32.HI R233, RZ, 0x1f, R7 ;  /* 0x0000001fffe97819 */ /* 0x000fce0000011407 */
[----:B------:R-:W0:Y:S02]  /*4e50*/  S2UR UR7, SR_CTAID.X ;  /* 0x00000000000779c3 */ /* 0x000e240000002500 */
[----:B0-----:R-:W-:-:S06]  /*4e60*/  UIMAD UR5, UR5, UR20, UR7 ;  /* 0x00000014050572a4 */ /* 0x001fcc000f8e0207 */
[----:B-----5:R-:W-:-:S04]  /*4e70*/  IMAD R232, R0, UR5, RZ ;  /* 0x0000000500e87c24 */ /* 0x020fc8000f8e02ff */
[----:B------:R-:W-:-:S05]  /*4e80*/  IMAD R232, R232, 0xa0, RZ ;  /* 0x000000a0e8e87824 */ /* 0x000fca00078e02ff */
[----:B------:R-:W-:-:S04]  /*4e90*/  IADD3 R7, P2, PT, R232, R7, RZ ;  /* 0x00000007e8077210 */ /* 0x000fc80007f5e0ff */
[----:B------:R-:W-:Y:S02]  /*4ea0*/  LEA.HI.X.SX32 R233, R232, R233, 0x1, P2 ;  /* 0x000000e9e8e97211 */ /* 0x000fe400010f0eff */
[----:B------:R-:W-:-:S04]  /*4eb0*/  LEA R232, P2, R7, UR8, 0x1 ;  /* 0x0000000807e87c11 */ /* 0x000fc8000f8408ff */
[----:B------:R-:W-:-:S05]  /*4ec0*/  LEA.HI.X R233, R7, UR9, R233, 0x1, P2 ;  /* 0x0000000907e97c11 */ /* 0x000fca00090f0ce9 */
[----:B------:R2:W-:Y:S04]  /*4ed0*/  STG.E.128 desc[UR36][R232.64], R116 ;  /* 0x00000074e8007986 */ /* 0x0005e8000c101d24 */
.L_x_30:
[----:B------:R-:W-:Y:S05]  /*4ee0*/  BSYNC.RECONVERGENT B1 ;  /* 0x0000000000017941 */ /* 0x000fea0003800200 */
.L_x_29:
[----:B------:R-:W-:Y:S04]  /*4ef0*/  BSSY.RECONVERGENT B2, `(.L_x_37) ;  /* 0x000025d000027945 */ /* 0x000fe80003800200 */
[----:B------:R-:W-:Y:S04]  /*4f00*/  BSSY.RELIABLE B1, `(.L_x_38) ;  /* 0x0000211000017945 */ /* 0x000fe80003800100 */
[----:B------:R-:W-:Y:S05]  /*4f10*/  @P0 BRA `(.L_x_39) ;  /* 0x0000000800700947 */ /* 0x000fea0003800000 */
[----:B------:R-:W-:Y:S01]  /*4f20*/  SHF.L.U32 R7, R5, 0x3, RZ ;  /* 0x0000000305077819 */ /* 0x000fe200000006ff */
[----:B------:R-:W-:Y:S01]  /*4f30*/  BSSY.RECONVERGENT B3, `(.L_x_40) ;  /* 0x0000017000037945 */ /* 0x000fe20003800200 */
[----:B0-----:R-:W-:Y:S02]  /*4f40*/  CS2R R10, SRZ ;  /* 0x00000000000a7805 */ /* 0x001fe4000001ff00 */
[----:B------:R-:W-:Y:S01]  /*4f50*/  CS2R R8, SRZ ;  /* 0x0000000000087805 */ /* 0x000fe2000001ff00 */
[----:B-----5:R-:W-:-:S05]  /*4f60*/  IMAD R7, R0, 0x10, R7 ;  /* 0x0000001000077824 */ /* 0x020fca00078e0207 */
        /* <DEDUP_REMOVED lines=8> */
[----:B------:R0:W3:Y:S01]  /*4ff0*/  LDG.E R8, desc[UR36][R8.64] ;  /* 0x0000002408087981 */ /* 0x0000e2000c1e1900 */
[C---:B------:R-:W-:Y:S02]  /*5000*/  IMAD R10, R0.reuse, UR6, RZ ;  /* 0x00000006000a7c24 */ /* 0x040fe4000f8e02ff */
[----:B0-----:R-:W-:-:S04]  /*5010*/  IMAD R9, R0, UR20, RZ ;  /* 0x0000001400097c24 */ /* 0x001fc8000f8e02ff */
[----:B---3--:R-:W-:-:S04]  /*5020*/  IMAD R9, R9, R8, RZ ;  /* 0x0000000809097224 */ /* 0x008fc800078e02ff */
[----:B------:R-:W-:-:S05]  /*5030*/  IMAD R9, R9, 0xa0, R7 ;  /* 0x000000a009097824 */ /* 0x000fca00078e0207 */
[----:B------:R-:W-:Y:S02]  /*5040*/  SHF.R.S32.HI R8, RZ, 0x1f, R9 ;  /* 0x0000001fff087819 */ /* 0x000fe40000011409 */
[----:B------:R-:W-:-:S04]  /*5050*/  IADD3 R9, P2, PT, R10, R9, RZ ;  /* 0x000000090a097210 */ /* 0x000fc80007f5e0ff */
[----:B------:R-:W-:Y:S02]  /*5060*/  LEA.HI.X.SX32 R10, R10, R8, 0x1, P2 ;  /* 0x000000080a0a7211 */ /* 0x000fe400010f0eff */
[----:B------:R-:W-:-:S04]  /*5070*/  LEA R8, P2, R9, UR8, 0x1 ;  /* 0x0000000809087c11 */ /* 0x000fc8000f8408ff */
[----:B------:R-:W-:-:S06]  /*5080*/  LEA.HI.X R9, R9, UR9, R10, 0x1, P2 ;  /* 0x0000000909097c11 */ /* 0x000fcc00090f0c0a */
[----:B------:R-:W5:Y:S03]  /*5090*/  LDG.E.128 R8, desc[UR36][R8.64] ;  /* 0x0000002408087981 */ /* 0x000f66000c1e1d00 */
.L_x_41:
[----:B------:R-:W-:Y:S05]  /*50a0*/  BSYNC.RECONVERGENT B3 ;  /* 0x0000000000037941 */ /* 0x000fea0003800200 */
.L_x_40:
[----:B------:R-:W-:-:S09]  /*50b0*/  UISETP.NE.AND UP0, UPT, UR21, URZ, UPT ;  /* 0x000000ff1500728c */ /* 0x000fd2000bf05270 */
[----:B------:R-:W-:Y:S05]  /*50c0*/  BRA.U UP0, `(.L_x_42) ;  /* 0x0000000100cc7547 */ /* 0x000fea000b800000 */
[----:B------:R-:W-:Y:S01]  /*50d0*/  ISETP.NE.AND P2, PT, R2, RZ, PT ;  /* 0x000000ff0200720c */ /* 0x000fe20003f45270 */
[----:B------:R0:W-:Y:S04]  /*50e0*/  STL [R1+0x26c], R3 ;  /* 0x00026c0301007387 */ /* 0x0001e80000100800 */
[----:B0-----:R-:W3:Y:S08]  /*50f0*/  LDL R3, [R1+0x14] ;  /* 0x0000140001037983 */ /* 0x001ef00000100800 */
[----:B------:R-:W-:Y:S01]  /*5100*/  VOTEU.ANY UP0, P2 ;  /* 0x0000000000ff7886 */ /* 0x000fe20001000100 */
[----:B------:R-:W-:Y:S01]  /*5110*/  PLOP3.LUT P2, PT, PT, PT, UP0, 0x80, 0x8 ;  /* 0x000000000008781c */ /* 0x000fe20003f4f008 */
[----:B------:R0:W-:Y:S01]  /*5120*/  STL [R1+0x268], R0 ;  /* 0x0002680001007387 */ /* 0x0001e20000100800 */
[----:B------:R-:W-:-:S02]  /*5130*/  PLOP3.LUT P3, PT, PT, PT, UP0, 0x80, 0x8 ;  /* 0x000000000008781c */ /* 0x000fc40003f6f008 */
[----:B------:R-:W-:Y:S01]  /*5140*/  PLOP3.LUT P4, PT, PT, PT, UP0, 0x80, 0x8 ;  /* 0x000000000008781c */ /* 0x000fe20003f8f008 */
[----:B------:R-:W4:Y:S04]  /*5150*/  LDL R250, [R1+0x10] ;  /* 0x0000100001fa7983 */ /* 0x000f280000100800 */
[----:B0-----:R-:W4:Y:S04]  /*5160*/  LDL R0, [R1+0x18] ;  /* 0x0000180001007983 */ /* 0x001f280000100800 */
[----:B------:R-:W0:Y:S02]  /*5170*/  @P2 S2R R234, SR_CTAID.X ;  /* 0x0000000000ea2919 */ /* 0x000e240000002500 */
[----:B-12---:R-:W0:Y:S01]  /*5180*/  @P3 LDC R232, c[0x0][0x3f8] ;  /* 0x0000fe00ffe83b82 */ /* 0x006e220000000800 */
        /* <DEDUP_REMOVED lines=8> */
[----:B------:R-:W2:Y:S01]  /*5210*/  @P4 LDG.E.128 R232, desc[UR36][R232.64+0x30] ;  /* 0x00003024e8e84981 */ /* 0x000ea2000c1e1d00 */
[----:B------:R-:W-:Y:S01]  /*5220*/  PLOP3.LUT P2, PT, PT, PT, UP0, 0x80, 0x8 ;  /* 0x000000000008781c */ /* 0x000fe20003f4f008 */
[----:B---3-5:R-:W-:Y:S02]  /*5230*/  HADD2 R9, R9, R3 ;  /* 0x0000000309097230 */ /* 0x028fe40000000000 */
[----:B------:R0:W5:Y:S01]  /*5240*/  LDL.LU R3, [R1+0x26c] ;  /* 0x00026c0001037983 */ /* 0x0001620000300800 */
[----:B----4-:R-:W-:-:S09]  /*5250*/  HFMA2 R10, R10, 1, 1, R0 ;  /* 0x3c003c000a0a7831 */ /* 0x010fd20000000000 */
[----:B--2---:R-:W-:Y:S02]  /*5260*/  @P2 HMUL2 R9, R9, R233 ;  /* 0x000000e909092232 */ /* 0x004fe40000000000 */
[----:B------:R-:W2:Y:S04]  /*5270*/  LDL R233, [R1+0x1c] ;  /* 0x00001c0001e97983 */ /* 0x000ea80000100800 */
[----:B------:R0:W5:Y:S01]  /*5280*/  LDL.LU R0, [R1+0x268] ;  /* 0x0002680001007983 */ /* 0x0001620000300800 */
[----:B------:R-:W-:Y:S02]  /*5290*/  PLOP3.LUT P4, PT, PT, PT, UP0, 0x80, 0x8 ;  /* 0x000000000008781c */ /* 0x000fe40003f8f008 */
[----:B------:R-:W-:Y:S02]  /*52a0*/  PLOP3.LUT P3, PT, PT, PT, UP0, 0x80, 0x8 ;  /* 0x000000000008781c */ /* 0x000fe40003f6f008 */
[----:B------:R-:W-:-:S09]  /*52b0*/  PLOP3.LUT P2, PT, PT, PT, UP0, 0x80, 0x8 ;  /* 0x000000000008781c */ /* 0x000fd20003f4f008 */
[----:B------:R-:W-:Y:S01]  /*52c0*/  @P4 HMUL2 R10, R10, R234 ;  /* 0x000000ea0a0a4232 */ /* 0x000fe20000000000 */
[----:B------:R-:W-:Y:S01]  /*52d0*/  ISETP.GE.AND P4, PT, R7, R4, PT ;  /* 0x000000040700720c */ /* 0x000fe20003f86270 */
[----:B------:R-:W-:Y:S01]  /*52e0*/  HFMA2 R8, R8, 1, 1, R250 ;  /* 0x3c003c0008087831 */ /* 0x000fe200000000fa */
[----:B------:R-:W-:Y:S03]  /*52f0*/  BSSY.RECONVERGENT B3, `(.L_x_42) ;  /* 0x0000010000037945 */ /* 0x000fe60003800200 */
[----:B------:R-:W-:Y:S02]  /*5300*/  @P3 HFMA2 R8, R8, R232, -RZ ;  /* 0x000000e808083231 */ /* 0x000fe400001000ff */
[----:B--2---:R-:W-:-:S04]  /*5310*/  HADD2 R11, R11, R233 ;  /* 0x000000e90b0b7230 */ /* 0x004fc80000000000 */
[----:B------:R-:W-:Y:S02]  /*5320*/  @P2 HMUL2 R11, R11, R235 ;  /* 0x000000eb0b0b2232 */ /* 0x000fe40000000000 */
[----:B0-----:R-:W-:Y:S05]  /*5330*/  @P4 BRA `(.L_x_43) ;  /* 0x00000000002c4947 */ /* 0x001fea0003800000 */
        /* <DEDUP_REMOVED lines=11> */
.L_x_43:
[----:B------:R-:W-:Y:S05]  /*53f0*/  BSYNC.RECONVERGENT B3 ;  /* 0x0000000000037941 */ /* 0x000fea0003800200 */
.L_x_42:
[----:B------:R-:W-:Y:S05]  /*5400*/  @P0 BRA `(.L_x_44) ;  /* 0x0000000800580947 */ /* 0x000fea0003800000 */
[----:B-----5:R-:W-:Y:S01]  /*5410*/  IMAD R7, R0, 0x20, R6 ;  /* 0x0000002000077824 */ /* 0x020fe200078e0206 */
[----:B------:R-:W-:Y:S01]  /*5420*/  BSSY.RECONVERGENT B3, `(.L_x_45) ;  /* 0x0000016000037945 */ /* 0x000fe20003800200 */
[----:B------:R-:W-:Y:S02]  /*5430*/  CS2R R122, SRZ ;  /* 0x00000000007a7805 */ /* 0x000fe4000001ff00 */
[----:B------:R-:W-:Y:S02]  /*5440*/  CS2R R120, SRZ ;  /* 0x0000000000787805 */ /* 0x000fe4000001ff00 */
[----:B------:R-:W-:-:S13]  /*5450*/  ISETP.GE.AND P2, PT, R7, R4, PT ;  /* 0x000000040700720c */ /* 0x000fda0003f46270 */
[----:B------:R-:W-:Y:S05]  /*5460*/  @P2 BRA `(.L_x_46) ;  /* 0x0000000000442947 */ /* 0x000fea0003800000 */
[----:B------:R-:W3:Y:S02]  /*5470*/  S2UR UR5, SR_CTAID.Y ;  /* 0x00000000000579c3 */ /* 0x000ee40000002600 */
[----:B---3--:R-:W-:-:S05]  /*5480*/  IMAD R122, R0, UR5, RZ ;  /* 0x00000005007a7c24 */ /* 0x008fca000f8e02ff */
[----:B------:R-:W-:-:S04]  /*5490*/  IADD3 R121, P2, PT, R122, R3, RZ ;  /* 0x000000037a797210 */ /* 0x000fc80007f5e0ff */
[----:B------:R-:W-:Y:S02]  /*54a0*/  LEA.HI.X.SX32 R122, R122, RZ, 0x1, P2 ;  /* 0x000000ff7a7a7211 */ /* 0x000fe400010f0eff */
[----:B------:R-:W-:-:S04]  /*54b0*/  LEA R120, P2, R121, UR10, 0x2 ;  /* 0x0000000a79787c11 */ /* 0x000fc8000f8410ff */
[----:B------:R-:W-:-:S05]  /*54c0*/  LEA.HI.X R121, R121, UR11, R122, 0x2, P2 ;  /* 0x0000000b79797c11 */ /* 0x000fca00090f147a */
[----:B------:R3:W2:Y:S01]  /*54d0*/  LDG.E R120, desc[UR36][R120.64] ;  /* 0x0000002478787981 */ /* 0x0006a2000c1e1900 */
[C---:B------:R-:W-:Y:S02]  /*54e0*/  IMAD R122, R0.reuse, UR6, RZ ;  /* 0x00000006007a7c24 */ /* 0x040fe4000f8e02ff */
[----:B---3--:R-:W-:-:S04]  /*54f0*/  IMAD R121, R0, UR20, RZ ;  /* 0x0000001400797c24 */ /* 0x008fc8000f8e02ff */
        /* <DEDUP_REMOVED lines=8> */
.L_x_46:
[----:B------:R-:W-:Y:S05]  /*5580*/  BSYNC.RECONVERGENT B3 ;  /* 0x0000000000037941 */ /* 0x000fea0003800200 */
.L_x_45:
[----:B------:R-:W-:Y:S01]  /*5590*/  UISETP.NE.AND UP0, UPT, UR21, URZ, UPT ;  /* 0x000000ff1500728c */ /* 0x000fe2000bf05270 */
[----:B------:R-:W-:Y:S08]  /*55a0*/  BSSY.RECONVERGENT B3, `(.L_x_39) ;  /* 0x0000033000037945 */ /* 0x000ff00003800200 */
[----:B------:R-:W-:Y:S05]  /*55b0*/  BRA.U UP0, `(.L_x_47) ;  /* 0x0000000100c47547 */ /* 0x000fea000b800000 */
[----:B------:R-:W-:Y:S01]  /*55c0*/  ISETP.NE.AND P2, PT, R2, RZ, PT ;  /* 0x000000ff0200720c */ /* 0x000fe20003f45270 */
[----:B------:R3:W-:Y:S04]  /*55d0*/  STL [R1+0x26c], R3 ;  /* 0x00026c0301007387 */ /* 0x0007e80000100800 */
[----:B---3--:R-:W3:Y:S08]  /*55e0*/  LDL R3, [R1+0x4] ;  /* 0x0000040001037983 */ /* 0x008ef00000100800 */
[----:B------:R-:W-:Y:S01]  /*55f0*/  VOTEU.ANY UP0, P2 ;  /* 0x0000000000ff7886 */ /* 0x000fe20001000100 */
[----:B------:R-:W-:Y:S01]  /*5600*/  PLOP3.LUT P2, PT, PT, PT, UP0, 0x80, 0x8 ;  /* 0x000000000008781c */ /* 0x000fe20003f4f008 */
[----:B------:R0:W-:Y:S01]  /*5610*/  STL [R1+0x268], R0 ;  /* 0x0002680001007387 */ /* 0x0001e20000100800 */
[----:B------:R-:W-:-:S02]  /*5620*/  PLOP3.LUT P3, PT, PT, PT, UP0, 0x80, 0x8 ;  /* 0x000000000008781c */ /* 0x000fc40003f6f008 */
[----:B------:R-:W-:Y:S01]  /*5630*/  PLOP3.LUT P4, PT, PT, PT, UP0, 0x80, 0x8 ;  /* 0x000000000008781c */ /* 0x000fe20003f8f008 */
[----:B------:R-:W4:Y:S04]  /*5640*/  LDL R250, [R1] ;  /* 0x0000000001fa7983 */ /* 0x000f280000100800 */
        /* <DEDUP_REMOVED lines=26> */
[----:B--2---:R-:W-:-:S04]  /*57f0*/  HADD2 R123, R123, R233 ;  /* 0x000000e97b7b7230 */ /* 0x004fc80000000000 */
[----:B------:R-:W-:Y:S02]  /*5800*/  @P2 HMUL2 R123, R123, R235 ;  /* 0x000000eb7b7b2232 */ /* 0x000fe40000000000 */
[----:B---3--:R-:W-:Y:S05]  /*5810*/  @P4 BRA `(.L_x_47) ;  /* 0x00000000002c4947 */ /* 0x008fea0003800000 */
        /* <DEDUP_REMOVED lines=11> */
.L_x_47:
[----:B------:R-:W-:Y:S05]  /*58d0*/  BSYNC.RECONVERGENT B3 ;  /* 0x0000000000037941 */ /* 0x000fea0003800200 */
.L_x_39:
[----:B------:R-:W-:Y:S05]  /*58e0*/  @P0 BRA `(.L_x_48) ;  /* 0x00000008004c0947 */ /* 0x000fea0003800000 */
[----:B-----5:R-:W-:Y:S01]  /*58f0*/  LEA R7, R0, R5, 0x2 ;  /* 0x0000000500077211 */ /* 0x020fe200078e10ff */
[----:B------:R-:W-:Y:S01]  /*5900*/  BSSY.RECONVERGENT B3, `(.L_x_49) ;  /* 0x0000018000037945 */ /* 0x000fe20003800200 */
[----:B------:R-:W-:-:S03]  /*5910*/  CS2R R126, SRZ ;  /* 0x00000000007e7805 */ /* 0x000fc6000001ff00 */
[----:B------:R-:W-:-:S05]  /*5920*/  IMAD.SHL.U32 R124, R7, 0x8, RZ ;  /* 0x00000008077c7824 */ /* 0x000fca00078e00ff */
[----:B------:R-:W-:Y:S02]  /*5930*/  ISETP.GE.AND P2, PT, R124, R4, PT ;  /* 0x000000047c00720c */ /* 0x000fe40003f46270 */
[----:B------:R-:W-:-:S11]  /*5940*/  CS2R R124, SRZ ;  /* 0x00000000007c7805 */ /* 0x000fd6000001ff00 */
        /* <DEDUP_REMOVED lines=11> */
[----:B------:R-:W-:-:S04]  /*5a00*/  IMAD R124, R124, 0x14, R7 ;  /* 0x000000147c7c7824 */ /* 0x000fc800078e0207 */
[----:B------:R-:W-:-:S05]  /*5a10*/  IMAD.SHL.U32 R125, R124, 0x8, RZ ;  /* 0x000000087c7d7824 */ /* 0x000fca00078e00ff */
[----:B------:R-:W-:Y:S02]  /*5a20*/  SHF.R.S32.HI R124, RZ, 0x1f, R125 ;  /* 0x0000001fff7c7819 */ /* 0x000fe4000001147d */
[----:B------:R-:W-:-:S04]  /*5a30*/  IADD3 R125, P2, PT, R126, R125, RZ ;  /* 0x0000007d7e7d7210 */ /* 0x000fc80007f5e0ff */
[----:B------:R-:W-:Y:S02]  /*5a40*/  LEA.HI.X.SX32 R126, R126, R124, 0x1, P2 ;  /* 0x0000007c7e7e7211 */ /* 0x000fe400010f0eff */
[----:B------:R-:W-:-:S04]  /*5a50*/  LEA R124, P2, R125, UR8, 0x1 ;  /* 0x000000087d7c7c11 */ /* 0x000fc8000f8408ff */
[----:B------:R-:W-:-:S06]  /*5a60*/  LEA.HI.X R125, R125, UR9, R126, 0x1, P2 ;  /* 0x000000097d7d7c11 */ /* 0x000fcc00090f0c7e */
[----:B------:R-:W5:Y:S03]  /*5a70*/  LDG.E.128 R124, desc[UR36][R124.64] ;  /* 0x000000247c7c7981 */ /* 0x000f66000c1e1d00 */
.L_x_50:
[----:B------:R-:W-:Y:S05]  /*5a80*/  BSYNC.RECONVERGENT B3 ;  /* 0x0000000000037941 */ /* 0x000fea0003800200 */
.L_x_49:
[----:B------:R-:W-:Y:S01]  /*5a90*/  UISETP.NE.AND UP0, UPT, UR21, URZ, UPT ;  /* 0x000000ff1500728c */ /* 0x000fe2000bf05270 */
[----:B------:R-:W-:Y:S08]  /*5aa0*/  BSSY.RECONVERGENT B3, `(.L_x_44) ;  /* 0x000002c000037945 */ /* 0x000ff00003800200 */
[----:B------:R-:W-:Y:S05]  /*5ab0*/  BRA.U UP0, `(.L_x_51) ;  /* 0x0000000100a87547 */ /* 0x000fea000b800000 */
[----:B------:R-:W-:-:S13]  /*5ac0*/  ISETP.NE.AND P2, PT, R2, RZ, PT ;  /* 0x000000ff0200720c */ /* 0x000fda0003f45270 */
[----:B------:R-:W-:Y:S01]  /*5ad0*/  VOTEU.ANY UP0, P2 ;  /* 0x0000000000ff7886 */ /* 0x000fe20001000100 */
[----:B------:R-:W-:Y:S02]  /*5ae0*/  PLOP3.LUT P2, PT, PT, PT, UP0, 0x80, 0x8 ;  /* 0x000000000008781c */ /* 0x000fe40003f4f008 */
[----:B------:R-:W-:Y:S02]  /*5af0*/  PLOP3.LUT P3, PT, PT, PT, UP0, 0x80, 0x8 ;  /* 0x000000000008781c */ /* 0x000fe40003f6f008 */
[----:B------:R-:W-:-:S09]  /*5b00*/  PLOP3.LUT P4, PT, PT, PT, UP0, 0x80, 0x8 ;  /* 0x000000000008781c */ /* 0x000fd20003f8f008 */
[----:B------:R-:W4:Y:S01]  /*5b10*/  @P2 S2R R234, SR_CTAID.X ;  /* 0x0000000000ea2919 */ /* 0x000f220000002500 */
[----:B------:R-:W-:Y:S01]  /*5b20*/  PLOP3.LUT P2, PT, PT, PT, UP0, 0x80, 0x8 ;  /* 0x000000000008781c */ /* 0x000fe20003f4f008 */
[----:B0123--:R-:W4:Y:S01]  /*5b30*/  @P3 LDC R232, c[0x0][0x3f8] ;  /* 0x0000fe00ffe83b82 */ /* 0x00ff220000000800 */
[----:B------:R-:W-:-:S11]  /*5b40*/  PLOP3.LUT P3, PT, PT, PT, UP0, 0x80, 0x8 ;  /* 0x000000000008781c */ /* 0x000fd60003f6f008 */
[----:B----4-:R-:W-:Y:S01]  /*5b50*/  @P2 IMAD R234, R232, UR38, R234 ;  /* 0x00000026e8ea2c24 */ /* 0x010fe2000f8e02ea */
[----:B------:R-:W-:Y:S01]  /*5b60*/  PLOP3.LUT P2, PT, PT, PT, UP0, 0x80, 0x8 ;  /* 0x000000000008781c */ /* 0x000fe20003f4f008 */
[----:B------:R-:W0:Y:S01]  /*5b70*/  @P3 LDC.64 R232, c[0x0][0x450] ;  /* 0x00011400ffe83b82 */ /* 0x000e220000000a00 */
[----:B------:R-:W-:-:S11]  /*5b80*/  PLOP3.LUT P3, PT, PT, PT, UP0, 0x80, 0x8 ;  /* 0x000000000008781c */ /* 0x000fd60003f6f008 */
[----:B------:R-:W-:-:S04]  /*5b90*/  @P2 IMAD R234, R234, 0xa0, RZ ;  /* 0x000000a0eaea2824 */ /* 0x000fc800078e02ff */
[----:B0-----:R-:W-:-:S06]  /*5ba0*/  @P3 IMAD.WIDE R232, R234, 0x2, R232 ;  /* 0x00000002eae83825 */ /* 0x001fcc00078e02e8 */
[----:B------:R-:W2:Y:S01]  /*5bb0*/  @P4 LDG.E.128 R232, desc[UR36][R232.64+0x50] ;  /* 0x00005024e8e84981 */ /* 0x000ea2000c1e1d00 */
[----:B------:R-:W-:Y:S01]  /*5bc0*/  PLOP3.LUT P4, PT, PT, PT, UP0, 0x80, 0x8 ;  /* 0x000000000008781c */ /* 0x000fe20003f8f008 */
[----:B-----5:R-:W-:Y:S01]  /*5bd0*/  HFMA2 R126, R126, 1, 1, R246 ;  /* 0x3c003c007e7e7831 */ /* 0x020fe200000000f6 */
[----:B------:R-:W-:Y:S01]  /*5be0*/  PLOP3.LUT P2, PT, PT, PT, UP0, 0x80, 0x8 ;  /* 0x000000000008781c */ /* 0x000fe20003f4f008 */
[----:B------:R-:W-:Y:S01]  /*5bf0*/  HADD2 R125, R125, R245 ;  /* 0x000000f57d7d7230 */ /* 0x000fe20000000000 */
[----:B------:R-:W-:Y:S01]  /*5c00*/  SHF.L.U32 R7, R7, 0x3, RZ ;  /* 0x0000000307077819 */ /* 0x000fe200000006ff */
[----:B------:R-:W-:Y:S01]  /*5c10*/  HFMA2 R124, R124, 1, 1, R244 ;  /* 0x3c003c007c7c7831 */ /* 0x000fe200000000f4 */
[----:B------:R-:W-:Y:S01]  /*5c20*/  PLOP3.LUT P3, PT, PT, PT, UP0, 0x80, 0x8 ;  /* 0x000000000008781c */ /* 0x000fe20003f6f008 */
[----:B------:R-:W-:-:S06]  /*5c30*/  HADD2 R127, R127, R247 ;  /* 0x000000f77f7f7230 */ /* 0x000fcc0000000000 */
[----:B--2---:R-:W-:Y:S01]  /*5c40*/  @P4 HMUL2 R126, R126, R234 ;  /* 0x000000ea7e7e4232 */ /* 0x004fe20000000000 */
[----:B------:R-:W-:Y:S01]  /*5c50*/  ISETP.GE.AND P4, PT, R7, R4, PT ;  /* 0x000000040700720c */ /* 0x000fe20003f86270 */
[----:B------:R-:W-:Y:S01]  /*5c60*/  @P2 HMUL2 R125, R125, R233 ;  /* 0x000000e97d7d2232 */ /* 0x000fe20000000000 */
[----:B------:R-:W-:-:S03]  /*5c70*/  PLOP3.LUT P2, PT, PT, PT, UP0, 0x80, 0x8 ;  /* 0x000000000008781c */ /* 0x000fc60003f4f008 */
[----:B------:R-:W-:-:S10]  /*5c80*/  @P3 HFMA2 R124, R124, R232, -RZ ;  /* 0x000000e87c7c3231 */ /* 0x000fd400001000ff */
        /* <DEDUP_REMOVED lines=13> */
.L_x_51:
[----:B------:R-:W-:Y:S05]  /*5d60*/  BSYNC.RECONVERGENT B3 ;  /* 0x0000000000037941 */ /* 0x000fea0003800200 */
.L_x_44:
[----:B------:R-:W-:Y:S05]  /*5d70*/  @P0 BRA `(.L_x_52) ;  /* 0x0000000800540947 */ /* 0x000fea0003800000 */
[----:B-----5:R-:W-:Y:S01]  /*5d80*/  IMAD R7, R0, 0x4, R5 ;  /* 0x0000000400077824 */ /* 0x020fe200078e0205 */
[----:B------:R-:W-:Y:S01]  /*5d90*/  BSSY.RECONVERGENT B3, `(.L_x_53) ;  /* 0x0000019000037945 */ /* 0x000fe20003800200 */
[----:B------:R-:W-:Y:S02]  /*5da0*/  CS2R R130, SRZ ;  /* 0x0000000000827805 */ /* 0x000fe4000001ff00 */
[----:B0123--:R-:W-:-:S05]  /*5db0*/  IMAD.IADD R232, R7, 0x1, R0 ;  /* 0x0000000107e87824 */ /* 0x00ffca00078e0200 */
[----:B------:R-:W-:-:S04]  /*5dc0*/  SHF.L.U32 R128, R232, 0x3, RZ ;  /* 0x00000003e8807819 */ /* 0x000fc800000006ff */
        /* <DEDUP_REMOVED lines=21> */
.L_x_54:
[----:B------:R-:W-:Y:S05]  /*5f20*/  BSYNC.RECONVERGENT B3 ;  /* 0x0000000000037941 */ /* 0x000fea0003800200 */
.L_x_53:
        /* <DEDUP_REMOVED lines=8> */
[----:B------:R-:W0:Y:S01]  /*5fb0*/  @P2 S2R R234, SR_CTAID.X ;  /* 0x0000000000ea2919 */ /* 0x000e220000002500 */
[----:B------:R-:W-:Y:S01]  /*5fc0*/  PLOP3.LUT P2, PT, PT, PT, UP0, 0x80, 0x8 ;  /* 0x000000000008781c */ /* 0x000fe20003f4f008 */
[----:B------:R-:W0:Y:S01]  /*5fd0*/  @P3 LDC R232, c[0x0][0x3f8] ;  /* 0x0000fe00ffe83b82 */ /* 0x000e220000000800 */
[----:B------:R-:W-:-:S11]  /*5fe0*/  PLOP3.LUT P3, PT, PT, PT, UP0, 0x80, 0x8 ;  /* 0x000000000008781c */ /* 0x000fd60003f6f008 */
[----:B0-----:R-:W-:Y:S01]  /*5ff0*/  @P2 IMAD R234, R232, UR38, R234 ;  /* 0x00000026e8ea2c24 */ /* 0x001fe2000f8e02ea */
[----:B------:R-:W-:Y:S01]  /*6000*/  PLOP3.LUT P2, PT, PT, PT, UP0, 0x80, 0x8 ;  /* 0x000000000008781c */ /* 0x000fe20003f4f008 */
[----:B------:R-:W0:Y:S01]  /*6010*/  @P3 LDC.64 R232, c[0x0][0x450] ;  /* 0x00011400ffe83b82 */ /* 0x000e220000000a00 */
[----:B------:R-:W-:-:S11]  /*6020*/  PLOP3.LUT P3, PT, PT, PT, UP0, 0x80, 0x8 ;  /* 0x000000000008781c */ /* 0x000fd60003f6f008 */
[----:B------:R-:W-:-:S04]  /*6030*/  @P2 IMAD R234, R234, 0xa0, RZ ;  /* 0x000000a0eaea2824 */ /* 0x000fc800078e02ff */
[----:B0-----:R-:W-:-:S06]  /*6040*/  @P3 IMAD.WIDE R232, R234, 0x2, R232 ;  /* 0x00000002eae83825 */ /* 0x001fcc00078e02e8 */
[----:B------:R-:W2:Y:S01]  /*6050*/  @P4 LDG.E.128 R232, desc[UR36][R232.64+0x60] ;  /* 0x00006024e8e84981 */ /* 0x000ea2000c1e1d00 */
[----:B------:R-:W-:Y:S01]  /*6060*/  PLOP3.LUT P4, PT, PT, PT, UP0, 0x80, 0x8 ;  /* 0x000000000008781c */ /* 0x000fe20003f8f008 */
[----:B------:R-:W-:Y:S01]  /*6070*/  IMAD.IADD R7, R7, 0x1, R0 ;  /* 0x0000000107077824 */ /* 0x000fe200078e0200 */
[----:B------:R-:W-:Y:S01]  /*6080*/  PLOP3.LUT P2, PT, PT, PT, UP0, 0x80, 0x8 ;  /* 0x000000000008781c */ /* 0x000fe20003f4f008 */
[----:B-----5:R-:W-:Y:S02]  /*6090*/  HFMA2 R130, R130, 1, 1, R242 ;  /* 0x3c003c0082827831 */ /* 0x020fe400000000f2 */
[----:B------:R-:W-:Y:S01]  /*60a0*/  HADD2 R129, R129, R241 ;  /* 0x000000f181817230 */ /* 0x000fe20000000000 */
[----:B------:R-:W-:Y:S01]  /*60b0*/  PLOP3.LUT P3, PT, PT, PT, UP0, 0x80, 0x8 ;  /* 0x000000000008781c */ /* 0x000fe20003f6f008 */
[----:B------:R-:W-:Y:S01]  /*60c0*/  HFMA2 R128, R128, 1, 1, R240 ;  /* 0x3c003c0080807831 */ /* 0x000fe200000000f0 */
[----:B------:R-:W-:Y:S01]  /*60d0*/  SHF.L.U32 R7, R7, 0x3, RZ ;  /* 0x0000000307077819 */ /* 0x000fe200000006ff */
[----:B------:R-:W-:-:S04]  /*60e0*/  HADD2 R131, R131, R243 ;  /* 0x000000f383837230 */ /* 0x000fc80000000000 */
        /* <DEDUP_REMOVED lines=18> */
.L_x_55:
[----:B------:R-:W-:Y:S05]  /*6210*/  BSYNC.RECONVERGENT B3 ;  /* 0x0000000000037941 */ /* 0x000fea0003800200 */
.L_x_48:
[----:B------:R-:W-:Y:S05]  /*6220*/  @P0 BRA `(.L_x_56) ;  /* 0x0000000800400947 */ /* 0x000fea0003800000 */
[C---:B-----5:R-:W-:Y:S01]  /*6230*/  IMAD R7, R0.reuse, 0x4, R5 ;  /* 0x0000000400077824 */ /* 0x060fe200078e0205 */
[----:B------:R-:W-:Y:S01]  /*6240*/  BSSY.RECONVERGENT B3, `(.L_x_57) ;  /* 0x0000019000037945 */ /* 0x000fe20003800200 */
[----:B------:R-:W-:Y:S02]  /*6250*/  CS2R R134, SRZ ;  /* 0x0000000000867805 */ /* 0x000fe4000001ff00 */
[----:B0123--:R-:W-:-:S05]  /*6260*/  IMAD R232, R0, 0x2, R7 ;  /* 0x0000000200e87824 */ /* 0x00ffca00078e0207 */
        /* <DEDUP_REMOVED lines=22> */
.L_x_58:
[----:B------:R-:W-:Y:S05]  /*63d0*/  BSYNC.RECONVERGENT B3 ;  /* 0x0000000000037941 */ /* 0x000fea0003800200 */
.L_x_57:
        /* <DEDUP_REMOVED lines=23> */
[----:B------:R-:W-:Y:S01]  /*6550*/  LEA R7, R0, R7, 0x1 ;  /* 0x0000000700077211 */ /* 0x000fe200078e08ff */
[----:B------:R-:W-:Y:S01]  /*6560*/  HFMA2 R132, R132, 1, 1, R236 ;  /* 0x3c003c0084847831 */ /* 0x000fe200000000ec */
[----:B------:R-:W-:Y:S01]  /*6570*/  PLOP3.LUT P3, PT, PT, PT, UP0, 0x80, 0x8 ;  /* 0x000000000008781c */ /* 0x000fe20003f6f008 */
[----:B------:R-:W-:Y:S02]  /*6580*/  HADD2 R135, R135, R239 ;  /* 0x000000ef87877230 */ /* 0x000fe40000000000 */
[----:B------:R-:W-:-:S04]  /*6590*/  IMAD.SHL.U32 R7, R7, 0x8, RZ ;  /* 0x0000000807077824 */ /* 0x000fc800078e00ff */
        /* <DEDUP_REMOVED lines=18> */
.L_x_59:
[----:B------:R-:W-:Y:S05]  /*66c0*/  BSYNC.RECONVERGENT B3 ;  /* 0x0000000000037941 */ /* 0x000fea0003800200 */
.L_x_52:
[----:B------:R-:W-:Y:S05]  /*66d0*/  @P0 BRA `(.L_x_60) ;  /* 0x0000000800440947 */ /* 0x000fea0003800000 */
[----:B-----5:R-:W-:Y:S01]  /*66e0*/  LEA R7, R0, R6, 0x6 ;  /* 0x0000000600077211 */ /* 0x020fe200078e30ff */
[----:B------:R-:W-:Y:S01]  /*66f0*/  BSSY.RECONVERGENT B3, `(.L_x_61) ;  /* 0x0000016000037945 */ /* 0x000fe20003800200 */
[----:B------:R-:W-:Y:S02]  /*6700*/  CS2R R138, SRZ ;  /* 0x00000000008a7805 */ /* 0x000fe4000001ff00 */
        /* <DEDUP_REMOVED lines=20> */
.L_x_62:
[----:B------:R-:W-:Y:S05]  /*6850*/  BSYNC.RECONVERGENT B3 ;  /* 0x0000000000037941 */ /* 0x000fea0003800200 */
.L_x_61:
        /* <DEDUP_REMOVED lines=23> */
[----:B------:R-:W-:Y:S01]  /*69d0*/  PLOP3.LUT P3, PT, PT, PT, UP0, 0x80, 0x8 ;  /* 0x000000000008781c */ /* 0x000fe20003f6f008 */
[----:B------:R-:W-:Y:S02]  /*69e0*/  HFMA2 R136, R136, 1, 1, R12 ;  /* 0x3c003c0088887831 */ /* 0x000fe4000000000c */
[----:B------:R-:W-:-:S06]  /*69f0*/  HADD2 R139, R139, R15 ;  /* 0x0000000f8b8b7230 */ /* 0x000fcc0000000000 */
[----:B--2---:R-:W-:Y:S01]  /*6a00*/  @P4 HMUL2 R138, R138, R234 ;  /* 0x000000ea8a8a4232 */ /* 0x004fe20000000000 */
[----:B------:R-:W-:Y:S01]  /*6a10*/  ISETP.GE.AND P4, PT, R7, R4, PT ;  /* 0x000000040700720c */ /* 0x000fe20003f86270 */
[----:B------:R-:W-:Y:S01]  /*6a20*/  @P2 HMUL2 R137, R137, R233 ;  /* 0x000000e989892232 */ /* 0x000fe20000000000 */
[----:B------:R-:W-:Y:S01]  /*6a30*/  PLOP3.LUT P2, PT, PT, PT, UP0, 0x80, 0x8 ;  /* 0x000000000008781c */ /* 0x000fe20003f4f008 */
[----:B------:R-:W-:-:S12]  /*6a40*/  @P3 HFMA2 R136, R136, R232, -RZ ;  /* 0x000000e888883231 */ /* 0x000fd800001000ff */
        /* <DEDUP_REMOVED lines=13> */
.L_x_63:
[----:B------:R-:W-:Y:S05]  /*6b20*/  BSYNC.RECONVERGENT B3 ;  /* 0x0000000000037941 */ /* 0x000fea0003800200 */
.L_x_56:
[----:B------:R-:W-:Y:S05]  /*6b30*/  @P0 BREAK.RELIABLE B1 ;  /* 0x0000000000010942 */ /* 0x000fea0003800100 */
[----:B------:R-:W-:Y:S05]  /*6b40*/  @P0 BRA `(.L_x_64) ;  /* 0x00000008005c0947 */ /* 0x000fea0003800000 */
[----:B-----5:R-:W-:Y:S01]  /*6b50*/  IMAD R7, R0, 0x4, R5 ;  /* 0x0000000400077824 */ /* 0x020fe200078e0205 */
[----:B------:R-:W-:Y:S01]  /*6b60*/  BSSY.RECONVERGENT B3, `(.L_x_65) ;  /* 0x000001a000037945 */ /* 0x000fe20003800200 */
[----:B------:R-:W-:-:S03]  /*6b70*/  CS2R R142, SRZ ;  /* 0x00000000008e7805 */ /* 0x000fc6000001ff00 */
[----:B------:R-:W-:-:S05]  /*6b80*/  LEA R7, R0, R7, 0x1 ;  /* 0x0000000700077211 */ /* 0x000fca00078e08ff */
[----:B------:R-:W-:-:S05]  /*6b90*/  IMAD R7, R0, 0x2, R7 ;  /* 0x0000000200077824 */ /* 0x000fca00078e0207 */
        /* <DEDUP_REMOVED lines=22> */
.L_x_66:
[----:B------:R-:W-:Y:S05]  /*6d00*/  BSYNC.RECONVERGENT B3 ;  /* 0x0000000000037941 */ /* 0x000fea0003800200 */
.L_x_65:
        /* <DEDUP_REMOVED lines=45> */
.L_x_67:
[----:B------:R-:W-:Y:S05]  /*6fe0*/  BSYNC.RECONVERGENT B3 ;  /* 0x0000000000037941 */ /* 0x000fea0003800200 */
.L_x_60:
[----:B------:R-:W-:Y:S05]  /*6ff0*/  @P0 BREAK.RELIABLE B1 ;  /* 0x0000000000010942 */ /* 0x000fea0003800100 */
[----:B------:R-:W-:Y:S05]  /*7000*/  @P0 BRA `(.L_x_64) ;  /* 0x00000004002c0947 */ /* 0x000fea0003800000 */
[----:B------:R-:W-:Y:S05]  /*7010*/  BSYNC.RELIABLE B1 ;  /* 0x0000000000017941 */ /* 0x000fea0003800100 */
.L_x_38:
[----:B-----5:R-:W-:Y:S01]  /*7020*/  IMAD R7, R0, 0x4, R5 ;  /* 0x0000000400077824 */ /* 0x020fe200078e0205 */
[----:B------:R-:W-:Y:S01]  /*7030*/  BSSY.RECONVERGENT B1, `(.L_x_68) ;  /* 0x000001b000017945 */ /* 0x000fe20003800200 */
[----:B------:R-:W-:-:S03]  /*7040*/  CS2R R146, SRZ ;  /* 0x0000000000927805 */ /* 0x000fc6000001ff00 */
[----:B------:R-:W-:-:S05]  /*7050*/  LEA R7, R0, R7, 0x1 ;  /* 0x0000000700077211 */ /* 0x000fca00078e08ff */
[----:B------:R-:W-:-:S05]  /*7060*/  IMAD R7, R0, 0x2, R7 ;  /* 0x0000000200077824 */ /* 0x000fca00078e0207 */
[----:B0123--:R-:W-:-:S05]  /*7070*/  IADD3 R232, PT, PT, R7, R0, RZ ;  /* 0x0000000007e87210 */ /* 0x00ffca0007ffe0ff */
        /* <DEDUP_REMOVED lines=15> */
[----:B------:R-:W-:-:S04]  /*7170*/  SHF.L.U32 R145, R144, 0x3, RZ ;  /* 0x0000000390917819 */ /* 0x000fc800000006ff */
[----:B------:R-:W-:Y:S02]  /*7180*/  SHF.R.S32.HI R144, RZ, 0x1f, R145 ;  /* 0x0000001fff907819 */ /* 0x000fe40000011491 */
[----:B------:R-:W-:-:S04]  /*7190*/  IADD3 R145, P2, PT, R146, R145, RZ ;  /* 0x0000009192917210 */ /* 0x000fc80007f5e0ff */
[----:B------:R-:W-:Y:S02]  /*71a0*/  LEA.HI.X.SX32 R146, R146, R144, 0x1, P2 ;  /* 0x0000009092927211 */ /* 0x000fe400010f0eff */
[----:B------:R-:W-:-:S04]  /*71b0*/  LEA R144, P2, R145, UR8, 0x1 ;  /* 0x0000000891907c11 */ /* 0x000fc8000f8408ff */
[----:B------:R-:W-:-:S06]  /*71c0*/  LEA.HI.X R145, R145, UR9, R146, 0x1, P2 ;  /* 0x0000000991917c11 */ /* 0x000fcc00090f0c92 */
[----:B------:R-:W5:Y:S03]  /*71d0*/  LDG.E.128 R144, desc[UR36][R144.64] ;  /* 0x0000002490907981 */ /* 0x000f66000c1e1d00 */
.L_x_69:
[----:B------:R-:W-:Y:S05]  /*71e0*/  BSYNC.RECONVERGENT B1 ;  /* 0x0000000000017941 */ /* 0x000fea0003800200 */
.L_x_68:
[----:B------:R-:W-:-:S09]  /*71f0*/  UISETP.NE.AND UP0, UPT, UR21, URZ, UPT ;  /* 0x000000ff1500728c */ /* 0x000fd2000bf05270 */
        /* <DEDUP_REMOVED lines=44> */
.L_x_64:
[----:B------:R-:W-:Y:S05]  /*74c0*/  BSYNC.RECONVERGENT B2 ;  /* 0x0000000000027941 */ /* 0x000fea0003800200 */
.L_x_37:
[C---:B-----5:R-:W-:Y:S01]  /*74d0*/  IMAD R5, R0.reuse, 0x4, R5 ;  /* 0x0000000400057824 */ /* 0x060fe200078e0205 */
[----:B------:R-:W-:Y:S04]  /*74e0*/  BSSY.RECONVERGENT B1, `(.L_x_70) ;  /* 0x0000048000017945 */ /* 0x000fe80003800200 */
[----:B------:R-:W-:-:S05]  /*74f0*/  LEA R5, R0, R5, 0x1 ;  /* 0x0000000500057211 */ /* 0x000fca00078e08ff */
[----:B------:R-:W-:-:S05]  /*7500*/  IMAD R5, R0, 0x2, R5 ;  /* 0x0000000200057824 */ /* 0x000fca00078e0205 */
[----:B------:R-:W-:Y:S01]  /*7510*/  LEA R5, R0, R5, 0x1 ;  /* 0x0000000500057211 */ /* 0x000fe200078e08ff */
[----:B------:R-:W-:Y:S06]  /*7520*/  @P0 BRA `(.L_x_71) ;  /* 0x00000004000c0947 */ /* 0x000fec0003800000 */
[----:B------:R-:W-:Y:S01]  /*7530*/  IMAD.SHL.U32 R7, R5, 0x8, RZ ;  /* 0x0000000805077824 */ /* 0x000fe200078e00ff */
        /* <DEDUP_REMOVED lines=23> */
.L_x_73:
[----:B------:R-:W-:Y:S05]  /*76b0*/  BSYNC.RECONVERGENT B2 ;  /* 0x0000000000027941 */ /* 0x000fea0003800200 */
.L_x_72:
[----:B------:R-:W-:-:S09]  /*76c0*/  UISETP.NE.AND UP0, UPT, UR21, URZ, UPT ;  /* 0x000000ff1500728c */ /* 0x000fd2000bf05270 */
[----:B------:R-:W-:Y:S05]  /*76d0*/  BRA.U UP0, `(.L_x_71) ;  /* 0x0000000100a07547 */ /* 0x000fea000b800000 */
[----:B------:R-:W-:-:S13]  /*76e0*/  ISETP.NE.AND P3, PT, R2, RZ, PT ;  /* 0x000000ff0200720c */ /* 0x000fda0003f65270 */
[----:B------:R-:W-:Y:S01]  /*76f0*/  VOTEU.ANY UP0, P3 ;  /* 0x0000000000ff7886 */ /* 0x000fe20001800100 */
[----:B------:R-:W-:Y:S02]  /*7700*/  PLOP3.LUT P3, PT, PT, PT, UP0, 0x80, 0x8 ;  /* 0x000000000008781c */ /* 0x000fe40003f6f008 */
[----:B------:R-:W-:-:S11]  /*7710*/  PLOP3.LUT P4, PT, PT, PT, UP0, 0x80, 0x8 ;  /* 0x000000000008781c */ /* 0x000fd60003f8f008 */
        /* <DEDUP_REMOVED lines=8> */
[----:B------:R-:W-:Y:S01]  /*77a0*/  @P3 IMAD R234, R234, 0xa0, RZ ;  /* 0x000000a0eaea3824 */ /* 0x000fe200078e02ff */
[----:B------:R-:W-:-:S03]  /*77b0*/  PLOP3.LUT P3, PT, PT, PT, UP0, 0x80, 0x8 ;  /* 0x000000000008781c */ /* 0x000fc60003f6f008 */
[----:B0-----:R-:W-:-:S10]  /*77c0*/  @P4 IMAD.WIDE R232, R234, 0x2, R232 ;  /* 0x00000002eae84825 */ /* 0x001fd400078e02e8 */
[----:B------:R-:W2:Y:S01]  /*77d0*/  @P3 LDG.E.128 R232, desc[UR36][R232.64+0xb0] ;  /* 0x0000b024e8e83981 */ /* 0x000ea2000c1e1d00 */
[----:B------:R-:W-:Y:S01]  /*77e0*/  PLOP3.LUT P3, PT, PT, PT, UP0, 0x80, 0x8 ;  /* 0x000000000008781c */ /* 0x000fe20003f6f008 */
[----:B-----5:R-:W-:Y:S01]  /*77f0*/  HADD2 R149, R149, R25 ;  /* 0x0000001995957230 */ /* 0x020fe20000000000 */
[----:B------:R-:W-:Y:S01]  /*7800*/  PLOP3.LUT P5, PT, PT, PT, UP0, 0x80, 0x8 ;  /* 0x000000000008781c */ /* 0x000fe20003faf008 */
[----:B------:R-:W-:Y:S01]  /*7810*/  HFMA2 R148, R148, 1, 1, R24 ;  /* 0x3c003c0094947831 */ /* 0x000fe20000000018 */
[----:B------:R-:W-:Y:S01]  /*7820*/  PLOP3.LUT P4, PT, PT, PT, UP0, 0x80, 0x8 ;  /* 0x000000000008781c */ /* 0x000fe20003f8f008 */
[----:B------:R-:W-:Y:S02]  /*7830*/  HFMA2 R150, R150, 1, 1, R26 ;  /* 0x3c003c0096967831 */ /* 0x000fe4000000001a */
[----:B------:R-:W-:-:S06]  /*7840*/  HADD2 R151, R151, R27 ;  /* 0x0000001b97977230 */ /* 0x000fcc0000000000 */
[----:B--2---:R-:W-:Y:S01]  /*7850*/  @P3 HMUL2 R149, R149, R233 ;  /* 0x000000e995953232 */ /* 0x004fe20000000000 */
        /* <DEDUP_REMOVED lines=16> */
.L_x_71:
[----:B------:R-:W-:Y:S05]  /*7960*/  BSYNC.RECONVERGENT B1 ;  /* 0x0000000000017941 */ /* 0x000fea0003800200 */
.L_x_70:
[----:B------:R-:W-:Y:S01]  /*7970*/  BSSY.RECONVERGENT B1, `(.L_x_74) ;  /* 0x0000046000017945 */ /* 0x000fe20003800200 */
[----:B------:R-:W-:-:S03]  /*7980*/  IMAD.IADD R5, R5, 0x1, R0 ;  /* 0x0000000105057824 */ /* 0x000fc600078e0200 */
[----:B------:R-:W-:Y:S05]  /*7990*/  @P0 BRA `(.L_x_75) ;  /* 0x00000004000c0947 */ /* 0x000fea0003800000 */
[----:B------:R-:W-:Y:S01]  /*79a0*/  SHF.L.U32 R7, R5, 0x3, RZ ;  /* 0x0000000305077819 */ /* 0x000fe200000006ff */
        /* <DEDUP_REMOVED lines=23> */
.L_x_77:
[----:B------:R-:W-:Y:S05]  /*7b20*/  BSYNC.RECONVERGENT B2 ;  /* 0x0000000000027941 */ /* 0x000fea0003800200 */
.L_x_76:
        /* <DEDUP_REMOVED lines=42> */
.L_x_75:
[----:B------:R-:W-:Y:S05]  /*7dd0*/  BSYNC.RECONVERGENT B1 ;  /* 0x0000000000017941 */ /* 0x000fea0003800200 */
.L_x_74:
[----:B------:R-:W-:Y:S01]  /*7de0*/  BSSY.RECONVERGENT B1, `(.L_x_78) ;  /* 0x0000046000017945 */ /* 0x000fe20003800200 */
[----:B------:R-:W-:-:S03]  /*7df0*/  IADD3 R5, PT, PT, R5, R0, RZ ;  /* 0x0000000005057210 */ /* 0x000fc60007ffe0ff */
[----:B------:R-:W-:Y:S05]  /*7e00*/  @P0 BRA `(.L_x_79) ;  /* 0x00000004000c0947 */ /* 0x000fea0003800000 */
        /* <DEDUP_REMOVED lines=24> */
.L_x_81:
[----:B------:R-:W-:Y:S05]  /*7f90*/  BSYNC.RECONVERGENT B2 ;  /* 0x0000000000027941 */ /* 0x000fea0003800200 */
.L_x_80:
        /* <DEDUP_REMOVED lines=42> */
.L_x_79:
[----:B------:R-:W-:Y:S05]  /*8240*/  BSYNC.RECONVERGENT B1 ;  /* 0x0000000000017941 */ /* 0x000fea0003800200 */
.L_x_78:
        /* <DEDUP_REMOVED lines=27> */
.L_x_85:
[----:B------:R-:W-:Y:S05]  /*8400*/  BSYNC.RECONVERGENT B2 ;  /* 0x0000000000027941 */ /* 0x000fea0003800200 */
.L_x_84:
        /* <DEDUP_REMOVED lines=42> */
.L_x_83:
[----:B------:R-:W-:Y:S05]  /*86b0*/  BSYNC.RECONVERGENT B1 ;  /* 0x0000000000017941 */ /* 0x000fea0003800200 */
.L_x_82:
        /* <DEDUP_REMOVED lines=27> */
.L_x_89:
[----:B------:R-:W-:Y:S05]  /*8870*/  BSYNC.RECONVERGENT B2 ;  /* 0x0000000000027941 */ /* 0x000fea0003800200 */
.L_x_88:
        /* <DEDUP_REMOVED lines=42> */
.L_x_87:
[----:B------:R-:W-:Y:S05]  /*8b20*/  BSYNC.RECONVERGENT B1 ;  /* 0x0000000000017941 */ /* 0x000fea0003800200 */
.L_x_86:
[----:B------:R-:W-:Y:S01]  /*8b30*/  BSSY.RECONVERGENT B1, `(.L_x_90) ;  /* 0x0000044000017945 */ /* 0x000fe20003800200 */
[----:B------:R-:W-:-:S03]  /*8b40*/  IMAD R250, R0, 0x80, R6 ;  /* 0x0000008000fa7824 */ /* 0x000fc600078e0206 */
[----:B------:R-:W-:Y:S05]  /*8b50*/  @P0 BRA `(.L_x_91) ;  /* 0x0000000400040947 */ /* 0x000fea0003800000 */
[----:B------:R-:W-:Y:S01]  /*8b60*/  ISETP.GE.AND P2, PT, R250, R4, PT ;  /* 0x00000004fa00720c */ /* 0x000fe20003f46270 */
[----:B------:R-:W-:Y:S01]  /*8b70*/  BSSY.RECONVERGENT B2, `(.L_x_92) ;  /* 0x0000015000027945 */ /* 0x000fe20003800200 */
[----:B------:R-:W-:Y:S02]  /*8b80*/  CS2R R170, SRZ ;  /* 0x0000000000aa7805 */ /* 0x000fe4000001ff00 */
        /* <DEDUP_REMOVED lines=8> */
[----:B------:R0:W2:Y:S02]  /*8c10*/  LDG.E R6, desc[UR36][R6.64] ;  /* 0x0000002406067981 */ /* 0x0000a4000c1e1900 */
[----:B0-----:R-:W-:-:S04]  /*8c20*/  IMAD R7, R0, UR20, RZ ;  /* 0x0000001400077c24 */ /* 0x001fc8000f8e02ff */
[----:B--2---:R-:W-:Y:S02]  /*8c30*/  IMAD R7, R7, R6, RZ ;  /* 0x0000000607077224 */ /* 0x004fe400078e02ff */
[----:B------:R-:W-:Y:S02]  /*8c40*/  IMAD R6, R0, UR6, RZ ;  /* 0x0000000600067c24 */ /* 0x000fe4000f8e02ff */
[----:B------:R-:W-:-:S05]  /*8c50*/  IMAD R7, R7, 0xa0, R250 ;  /* 0x000000a007077824 */ /* 0x000fca00078e02fa */
[----:B------:R-:W-:Y:S02]  /*8c60*/  SHF.R.S32.HI R168, RZ, 0x1f, R7 ;  /* 0x0000001fffa87819 */ /* 0x000fe40000011407 */
[----:B------:R-:W-:-:S04]  /*8c70*/  IADD3 R7, P3, PT, R6, R7, RZ ;  /* 0x0000000706077210 */ /* 0x000fc80007f7e0ff */
[----:B------:R-:W-:Y:S02]  /*8c80*/  LEA.HI.X.SX32 R168, R6, R168, 0x1, P3 ;  /* 0x000000a806a87211 */ /* 0x000fe400018f0eff */
[----:B------:R-:W-:-:S04]  /*8c90*/  LEA R6, P3, R7, UR8, 0x1 ;  /* 0x0000000807067c11 */ /* 0x000fc8000f8608ff */
[----:B------:R-:W-:-:S05]  /*8ca0*/  LEA.HI.X R7, R7, UR9, R168, 0x1, P3 ;  /* 0x0000000907077c11 */ /* 0x000fca00098f0ca8 */
[----:B------:R0:W5:Y:S04]  /*8cb0*/  LDG.E.128 R168, desc[UR36][R6.64] ;  /* 0x0000002406a87981 */ /* 0x000168000c1e1d00 */
.L_x_93:
[----:B------:R-:W-:Y:S05]  /*8cc0*/  BSYNC.RECONVERGENT B2 ;  /* 0x0000000000027941 */ /* 0x000fea0003800200 */
.L_x_92:
[----:B------:R-:W-:-:S09]  /*8cd0*/  UISETP.NE.AND UP0, UPT, UR21, URZ, UPT ;  /* 0x000000ff1500728c */ /* 0x000fd2000bf05270 */
[----:B------:R-:W-:Y:S05]  /*8ce0*/  BRA.U UP0, `(.L_x_91) ;  /* 0x0000000100a07547 */ /* 0x000fea000b800000 */
[----:B------:R-:W-:-:S13]  /*8cf0*/  ISETP.NE.AND P3, PT, R2, RZ, PT ;  /* 0x000000ff0200720c */ /* 0x000fda0003f65270 */
[----:B------:R-:W-:Y:S01]  /*8d00*/  VOTEU.ANY UP0, P3 ;  /* 0x0000000000ff7886 */ /* 0x000fe20001800100 */
[----:B------:R-:W-:Y:S02]  /*8d10*/  PLOP3.LUT P3, PT, PT, PT, UP0, 0x80, 0x8 ;  /* 0x000000000008781c */ /* 0x000fe40003f6f008 */
[----:B------:R-:W-:-:S11]  /*8d20*/  PLOP3.LUT P4, PT, PT, PT, UP0, 0x80, 0x8 ;  /* 0x000000000008781c */ /* 0x000fd60003f8f008 */
[----:B0-----:R-:W1:Y:S01]  /*8d30*/  @P3 S2R R6, SR_CTAID.X ;  /* 0x0000000000063919 */ /* 0x001e620000002500 */
[----:B------:R-:W-:Y:S01]  /*8d40*/  PLOP3.LUT P3, PT, PT, PT, UP0, 0x80, 0x8 ;  /* 0x000000000008781c */ /* 0x000fe20003f6f008 */
[----:B------:R-:W1:Y:S01]  /*8d50*/  @P4 LDC R7, c[0x0][0x3f8] ;  /* 0x0000fe00ff074b82 */ /* 0x000e620000000800 */
[----:B------:R-:W-:-:S11]  /*8d60*/  PLOP3.LUT P4, PT, PT, PT, UP0, 0x80, 0x8 ;  /* 0x000000000008781c */ /* 0x000fd60003f8f008 */
[----:B-123--:R-:W-:Y:S01]  /*8d70*/  @P3 IMAD R232, R7, UR38, R6 ;  /* 0x0000002607e83c24 */ /* 0x00efe2000f8e0206 */
        /* <DEDUP_REMOVED lines=31> */
.L_x_91:
[----:B------:R-:W-:Y:S05]  /*8f70*/  BSYNC.RECONVERGENT B1 ;  /* 0x0000000000017941 */ /* 0x000fea0003800200 */
.L_x_90:
[----:B------:R-:W-:Y:S01]  /*8f80*/  BSSY.RECONVERGENT B1, `(.L_x_94) ;  /* 0x0000046000017945 */ /* 0x000fe20003800200 */
[----:B------:R-:W-:-:S03]  /*8f90*/  LEA R5, R0, R5, 0x1 ;  /* 0x0000000500057211 */ /* 0x000fc600078e08ff */
        /* <DEDUP_REMOVED lines=15> */
[----:B--2---:R-:W-:-:S04]  /*9090*/  IMAD R6, R7, R6, RZ ;  /* 0x0000000607067224 */ /* 0x004fc800078e02ff */
[----:B------:R-:W-:-:S05]  /*90a0*/  IMAD R6, R6, 0x14, R5 ;  /* 0x0000001406067824 */ /* 0x000fca00078e0205 */
[----:B------:R-:W-:Y:S01]  /*90b0*/  SHF.L.U32 R7, R6, 0x3, RZ ;  /* 0x0000000306077819 */ /* 0x000fe200000006ff */
[----:B------:R-:W-:-:S03]  /*90c0*/  IMAD R6, R0, UR6, RZ ;  /* 0x0000000600067c24 */ /* 0x000fc6000f8e02ff */
[----:B------:R-:W-:Y:S02]  /*90d0*/  SHF.R.S32.HI R172, RZ, 0x1f, R7 ;  /* 0x0000001fffac7819 */ /* 0x000fe40000011407 */
[----:B------:R-:W-:-:S04]  /*90e0*/  IADD3 R7, P3, PT, R6, R7, RZ ;  /* 0x0000000706077210 */ /* 0x000fc80007f7e0ff */
[----:B------:R-:W-:Y:S02]  /*90f0*/  LEA.HI.X.SX32 R172, R6, R172, 0x1, P3 ;  /* 0x000000ac06ac7211 */ /* 0x000fe400018f0eff */
[----:B------:R-:W-:-:S04]  /*9100*/  LEA R6, P3, R7, UR8, 0x1 ;  /* 0x0000000807067c11 */ /* 0x000fc8000f8608ff */
[----:B------:R-:W-:-:S05]  /*9110*/  LEA.HI.X R7, R7, UR9, R172, 0x1, P3 ;  /* 0x0000000907077c11 */ /* 0x000fca00098f0cac */
[----:B------:R0:W5:Y:S04]  /*9120*/  LDG.E.128 R172, desc[UR36][R6.64] ;  /* 0x0000002406ac7981 */ /* 0x000168000c1e1d00 */
.L_x_97:
[----:B------:R-:W-:Y:S05]  /*9130*/  BSYNC.RECONVERGENT B2 ;  /* 0x0000000000027941 */ /* 0x000fea0003800200 */
.L_x_96:
        /* <DEDUP_REMOVED lines=42> */
.L_x_95:
[----:B------:R-:W-:Y:S05]  /*93e0*/  BSYNC.RECONVERGENT B1 ;  /* 0x0000000000017941 */ /* 0x000fea0003800200 */
.L_x_94:
        /* <DEDUP_REMOVED lines=18> */
[----:B------:R-:W-:-:S04]  /*9510*/  IMAD R6, R6, 0x14, R5 ;  /* 0x0000001406067824 */ /* 0x000fc800078e0205 */
[----:B------:R-:W-:Y:S02]  /*9520*/  IMAD.SHL.U32 R7, R6, 0x8, RZ ;  /* 0x0000000806077824 */ /* 0x000fe400078e00ff */
[----:B------:R-:W-:-:S03]  /*9530*/  IMAD R6, R0, UR6, RZ ;  /* 0x0000000600067c24 */ /* 0x000fc6000f8e02ff */
[----:B------:R-:W-:Y:S02]  /*9540*/  SHF.R.S32.HI R176, RZ, 0x1f, R7 ;  /* 0x0000001fffb07819 */ /* 0x000fe40000011407 */
[----:B------:R-:W-:-:S04]  /*9550*/  IADD3 R7, P3, PT, R6, R7, RZ ;  /* 0x0000000706077210 */ /* 0x000fc80007f7e0ff */
[----:B------:R-:W-:Y:S02]  /*9560*/  LEA.HI.X.SX32 R176, R6, R176, 0x1, P3 ;  /* 0x000000b006b07211 */ /* 0x000fe400018f0eff */
[----:B------:R-:W-:-:S04]  /*9570*/  LEA R6, P3, R7, UR8, 0x1 ;  /* 0x0000000807067c11 */ /* 0x000fc8000f8608ff */
[----:B------:R-:W-:-:S05]  /*9580*/  LEA.HI.X R7, R7, UR9, R176, 0x1, P3 ;  /* 0x0000000907077c11 */ /* 0x000fca00098f0cb0 */
[----:B------:R0:W5:Y:S04]  /*9590*/  LDG.E.128 R176, desc[UR36][R6.64] ;  /* 0x0000002406b07981 */ /* 0x000168000c1e1d00 */
.L_x_101:
[----:B------:R-:W-:Y:S05]  /*95a0*/  BSYNC.RECONVERGENT B2 ;  /* 0x0000000000027941 */ /* 0x000fea0003800200 */
.L_x_100:
        /* <DEDUP_REMOVED lines=42> */
.L_x_99:
[----:B------:R-:W-:Y:S05]  /*9850*/  BSYNC.RECONVERGENT B1 ;  /* 0x0000000000017941 */ /* 0x000fea0003800200 */
.L_x_98:
        /* <DEDUP_REMOVED lines=27> */
.L_x_105:
[----:B------:R-:W-:Y:S05]  /*9a10*/  BSYNC.RECONVERGENT B2 ;  /* 0x0000000000027941 */ /* 0x000fea0003800200 */
.L_x_104:
        /* <DEDUP_REMOVED lines=42> */
.L_x_103:
[----:B------:R-:W-:Y:S05]  /*9cc0*/  BSYNC.RECONVERGENT B1 ;  /* 0x0000000000017941 */ /* 0x000fea0003800200 */
.L_x_102:
        /* <DEDUP_REMOVED lines=27> */
.L_x_109:
[----:B------:R-:W-:Y:S05]  /*9e80*/  BSYNC.RECONVERGENT B2 ;  /* 0x0000000000027941 */ /* 0x000fea0003800200 */
.L_x_108:
        /* <DEDUP_REMOVED lines=42> */
.L_x_107:
[----:B------:R-:W-:Y:S05]  /*a130*/  BSYNC.RECONVERGENT B1 ;  /* 0x0000000000017941 */ /* 0x000fea0003800200 */
.L_x_106:
        /* <DEDUP_REMOVED lines=27> */
.L_x_113:
[----:B------:R-:W-:Y:S05]  /*a2f0*/  BSYNC.RECONVERGENT B2 ;  /* 0x0000000000027941 */ /* 0x000fea0003800200 */
.L_x_112:
        /* <DEDUP_REMOVED lines=42> */
.L_x_111:
[----:B------:R-:W-:Y:S05]  /*a5a0*/  BSYNC.RECONVERGENT B1 ;  /* 0x0000000000017941 */ /* 0x000fea0003800200 */
.L_x_110:
        /* <DEDUP_REMOVED lines=27> */
.L_x_117:
[----:B------:R-:W-:Y:S05]  /*a760*/  BSYNC.RECONVERGENT B2 ;  /* 0x0000000000027941 */ /* 0x000fea0003800200 */
.L_x_116:
        /* <DEDUP_REMOVED lines=42> */
.L_x_115:
[----:B------:R-:W-:Y:S05]  /*aa10*/  BSYNC.RECONVERGENT B1 ;  /* 0x0000000000017941 */ /* 0x000fea0003800200 */
.L_x_114:
        /* <DEDUP_REMOVED lines=27> */
.L_x_121:
[----:B------:R-:W-:Y:S05]  /*abd0*/  BSYNC.RECONVERGENT B2 ;  /* 0x0000000000027941 */ /* 0x000fea0003800200 */
.L_x_120:
        /* <DEDUP_REMOVED lines=42> */
.L_x_119:
[----:B------:R-:W-:Y:S05]  /*ae80*/  BSYNC.RECONVERGENT B1 ;  /* 0x0000000000017941 */ /* 0x000fea0003800200 */
.L_x_118:
        /* <DEDUP_REMOVED lines=27> */
.L_x_125:
[----:B------:R-:W-:Y:S05]  /*b040*/  BSYNC.RECONVERGENT B2 ;  /* 0x0000000000027941 */ /* 0x000fea0003800200 */
.L_x_124:
        /* <DEDUP_REMOVED lines=42> */
.L_x_123:
[----:B------:R-:W-:Y:S05]  /*b2f0*/  BSYNC.RECONVERGENT B1 ;  /* 0x0000000000017941 */ /* 0x000fea0003800200 */
.L_x_122:
        /* <DEDUP_REMOVED lines=27> */
.L_x_129:
[----:B------:R-:W-:Y:S05]  /*b4b0*/  BSYNC.RECONVERGENT B2 ;  /* 0x0000000000027941 */ /* 0x000fea0003800200 */
.L_x_128:
        /* <DEDUP_REMOVED lines=42> */
.L_x_127:
[----:B------:R-:W-:Y:S05]  /*b760*/  BSYNC.RECONVERGENT B1 ;  /* 0x0000000000017941 */ /* 0x000fea0003800200 */
.L_x_126:
        /* <DEDUP_REMOVED lines=27> */
.L_x_133:
[----:B------:R-:W-:Y:S05]  /*b920*/  BSYNC.RECONVERGENT B2 ;  /* 0x0000000000027941 */ /* 0x000fea0003800200 */
.L_x_132:
        /* <DEDUP_REMOVED lines=42> */
.L_x_131:
[----:B------:R-:W-:Y:S05]  /*bbd0*/  BSYNC.RECONVERGENT B1 ;  /* 0x0000000000017941 */ /* 0x000fea0003800200 */
.L_x_130:
        /* <DEDUP_REMOVED lines=27> */
.L_x_137:
[----:B------:R-:W-:Y:S05]  /*bd90*/  BSYNC.RECONVERGENT B2 ;  /* 0x0000000000027941 */ /* 0x000fea0003800200 */
.L_x_136:
        /* <DEDUP_REMOVED lines=42> */
.L_x_135:
[----:B------:R-:W-:Y:S05]  /*c040*/  BSYNC.RECONVERGENT B1 ;  /* 0x0000000000017941 */ /* 0x000fea0003800200 */
.L_x_134:
        /* <DEDUP_REMOVED lines=27> */
.L_x_141:
[----:B------:R-:W-:Y:S05]  /*c200*/  BSYNC.RECONVERGENT B2 ;  /* 0x0000000000027941 */ /* 0x000fea0003800200 */
.L_x_140:
        /* <DEDUP_REMOVED lines=42> */
.L_x_139:
[----:B------:R-:W-:Y:S05]  /*c4b0*/  BSYNC.RECONVERGENT B1 ;  /* 0x0000000000017941 */ /* 0x000fea0003800200 */
.L_x_138:
        /* <DEDUP_REMOVED lines=27> */
.L_x_145:
[----:B------:R-:W-:Y:S05]  /*c670*/  BSYNC.RECONVERGENT B2 ;  /* 0x0000000000027941 */ /* 0x000fea0003800200 */
.L_x_144:
        /* <DEDUP_REMOVED lines=42> */
.L_x_143:
[----:B------:R-:W-:Y:S05]  /*c920*/  BSYNC.RECONVERGENT B1 ;  /* 0x0000000000017941 */ /* 0x000fea0003800200 */
.L_x_142:
        /* <DEDUP_REMOVED lines=27> */
.L_x_149:
[----:B------:R-:W-:Y:S05]  /*cae0*/  BSYNC.RECONVERGENT B2 ;  /* 0x0000000000027941 */ /* 0x000fea0003800200 */
.L_x_148:
        /* <DEDUP_REMOVED lines=42> */
.L_x_147:
[----:B------:R-:W-:Y:S05]  /*cd90*/  BSYNC.RECONVERGENT B1 ;  /* 0x0000000000017941 */ /* 0x000fea0003800200 */
.L_x_146:
[----:B------:R-:W-:Y:S04]  /*cda0*/  BSSY.RECONVERGENT B1, `(.L_x_150) ;  /* 0x0000046000017945 */ /* 0x000fe80003800200 */
[----:B------:R-:W-:Y:S05]  /*cdb0*/  @P0 BRA `(.L_x_151) ;  /* 0x0000000400100947 */ /* 0x000fea0003800000 */
[----:B------:R-:W-:Y:S01]  /*cdc0*/  IADD3 R5, PT, PT, R5, R0, RZ ;  /* 0x0000000005057210 */ /* 0x000fe20007ffe0ff */
[----:B------:R-:W-:Y:S01]  /*cdd0*/  BSSY.RECONVERGENT B2, `(.L_x_152) ;  /* 0x0000017000027945 */ /* 0x000fe20003800200 */
[----:B------:R-:W-:Y:S02]  /*cde0*/  CS2R R230, SRZ ;  /* 0x0000000000e67805 */ /* 0x000fe4000001ff00 */
[----:B------:R-:W-:Y:S01]  /*cdf0*/  CS2R R228, SRZ ;  /* 0x0000000000e47805 */ /* 0x000fe2000001ff00 */
[----:B0123--:R-:W-:-:S05]  /*ce00*/  IMAD.SHL.U32 R232, R5, 0x8, RZ ;  /* 0x0000000805e87824 */ /* 0x00ffca00078e00ff */
        /* <DEDUP_REMOVED lines=9> */
[C---:B0-----:R-:W-:Y:S02]  /*cea0*/  IMAD R4, R0.reuse, UR20, RZ ;  /* 0x0000001400047c24 */ /* 0x041fe4000f8e02ff */
[----:B------:R-:W-:Y:S02]  /*ceb0*/  IMAD R5, R0, UR6, RZ ;  /* 0x0000000600057c24 */ /* 0x000fe4000f8e02ff */
[----:B--2---:R-:W-:-:S04]  /*cec0*/  IMAD R3, R4, R3, RZ ;  /* 0x0000000304037224 */ /* 0x004fc800078e02ff */
[----:B------:R-:W-:-:S05]  /*ced0*/  IMAD R3, R3, 0xa0, R232 ;  /* 0x000000a003037824 */ /* 0x000fca00078e02e8 */
[----:B------:R-:W-:Y:S02]  /*cee0*/  SHF.R.S32.HI R4, RZ, 0x1f, R3 ;  /* 0x0000001fff047819 */ /* 0x000fe40000011403 */
[----:B------:R-:W-:-:S04]  /*cef0*/  IADD3 R3, P3, PT, R5, R3, RZ ;  /* 0x0000000305037210 */ /* 0x000fc80007f7e0ff */
[----:B------:R-:W-:Y:S02]  /*cf00*/  LEA.HI.X.SX32 R5, R5, R4, 0x1, P3 ;  /* 0x0000000405057211 */ /* 0x000fe400018f0eff */
[----:B------:R-:W-:-:S04]  /*cf10*/  LEA R4, P3, R3, UR8, 0x1 ;  /* 0x0000000803047c11 */ /* 0x000fc8000f8608ff */
[----:B------:R-:W-:-:S05]  /*cf20*/  LEA.HI.X R5, R3, UR9, R5, 0x1, P3 ;  /* 0x0000000903057c11 */ /* 0x000fca00098f0c05 */
[----:B------:R0:W5:Y:S04]  /*cf30*/  LDG.E.128 R228, desc[UR36][R4.64] ;  /* 0x0000002404e47981 */ /* 0x000168000c1e1d00 */
.L_x_153:
[----:B------:R-:W-:Y:S05]  /*cf40*/  BSYNC.RECONVERGENT B2 ;  /* 0x0000000000027941 */ /* 0x000fea0003800200 */
.L_x_152:
[----:B------:R-:W-:-:S09]  /*cf50*/  UISETP.NE.AND UP0, UPT, UR21, URZ, UPT ;  /* 0x000000ff1500728c */ /* 0x000fd2000bf05270 */
[----:B------:R-:W-:Y:S05]  /*cf60*/  BRA.U UP0, `(.L_x_151) ;  /* 0x0000000100a47547 */ /* 0x000fea000b800000 */
[----:B------:R-:W-:-:S13]  /*cf70*/  ISETP.NE.AND P3, PT, R2, RZ, PT ;  /* 0x000000ff0200720c */ /* 0x000fda0003f65270 */
[----:B------:R-:W-:Y:S01]  /*cf80*/  VOTEU.ANY UP0, P3 ;  /* 0x0000000000ff7886 */ /* 0x000fe20001800100 */
[----:B------:R-:W-:Y:S02]  /*cf90*/  PLOP3.LUT P3, PT, PT, PT, UP0, 0x80, 0x8 ;  /* 0x000000000008781c */ /* 0x000fe40003f6f008 */
[----:B------:R-:W-:-:S11]  /*cfa0*/  PLOP3.LUT P4, PT, PT, PT, UP0, 0x80, 0x8 ;  /* 0x000000000008781c */ /* 0x000fd60003f8f008 */
[----:B------:R-:W1:Y:S01]  /*cfb0*/  @P3 S2R R3, SR_CTAID.X ;  /* 0x0000000000033919 */ /* 0x000e620000002500 */
[----:B------:R-:W-:Y:S01]  /*cfc0*/  PLOP3.LUT P3, PT, PT, PT, UP0, 0x80, 0x8 ;  /* 0x000000000008781c */ /* 0x000fe20003f6f008 */
[----:B0-----:R-:W1:Y:S01]  /*cfd0*/  @P4 LDC R4, c[0x0][0x3f8] ;  /* 0x0000fe00ff044b82 */ /* 0x001e620000000800 */
[----:B------:R-:W-:-:S11]  /*cfe0*/  PLOP3.LUT P4, PT, PT, PT, UP0, 0x80, 0x8 ;  /* 0x000000000008781c */ /* 0x000fd60003f8f008 */
[----:B-1----:R-:W-:Y:S01]  /*cff0*/  @P3 IMAD R3, R4, UR38, R3 ;  /* 0x0000002604033c24 */ /* 0x002fe2000f8e0203 */
        /* <DEDUP_REMOVED lines=10> */
[----:B------:R-:W0:Y:S01]  /*d0a0*/  @!P2 S2R R3, SR_CTAID.Y ;  /* 0x000000000003a919 */ /* 0x000e220000002600 */
[----:B------:R-:W-:Y:S02]  /*d0b0*/  HADD2 R228, R228, R104 ;  /* 0x00000068e4e47230 */ /* 0x000fe40000000000 */
[----:B------:R-:W-:Y:S01]  /*d0c0*/  HFMA2 R230, R230, 1, 1, R106 ;  /* 0x3c003c00e6e67831 */ /* 0x000fe2000000006a */
[----:B------:R-:W-:Y:S01]  /*d0d0*/  PLOP3.LUT P4, PT, PT, PT, UP0, 0x80, 0x8 ;  /* 0x000000000008781c */ /* 0x000fe20003f8f008 */
[----:B------:R-:W-:-:S05]  /*d0e0*/  HADD2 R231, R231, R107 ;  /* 0x0000006be7e77230 */ /* 0x000fca0000000000 */
[----:B--2---:R-:W-:Y:S01]  /*d0f0*/  @P3 HMUL2 R229, R229, R5 ;  /* 0x00000005e5e53232 */ /* 0x004fe20000000000 */
[----:B------:R-:W-:Y:S01]  /*d100*/  PLOP3.LUT P3, PT, PT, PT, UP0, 0x80, 0x8 ;  /* 0x000000000008781c */ /* 0x000fe20003f6f008 */
[----:B------:R-:W0:Y:S01]  /*d110*/  @!P2 S2R R5, SR_CTAID.X ;  /* 0x000000000005a919 */ /* 0x000e220000002500 */
[----:B------:R-:W-:-:S04]  /*d120*/  @P5 HMUL2 R228, R228, R4 ;  /* 0x00000004e4e45232 */ /* 0x000fc80000000000 */
[----:B------:R-:W-:Y:S01]  /*d130*/  @P4 HFMA2 R231, R231, R7, -RZ ;  /* 0x00000007e7e74231 */ /* 0x000fe200001000ff */
[----:B------:R-:W0:Y:S06]  /*d140*/  @!P2 LDC R4, c[0x0][0x3f8] ;  /* 0x0000fe00ff04ab82 */ /* 0x000e2c0000000800 */
[----:B------:R-:W-:Y:S02]  /*d150*/  @P3 HMUL2 R230, R230, R6 ;  /* 0x00000006e6e63232 */ /* 0x000fe40000000000 */
[----:B0-----:R-:W-:Y:S01]  /*d160*/  @!P2 IMAD R3, R3, R4, R5 ;  /* 0x000000040303a224 */ /* 0x001fe200078e0205 */
[----:B------:R-:W-:-:S03]  /*d170*/  @!P2 SHF.R.S32.HI R4, RZ, 0x1f, R232 ;  /* 0x0000001fff04a819 */ /* 0x000fc600000114e8 */
[----:B------:R-:W-:-:S04]  /*d180*/  @!P2 IMAD R3, R3, R0, RZ ;  /* 0x000000000303a224 */ /* 0x000fc800078e02ff */
[----:B------:R-:W-:-:S05]  /*d190*/  @!P2 IMAD R6, R3, 0xa0, RZ ;  /* 0x000000a00306a824 */ /* 0x000fca00078e02ff */
[----:B------:R-:W-:-:S04]  /*d1a0*/  @!P2 IADD3 R3, P3, PT, R6, R232, RZ ;  /* 0x000000e80603a210 */ /* 0x000fc80007f7e0ff */
[----:B------:R-:W-:Y:S02]  /*d1b0*/  @!P2 LEA.HI.X.SX32 R6, R6, R4, 0x1, P3 ;  /* 0x000000040606a211 */ /* 0x000fe400018f0eff */
[----:B------:R-:W0:Y:S02]  /*d1c0*/  @!P2 LDC.64 R4, c[0x0][0x3b8] ;  /* 0x0000ee00ff04ab82 */ /* 0x000e240000000a00 */
[----:B0-----:R-:W-:-:S04]  /*d1d0*/  @!P2 LEA R4, P3, R3, R4, 0x1 ;  /* 0x000000040304a211 */ /* 0x001fc800078608ff */
[----:B------:R-:W-:-:S05]  /*d1e0*/  @!P2 LEA.HI.X R5, R3, R5, R6, 0x1, P3 ;  /* 0x000000050305a211 */ /* 0x000fca00018f0c06 */
[----:B------:R0:W-:Y:S04]  /*d1f0*/  @!P2 STG.E.128 desc[UR36][R4.64], R228 ;  /* 0x000000e40400a986 */ /* 0x0001e8000c101d24 */
.L_x_151:
[----:B------:R-:W-:Y:S05]  /*d200*/  BSYNC.RECONVERGENT B1 ;  /* 0x0000000000017941 */ /* 0x000fea0003800200 */
.L_x_150:
[----:B------:R-:W-:Y:S04]  /*d210*/  BSSY.RECONVERGENT B1, `(.L_x_154) ;  /* 0x0000151000017945 */ /* 0x000fe80003800200 */
[----:B------:R-:W-:Y:S05]  /*d220*/  @P0 BRA `(.L_x_155) ;  /* 0x00000014003c0947 */ /* 0x000fea0003800000 */
[----:B------:R-:W4:Y:S04]  /*d230*/  LDL R250, [R1+0x244] ;  /* 0x0002440001fa7983 */ /* 0x000f280000100800 */
[----:B------:R-:W4:Y:S04]  /*d240*/  LDL R235, [R1+0x230] ;  /* 0x0002300001eb7983 */ /* 0x000f280000100800 */
[----:B0123--:R-:W2:Y:S04]  /*d250*/  LDL R232, [R1+0x234] ;  /* 0x0002340001e87983 */ /* 0x00fea80000100800 */
[----:B------:R-:W3:Y:S04]  /*d260*/  LDL R7, [R1+0x220] ;  /* 0x0002200001077983 */ /* 0x000ee80000100800 */
[----:B------:R-:W3:Y:S04]  /*d270*/  LDL R6, [R1+0x224] ;  /* 0x0002240001067983 */ /* 0x000ee80000100800 */
[----:B------:R-:W3:Y:S04]  /*d280*/  LDL R234, [R1+0x210] ;  /* 0x0002100001ea7983 */ /* 0x000ee80000100800 */
[----:B------:R-:W3:Y:S04]  /*d290*/  LDL R233, [R1+0x214] ;  /* 0x0002140001e97983 */ /* 0x000ee80000100800 */
[----:B----4-:R0:W-:Y:S04]  /*d2a0*/  STL [R1+0x2bc], R31 ;  /* 0x0002bc1f01007387 */ /* 0x0101e80000100800 */
[----:B0-----:R-:W4:Y:S01]  /*d2b0*/  LDL R31, [R1+0x240] ;  /* 0x00024000011f7983 */ /* 0x001f220000100800 */
[----:B------:R-:W-:-:S03]  /*d2c0*/  ISETP.NE.U32.AND P0, PT, RZ, UR16, PT ;  /* 0x00000010ff007c0c */ /* 0x000fc6000bf05070 */
[----:B------:R0:W-:Y:S01]  /*d2d0*/  STL [R1+0x2b8], R30 ;  /* 0x0002b81e01007387 */ /* 0x0001e20000100800 */
[----:B------:R-:W-:-:S03]  /*d2e0*/  ISETP.NE.AND.EX P0, PT, RZ, UR17, PT, P0 ;  /* 0x00000011ff007c0c */ /* 0x000fc6000bf05300 */
[----:B------:R-:W-:Y:S04]  /*d2f0*/  STL [R1+0x2b4], R29 ;  /* 0x0002b41d01007387 */ /* 0x000fe80000100800 */
[----:B------:R1:W-:Y:S04]  /*d300*/  STL [R1+0x2b0], R28 ;  /* 0x0002b01c01007387 */ /* 0x0003e80000100800 */
[----:B------:R-:W-:Y:S02]  /*d310*/  STL [R1+0x2ac], R27 ;  /* 0x0002ac1b01007387 */ /* 0x000fe40000100800 */
[----:B------:R-:W0:Y:S02]  /*d320*/  @P0 LDC R3, c[0x0][0x408] ;  /* 0x00010200ff030b82 */ /* 0x000e240000000800 */
[----:B------:R1:W-:Y:S04]  /*d330*/  STL [R1+0x2a8], R26 ;  /* 0x0002a81a01007387 */ /* 0x0003e80000100800 */
[----:B------:R-:W-:Y:S02]  /*d340*/  STL [R1+0x2a4], R25 ;  /* 0x0002a41901007387 */ /* 0x000fe40000100800 */
[----:B------:R-:W0:Y:S02]  /*d350*/  @P0 LDC R4, c[0x0][0x430] ;  /* 0x00010c00ff040b82 */ /* 0x000e240000000800 */
[----:B------:R1:W-:Y:S04]  /*d360*/  STL [R1+0x2a0], R24 ;  /* 0x0002a01801007387 */ /* 0x0003e80000100800 */
[----:B------:R-:W-:Y:S04]  /*d370*/  STL [R1+0x29c], R23 ;  /* 0x00029c1701007387 */ /* 0x000fe80000100800 */
[----:B------:R1:W-:Y:S04]  /*d380*/  STL [R1+0x298], R22 ;  /* 0x0002981601007387 */ /* 0x0003e80000100800 */
[----:B------:R-:W-:Y:S04]  /*d390*/  STL [R1+0x294], R21 ;  /* 0x0002941501007387 */ /* 0x000fe80000100800 */
[----:B------:R1:W-:Y:S04]  /*d3a0*/  STL [R1+0x290], R20 ;  /* 0x0002901401007387 */ /* 0x0003e80000100800 */
[----:B------:R-:W-:Y:S01]  /*d3b0*/  STL [R1+0x28c], R19 ;  /* 0x00028c1301007387 */ /* 0x000fe20000100800 */
[----:B0-----:R-:W-:-:S03]  /*d3c0*/  @P0 IADD3 R3, PT, PT, R3, R4, RZ ;  /* 0x0000000403030210 */ /* 0x001fc60007ffe0ff */
[----:B------:R0:W-:Y:S01]  /*d3d0*/  STL [R1+0x288], R18 ;  /* 0x0002881201007387 */ /* 0x0001e20000100800 */
[----:B------:R-:W-:-:S03]  /*d3e0*/  @P0 ISETP.GE.AND P3, PT, R248, R3, PT ;  /* 0x00000003f800020c */ /* 0x000fc60003f66270 */
[----:B------:R-:W-:Y:S04]  /*d3f0*/  STL [R1+0x284], R17 ;  /* 0x0002841101007387 */ /* 0x000fe80000100800 */
[----:B------:R0:W-:Y:S04]  /*d400*/  STL [R1+0x280], R16 ;  /* 0x0002801001007387 */ /* 0x0001e80000100800 */
[----:B------:R-:W-:Y:S04]  /*d410*/  STL [R1+0x27c], R15 ;  /* 0x00027c0f01007387 */ /* 0x000fe80000100800 */
[----:B------:R0:W-:Y:S04]  /*d420*/  STL [R1+0x278], R14 ;  /* 0x0002780e01007387 */ /* 0x0001e80000100800 */
[----:B------:R-:W-:Y:S04]  /*d430*/  STL [R1+0x274], R13 ;  /* 0x0002740d01007387 */ /* 0x000fe80000100800 */
[----:B------:R0:W-:Y:S04]  /*d440*/  STL [R1+0x270], R12 ;  /* 0x0002700c01007387 */ /* 0x0001e80000100800 */
[----:B------:R-:W-:Y:S04]  /*d450*/  STL [R1+0x26c], R2 ;  /* 0x00026c0201007387 */ /* 0x000fe80000100800 */
[----:B------:R0:W-:Y:S04]  /*d460*/  STL [R1+0x268], R0 ;  /* 0x0002680001007387 */ /* 0x0001e80000100800 */
[----:B------:R-:W4:Y:S04]  /*d470*/  LDL R30, [R1+0x204] ;  /* 0x00020400011e7983 */ /* 0x000f280000100800 */
[----:B-1----:R-:W4:Y:S04]  /*d480*/  LDL R28, [R1+0x1c4] ;  /* 0x0001c400011c7983 */ /* 0x002f280000100800 */
[----:B------:R-:W4:Y:S04]  /*d490*/  LDL R26, [R1+0x1b4] ;  /* 0x0001b400011a7983 */ /* 0x000f280000100800 */
[----:B------:R-:W4:Y:S04]  /*d4a0*/  LDL R29, [R1+0x1f0] ;  /* 0x0001f000011d7983 */ /* 0x000f280000100800 */
[----:B------:R-:W4:Y:S04]  /*d4b0*/  LDL R24, [R1+0x194] ;  /* 0x0001940001187983 */ /* 0x000f280000100800 */
[----:B------:R-:W4:Y:S04]  /*d4c0*/  LDL R248, [R1+0x1e0] ;  /* 0x0001e00001f87983 */ /* 0x000f280000100800 */
[----:B------:R-:W4:Y:S04]  /*d4d0*/  LDL R22, [R1+0x184] ;  /* 0x0001840001167983 */ /* 0x000f280000100800 */
[----:B------:R-:W4:Y:S04]  /*d4e0*/  LDL R20, [R1+0x174] ;  /* 0x0001740001147983 */ /* 0x000f280000100800 */
[----:B0-----:R-:W4:Y:S04]  /*d4f0*/  LDL R18, [R1+0x164] ;  /* 0x0001640001127983 */ /* 0x001f280000100800 */
[----:B------:R-:W4:Y:S04]  /*d500*/  LDL R27, [R1+0x1b0] ;  /* 0x0001b000011b7983 */ /* 0x000f280000100800 */
        /* <DEDUP_REMOVED lines=11> */
[----:B------:R-:W4:Y:S01]  /*d5c0*/  LDL R2, [R1+0x120] ;  /* 0x0001200001027983 */ /* 0x000f220000100800 */
[----:B------:R-:W-:-:S03]  /*d5d0*/  HMUL2 R3, R250, R109 ;  /* 0x0000006dfa037232 */ /* 0x000fc60000000000 */
[----:B------:R-:W4:Y:S01]  /*d5e0*/  LDL R250, [R1+0x1f4] ;  /* 0x0001f40001fa7983 */ /* 0x000f220000100800 */
[----:B--2---:R-:W-:-:S03]  /*d5f0*/  HFMA2 R3, R232, R113, R3 ;  /* 0x00000071e8037231 */ /* 0x004fc60000000003 */
[----:B------:R-:W2:Y:S01]  /*d600*/  LDL R232, [R1+0x1c0] ;  /* 0x0001c00001e87983 */ /* 0x000ea20000100800 */
[----:B---3--:R-:W-:-:S03]  /*d610*/  HFMA2 R3, R6, R117, R3 ;  /* 0x0000007506037231 */ /* 0x008fc60000000003 */
[----:B------:R-:W3:Y:S01]  /*d620*/  LDL R6, [R1+0x1a4] ;  /* 0x0001a40001067983 */ /* 0x000ee20000100800 */
[----:B------:R-:W-:-:S03]  /*d630*/  HFMA2 R3, R233, R9, R3 ;  /* 0x00000009e9037231 */ /* 0x000fc60000000003 */
[----:B------:R-:W2:Y:S01]  /*d640*/  LDL R233, [R1+0x1d4] ;  /* 0x0001d40001e97983 */ /* 0x000ea20000100800 */
[----:B----4-:R-:W-:-:S03]  /*d650*/  HFMA2 R4, R31, R108, -RZ ;  /* 0x0000006c1f047231 */ /* 0x010fc600001000ff */
[----:B------:R-:W4:Y:S01]  /*d660*/  LDL R31, [R1+0x200] ;  /* 0x00020000011f7983 */ /* 0x000f220000100800 */
[----:B------:R-:W-:-:S03]  /*d670*/  HFMA2 R4, R235, R112, R4 ;  /* 0x00000070eb047231 */ /* 0x000fc60000000004 */
[----:B------:R-:W3:Y:S01]  /*d680*/  LDL R235, [R1+0x1e4] ;  /* 0x0001e40001eb7983 */ /* 0x000ee20000100800 */
[----:B------:R-:W-:-:S03]  /*d690*/  HFMA2 R4, R7, R116, R4 ;  /* 0x0000007407047231 */ /* 0x000fc60000000004 */
[----:B------:R-:W4:Y:S01]  /*d6a0*/  LDL R7, [R1+0x1a0] ;  /* 0x0001a00001077983 */ /* 0x000f220000100800 */
[----:B------:R-:W-:-:S03]  /*d6b0*/  HFMA2 R4, R234, R8, R4 ;  /* 0x00000008ea047231 */ /* 0x000fc60000000004 */
[----:B------:R-:W4:Y:S01]  /*d6c0*/  LDL R234, [R1+0x1d0] ;  /* 0x0001d00001ea7983 */ /* 0x000f220000100800 */
[----:B------:R-:W-:-:S04]  /*d6d0*/  HFMA2 R3, R30, R121, R3 ;  /* 0x000000791e037231 */ /* 0x000fc80000000003 */
[----:B------:R-:W-:-:S04]  /*d6e0*/  HFMA2 R3, R250, R125, R3 ;  /* 0x0000007dfa037231 */ /* 0x000fc80000000003 */
[----:B---3--:R-:W-:-:S04]  /*d6f0*/  HFMA2 R3, R235, R129, R3 ;  /* 0x00000081eb037231 */ /* 0x008fc80000000003 */
[----:B--2---:R-:W-:-:S04]  /*d700*/  HFMA2 R3, R233, R133, R3 ;  /* 0x00000085e9037231 */ /* 0x004fc80000000003 */
[----:B------:R-:W-:-:S04]  /*d710*/  HFMA2 R3, R28, R137, R3 ;  /* 0x000000891c037231 */ /* 0x000fc80000000003 */
[----:B------:R-:W-:Y:S02]  /*d720*/  HFMA2 R3, R26, R141, R3 ;  /* 0x0000008d1a037231 */ /* 0x000fe40000000003 */
[----:B----4-:R-:W-:Y:S02]  /*d730*/  HFMA2 R4, R31, R120, R4 ;  /* 0x000000781f047231 */ /* 0x010fe40000000004 */
[----:B------:R-:W5:Y:S01]  /*d740*/  LDL.LU R31, [R1+0x2bc] ;  /* 0x0002bc00011f7983 */ /* 0x000f620000300800 */
[----:B------:R-:W-:Y:S02]  /*d750*/  HFMA2 R3, R6, R145, R3 ;  /* 0x0000009106037231 */ /* 0x000fe40000000003 */
[----:B------:R-:W-:Y:S01]  /*d760*/  HFMA2 R4, R29, R124, R4 ;  /* 0x0000007c1d047231 */ /* 0x000fe20000000004 */
[----:B------:R-:W5:Y:S02]  /*d770*/  LDL.LU R30, [R1+0x2b8] ;  /* 0x0002b800011e7983 */ /* 0x000f640000300800 */
[----:B-----5:R-:W-:-:S02]  /*d780*/  HFMA2 R3, R24, R149, R3 ;  /* 0x0000009518037231 */ /* 0x020fc40000000003 */
[----:B------:R-:W-:Y:S01]  /*d790*/  HFMA2 R4, R248, R128, R4 ;  /* 0x00000080f8047231 */ /* 0x000fe20000000004 */
[----:B------:R-:W5:Y:S01]  /*d7a0*/  LDL.LU R29, [R1+0x2b4] ;  /* 0x0002b400011d7983 */ /* 0x000f620000300800 */
[----:B------:R-:W-:Y:S02]  /*d7b0*/  HFMA2 R3, R22, R153, R3 ;  /* 0x0000009916037231 */ /* 0x000fe40000000003 */
[----:B------:R-:W-:Y:S01]  /*d7c0*/  HFMA2 R4, R234, R132, R4 ;  /* 0x00000084ea047231 */ /* 0x000fe20000000004 */
[----:B------:R-:W2:Y:S01]  /*d7d0*/  LDL R6, [R1+0x114] ;  /* 0x0001140001067983 */ /* 0x000ea20000100800 */
[----:B------:R-:W-:Y:S02]  /*d7e0*/  HFMA2 R3, R20, R157, R3 ;  /* 0x0000009d14037231 */ /* 0x000fe40000000003 */
[----:B------:R-:W-:Y:S01]  /*d7f0*/  HFMA2 R4, R232, R136, R4 ;  /* 0x00000088e8047231 */ /* 0x000fe20000000004 */
[----:B------:R-:W3:Y:S01]  /*d800*/  LDL R28, [R1+0xf0] ;  /* 0x0000f000011c7983 */ /* 0x000ee20000100800 */
[----:B------:R-:W-:-:S02]  /*d810*/  HFMA2 R3, R18, R161, R3 ;  /* 0x000000a112037231 */ /* 0x000fc40000000003 */
[----:B------:R-:W-:Y:S01]  /*d820*/  HFMA2 R4, R27, R140, R4 ;  /* 0x0000008c1b047231 */ /* 0x000fe20000000004 */
[----:B------:R-:W4:Y:S01]  /*d830*/  LDL R26, [R1+0xe0] ;  /* 0x0000e000011a7983 */ /* 0x000f220000100800 */
[----:B------:R-:W-:Y:S02]  /*d840*/  HFMA2 R3, R16, R165, R3 ;  /* 0x000000a510037231 */ /* 0x000fe40000000003 */
[----:B------:R-:W-:Y:S02]  /*d850*/  HFMA2 R4, R7, R144, R4 ;  /* 0x0000009007047231 */ /* 0x000fe40000000004 */
[----:B------:R-:W3:Y:S01]  /*d860*/  LDL R7, [R1+0x110] ;  /* 0x0001100001077983 */ /* 0x000ee20000100800 */
[----:B------:R-:W-:-:S03]  /*d870*/  HFMA2 R3, R14, R169, R3 ;  /* 0x000000a90e037231 */ /* 0x000fc60000000003 */
[----:B------:R-:W4:Y:S01]  /*d880*/  LDL R248, [R1+0xd0] ;  /* 0x0000d00001f87983 */ /* 0x000f220000100800 */
[----:B------:R-:W-:-:S03]  /*d890*/  HFMA2 R3, R12, R173, R3 ;  /* 0x000000ad0c037231 */ /* 0x000fc60000000003 */
[----:B------:R-:W4:Y:S01]  /*d8a0*/  LDL R12, [R1+0x100] ;  /* 0x00010000010c7983 */ /* 0x000f220000100800 */
[----:B------:R-:W-:-:S03]  /*d8b0*/  HFMA2 R3, R0, R177, R3 ;  /* 0x000000b100037231 */ /* 0x000fc60000000003 */
[----:B------:R-:W4:Y:S04]  /*d8c0*/  LDL R0, [R1+0x104] ;  /* 0x0001040001007983 */ /* 0x000f280000100800 */
[----:B------:R-:W4:Y:S04]  /*d8d0*/  LDL R234, [R1+0xc0] ;  /* 0x0000c00001ea7983 */ /* 0x000f280000100800 */
[----:B------:R-:W4:Y:S01]  /*d8e0*/  LDL R27, [R1+0xf4] ;  /* 0x0000f400011b7983 */ /* 0x000f220000100800 */
[----:B------:R-:W-:-:S03]  /*d8f0*/  HFMA2 R4, R25, R148, R4 ;  /* 0x0000009419047231 */ /* 0x000fc60000000004 */
        /* <DEDUP_REMOVED lines=15> */
[----:B------:R-:W4:Y:S01]  /*d9f0*/  LDL R21, [R1+0x94] ;  /* 0x0000940001157983 */ /* 0x000f220000100800 */
[----:B------:R-:W-:-:S03]  /*da00*/  HFMA2 R4, R13, R172, R4 ;  /* 0x000000ac0d047231 */ /* 0x000fc60000000004 */
[----:B------:R-:W4:Y:S01]  /*da10*/  LDL R19, [R1+0x84] ;  /* 0x0000840001137983 */ /* 0x000f220000100800 */
[----:B------:R-:W-:-:S03]  /*da20*/  HFMA2 R4, R2, R176, R4 ;  /* 0x000000b002047231 */ /* 0x000fc60000000004 */
[----:B------:R-:W4:Y:S04]  /*da30*/  LDL R17, [R1+0x74] ;  /* 0x0000740001117983 */ /* 0x000f280000100800 */
[----:B------:R-:W4:Y:S04]  /*da40*/  LDL R16, [R1+0x60] ;  /* 0x0000600001107983 */ /* 0x000f280000100800 */
[----:B------:R-:W4:Y:S04]  /*da50*/  LDL R13, [R1+0x248] ;  /* 0x00024800010d7983 */ /* 0x000f280000100800 */
[----:B------:R-:W4:Y:S04]  /*da60*/  LDL R15, [R1+0x64] ;  /* 0x00006400010f7983 */ /* 0x000f280000100800 */
[----:B------:R-:W4:Y:S04]  /*da70*/  LDL R14, [R1+0x50] ;  /* 0x00005000010e7983 */ /* 0x000f280000100800 */
[----:B------:R-:W4:Y:S01]  /*da80*/  LDL R2, [R1+0x54] ;  /* 0x0000540001027983 */ /* 0x000f220000100800 */
[----:B--2---:R-:W-:-:S03]  /*da90*/  HFMA2 R3, R6, R181, R3 ;  /* 0x000000b506037231 */ /* 0x004fc60000000003 */
[----:B------:R-:W2:Y:S01]  /*daa0*/  LDL R6, [R1+0x24c] ;  /* 0x00024c0001067983 */ /* 0x000ea20000100800 */
[----:B---3--:R-:W-:-:S03]  /*dab0*/  HFMA2 R4, R7, R180, R4 ;  /* 0x000000b407047231 */ /* 0x008fc60000000004 */
[----:B------:R-:W3:Y:S01]  /*dac0*/  LDL R7, [R1+0x238] ;  /* 0x0002380001077983 */ /* 0x000ee20000100800 */
[----:B----4-:R-:W-:-:S03]  /*dad0*/  HFMA2 R4, R12, R184, R4 ;  /* 0x000000b80c047231 */ /* 0x010fc60000000004 */
[----:B------:R-:W4:Y:S01]  /*dae0*/  LDL R12, [R1+0x228] ;  /* 0x00022800010c7983 */ /* 0x000f220000100800 */
[----:B------:R-:W-:-:S04]  /*daf0*/  HFMA2 R4, R28, R188, R4 ;  /* 0x000000bc1c047231 */ /* 0x000fc80000000004 */
[----:B------:R-:W-:Y:S02]  /*db00*/  HFMA2 R4, R26, R192, R4 ;  /* 0x000000c01a047231 */ /* 0x000fe40000000004 */
[----:B------:R-:W-:Y:S02]  /*db10*/  HFMA2 R3, R0, R185, R3 ;  /* 0x000000b900037231 */ /* 0x000fe40000000003 */
[----:B------:R-:W4:Y:S01]  /*db20*/  LDL R0, [R1+0x23c] ;  /* 0x00023c0001007983 */ /* 0x000f220000100800 */
[----:B------:R-:W-:Y:S02]  /*db30*/  HFMA2 R4, R248, R196, R4 ;  /* 0x000000c4f8047231 */ /* 0x000fe40000000004 */
[----:B------:R-:W-:Y:S01]  /*db40*/  HFMA2 R3, R27, R189, R3 ;  /* 0x000000bd1b037231 */ /* 0x000fe20000000003 */
[----:B------:R-:W5:Y:S01]  /*db50*/  LDL.LU R28, [R1+0x2b0] ;  /* 0x0002b000011c7983 */ /* 0x000f620000300800 */
[----:B------:R-:W-:-:S03]  /*db60*/  HFMA2 R4, R234, R200, R4 ;  /* 0x000000c8ea047231 */ /* 0x000fc60000000004 */
[----:B------:R-:W5:Y:S01]  /*db70*/  LDL.LU R27, [R1+0x2ac] ;  /* 0x0002ac00011b7983 */ /* 0x000f620000300800 */
[----:B------:R-:W-:Y:S02]  /*db80*/  HFMA2 R4, R232, R204, R4 ;  /* 0x000000cce8047231 */ /* 0x000fe40000000004 */
[----:B------:R-:W-:Y:S01]  /*db90*/  HFMA2 R3, R250, R193, R3 ;  /* 0x000000c1fa037231 */ /* 0x000fe20000000003 */
[----:B------:R-:W5:Y:S01]  /*dba0*/  LDL.LU R26, [R1+0x2a8] ;  /* 0x0002a800011a7983 */ /* 0x000f620000300800 */
[----:B------:R-:W-:-:S03]  /*dbb0*/  HFMA2 R4, R24, R208, R4 ;  /* 0x000000d018047231 */ /* 0x000fc60000000004 */
[----:B------:R-:W4:Y:S01]  /*dbc0*/  LDL R24, [R1+0x22c] ;  /* 0x00022c0001187983 */ /* 0x000f220000100800 */
        /* <DEDUP_REMOVED lines=22> */
[----:B------:R-:W-:-:S03]  /*dd30*/  HMUL2 R5, R13, R110 ;  /* 0x0000006e0d057232 */ /* 0x000fc60000000000 */
[----:B------:R-:W4:Y:S01]  /*dd40*/  LDL R250, [R1+0x1d8] ;  /* 0x0001d80001fa7983 */ /* 0x000f220000100800 */
[----:B------:R-:W-:-:S03]  /*dd50*/  HFMA2 R3, R15, R225, R3 ;  /* 0x000000e10f037231 */ /* 0x000fc60000000003 */
[----:B------:R-:W4:Y:S01]  /*dd60*/  LDL R235, [R1+0x1c8] ;  /* 0x0001c80001eb7983 */ /* 0x000f220000100800 */
[----:B------:R-:W-:-:S03]  /*dd70*/  HFMA2 R4, R14, R228, R4 ;  /* 0x000000e40e047231 */ /* 0x000fc60000000004 */
[----:B------:R-:W4:Y:S01]  /*dd80*/  LDL R14, [R1+0x1ac] ;  /* 0x0001ac00010e7983 */ /* 0x000f220000100800 */
[----:B------:R-:W-:-:S03]  /*dd90*/  HFMA2 R3, R2, R229, R3 ;  /* 0x000000e502037231 */ /* 0x000fc60000000003 */
[----:B------:R-:W4:Y:S01]  /*dda0*/  LDL R233, [R1+0x1b8] ;  /* 0x0001b80001e97983 */ /* 0x000f220000100800 */
[----:B------:R-:W-:-:S03]  /*ddb0*/  HADD2 R3, R4, R3 ;  /* 0x0000000304037230 */ /* 0x000fc60000000000 */
[----:B------:R-:W4:Y:S04]  /*ddc0*/  LDL R17, [R1+0x1a8] ;  /* 0x0001a80001117983 */ /* 0x000f280000100800 */
[----:B------:R-:W4:Y:S04]  /*ddd0*/  LDL R15, [R1+0x198] ;  /* 0x00019800010f7983 */ /* 0x000f280000100800 */
[----:B------:R-:W4:Y:S04]  /*dde0*/  LDL R13, [R1+0x188] ;  /* 0x00018800010d7983 */ /* 0x000f280000100800 */
[----:B------:R-:W4:Y:S01]  /*ddf0*/  LDL R2, [R1+0x168] ;  /* 0x0001680001027983 */ /* 0x000f220000100800 */
[----:B--2---:R-:W-:-:S03]  /*de00*/  HMUL2 R4, R6, R111 ;  /* 0x0000006f06047232 */ /* 0x004fc60000000000 */
[----:B------:R-:W2:Y:S01]  /*de10*/  LDL R6, [R1+0x18c] ;  /* 0x00018c0001067983 */ /* 0x000ea20000100800 */
[----:B---3--:R-:W-:-:S03]  /*de20*/  HFMA2 R5, R7, R114, R5 ;  /* 0x0000007207057231 */ /* 0x008fc60000000005 */
[----:B------:R-:W3:Y:S01]  /*de30*/  LDL R7, [R1+0x178] ;  /* 0x0001780001077983 */ /* 0x000ee20000100800 */
[----:B----4-:R-:W-:-:S03]  /*de40*/  HFMA2 R5, R12, R118, R5 ;  /* 0x000000760c057231 */ /* 0x010fc60000000005 */
[----:B------:R-:W4:Y:S01]  /*de50*/  LDL R12, [R1+0x19c] ;  /* 0x00019c00010c7983 */ /* 0x000f220000100800 */
[----:B------:R-:W-:-:S03]  /*de60*/  HFMA2 R4, R0, R115, R4 ;  /* 0x0000007300047231 */ /* 0x000fc60000000004 */
[----:B------:R-:W3:Y:S01]  /*de70*/  LDL R0, [R1+0x17c] ;  /* 0x00017c0001007983 */ /* 0x000ee20000100800 */
[----:B------:R-:W-:-:S04]  /*de80*/  HFMA2 R4, R24, R119, R4 ;  /* 0x0000007718047231 */ /* 0x000fc80000000004 */
[----:B------:R-:W-:-:S04]  /*de90*/  HFMA2 R4, R22, R11, R4 ;  /* 0x0000000b16047231 */ /* 0x000fc80000000004 */
[----:B------:R-:W-:-:S04]  /*dea0*/  HFMA2 R4, R20, R123, R4 ;  /* 0x0000007b14047231 */ /* 0x000fc80000000004 */
[----:B------:R-:W-:-:S04]  /*deb0*/  HFMA2 R4, R18, R127, R4 ;  /* 0x0000007f12047231 */ /* 0x000fc80000000004 */
[----:B------:R-:W-:-:S04]  /*dec0*/  HFMA2 R4, R248, R131, R4 ;  /* 0x00000083f8047231 */ /* 0x000fc80000000004 */
[----:B------:R-:W-:Y:S02]  /*ded0*/  HFMA2 R4, R234, R135, R4 ;  /* 0x00000087ea047231 */ /* 0x000fe40000000004 */
[----:B------:R-:W-:Y:S02]  /*dee0*/  HFMA2 R5, R25, R10, R5 ;  /* 0x0000000a19057231 */ /* 0x000fe40000000005 */
[----:B------:R-:W5:Y:S01]  /*def0*/  LDL.LU R25, [R1+0x2a4] ;  /* 0x0002a40001197983 */ /* 0x000f620000300800 */
[----:B------:R-:W-:Y:S02]  /*df00*/  HFMA2 R4, R232, R139, R4 ;  /* 0x0000008be8047231 */ /* 0x000fe40000000004 */
[----:B------:R-:W-:Y:S01]  /*df10*/  HFMA2 R5, R23, R122, R5 ;  /* 0x0000007a17057231 */ /* 0x000fe20000000005 */
[----:B------:R-:W5:Y:S01]  /*df20*/  LDL.LU R24, [R1+0x2a0] ;  /* 0x0002a00001187983 */ /* 0x000f620000300800 */
[----:B------:R-:W-:Y:S02]  /*df30*/  HFMA2 R4, R16, R143, R4 ;  /* 0x0000008f10047231 */ /* 0x000fe40000000004 */
[----:B------:R-:W-:Y:S01]  /*df40*/  HFMA2 R5, R21, R126, R5 ;  /* 0x0000007e15057231 */ /* 0x000fe20000000005 */
[----:B------:R-:W5:Y:S04]  /*df50*/  LDL.LU R23, [R1+0x29c] ;  /* 0x00029c0001177983 */ /* 0x000f680000300800 */
[----:B------:R-:W5:Y:S01]  /*df60*/  LDL.LU R22, [R1+0x298] ;  /* 0x0002980001167983 */ /* 0x000f620000300800 */
[----:B------:R-:W-:-:S03]  /*df70*/  HFMA2 R4, R14, R147, R4 ;  /* 0x000000930e047231 */ /* 0x000fc60000000004 */
[----:B------:R-:W5:Y:S01]  /*df80*/  LDL.LU R21, [R1+0x294] ;  /* 0x0002940001157983 */ /* 0x000f620000300800 */
[----:B------:R-:W-:-:S03]  /*df90*/  HFMA2 R5, R19, R130, R5 ;  /* 0x0000008213057231 */ /* 0x000fc60000000005 */
[----:B------:R-:W5:Y:S04]  /*dfa0*/  LDL.LU R20, [R1+0x290] ;  /* 0x0002900001147983 */ /* 0x000f680000300800 */
[----:B------:R-:W5:Y:S04]  /*dfb0*/  LDL.LU R19, [R1+0x28c] ;  /* 0x00028c0001137983 */ /* 0x000f680000300800 */
[----:B------:R-:W5:Y:S01]  /*dfc0*/  LDL.LU R18, [R1+0x288] ;  /* 0x0002880001127983 */ /* 0x000f620000300800 */
[----:B----4-:R-:W-:Y:S02]  /*dfd0*/  HFMA2 R4, R12, R151, R4 ;  /* 0x000000970c047231 */ /* 0x010fe40000000004 */
[----:B------:R-:W-:Y:S01]  /*dfe0*/  HFMA2 R5, R250, R134, R5 ;  /* 0x00000086fa057231 */ /* 0x000fe20000000005 */
[----:B------:R-:W4:Y:S01]  /*dff0*/  LDL R16, [R1+0x15c] ;  /* 0x00015c0001107983 */ /* 0x000f220000100800 */
[----:B--2---:R-:W-:-:S03]  /*e000*/  HFMA2 R4, R6, R155, R4 ;  /* 0x0000009b06047231 */ /* 0x004fc60000000004 */
[----:B------:R-:W2:Y:S01]  /*e010*/  LDL R6, [R1+0x16c] ;  /* 0x00016c0001067983 */ /* 0x000ea20000100800 */
        /* <DEDUP_REMOVED lines=10> */
[----:B---3--:R-:W-:-:S03]  /*e0c0*/  HFMA2 R5, R7, R158, R5 ;  /* 0x0000009e07057231 */ /* 0x008fc60000000005 */
[----:B------:R-:W3:Y:S01]  /*e0d0*/  LDL R7, [R1+0x158] ;  /* 0x0001580001077983 */ /* 0x000ee20000100800 */
[----:B------:R-:W-:Y:S02]  /*e0e0*/  HFMA2 R5, R2, R162, R5 ;  /* 0x000000a202057231 */ /* 0x000fe40000000005 */
[----:B------:R-:W-:Y:S01]  /*e0f0*/  HFMA2 R4, R0, R159, R4 ;  /* 0x0000009f00047231 */ /* 0x000fe20000000004 */
[----:B------:R-:W3:Y:S04]  /*e100*/  LDL R2, [R1+0x118] ;  /* 0x0001180001027983 */ /* 0x000ee80000100800 */
[----:B------:R-:W3:Y:S04]  /*e110*/  LDL R0, [R1+0x12c] ;  /* 0x00012c0001007983 */ /* 0x000ee80000100800 */
[----:B------:R-:W3:Y:S04]  /*e120*/  LDL R233, [R1+0x108] ;  /* 0x0001080001e97983 */ /* 0x000ee80000100800 */
[----:B------:R-:W3:Y:S04]  /*e130*/  LDL R15, [R1+0xf8] ;  /* 0x0000f800010f7983 */ /* 0x000ee80000100800 */
[----:B------:R-:W3:Y:S04]  /*e140*/  LDL R232, [R1+0x11c] ;  /* 0x00011c0001e87983 */ /* 0x000ee80000100800 */
[----:B------:R-:W3:Y:S04]  /*e150*/  LDL R14, [R1+0x10c] ;  /* 0x00010c00010e7983 */ /* 0x000ee80000100800 */
[----:B------:R-:W3:Y:S04]  /*e160*/  LDL R13, [R1+0xe8] ;  /* 0x0000e800010d7983 */ /* 0x000ee80000100800 */
[----:B------:R-:W3:Y:S01]  /*e170*/  LDL R12, [R1+0xfc] ;  /* 0x0000fc00010c7983 */ /* 0x000ee20000100800 */
[----:B--2---:R-:W-:-:S03]  /*e180*/  HFMA2 R4, R6, R163, R4 ;  /* 0x000000a306047231 */ /* 0x004fc60000000004 */
[----:B------:R-:W2:Y:S01]  /*e190*/  LDL R6, [R1+0xec] ;  /* 0x0000ec0001067983 */ /* 0x000ea20000100800 */
[----:B----4-:R-:W-:-:S04]  /*e1a0*/  HFMA2 R4, R16, R167, R4 ;  /* 0x000000a710047231 */ /* 0x010fc80000000004 */
[----:B------:R-:W-:Y:S02]  /*e1b0*/  HFMA2 R4, R248, R171, R4 ;  /* 0x000000abf8047231 */ /* 0x000fe40000000004 */
[----:B---3--:R-:W-:Y:S02]  /*e1c0*/  HFMA2 R5, R7, R166, R5 ;  /* 0x000000a607057231 */ /* 0x008fe40000000005 */
[----:B------:R-:W-:Y:S01]  /*e1d0*/  HFMA2 R4, R234, R175, R4 ;  /* 0x000000afea047231 */ /* 0x000fe20000000004 */
[----:B------:R-:W3:Y:S01]  /*e1e0*/  LDL R7, [R1+0xd8] ;  /* 0x0000d80001077983 */ /* 0x000ee20000100800 */
        /* <DEDUP_REMOVED lines=13> */
[----:B------:R-:W-:Y:S02]  /*e2c0*/  HFMA2 R4, R232, R183, R4 ;  /* 0x000000b7e8047231 */ /* 0x000fe40000000004 */
[----:B------:R-:W-:Y:S02]  /*e2d0*/  HFMA2 R5, R13, R194, R5 ;  /* 0x000000c20d057231 */ /* 0x000fe40000000005 */
        /* <DEDUP_REMOVED lines=16> */
[----:B------:R-:W-:-:S03]  /*e3e0*/  HFMA2 R5, R2, R202, R5 ;  /* 0x000000ca02057231 */ /* 0x000fc60000000005 */
[----:B------:R-:W4:Y:S01]  /*e3f0*/  LDL R2, [R1+0x78] ;  /* 0x0000780001027983 */ /* 0x000f220000100800 */
[----:B------:R-:W-:Y:S02]  /*e400*/  HFMA2 R4, R233, R203, R4 ;  /* 0x000000cbe9047231 */ /* 0x000fe40000000004 */
[----:B------:R-:W-:Y:S02]  /*e410*/  HFMA2 R5, R15, R206, R5 ;  /* 0x000000ce0f057231 */ /* 0x000fe40000000005 */
[----:B------:R-:W5:Y:S04]  /*e420*/  LDL.LU R15, [R1+0x27c] ;  /* 0x00027c00010f7983 */ /* 0x000f680000300800 */
[----:B------:R-:W4:Y:S01]  /*e430*/  LDL R233, [R1+0x5c] ;  /* 0x00005c0001e97983 */ /* 0x000f220000100800 */
[----:B------:R-:W-:-:S02]  /*e440*/  HFMA2 R4, R13, R207, R4 ;  /* 0x000000cf0d047231 */ /* 0x000fc40000000004 */
[----:B------:R-:W-:Y:S02]  /*e450*/  HFMA2 R5, R14, R210, R5 ;  /* 0x000000d20e057231 */ /* 0x000fe40000000005 */
[----:B------:R-:W5:Y:S02]  /*e460*/  LDL.LU R14, [R1+0x278] ;  /* 0x00027800010e7983 */ /* 0x000f640000300800 */
[----:B------:R-:W-:Y:S02]  /*e470*/  HFMA2 R5, R12, R214, R5 ;  /* 0x000000d60c057231 */ /* 0x000fe40000000005 */
[----:B------:R-:W5:Y:S04]  /*e480*/  LDL.LU R13, [R1+0x274] ;  /* 0x00027400010d7983 */ /* 0x000f680000300800 */
[----:B------:R-:W5:Y:S01]  /*e490*/  LDL.LU R12, [R1+0x270] ;  /* 0x00027000010c7983 */ /* 0x000f620000300800 */
[----:B--2---:R-:W-:-:S03]  /*e4a0*/  HFMA2 R4, R6, R211, R4 ;  /* 0x000000d306047231 */ /* 0x004fc60000000004 */
[----:B------:R-:W2:Y:S01]  /*e4b0*/  LDL R6, [R1+0x250] ;  /* 0x0002500001067983 */ /* 0x000ea20000100800 */
[----:B------:R-:W-:Y:S01]  /*e4c0*/  HFMA2 R5, R232, R218, R5 ;  /* 0x000000dae8057231 */ /* 0x000fe20000000005 */
[----:B------:R-:W-:Y:S02]  /*e4d0*/  ISETP.NE.U32.AND P2, PT, RZ, UR14, PT ;  /* 0x0000000eff007c0c */ /* 0x000fe4000bf45070 */
[----:B------:R-:W2:Y:S01]  /*e4e0*/  LDL R232, [R1+0x254] ;  /* 0x0002540001e87983 */ /* 0x000ea20000100800 */
[----:B---3--:R-:W-:Y:S01]  /*e4f0*/  HFMA2 R4, R7, R215, R4 ;  /* 0x000000d707047231 */ /* 0x008fe20000000004 */
[----:B------:R-:W-:Y:S02]  /*e500*/  ISETP.NE.AND.EX P2, PT, RZ, UR15, PT, P2 ;  /* 0x0000000fff007c0c */ /* 0x000fe4000bf45320 */
[----:B------:R-:W3:Y:S01]  /*e510*/  LDL R7, [R1+0x258] ;  /* 0x0002580001077983 */ /* 0x000ee20000100800 */
[----:B----4-:R-:W-:Y:S02]  /*e520*/  HFMA2 R4, R0, R219, R4 ;  /* 0x000000db00047231 */ /* 0x010fe40000000004 */
[----:B------:R-:W-:-:S02]  /*e530*/  HFMA2 R5, R2, R222, R5 ;  /* 0x000000de02057231 */ /* 0x000fc40000000005 */
[----:B------:R-:W-:Y:S01]  /*e540*/  HFMA2 R4, R248, R223, R4 ;  /* 0x000000dff8047231 */ /* 0x000fe20000000004 */
[----:B------:R-:W5:Y:S01]  /*e550*/  LDL.LU R2, [R1+0x26c] ;  /* 0x00026c0001027983 */ /* 0x000f620000300800 */
[----:B------:R-:W-:Y:S02]  /*e560*/  HFMA2 R5, R250, R226, R5 ;  /* 0x000000e2fa057231 */ /* 0x000fe40000000005 */
[----:B------:R-:W-:Y:S01]  /*e570*/  HFMA2 R4, R234, R227, R4 ;  /* 0x000000e3ea047231 */ /* 0x000fe20000000004 */
[----:B------:R-:W5:Y:S01]  /*e580*/  LDL.LU R0, [R1+0x268] ;  /* 0x0002680001007983 */ /* 0x000f620000300800 */
[----:B------:R-:W-:-:S04]  /*e590*/  HFMA2 R5, R235, R230, R5 ;  /* 0x000000e6eb057231 */ /* 0x000fc80000000005 */
[----:B------:R-:W-:Y:S02]  /*e5a0*/  HADD2 R3, R3, R5 ;  /* 0x0000000503037230 */ /* 0x000fe40000000000 */
[----:B------:R-:W-:-:S04]  /*e5b0*/  HFMA2 R4, R233, R231, R4 ;  /* 0x000000e7e9047231 */ /* 0x000fc80000000004 */
[----:B------:R-:W-:-:S05]  /*e5c0*/  HFMA2 R3, R3, 1, 1, R4 ;  /* 0x3c003c0003037831 */ /* 0x000fca0000000004 */
[--C-:B------:R-:W-:Y:S02]  /*e5d0*/  HADD2.F32 R4, -RZ, R3.reuse.H0_H0 ;  /* 0x20000003ff047230 */ /* 0x100fe40000004100 */
[----:B------:R-:W-:-:S05]  /*e5e0*/  HADD2.F32 R3, -RZ, R3.H1_H1 ;  /* 0x30000003ff037230 */ /* 0x000fca0000004100 */
[----:B------:R-:W-:Y:S02]  /*e5f0*/  FADD.FTZ R3, R4, R3 ;  /* 0x0000000304037221 */ /* 0x000fe40000010000 */
[----:B------:R-:W2:Y:S02]  /*e600*/  @P2 LDC.64 R4, c[0x0][0x438] ;  /* 0x00010e00ff042b82 */ /* 0x000ea40000000a00 */
[----:B--2---:R-:W-:-:S06]  /*e610*/  @P2 IMAD.WIDE R4, R6, 0x2, R4 ;  /* 0x0000000206042825 */ /* 0x004fcc00078e0204 */
[----:B------:R-:W2:Y:S01]  /*e620*/  @P2 LDG.E.U16 R4, desc[UR36][R4.64] ;  /* 0x0000002404042981 */ /* 0x000ea2000c1e1500 */
[----:B------:R-:W-:Y:S01]  /*e630*/  FMUL.FTZ R3, R3, UR23 ;  /* 0x0000001703037c20 */ /* 0x000fe20008410000 */
[----:B------:R-:W0:Y:S01]  /*e640*/  @P0 S2R R6, SR_CTAID.X ;  /* 0x0000000000060919 */ /* 0x000e220000002500 */
[----:B--2---:R-:W-:-:S05]  /*e650*/  @P2 HADD2.F32 R4, -RZ, R4.H0_H0 ;  /* 0x20000004ff042230 */ /* 0x004fca0000004100 */
[----:B------:R-:W-:Y:S02]  /*e660*/  @P2 FADD.FTZ R3, R3, R4 ;  /* 0x0000000403032221 */ /* 0x000fe40000010000 */
[----:B------:R-:W0:Y:S02]  /*e670*/  @P0 LDC.64 R4, c[0x0][0x448] ;  /* 0x00011200ff040b82 */ /* 0x000e240000000a00 */
[----:B0-----:R-:W-:-:S06]  /*e680*/  @P0 IMAD.WIDE.U32 R4, R6, 0x2, R4 ;  /* 0x0000000206040825 */ /* 0x001fcc00078e0004 */
[----:B------:R0:W2:Y:S02]  /*e690*/  @P0 LDG.E.U16 R5, desc[UR36][R4.64] ;  /* 0x0000002404050981 */ /* 0x0000a4000c1e1500 */
[----:B0-----:R-:W-:-:S04]  /*e6a0*/  @P0 SEL R4, RZ, UR39, P3 ;  /* 0x00000027ff040c07 */ /* 0x001fc80009800000 */
[----:B------:R-:W-:-:S04]  /*e6b0*/  @P0 IADD3 R4, PT, PT, R249, -UR44, R4 ;  /* 0x8000002cf9040c10 */ /* 0x000fc8000fffe004 */
[----:B------:R-:W-:Y:S01]  /*e6c0*/  @P0 I2FP.F32.S32 R4, R4 ;  /* 0x0000000400040245 */ /* 0x000fe20000201400 */
[----:B--2---:R-:W-:-:S05]  /*e6d0*/  @P0 HADD2.F32 R5, -RZ, R5.H0_H0 ;  /* 0x20000005ff050230 */ /* 0x004fca0000004100 */
[----:B------:R-:W-:-:S05]  /*e6e0*/  @P0 FFMA.FTZ R3, R4, R5, R3 ;  /* 0x0000000504030223 */ /* 0x000fca0000010003 */
[----:B---3--:R-:W-:Y:S01]  /*e6f0*/  @!P6 FMNMX.FTZ R7, R7, R3, !PT ;  /* 0x000000030707e209 */ /* 0x008fe20007810000 */
[----:B------:R0:W-:Y:S04]  /*e700*/  STS [R232], R3 ;  /* 0x00000003e8007388 */ /* 0x0001e80000000800 */
[----:B------:R0:W-:Y:S02]  /*e710*/  @!P6 STL [R1+0x258], R7 ;  /* 0x000258070100e387 */ /* 0x0001e40000100800 */
.L_x_155:
[----:B------:R-:W-:Y:S05]  /*e720*/  BSYNC.RECONVERGENT B1 ;  /* 0x0000000000017941 */ /* 0x000fea0003800200 */
.L_x_154:
[----:B0-----:R-:W2:Y:S04]  /*e730*/  LDL.LU R4, [R1+0x254] ;  /* 0x0002540001047983 */ /* 0x001ea80000300800 */
[----:B------:R-:W3:Y:S04]  /*e740*/  LDL.LU R3, [R1+0x250] ;  /* 0x0002500001037983 */ /* 0x000ee80000300800 */
[----:B------:R-:W4:Y:S01]  /*e750*/  LDL R6, [R1+0x260] ;  /* 0x0002600001067983 */ /* 0x000f220000100800 */
[----:B------:R-:W-:-:S05]  /*e760*/  IADD3 R252, P2, PT, R252, 0x100, RZ ;  /* 0x00000100fcfc7810 */ /* 0x000fca0007f5e0ff */
[----:B------:R-:W-:Y:S02]  /*e770*/  IMAD.X R251, RZ, RZ, R251, P2 ;  /* 0x000000fffffb7224 */ /* 0x000fe400010e06fb */
[----:B--2---:R-:W-:Y:S01]  /*e780*/  IMAD.MOV.U32 R5, RZ, RZ, R4 ;  /* 0x000000ffff057224 */ /* 0x004fe200078e0004 */
[----:B---3--:R-:W-:-:S03]  /*e790*/  MOV R4, R3 ;  /* 0x0000000300047202 */ /* 0x008fc60000000f00 */
[----:B------:R-:W-:Y:S02]  /*e7a0*/  VIADD R5, R5, 0x400 ;  /* 0x0000040005057836 */ /* 0x000fe40000000000 */
[----:B------:R-:W-:Y:S01]  /*e7b0*/  VIADD R3, R249, 0xff ;  /* 0x000000fff9037836 */ /* 0x000fe20000000000 */
[----:B------:R-:W-:Y:S02]  /*e7c0*/  IADD3 R4, PT, PT, R4, 0x100, RZ ;  /* 0x0000010004047810 */ /* 0x000fe40007ffe0ff */
[----:B------:R2:W-:Y:S02]  /*e7d0*/  STL [R1+0x254], R5 ;  /* 0x0002540501007387 */ /* 0x0005e40000100800 */
[----:B----4-:R-:W-:Y:S02]  /*e7e0*/  ISETP.GE.AND P0, PT, R3, R6, PT ;  /* 0x000000060300720c */ /* 0x010fe40003f06270 */
[----:B------:R2:W-:Y:S01]  /*e7f0*/  STL [R1+0x250], R4 ;  /* 0x0002500401007387 */ /* 0x0005e20000100800 */
[----:B------:R-:W-:-:S04]  /*e800*/  IADD3 R3, PT, PT, R249, 0x100, RZ ;  /* 0x00000100f9037810 */ /* 0x000fc80007ffe0ff */
[----:B------:R-:W-:-:S06]  /*e810*/  MOV R249, R3 ;  /* 0x0000000300f97202 */ /* 0x000fcc0000000f00 */
[----:B--2---:R-:W-:Y:S05]  /*e820*/  @!P0 BRA `(.L_x_156) ;  /* 0xffffff5400cc8947 */ /* 0x004fea000383ffff */
.L_x_24:
[----:B------:R-:W-:Y:S05]  /*e830*/  BSYNC.RECONVERGENT B0 ;  /* 0x0000000000007941 */ /* 0x000fea0003800200 */
.L_x_23:
[----:B------:R-:W-:Y:S05]  /*e840*/  WARPSYNC.ALL ;  /* 0x0000000000007948 */ /* 0x000fea0003800000 */
[----:B------:R-:W3:Y:S01]  /*e850*/  LDL.LU R4, [R1+0x258] ;  /* 0x0002580001047983 */ /* 0x000ee20000300800 */
[----:B-----5:R-:W-:Y:S01]  /*e860*/  MOV R13, 0x400 ;  /* 0x00000400000d7802 */ /* 0x020fe20000000f00 */
[----:B------:R-:W2:Y:S01]  /*e870*/  S2UR UR8, SR_CTAID.Y ;  /* 0x00000000000879c3 */ /* 0x000ea20000002600 */
[----:B------:R-:W-:Y:S01]  /*e880*/  BSSY.RECONVERGENT B0, `(.L_x_157) ;  /* 0x000016b000007945 */ /* 0x000fe20003800200 */
[----:B------:R-:W1:Y:S01]  /*e890*/  S2R R14, SR_CgaCtaId ;  /* 0x00000000000e7919 */ /* 0x000e620000008800 */
[----:B--2---:R-:W-:-:S02]  /*e8a0*/  IMAD R21, R0, UR8, RZ ;  /* 0x0000000800157c24 */ /* 0x004fc4000f8e02ff */
[----:B------:R-:W-:Y:S01]  /*e8b0*/  HFMA2 R0, -RZ, RZ, 0, 0 ;  /* 0x00000000ff007431 */ /* 0x000fe200000001ff */
[----:B---3--:R-:W2:Y:S02]  /*e8c0*/  SHFL.BFLY PT, R3, R4, 0x10, 0x1f ;  /* 0x0e001f0004037f89 */ /* 0x008ea400000e0000 */
[----:B--2---:R-:W-:-:S05]  /*e8d0*/  FMNMX.FTZ R3, R3, R4, !PT ;  /* 0x0000000403037209 */ /* 0x004fca0007810000 */
[----:B------:R-:W2:Y:S02]  /*e8e0*/  SHFL.BFLY PT, R4, R3, 0x8, 0x1f ;  /* 0x0d001f0003047f89 */ /* 0x000ea400000e0000 */
[----:B--2---:R-:W-:Y:S02]  /*e8f0*/  FMNMX.FTZ R6, R3, R4, !PT ;  /* 0x0000000403067209 */ /* 0x004fe40007810000 */
[----:B------:R-:W0:Y:S03]  /*e900*/  S2R R4, SR_TID.X ;  /* 0x0000000000047919 */ /* 0x000e260000002100 */
[----:B------:R-:W2:Y:S02]  /*e910*/  SHFL.BFLY PT, R5, R6, 0x4, 0x1f ;  /* 0x0c801f0006057f89 */ /* 0x000ea400000e0000 */
[----:B--2---:R-:W-:Y:S01]  /*e920*/  FMNMX.FTZ R7, R6, R5, !PT ;  /* 0x0000000506077209 */ /* 0x004fe20007810000 */
[----:B------:R-:W-:Y:S01]  /*e930*/  IMAD.MOV.U32 R6, RZ, RZ, -0x800001 ;  /* 0xff7fffffff067424 */ /* 0x000fe200078e00ff */
[----:B-1----:R-:W-:-:S02]  /*e940*/  LEA R5, R14, R13, 0x18 ;  /* 0x0000000d0e057211 */ /* 0x002fc400078ec0ff */
[----:B0-----:R-:W-:Y:S01]  /*e950*/  LOP3.LUT P0, R10, R4, 0x1f, RZ, 0xc0, !PT ;  /* 0x0000001f040a7812 */ /* 0x001fe2000780c0ff */
[----:B------:R-:W0:Y:S03]  /*e960*/  SHFL.BFLY PT, R8, R7, 0x2, 0x1f ;  /* 0x0c401f0007087f89 */ /* 0x000e2600000e0000 */
[----:B------:R-:W-:-:S09]  /*e970*/  ISETP.GT.U32.AND P1, PT, R10, 0x7, PT ;  /* 0x000000070a00780c */ /* 0x000fd20003f24070 */
[-C--:B------:R-:W-:Y:S02]  /*e980*/  @!P0 LEA.HI R3, R4, R5.reuse, RZ, 0x1d ;  /* 0x0000000504038211 */ /* 0x080fe400078fe8ff */
[----:B0-----:R-:W-:Y:S02]  /*e990*/  FMNMX.FTZ R8, R7, R8, !PT ;  /* 0x0000000807087209 */ /* 0x001fe40007810000 */
[----:B------:R-:W-:-:S03]  /*e9a0*/  LEA R7, R10, R5, 0x2 ;  /* 0x000000050a077211 */ /* 0x000fc600078e10ff */
[----:B------:R-:W0:Y:S02]  /*e9b0*/  SHFL.BFLY PT, R9, R8, 0x1, 0x1f ;  /* 0x0c201f0008097f89 */ /* 0x000e2400000e0000 */
[----:B0-----:R-:W-:-:S05]  /*e9c0*/  FMNMX.FTZ R12, R8, R9, !PT ;  /* 0x00000009080c7209 */ /* 0x001fca0007810000 */
[----:B------:R0:W-:Y:S01]  /*e9d0*/  @!P0 STS [R3], R12 ;  /* 0x0000000c03008388 */ /* 0x0001e20000000800 */
[----:B------:R-:W-:Y:S01]  /*e9e0*/  BAR.SYNC.DEFER_BLOCKING 0x0 ;  /* 0x0000000000007b1d */ /* 0x000fe20000010000 */
[----:B0-----:R-:W-:-:S05]  /*e9f0*/  VIADD R3, R4, UR12 ;  /* 0x0000000c04037c36 */ /* 0x001fca0008000000 */
[----:B------:R-:W-:Y:S01]  /*ea00*/  ISETP.GE.AND P0, PT, R3, UR44, PT ;  /* 0x0000002c03007c0c */ /* 0x000fe2000bf06270 */
[----:B------:R-:W0:Y:S04]  /*ea10*/  @!P1 LDS R6, [R7] ;  /* 0x0000000007069984 */ /* 0x000e280000000800 */
[----:B0-----:R-:W0:Y:S02]  /*ea20*/  SHFL.BFLY PT, R9, R6, 0x4, 0x1f ;  /* 0x0c801f0006097f89 */ /* 0x001e2400000e0000 */
[----:B0-----:R-:W-:Y:S02]  /*ea30*/  FMNMX.FTZ R9, R9, R6, !PT ;  /* 0x0000000609097209 */ /* 0x001fe40007810000 */
[----:B------:R-:W-:-:S03]  /*ea40*/  SHF.R.S32.HI R6, RZ, 0x1f, R21 ;  /* 0x0000001fff067819 */ /* 0x000fc60000011415 */
[----:B------:R-:W0:Y:S02]  /*ea50*/  SHFL.BFLY PT, R8, R9, 0x2, 0x1f ;  /* 0x0c401f0009087f89 */ /* 0x000e2400000e0000 */
[----:B0-----:R-:W-:-:S05]  /*ea60*/  FMNMX.FTZ R8, R9, R8, !PT ;  /* 0x0000000809087209 */ /* 0x001fca0007810000 */
[----:B------:R-:W0:Y:S02]  /*ea70*/  SHFL.BFLY PT, R11, R8, 0x1, 0x1f ;  /* 0x0c201f00080b7f89 */ /* 0x000e2400000e0000 */
[----:B0-----:R-:W-:-:S05]  /*ea80*/  FMNMX.FTZ R11, R8, R11, !PT ;  /* 0x0000000b080b7209 */ /* 0x001fca0007810000 */
[----:B----4-:R0:W1:Y:S01]  /*ea90*/  SHFL.IDX PT, R28, R11, RZ, 0x1f ;  /* 0x00001fff0b1c7589 */ /* 0x01006200000e0000 */
[----:B------:R-:W-:Y:S05]  /*eaa0*/  @P0 BRA `(.L_x_158) ;  /* 0x0000001400200947 */ /* 0x000fea0003800000 */
[----:B------:R-:W2:Y:S02]  /*eab0*/  LDC.64 R8, c[0x0][0x420] ;  /* 0x00010800ff087b82 */ /* 0x000ea40000000a00 */
[----:B--2---:R-:W-:-:S04]  /*eac0*/  ISETP.NE.U32.AND P0, PT, R8, RZ, PT ;  /* 0x000000ff0800720c */ /* 0x004fc80003f05070 */
[----:B------:R-:W-:-:S13]  /*ead0*/  ISETP.NE.AND.EX P0, PT, R9, RZ, PT, P0 ;  /* 0x000000ff0900720c */ /* 0x000fda0003f05300 */
[----:B------:R-:W-:Y:S05]  /*eae0*/  @P0 BRA `(.L_x_159) ;  /* 0x0000000c00940947 */ /* 0x000fea0003800000 */
[----:B------:R-:W-:Y:S01]  /*eaf0*/  IMAD.MOV.U32 R0, RZ, RZ, 0x100 ;  /* 0x00000100ff007424 */ /* 0x000fe200078e00ff */
[----:B------:R-:W-:Y:S01]  /*eb00*/  LOP3.LUT R9, RZ, R4, RZ, 0x33, !PT ;  /* 0x00000004ff097212 */ /* 0x000fe200078e33ff */
[----:B------:R-:W-:Y:S01]  /*eb10*/  BSSY.RECONVERGENT B1, `(.L_x_160) ;  /* 0x000001c000017945 */ /* 0x000fe20003800200 */
[----:B------:R-:W-:Y:S02]  /*eb20*/  IMAD.MOV.U32 R8, RZ, RZ, R3 ;  /* 0x000000ffff087224 */ /* 0x000fe400078e0003 */
[----:B------:R-:W-:-:S04]  /*eb30*/  VIADDMNMX R0, R3, R0, UR44, !PT ;  /* 0x0000002c03007e46 */ /* 0x000fc8000f800100 */
[----:B------:R-:W-:-:S04]  /*eb40*/  IADD3 R9, PT, PT, R0, -UR12, R9 ;  /* 0x8000000c00097c10 */ /* 0x000fc8000fffe009 */
[C---:B------:R-:W-:Y:S02]  /*eb50*/  LOP3.LUT R0, R9.reuse, 0x300, RZ, 0xc0, !PT ;  /* 0x0000030009007812 */ /* 0x040fe400078ec0ff */
[----:B------:R-:W-:Y:S02]  /*eb60*/  ISETP.GE.U32.AND P1, PT, R9, 0x300, PT ;  /* 0x000003000900780c */ /* 0x000fe40003f26070 */
[----:B------:R-:W-:Y:S02]  /*eb70*/  ISETP.NE.AND P0, PT, R0, 0x300, PT ;  /* 0x000003000000780c */ /* 0x000fe40003f05270 */
[----:B------:R-:W-:-:S11]  /*eb80*/  MOV R0, RZ ;  /* 0x000000ff00007202 */ /* 0x000fd60000000f00 */
[----:B------:R-:W-:Y:S05]  /*eb90*/  @!P0 BRA `(.L_x_161) ;  /* 0x00000000004c8947 */ /* 0x000fea0003800000 */
[----:B0-----:R-:W-:Y:S02]  /*eba0*/  IADD3 R11, PT, PT, R13, 0x440, RZ ;  /* 0x000004400d0b7810 */ /* 0x001fe40007ffe0ff */
[----:B------:R-:W-:Y:S02]  /*ebb0*/  LEA.HI R0, R9, 0x1, RZ, 0x18 ;  /* 0x0000000109007811 */ /* 0x000fe400078fc0ff */
[----:B------:R-:W-:Y:S02]  /*ebc0*/  LEA R11, R14, R11, 0x18 ;  /* 0x0000000b0e0b7211 */ /* 0x000fe400078ec0ff */
[----:B------:R-:W-:Y:S01]  /*ebd0*/  LOP3.LUT R9, R0, 0x3, RZ, 0xc0, !PT ;  /* 0x0000000300097812 */ /* 0x000fe200078ec0ff */
[----:B------:R-:W-:Y:S01]  /*ebe0*/  IMAD.MOV.U32 R0, RZ, RZ, RZ ;  /* 0x000000ffff007224 */ /* 0x000fe200078e00ff */
[----:B------:R-:W-:Y:S01]  /*ebf0*/  MOV R8, R3 ;  /* 0x0000000300087202 */ /* 0x000fe20000000f00 */
[----:B------:R-:W-:Y:S01]  /*ec00*/  IMAD R11, R4, 0x4, R11 ;  /* 0x00000004040b7824 */ /* 0x000fe200078e020b */
[----:B------:R-:W-:-:S07]  /*ec10*/  IADD3 R9, PT, PT, -R9, RZ, RZ ;  /* 0x000000ff09097210 */ /* 0x000fce0007ffe1ff */
.L_x_162:
[----:B------:R-:W1:Y:S01]  /*ec20*/  LDS R12, [R11] ;  /* 0x000000000b0c7984 */ /* 0x000e620000000800 */
[----:B------:R-:W-:Y:S01]  /*ec30*/  VIADD R9, R9, 0x1 ;  /* 0x0000000109097836 */ /* 0x000fe20000000000 */
[----:B------:R-:W-:-:S04]  /*ec40*/  IADD3 R8, PT, PT, R8, 0x100, RZ ;  /* 0x0000010008087810 */ /* 0x000fc80007ffe0ff */
[----:B------:R-:W-:Y:S01]  /*ec50*/  ISETP.NE.AND P0, PT, R9, RZ, PT ;  /* 0x000000ff0900720c */ /* 0x000fe20003f05270 */
[----:B-1----:R-:W-:-:S04]  /*ec60*/  FADD.FTZ R12, -R28, R12 ;  /* 0x0000000c1c0c7221 */ /* 0x002fc80000010100 */
[----:B------:R-:W-:-:S06]  /*ec70*/  FMUL.FTZ R12, R12, 1.4426950216293334961 ;  /* 0x3fb8aa3b0c0c7820 */ /* 0x000fcc0000410000 */
[----:B------:R-:W0:Y:S02]  /*ec80*/  MUFU.EX2 R12, R12 ;  /* 0x0000000c000c7308 */ /* 0x000e240000000800 */
[----:B0-----:R0:W-:Y:S01]  /*ec90*/  STS [R11], R12 ;  /* 0x0000000c0b007388 */ /* 0x0011e20000000800 */
[----:B------:R-:W-:Y:S01]  /*eca0*/  FADD.FTZ R0, R12, R0 ;  /* 0x000000000c007221 */ /* 0x000fe20000010000 */
[----:B0-----:R-:W-:Y:S01]  /*ecb0*/  VIADD R11, R11, 0x400 ;  /* 0x000004000b0b7836 */ /* 0x001fe20000000000 */
[----:B------:R-:W-:Y:S06]  /*ecc0*/  @P0 BRA `(.L_x_162) ;  /* 0xfffffffc00d40947 */ /* 0x000fec000383ffff */
.L_x_161:
[----:B------:R-:W-:Y:S05]  /*ecd0*/  BSYNC.RECONVERGENT B1 ;  /* 0x0000000000017941 */ /* 0x000fea0003800200 */
.L_x_160:
[----:B------:R-:W-:Y:S05]  /*ece0*/  @!P1 BRA `(.L_x_158) ;  /* 0x0000001000909947 */ /* 0x000fea0003800000 */
[----:B------:R-:W-:Y:S01]  /*ecf0*/  IADD3 R9, PT, PT, -R8, UR44, RZ ;  /* 0x0000002c08097c10 */ /* 0x000fe2000fffe1ff */
[----:B------:R-:W-:Y:S01]  /*ed00*/  USHF.L.U32 UR4, UR12, 0x2, URZ ;  /* 0x000000020c047899 */ /* 0x000fe200080006ff */
[----:B------:R-:W-:Y:S01]  /*ed10*/  IADD3 R13, PT, PT, R13, 0x440, RZ ;  /* 0x000004400d0d7810 */ /* 0x000fe20007ffe0ff */
[----:B------:R-:W-:Y:S01]  /*ed20*/  BSSY.RECONVERGENT B1, `(.L_x_163) ;  /* 0x000006e000017945 */ /* 0x000fe20003800200 */
[----:B------:R-:W-:Y:S02]  /*ed30*/  ISETP.GT.AND P1, PT, R9, 0xc00, PT ;  /* 0x00000c000900780c */ /* 0x000fe40003f24270 */
[----:B------:R-:W-:Y:S02]  /*ed40*/  LEA R14, R14, R13, 0x18 ;  /* 0x0000000d0e0e7211 */ /* 0x000fe400078ec0ff */
[----:B------:R-:W-:Y:S02]  /*ed50*/  LEA R9, R8, -UR4, 0x2 ;  /* 0x8000000408097c11 */ /* 0x000fe4000f8e10ff */
[----:B------:R-:W-:-:S02]  /*ed60*/  PLOP3.LUT P0, PT, PT, PT, PT, 0x80, 0x8 ;  /* 0x000000000008781c */ /* 0x000fc40003f0f070 */
[----:B------:R-:W-:-:S05]  /*ed70*/  IADD3 R9, PT, PT, R9, 0x800, R14 ;  /* 0x0000080009097810 */ /* 0x000fca0007ffe00e */
[----:B------:R-:W-:Y:S06]  /*ed80*/  @!P1 BRA `(.L_x_164) ;  /* 0x00000004009c9947 */ /* 0x000fec0003800000 */
[----:B------:R-:W-:Y:S01]  /*ed90*/  IMAD.U32 R29, RZ, RZ, UR44 ;  /* 0x0000002cff1d7e24 */ /* 0x000fe2000f8e00ff */
[----:B------:R-:W-:-:S04]  /*eda0*/  PLOP3.LUT P0, PT, PT, PT, PT, 0x8, 0x80 ;  /* 0x000000000080781c */ /* 0x000fc80003f0e170 */
[----:B------:R-:W-:-:S09]  /*edb0*/  IADD3 R29, PT, PT, R29, -0xc00, RZ ;  /* 0xfffff4001d1d7810 */ /* 0x000fd20007ffe0ff */
.L_x_165:
[----:B0-----:R-:W1:Y:S01]  /*edc0*/  LDS R11, [R9+-0x800] ;  /* 0xfff80000090b7984 */ /* 0x001e620000000800 */
[----:B------:R-:W-:-:S03]  /*edd0*/  VIADD R8, R8, 0x1000 ;  /* 0x0000100008087836 */ /* 0x000fc60000000000 */
[----:B------:R-:W0:Y:S02]  /*ede0*/  LDS R12, [R9+-0x400] ;  /* 0xfffc0000090c7984 */ /* 0x000e240000000800 */
[----:B------:R-:W-:Y:S02]  /*edf0*/  ISETP.GE.AND P1, PT, R8, R29, PT ;  /* 0x0000001d0800720c */ /* 0x000fe40003f26270 */
[----:B------:R-:W2:Y:S04]  /*ee00*/  LDS R13, [R9] ;  /* 0x00000000090d7984 */ /* 0x000ea80000000800 */
[----:B------:R-:W3:Y:S04]  /*ee10*/  LDS R14, [R9+0x400] ;  /* 0x00040000090e7984 */ /* 0x000ee80000000800 */
[----:B------:R-:W4:Y:S04]  /*ee20*/  LDS R15, [R9+0x800] ;  /* 0x00080000090f7984 */ /* 0x000f280000000800 */
[----:B------:R-:W5:Y:S04]  /*ee30*/  LDS R16, [R9+0xc00] ;  /* 0x000c000009107984 */ /* 0x000f680000000800 */
[----:B------:R-:W5:Y:S04]  /*ee40*/  LDS R17, [R9+0x1000] ;  /* 0x0010000009117984 */ /* 0x000f680000000800 */
[----:B------:R-:W5:Y:S04]  /*ee50*/  LDS R18, [R9+0x1400] ;  /* 0x0014000009127984 */ /* 0x000f680000000800 */
[----:B------:R-:W5:Y:S04]  /*ee60*/  LDS R19, [R9+0x1800] ;  /* 0x0018000009137984 */ /* 0x000f680000000800 */
[----:B------:R-:W5:Y:S04]  /*ee70*/  LDS R20, [R9+0x1c00] ;  /* 0x001c000009147984 */ /* 0x000f680000000800 */
[----:B------:R-:W5:Y:S01]  /*ee80*/  LDS R22, [R9+0x2000] ;  /* 0x0020000009167984 */ /* 0x000f620000000800 */
[----:B-1----:R-:W-:-:S03]  /*ee90*/  FADD.FTZ R11, -R28, R11 ;  /* 0x0000000b1c0b7221 */ /* 0x002fc60000010100 */
[----:B------:R-:W1:Y:S01]  /*eea0*/  LDS R23, [R9+0x2400] ;  /* 0x0024000009177984 */ /* 0x000e620000000800 */
[C---:B0-----:R-:W-:Y:S01]  /*eeb0*/  FADD.FTZ R12, -R28.reuse, R12 ;  /* 0x0000000c1c0c7221 */ /* 0x041fe20000010100 */
[----:B------:R-:W-:Y:S02]  /*eec0*/  FMUL.FTZ R11, R11, 1.4426950216293334961 ;  /* 0x3fb8aa3b0b0b7820 */ /* 0x000fe40000410000 */
[----:B------:R-:W0:Y:S01]  /*eed0*/  LDS R24, [R9+0x2800] ;  /* 0x0028000009187984 */ /* 0x000e220000000800 */
[----:B--2---:R-:W-:Y:S01]  /*eee0*/  FADD.FTZ R13, -R28, R13 ;  /* 0x0000000d1c0d7221 */ /* 0x004fe20000010100 */
[----:B------:R-:W-:Y:S02]  /*eef0*/  FMUL.FTZ R12, R12, 1.4426950216293334961 ;  /* 0x3fb8aa3b0c0c7820 */ /* 0x000fe40000410000 */
[----:B------:R-:W2:Y:S01]  /*ef00*/  MUFU.EX2 R11, R11 ;  /* 0x0000000b000b7308 */ /* 0x000ea20000000800 */
[----:B------:R-:W0:Y:S01]  /*ef10*/  LDS R25, [R9+0x2c00] ;  /* 0x002c000009197984 */ /* 0x000e220000000800 */
[C---:B---3--:R-:W-:Y:S01]  /*ef20*/  FADD.FTZ R14, -R28.reuse, R14 ;  /* 0x0000000e1c0e7221 */ /* 0x048fe20000010100 */
[----:B------:R-:W-:Y:S01]  /*ef30*/  FMUL.FTZ R13, R13, 1.4426950216293334961 ;  /* 0x3fb8aa3b0d0d7820 */ /* 0x000fe20000410000 */
[----:B------:R-:W3:Y:S01]  /*ef40*/  MUFU.EX2 R12, R12 ;  /* 0x0000000c000c7308 */ /* 0x000ee20000000800 */
[----:B------:R-:W0:Y:S01]  /*ef50*/  LDS R26, [R9+0x3000] ;  /* 0x00300000091a7984 */ /* 0x000e220000000800 */
[----:B----4-:R-:W-:Y:S01]  /*ef60*/  FADD.FTZ R15, -R28, R15 ;  /* 0x0000000f1c0f7221 */ /* 0x010fe20000010100 */
[----:B------:R-:W-:Y:S01]  /*ef70*/  FMUL.FTZ R14, R14, 1.4426950216293334961 ;  /* 0x3fb8aa3b0e0e7820 */ /* 0x000fe20000410000 */
[C---:B-----5:R-:W-:Y:S01]  /*ef80*/  FADD.FTZ R16, -R28.reuse, R16 ;  /* 0x000000101c107221 */ /* 0x060fe20000010100 */
[----:B------:R-:W4:Y:S01]  /*ef90*/  MUFU.EX2 R13, R13 ;  /* 0x0000000d000d7308 */ /* 0x000f220000000800 */
[----:B------:R-:W5:Y:S01]  /*efa0*/  LDS R27, [R9+0x3400] ;  /* 0x00340000091b7984 */ /* 0x000f620000000800 */
[----:B------:R-:W-:Y:S01]  /*efb0*/  FMUL.FTZ R15, R15, 1.4426950216293334961 ;  /* 0x3fb8aa3b0f0f7820 */ /* 0x000fe20000410000 */
[----:B------:R-:W-:Y:S01]  /*efc0*/  FADD.FTZ R17, -R28, R17 ;  /* 0x000000111c117221 */ /* 0x000fe20000010100 */
[----:B------:R-:W4:Y:S01]  /*efd0*/  MUFU.EX2 R14, R14 ;  /* 0x0000000e000e7308 */ /* 0x000f220000000800 */
[----:B------:R-:W-:Y:S01]  /*efe0*/  FMUL.FTZ R16, R16, 1.4426950216293334961 ;  /* 0x3fb8aa3b10107820 */ /* 0x000fe20000410000 */
[----:B--2---:R-:W-:Y:S01]  /*eff0*/  FADD.FTZ R0, R11, R0 ;  /* 0x000000000b007221 */ /* 0x004fe20000010000 */
[----:B------:R-:W-:Y:S01]  /*f000*/  FADD.FTZ R18, -R28, R18 ;  /* 0x000000121c127221 */ /* 0x000fe20000010100 */
[----:B------:R-:W2:Y:S01]  /*f010*/  MUFU.EX2 R15, R15 ;  /* 0x0000000f000f7308 */ /* 0x000ea20000000800 */
[----:B------:R-:W-:Y:S01]  /*f020*/  FMUL.FTZ R17, R17, 1.4426950216293334961 ;  /* 0x3fb8aa3b11117820 */ /* 0x000fe20000410000 */
[----:B---3--:R-:W-:Y:S01]  /*f030*/  FADD.FTZ R0, R0, R12 ;  /* 0x0000000c00007221 */ /* 0x008fe20000010000 */
[----:B------:R-:W-:Y:S01]  /*f040*/  FADD.FTZ R19, -R28, R19 ;  /* 0x000000131c137221 */ /* 0x000fe20000010100 */
[----:B------:R-:W3:Y:S01]  /*f050*/  MUFU.EX2 R16, R16 ;  /* 0x0000001000107308 */ /* 0x000ee20000000800 */
[----:B------:R-:W-:Y:S01]  /*f060*/  FMUL.FTZ R18, R18, 1.4426950216293334961 ;  /* 0x3fb8aa3b12127820 */ /* 0x000fe20000410000 */
[----:B----4-:R-:W-:Y:S01]  /*f070*/  FADD.FTZ R0, R0, R13 ;  /* 0x0000000d00007221 */ /* 0x010fe20000010000 */
[----:B------:R-:W-:Y:S01]  /*f080*/  FADD.FTZ R20, -R28, R20 ;  /* 0x000000141c147221 */ /* 0x000fe20000010100 */
[----:B------:R-:W4:Y:S01]  /*f090*/  MUFU.EX2 R17, R17 ;  /* 0x0000001100117308 */ /* 0x000f220000000800 */
[----:B------:R-:W-:Y:S01]  /*f0a0*/  FMUL.FTZ R19, R19, 1.4426950216293334961 ;  /* 0x3fb8aa3b13137820 */ /* 0x000fe20000410000 */
[----:B------:R-:W-:Y:S01]  /*f0b0*/  FADD.FTZ R0, R0, R14 ;  /* 0x0000000e00007221 */ /* 0x000fe20000010000 */
[----:B------:R-:W-:Y:S01]  /*f0c0*/  FADD.FTZ R22, -R28, R22 ;  /* 0x000000161c167221 */ /* 0x000fe20000010100 */
[----:B------:R-:W4:Y:S01]  /*f0d0*/  MUFU.EX2 R18, R18 ;  /* 0x0000001200127308 */ /* 0x000f220000000800 */
[----:B------:R-:W-:Y:S01]  /*f0e0*/  FMUL.FTZ R20, R20, 1.4426950216293334961 ;  /* 0x3fb8aa3b14147820 */ /* 0x000fe20000410000 */
[----:B--2---:R-:W-:Y:S01]  /*f0f0*/  FADD.FTZ R0, R0, R15 ;  /* 0x0000000f00007221 */ /* 0x004fe20000010000 */
[----:B-1----:R-:W-:Y:S01]  /*f100*/  FADD.FTZ R23, -R28, R23 ;  /* 0x000000171c177221 */ /* 0x002fe20000010100 */
[----:B------:R-:W1:Y:S01]  /*f110*/  MUFU.EX2 R19, R19 ;  /* 0x0000001300137308 */ /* 0x000e620000000800 */
[----:B------:R-:W-:Y:S01]  /*f120*/  FMUL.FTZ R22, R22, 1.4426950216293334961 ;  /* 0x3fb8aa3b16167820 */ /* 0x000fe20000410000 */
[----:B---3--:R-:W-:Y:S01]  /*f130*/  FADD.FTZ R0, R0, R16 ;  /* 0x0000001000007221 */ /* 0x008fe20000010000 */
[----:B0-----:R-:W-:Y:S01]  /*f140*/  FADD.FTZ R24, -R28, R24 ;  /* 0x000000181c187221 */ /* 0x001fe20000010100 */
[----:B------:R-:W0:Y:S01]  /*f150*/  MUFU.EX2 R20, R20 ;  /* 0x0000001400147308 */ /* 0x000e220000000800 */
[----:B------:R-:W-:Y:S01]  /*f160*/  FMUL.FTZ R23, R23, 1.4426950216293334961 ;  /* 0x3fb8aa3b17177820 */ /* 0x000fe20000410000 */
[----:B----4-:R-:W-:Y:S01]  /*f170*/  FADD.FTZ R0, R0, R17 ;  /* 0x0000001100007221 */ /* 0x010fe20000010000 */
[----:B------:R-:W-:Y:S01]  /*f180*/  FMUL.FTZ R24, R24, 1.4426950216293334961 ;  /* 0x3fb8aa3b18187820 */ /* 0x000fe20000410000 */
[----:B------:R-:W2:Y:S01]  /*f190*/  MUFU.EX2 R22, R22 ;  /* 0x0000001600167308 */ /* 0x000ea20000000800 */
[----:B------:R-:W-:Y:S01]  /*f1a0*/  FADD.FTZ R25, -R28, R25 ;  /* 0x000000191c197221 */ /* 0x000fe20000010100 */
[----:B------:R-:W-:Y:S01]  /*f1b0*/  FADD.FTZ R0, R0, R18 ;  /* 0x0000001200007221 */ /* 0x000fe20000010000 */
[----:B------:R-:W-:Y:S01]  /*f1c0*/  STS [R9+-0x800], R11 ;  /* 0xfff8000b09007388 */ /* 0x000fe20000000800 */
[----:B------:R-:W3:Y:S01]  /*f1d0*/  MUFU.EX2 R23, R23 ;  /* 0x0000001700177308 */ /* 0x000ee20000000800 */
[----:B------:R-:W-:Y:S01]  /*f1e0*/  FADD.FTZ R26, -R28, R26 ;  /* 0x0000001a1c1a7221 */ /* 0x000fe20000010100 */
[----:B------:R-:W-:Y:S01]  /*f1f0*/  FMUL.FTZ R25, R25, 1.4426950216293334961 ;  /* 0x3fb8aa3b19197820 */ /* 0x000fe20000410000 */
[----:B-1----:R-:W-:Y:S01]  /*f200*/  FADD.FTZ R0, R0, R19 ;  /* 0x0000001300007221 */ /* 0x002fe20000010000 */
[----:B------:R-:W1:Y:S01]  /*f210*/  MUFU.EX2 R24, R24 ;  /* 0x0000001800187308 */ /* 0x000e620000000800 */
[----:B-----5:R-:W-:Y:S01]  /*f220*/  FADD.FTZ R27, -R28, R27 ;  /* 0x0000001b1c1b7221 */ /* 0x020fe20000010100 */
[----:B------:R-:W-:Y:S01]  /*f230*/  FMUL.FTZ R26, R26, 1.4426950216293334961 ;  /* 0x3fb8aa3b1a1a7820 */ /* 0x000fe20000410000 */
[----:B0-----:R-:W-:Y:S01]  /*f240*/  FADD.FTZ R0, R0, R20 ;  /* 0x0000001400007221 */ /* 0x001fe20000010000 */
[----:B------:R-:W0:Y:S01]  /*f250*/  MUFU.EX2 R25, R25 ;  /* 0x0000001900197308 */ /* 0x000e220000000800 */
[----:B------:R-:W-:Y:S01]  /*f260*/  FMUL.FTZ R27, R27, 1.4426950216293334961 ;  /* 0x3fb8aa3b1b1b7820 */ /* 0x000fe20000410000 */
[----:B------:R-:W-:Y:S01]  /*f270*/  STS [R9+-0x400], R12 ;  /* 0xfffc000c09007388 */ /* 0x000fe20000000800 */
[----:B--2---:R-:W-:Y:S01]  /*f280*/  FADD.FTZ R0, R0, R22 ;  /* 0x0000001600007221 */ /* 0x004fe20000010000 */
[----:B------:R-:W2:Y:S02]  /*f290*/  MUFU.EX2 R26, R26 ;  /* 0x0000001a001a7308 */ /* 0x000ea40000000800 */
[----:B------:R-:W-:Y:S01]  /*f2a0*/  STS [R9], R13 ;  /* 0x0000000d09007388 */ /* 0x000fe20000000800 */
[----:B---3--:R-:W-:Y:S01]  /*f2b0*/  FADD.FTZ R0, R0, R23 ;  /* 0x0000001700007221 */ /* 0x008fe20000010000 */
[----:B------:R-:W3:Y:S02]  /*f2c0*/  MUFU.EX2 R27, R27 ;  /* 0x0000001b001b7308 */ /* 0x000ee40000000800 */
[----:B------:R-:W-:Y:S01]  /*f2d0*/  STS [R9+0x400], R14 ;  /* 0x0004000e09007388 */ /* 0x000fe20000000800 */
[----:B-1----:R-:W-:-:S03]  /*f2e0*/  FADD.FTZ R0, R0, R24 ;  /* 0x0000001800007221 */ /* 0x002fc60000010000 */
[----:B------:R-:W-:Y:S01]  /*f2f0*/  STS [R9+0x800], R15 ;  /* 0x0008000f09007388 */ /* 0x000fe20000000800 */
[----:B0-----:R-:W-:-:S03]  /*f300*/  FADD.FTZ R0, R0, R25 ;  /* 0x0000001900007221 */ /* 0x001fc60000010000 */
[----:B------:R-:W-:Y:S01]  /*f310*/  STS [R9+0xc00], R16 ;  /* 0x000c001009007388 */ /* 0x000fe20000000800 */
[----:B--2---:R-:W-:-:S03]  /*f320*/  FADD.FTZ R0, R0, R26 ;  /* 0x0000001a00007221 */ /* 0x004fc60000010000 */
[----:B------:R-:W-:Y:S01]  /*f330*/  STS [R9+0x1000], R17 ;  /* 0x0010001109007388 */ /* 0x000fe20000000800 */
[----:B---3--:R-:W-:-:S03]  /*f340*/  FADD.FTZ R0, R0, R27 ;  /* 0x0000001b00007221 */ /* 0x008fc60000010000 */
[----:B------:R-:W-:Y:S04]  /*f350*/  STS [R9+0x1400], R18 ;  /* 0x0014001209007388 */ /* 0x000fe80000000800 */
[----:B------:R-:W-:Y:S04]  /*f360*/  STS [R9+0x1800], R19 ;  /* 0x0018001309007388 */ /* 0x000fe80000000800 */
[----:B------:R-:W-:Y:S04]  /*f370*/  STS [R9+0x1c00], R20 ;  /* 0x001c001409007388 */ /* 0x000fe80000000800 */
[----:B------:R-:W-:Y:S04]  /*f380*/  STS [R9+0x2000], R22 ;  /* 0x0020001609007388 */ /* 0x000fe80000000800 */
[----:B------:R-:W-:Y:S04]  /*f390*/  STS [R9+0x2400], R23 ;  /* 0x0024001709007388 */ /* 0x000fe80000000800 */
[----:B------:R-:W-:Y:S04]  /*f3a0*/  STS [R9+0x2800], R24 ;  /* 0x0028001809007388 */ /* 0x000fe80000000800 */
[----:B------:R-:W-:Y:S04]  /*f3b0*/  STS [R9+0x2c00], R25 ;  /* 0x002c001909007388 */ /* 0x000fe80000000800 */
[----:B------:R-:W-:Y:S04]  /*f3c0*/  STS [R9+0x3000], R26 ;  /* 0x0030001a09007388 */ /* 0x000fe80000000800 */
[----:B------:R0:W-:Y:S02]  /*f3d0*/  STS [R9+0x3400], R27 ;  /* 0x0034001b09007388 */ /* 0x0001e40000000800 */
[----:B0-----:R-:W-:Y:S01]  /*f3e0*/  IADD3 R9, PT, PT, R9, 0x4000, RZ ;  /* 0x0000400009097810 */ /* 0x001fe20007ffe0ff */
[----:B------:R-:W-:Y:S06]  /*f3f0*/  @!P1 BRA `(.L_x_165) ;  /* 0xfffffff800709947 */ /* 0x000fec000383ffff */
.L_x_164:
[----:B------:R-:W-:Y:S05]  /*f400*/  BSYNC.RECONVERGENT B1 ;  /* 0x0000000000017941 */ /* 0x000fea0003800200 */
.L_x_163:
[----:B0-----:R-:W-:Y:S01]  /*f410*/  IADD3 R11, PT, PT, -R8, UR44, RZ ;  /* 0x0000002c080b7c10 */ /* 0x001fe2000fffe1ff */
[----:B------:R-:W-:Y:S03]  /*f420*/  BSSY.RECONVERGENT B1, `(.L_x_166) ;  /* 0x0000036000017945 */ /* 0x000fe60003800200 */
[----:B------:R-:W-:-:S13]  /*f430*/  ISETP.GT.AND P1, PT, R11, 0x400, PT ;  /* 0x000004000b00780c */ /* 0x000fda0003f24270 */
[----:B------:R-:W-:Y:S05]  /*f440*/  @!P1 BRA `(.L_x_167) ;  /* 0x0000000000cc9947 */ /* 0x000fea0003800000 */
[----:B------:R-:W1:Y:S01]  /*f450*/  LDS R11, [R9+-0x800] ;  /* 0xfff80000090b7984 */ /* 0x000e620000000800 */
[----:B------:R-:W-:Y:S01]  /*f460*/  PLOP3.LUT P0, PT, PT, PT, PT, 0x8, 0x80 ;  /* 0x000000000080781c */ /* 0x000fe20003f0e170 */
[----:B------:R-:W-:Y:S02]  /*f470*/  VIADD R8, R8, 0x800 ;  /* 0x0000080008087836 */ /* 0x000fe40000000000 */
[----:B------:R-:W0:Y:S04]  /*f480*/  LDS R12, [R9+-0x400] ;  /* 0xfffc0000090c7984 */ /* 0x000e280000000800 */
[----:B------:R-:W2:Y:S04]  /*f490*/  LDS R13, [R9] ;  /* 0x00000000090d7984 */ /* 0x000ea80000000800 */
[----:B------:R-:W3:Y:S04]  /*f4a0*/  LDS R14, [R9+0x400] ;  /* 0x00040000090e7984 */ /* 0x000ee80000000800 */
[----:B------:R-:W4:Y:S04]  /*f4b0*/  LDS R15, [R9+0x800] ;  /* 0x00080000090f7984 */ /* 0x000f280000000800 */
[----:B------:R-:W5:Y:S04]  /*f4c0*/  LDS R16, [R9+0xc00] ;  /* 0x000c000009107984 */ /* 0x000f680000000800 */
[----:B------:R-:W5:Y:S04]  /*f4d0*/  LDS R17, [R9+0x1000] ;  /* 0x0010000009117984 */ /* 0x000f680000000800 */
[----:B------:R-:W5:Y:S01]  /*f4e0*/  LDS R18, [R9+0x1400] ;  /* 0x0014000009127984 */ /* 0x000f620000000800 */
[C---:B-1----:R-:W-:Y:S01]  /*f4f0*/  FADD.FTZ R11, -R28.reuse, R11 ;  /* 0x0000000b1c0b7221 */ /* 0x042fe20000010100 */
[----:B0-----:R-:W-:-:S03]  /*f500*/  FADD.FTZ R12, -R28, R12 ;  /* 0x0000000c1c0c7221 */ /* 0x001fc60000010100 */
[----:B------:R-:W-:Y:S01]  /*f510*/  FMUL.FTZ R11, R11, 1.4426950216293334961 ;  /* 0x3fb8aa3b0b0b7820 */ /* 0x000fe20000410000 */
[----:B--2---:R-:W-:Y:S01]  /*f520*/  FADD.FTZ R13, -R28, R13 ;  /* 0x0000000d1c0d7221 */ /* 0x004fe20000010100 */
[----:B------:R-:W-:-:S04]  /*f530*/  FMUL.FTZ R12, R12, 1.4426950216293334961 ;  /* 0x3fb8aa3b0c0c7820 */ /* 0x000fc80000410000 */
[----:B------:R-:W0:Y:S01]  /*f540*/  MUFU.EX2 R11, R11 ;  /* 0x0000000b000b7308 */ /* 0x000e220000000800 */
[C---:B---3--:R-:W-:Y:S01]  /*f550*/  FADD.FTZ R14, -R28.reuse, R14 ;  /* 0x0000000e1c0e7221 */ /* 0x048fe20000010100 */
[----:B------:R-:W-:Y:S02]  /*f560*/  FMUL.FTZ R13, R13, 1.4426950216293334961 ;  /* 0x3fb8aa3b0d0d7820 */ /* 0x000fe40000410000 */
[----:B------:R-:W1:Y:S01]  /*f570*/  MUFU.EX2 R12, R12 ;  /* 0x0000000c000c7308 */ /* 0x000e620000000800 */
[----:B----4-:R-:W-:Y:S01]  /*f580*/  FADD.FTZ R15, -R28, R15 ;  /* 0x0000000f1c0f7221 */ /* 0x010fe20000010100 */
[----:B------:R-:W-:Y:S02]  /*f590*/  FMUL.FTZ R14, R14, 1.4426950216293334961 ;  /* 0x3fb8aa3b0e0e7820 */ /* 0x000fe40000410000 */
[----:B------:R-:W2:Y:S01]  /*f5a0*/  MUFU.EX2 R13, R13 ;  /* 0x0000000d000d7308 */ /* 0x000ea20000000800 */
[----:B-----5:R-:W-:Y:S01]  /*f5b0*/  FADD.FTZ R16, -R28, R16 ;  /* 0x000000101c107221 */ /* 0x020fe20000010100 */
[----:B------:R-:W-:-:S02]  /*f5c0*/  FMUL.FTZ R15, R15, 1.4426950216293334961 ;  /* 0x3fb8aa3b0f0f7820 */ /* 0x000fc40000410000 */
[----:B------:R-:W3:Y:S01]  /*f5d0*/  MUFU.EX2 R14, R14 ;  /* 0x0000000e000e7308 */ /* 0x000ee20000000800 */
[----:B------:R-:W-:Y:S01]  /*f5e0*/  FADD.FTZ R17, -R28, R17 ;  /* 0x000000111c117221 */ /* 0x000fe20000010100 */
[----:B------:R-:W-:Y:S01]  /*f5f0*/  FMUL.FTZ R16, R16, 1.4426950216293334961 ;  /* 0x3fb8aa3b10107820 */ /* 0x000fe20000410000 */
[----:B0-----:R-:W-:Y:S01]  /*f600*/  FADD.FTZ R0, R0, R11 ;  /* 0x0000000b00007221 */ /* 0x001fe20000010000 */
[----:B------:R-:W0:Y:S01]  /*f610*/  MUFU.EX2 R15, R15 ;  /* 0x0000000f000f7308 */ /* 0x000e220000000800 */
[----:B------:R-:W-:Y:S01]  /*f620*/  FADD.FTZ R18, -R28, R18 ;  /* 0x000000121c127221 */ /* 0x000fe20000010100 */
[----:B------:R-:W-:Y:S01]  /*f630*/  FMUL.FTZ R17, R17, 1.4426950216293334961 ;  /* 0x3fb8aa3b11117820 */ /* 0x000fe20000410000 */
[----:B-1----:R-:W-:Y:S01]  /*f640*/  FADD.FTZ R0, R0, R12 ;  /* 0x0000000c00007221 */ /* 0x002fe20000010000 */
[----:B------:R-:W1:Y:S01]  /*f650*/  MUFU.EX2 R16, R16 ;  /* 0x0000001000107308 */ /* 0x000e620000000800 */
[----:B------:R-:W-:Y:S01]  /*f660*/  FMUL.FTZ R18, R18, 1.4426950216293334961 ;  /* 0x3fb8aa3b12127820 */ /* 0x000fe20000410000 */
[----:B------:R-:W-:Y:S01]  /*f670*/  STS [R9+-0x800], R11 ;  /* 0xfff8000b09007388 */ /* 0x000fe20000000800 */
[----:B--2---:R-:W-:Y:S01]  /*f680*/  FADD.FTZ R0, R0, R13 ;  /* 0x0000000d00007221 */ /* 0x004fe20000010000 */
[----:B------:R-:W2:Y:S02]  /*f690*/  MUFU.EX2 R17, R17 ;  /* 0x0000001100117308 */ /* 0x000ea40000000800 */
[----:B------:R-:W-:Y:S01]  /*f6a0*/  STS [R9+-0x400], R12 ;  /* 0xfffc000c09007388 */ /* 0x000fe20000000800 */
[----:B---3--:R-:W-:Y:S01]  /*f6b0*/  FADD.FTZ R0, R0, R14 ;  /* 0x0000000e00007221 */ /* 0x008fe20000010000 */
[----:B------:R-:W3:Y:S02]  /*f6c0*/  MUFU.EX2 R18, R18 ;  /* 0x0000001200127308 */ /* 0x000ee40000000800 */
[----:B------:R-:W-:Y:S01]  /*f6d0*/  STS [R9], R13 ;  /* 0x0000000d09007388 */ /* 0x000fe20000000800 */
[----:B0-----:R-:W-:-:S03]  /*f6e0*/  FADD.FTZ R0, R0, R15 ;  /* 0x0000000f00007221 */ /* 0x001fc60000010000 */
[----:B------:R-:W-:Y:S01]  /*f6f0*/  STS [R9+0x400], R14 ;  /* 0x0004000e09007388 */ /* 0x000fe20000000800 */
[----:B-1----:R-:W-:-:S03]  /*f700*/  FADD.FTZ R0, R0, R16 ;  /* 0x0000001000007221 */ /* 0x002fc60000010000 */
[----:B------:R-:W-:Y:S01]  /*f710*/  STS [R9+0x800], R15 ;  /* 0x0008000f09007388 */ /* 0x000fe20000000800 */
[----:B--2---:R-:W-:-:S03]  /*f720*/  FADD.FTZ R0, R0, R17 ;  /* 0x0000001100007221 */ /* 0x004fc60000010000 */
[----:B------:R-:W-:Y:S01]  /*f730*/  STS [R9+0xc00], R16 ;  /* 0x000c001009007388 */ /* 0x000fe20000000800 */
[----:B---3--:R-:W-:-:S03]  /*f740*/  FADD.FTZ R0, R0, R18 ;  /* 0x0000001200007221 */ /* 0x008fc60000010000 */
[----:B------:R-:W-:Y:S04]  /*f750*/  STS [R9+0x1000], R17 ;  /* 0x0010001109007388 */ /* 0x000fe80000000800 */
[----:B------:R0:W-:Y:S02]  /*f760*/  STS [R9+0x1400], R18 ;  /* 0x0014001209007388 */ /* 0x0001e40000000800 */
[----:B0-----:R-:W-:-:S07]  /*f770*/  IADD3 R9, PT, PT, R9, 0x2000, RZ ;  /* 0x0000200009097810 */ /* 0x001fce0007ffe0ff */
.L_x_167:
[----:B------:R-:W-:Y:S05]  /*f780*/  BSYNC.RECONVERGENT B1 ;  /* 0x0000000000017941 */ /* 0x000fea0003800200 */
.L_x_166:
[----:B------:R-:W-:-:S13]  /*f790*/  ISETP.LT.OR P0, PT, R8, UR44, P0 ;  /* 0x0000002c08007c0c */ /* 0x000fda0008701670 */
[----:B------:R-:W-:Y:S05]  /*f7a0*/  @!P0 BRA `(.L_x_158) ;  /* 0x0000000400e08947 */ /* 0x000fea0003800000 */
[----:B------:R-:W1:Y:S04]  /*f7b0*/  LDS R8, [R9+-0x800] ;  /* 0xfff8000009087984 */ /* 0x000e680000000800 */
[----:B------:R-:W0:Y:S04]  /*f7c0*/  LDS R11, [R9+-0x400] ;  /* 0xfffc0000090b7984 */ /* 0x000e280000000800 */
[----:B------:R-:W2:Y:S04]  /*f7d0*/  LDS R12, [R9] ;  /* 0x00000000090c7984 */ /* 0x000ea80000000800 */
[----:B------:R-:W3:Y:S01]  /*f7e0*/  LDS R13, [R9+0x400] ;  /* 0x00040000090d7984 */ /* 0x000ee20000000800 */
[C---:B-1----:R-:W-:Y:S01]  /*f7f0*/  FADD.FTZ R8, -R28.reuse, R8 ;  /* 0x000000081c087221 */ /* 0x042fe20000010100 */
[----:B0-----:R-:W-:-:S03]  /*f800*/  FADD.FTZ R11, -R28, R11 ;  /* 0x0000000b1c0b7221 */ /* 0x001fc60000010100 */
[----:B------:R-:W-:Y:S01]  /*f810*/  FMUL.FTZ R8, R8, 1.4426950216293334961 ;  /* 0x3fb8aa3b08087820 */ /* 0x000fe20000410000 */
[----:B--2---:R-:W-:Y:S01]  /*f820*/  FADD.FTZ R12, -R28, R12 ;  /* 0x0000000c1c0c7221 */ /* 0x004fe20000010100 */
[----:B------:R-:W-:-:S04]  /*f830*/  FMUL.FTZ R11, R11, 1.4426950216293334961 ;  /* 0x3fb8aa3b0b0b7820 */ /* 0x000fc80000410000 */
[----:B------:R-:W0:Y:S01]  /*f840*/  MUFU.EX2 R8, R8 ;  /* 0x0000000800087308 */ /* 0x000e220000000800 */
[----:B---3--:R-:W-:Y:S01]  /*f850*/  FADD.FTZ R13, -R28, R13 ;  /* 0x0000000d1c0d7221 */ /* 0x008fe20000010100 */
[----:B------:R-:W-:Y:S02]  /*f860*/  FMUL.FTZ R12, R12, 1.4426950216293334961 ;  /* 0x3fb8aa3b0c0c7820 */ /* 0x000fe40000410000 */
[----:B------:R-:W1:Y:S01]  /*f870*/  MUFU.EX2 R11, R11 ;  /* 0x0000000b000b7308 */ /* 0x000e620000000800 */
[----:B------:R-:W-:-:S03]  /*f880*/  FMUL.FTZ R13, R13, 1.4426950216293334961 ;  /* 0x3fb8aa3b0d0d7820 */ /* 0x000fc60000410000 */
[----:B------:R-:W2:Y:S04]  /*f890*/  MUFU.EX2 R12, R12 ;  /* 0x0000000c000c7308 */ /* 0x000ea80000000800 */
[----:B------:R-:W3:Y:S01]  /*f8a0*/  MUFU.EX2 R13, R13 ;  /* 0x0000000d000d7308 */ /* 0x000ee20000000800 */
[----:B0-----:R4:W-:Y:S01]  /*f8b0*/  STS [R9+-0x800], R8 ;  /* 0xfff8000809007388 */ /* 0x0019e20000000800 */
[----:B------:R-:W-:-:S03]  /*f8c0*/  FADD.FTZ R0, R0, R8 ;  /* 0x0000000800007221 */ /* 0x000fc60000010000 */
[----:B-1----:R4:W-:Y:S01]  /*f8d0*/  STS [R9+-0x400], R11 ;  /* 0xfffc000b09007388 */ /* 0x0029e20000000800 */
[----:B------:R-:W-:-:S03]  /*f8e0*/  FADD.FTZ R0, R0, R11 ;  /* 0x0000000b00007221 */ /* 0x000fc60000010000 */
[----:B--2---:R4:W-:Y:S01]  /*f8f0*/  STS [R9], R12 ;  /* 0x0000000c09007388 */ /* 0x0049e20000000800 */
[----:B------:R-:W-:-:S03]  /*f900*/  FADD.FTZ R0, R0, R12 ;  /* 0x0000000c00007221 */ /* 0x000fc60000010000 */
[----:B---3--:R4:W-:Y:S01]  /*f910*/  STS [R9+0x400], R13 ;  /* 0x0004000d09007388 */ /* 0x0089e20000000800 */
[----:B------:R-:W-:Y:S01]  /*f920*/  FADD.FTZ R0, R0, R13 ;  /* 0x0000000d00007221 */ /* 0x000fe20000010000 */
[----:B------:R-:W-:Y:S06]  /*f930*/  BRA `(.L_x_158) ;  /* 0x00000004007c7947 */ /* 0x000fec0003800000 */
.L_x_159:
[----:B------:R-:W-:Y:S01]  /*f940*/  IMAD.MOV.U32 R0, RZ, RZ, 0x100 ;  /* 0x00000100ff007424 */ /* 0x000fe200078e00ff */
[----:B0-----:R-:W-:Y:S01]  /*f950*/  LOP3.LUT R11, RZ, R4, RZ, 0x33, !PT ;  /* 0x00000004ff0b7212 */ /* 0x001fe200078e33ff */
[----:B------:R-:W-:Y:S01]  /*f960*/  BSSY.RECONVERGENT B1, `(.L_x_168) ;  /* 0x0000024000017945 */ /* 0x000fe20003800200 */
[----:B------:R-:W-:Y:S02]  /*f970*/  IMAD.MOV.U32 R12, RZ, RZ, R3 ;  /* 0x000000ffff0c7224 */ /* 0x000fe400078e0003 */
[----:B------:R-:W-:-:S04]  /*f980*/  VIADDMNMX R0, R3, R0, UR44, !PT ;  /* 0x0000002c03007e46 */ /* 0x000fc8000f800100 */
[----:B------:R-:W-:-:S04]  /*f990*/  IADD3 R11, PT, PT, R0, -UR12, R11 ;  /* 0x8000000c000b7c10 */ /* 0x000fc8000fffe00b */
[C---:B------:R-:W-:Y:S02]  /*f9a0*/  LOP3.LUT R0, R11.reuse, 0x300, RZ, 0xc0, !PT ;  /* 0x000003000b007812 */ /* 0x040fe400078ec0ff */
[----:B------:R-:W-:Y:S02]  /*f9b0*/  ISETP.GE.U32.AND P0, PT, R11, 0x300, PT ;  /* 0x000003000b00780c */ /* 0x000fe40003f06070 */
[----:B------:R-:W-:Y:S01]  /*f9c0*/  ISETP.NE.AND P1, PT, R0, 0x300, PT ;  /* 0x000003000000780c */ /* 0x000fe20003f25270 */
[----:B------:R-:W-:-:S12]  /*f9d0*/  HFMA2 R0, -RZ, RZ, 0, 0 ;  /* 0x00000000ff007431 */ /* 0x000fd800000001ff */
[----:B------:R-:W-:Y:S05]  /*f9e0*/  @!P1 BRA `(.L_x_169) ;  /* 0x00000000006c9947 */ /* 0x000fea0003800000 */
[----:B------:R-:W-:Y:S02]  /*f9f0*/  IADD3 R13, PT, PT, R13, 0x440, RZ ;  /* 0x000004400d0d7810 */ /* 0x000fe40007ffe0ff */
[----:B------:R-:W-:Y:S02]  /*fa00*/  LEA.HI R0, R11, 0x1, RZ, 0x18 ;  /* 0x000000010b007811 */ /* 0x000fe400078fc0ff */
[----:B------:R-:W-:Y:S02]  /*fa10*/  LEA R13, R14, R13, 0x18 ;  /* 0x0000000d0e0d7211 */ /* 0x000fe400078ec0ff */
[----:B------:R-:W-:Y:S02]  /*fa20*/  IADD3 R16, P1, P2, R21, R8, R3 ;  /* 0x0000000815107210 */ /* 0x000fe40007a3e003 */
[----:B------:R-:W-:Y:S01]  /*fa30*/  LOP3.LUT R8, R0, 0x3, RZ, 0xc0, !PT ;  /* 0x0000000300087812 */ /* 0x000fe200078ec0ff */
[----:B------:R-:W-:Y:S01]  /*fa40*/  IMAD R11, R4, 0x4, R13 ;  /* 0x00000004040b7824 */ /* 0x000fe200078e020d */
[----:B------:R-:W-:Y:S01]  /*fa50*/  IADD3.X R9, PT, PT, R6, R9, RZ, P1, P2 ;  /* 0x0000000906097210 */ /* 0x000fe20000fe44ff */
[----:B------:R-:W-:Y:S01]  /*fa60*/  IMAD.MOV.U32 R0, RZ, RZ, RZ ;  /* 0x000000ffff007224 */ /* 0x000fe200078e00ff */
[----:B------:R-:W-:-:S02]  /*fa70*/  MOV R12, R3 ;  /* 0x00000003000c7202 */ /* 0x000fc40000000f00 */
[----:B------:R-:W-:-:S07]  /*fa80*/  IADD3 R13, PT, PT, -R8, RZ, RZ ;  /* 0x000000ff080d7210 */ /* 0x000fce0007ffe1ff */
.L_x_170:
[----:B------:R-:W-:-:S06]  /*fa90*/  IMAD.MOV.U32 R8, RZ, RZ, R16 ;  /* 0x000000ffff087224 */ /* 0x000fcc00078e0010 */
[----:B------:R0:W2:Y:S01]  /*faa0*/  LDG.E.U8 R8, desc[UR36][R8.64] ;  /* 0x0000002408087981 */ /* 0x0000a2000c1e1100 */
[----:B------:R-:W-:Y:S01]  /*fab0*/  VIADD R13, R13, 0x1 ;  /* 0x000000010d0d7836 */ /* 0x000fe20000000000 */
[----:B------:R-:W-:Y:S02]  /*fac0*/  IADD3 R16, P2, PT, R16, 0x100, RZ ;  /* 0x0000010010107810 */ /* 0x000fe40007f5e0ff */
[----:B------:R-:W-:-:S03]  /*fad0*/  IADD3 R12, PT, PT, R12, 0x100, RZ ;  /* 0x000001000c0c7810 */ /* 0x000fc60007ffe0ff */
[----:B0-----:R-:W-:Y:S01]  /*fae0*/  IMAD.X R9, RZ, RZ, R9, P2 ;  /* 0x000000ffff097224 */ /* 0x001fe200010e0609 */
[----:B--2---:R-:W-:-:S13]  /*faf0*/  ISETP.NE.AND P1, PT, R8, RZ, PT ;  /* 0x000000ff0800720c */ /* 0x004fda0003f25270 */
[----:B------:R-:W1:Y:S02]  /*fb00*/  @!P1 LDS R14, [R11] ;  /* 0x000000000b0e9984 */ /* 0x000e640000000800 */
[----:B-1----:R-:W-:Y:S01]  /*fb10*/  @!P1 FADD.FTZ R15, -R28, R14 ;  /* 0x0000000e1c0f9221 */ /* 0x002fe20000010100 */
[----:B------:R-:W-:-:S03]  /*fb20*/  MOV R14, RZ ;  /* 0x000000ff000e7202 */ /* 0x000fc60000000f00 */
[----:B------:R-:W-:-:S04]  /*fb30*/  @!P1 FMUL.FTZ R15, R15, 1.4426950216293334961 ;  /* 0x3fb8aa3b0f0f9820 */ /* 0x000fc80000410000 */
[----:B------:R-:W0:Y:S01]  /*fb40*/  @!P1 MUFU.EX2 R14, R15 ;  /* 0x0000000f000e9308 */ /* 0x000e220000000800 */
[----:B------:R-:W-:Y:S01]  /*fb50*/  ISETP.NE.AND P1, PT, R13, RZ, PT ;  /* 0x000000ff0d00720c */ /* 0x000fe20003f25270 */
[----:B0-----:R0:W-:Y:S01]  /*fb60*/  STS [R11], R14 ;  /* 0x0000000e0b007388 */ /* 0x0011e20000000800 */
[----:B------:R-:W-:Y:S01]  /*fb70*/  FADD.FTZ R0, R14, R0 ;  /* 0x000000000e007221 */ /* 0x000fe20000010000 */
[----:B0-----:R-:W-:-:S10]  /*fb80*/  IADD3 R11, PT, PT, R11, 0x400, RZ ;  /* 0x000004000b0b7810 */ /* 0x001fd40007ffe0ff */
[----:B------:R-:W-:Y:S05]  /*fb90*/  @P1 BRA `(.L_x_170) ;  /* 0xfffffffc00bc1947 */ /* 0x000fea000383ffff */
.L_x_169:
[----:B------:R-:W-:Y:S05]  /*fba0*/  BSYNC.RECONVERGENT B1 ;  /* 0x0000000000017941 */ /* 0x000fea0003800200 */
.L_x_168:
[----:B------:R-:W-:Y:S05]  /*fbb0*/  @!P0 BRA `(.L_x_158) ;  /* 0x0000000000dc8947 */ /* 0x000fea0003800000 */
[----:B------:R-:W0:Y:S01]  /*fbc0*/  S2R R16, SR_CgaCtaId ;  /* 0x0000000000107919 */ /* 0x000e220000008800 */
[----:B------:R-:W2:Y:S01]  /*fbd0*/  LDCU.64 UR10, c[0x0][0x420] ;  /* 0x00008400ff0a77ac */ /* 0x000ea20008000a00 */
[----:B------:R-:W-:Y:S01]  /*fbe0*/  MOV R8, 0x400 ;  /* 0x0000040000087802 */ /* 0x000fe20000000f00 */
[----:B------:R-:W-:-:S04]  /*fbf0*/  USHF.L.U32 UR4, UR12, 0x2, URZ ;  /* 0x000000020c047899 */ /* 0x000fc800080006ff */
[----:B------:R-:W-:Y:S02]  /*fc00*/  VIADD R9, R8, 0x440 ;  /* 0x0000044008097836 */ /* 0x000fe40000000000 */
[----:B------:R-:W-:Y:S02]  /*fc10*/  LEA R8, R12, -UR4, 0x2 ;  /* 0x800000040c087c11 */ /* 0x000fe4000f8e10ff */
[----:B--2---:R-:W-:-:S04]  /*fc20*/  IADD3 R14, P0, P1, R21, UR10, R12 ;  /* 0x0000000a150e7c10 */ /* 0x004fc8000f91e00c */
[----:B------:R-:W-:Y:S02]  /*fc30*/  IADD3 R14, P2, PT, R14, 0x200, RZ ;  /* 0x000002000e0e7810 */ /* 0x000fe40007f5e0ff */
[----:B0-----:R-:W-:Y:S02]  /*fc40*/  LEA R11, R16, R9, 0x18 ;  /* 0x00000009100b7211 */ /* 0x001fe400078ec0ff */
[----:B------:R-:W-:Y:S02]  /*fc50*/  IADD3.X R9, PT, PT, R6, UR11, RZ, P0, P1 ;  /* 0x0000000b06097c10 */ /* 0x000fe400087e24ff */
[----:B------:R-:W-:Y:S02]  /*fc60*/  IADD3 R11, PT, PT, R8, 0x800, R11 ;  /* 0x00000800080b7810 */ /* 0x000fe40007ffe00b */
[----:B------:R-:W-:-:S07]  /*fc70*/  IADD3.X R9, PT, PT, RZ, R9, RZ, P2, !PT ;  /* 0x00000009ff097210 */ /* 0x000fce00017fe4ff */
.L_x_171:
[----:B------:R-:W-:-:S05]  /*fc80*/  IMAD.MOV.U32 R8, RZ, RZ, R14 ;  /* 0x000000ffff087224 */ /* 0x000fca00078e000e */
[----:B------:R-:W2:Y:S04]  /*fc90*/  LDG.E.U8 R16, desc[UR36][R8.64+-0x200] ;  /* 0xfffe002408107981 */ /* 0x000ea8000c1e1100 */
[----:B------:R-:W3:Y:S04]  /*fca0*/  LDG.E.U8 R13, desc[UR36][R8.64+-0x100] ;  /* 0xffff0024080d7981 */ /* 0x000ee8000c1e1100 */
[----:B------:R-:W4:Y:S04]  /*fcb0*/  LDG.E.U8 R14, desc[UR36][R8.64] ;  /* 0x00000024080e7981 */ /* 0x000f28000c1e1100 */
[----:B------:R-:W5:Y:S01]  /*fcc0*/  LDG.E.U8 R15, desc[UR36][R8.64+0x100] ;  /* 0x00010024080f7981 */ /* 0x000f62000c1e1100 */
[----:B------:R-:W-:Y:S01]  /*fcd0*/  MOV R18, RZ ;  /* 0x000000ff00127202 */ /* 0x000fe20000000f00 */
[----:B------:R-:W-:Y:S01]  /*fce0*/  IMAD.MOV.U32 R20, RZ, RZ, RZ ;  /* 0x000000ffff147224 */ /* 0x000fe200078e00ff */
[----:B------:R-:W-:-:S02]  /*fcf0*/  IADD3 R12, PT, PT, R12, 0x400, RZ ;  /* 0x000004000c0c7810 */ /* 0x000fc40007ffe0ff */
[----:B--2---:R-:W-:Y:S01]  /*fd00*/  ISETP.NE.AND P0, PT, R16, RZ, PT ;  /* 0x000000ff1000720c */ /* 0x004fe20003f05270 */
[----:B------:R-:W-:Y:S01]  /*fd10*/  IMAD.MOV.U32 R16, RZ, RZ, RZ ;  /* 0x000000ffff107224 */ /* 0x000fe200078e00ff */
[----:B---3--:R-:W-:Y:S02]  /*fd20*/  ISETP.NE.AND P1, PT, R13, RZ, PT ;  /* 0x000000ff0d00720c */ /* 0x008fe40003f25270 */
[----:B----4-:R-:W-:Y:S02]  /*fd30*/  ISETP.NE.AND P2, PT, R14, RZ, PT ;  /* 0x000000ff0e00720c */ /* 0x010fe40003f45270 */
[----:B-----5:R-:W-:-:S07]  /*fd40*/  ISETP.NE.AND P3, PT, R15, RZ, PT ;  /* 0x000000ff0f00720c */ /* 0x020fce0003f65270 */
[----:B------:R-:W1:Y:S04]  /*fd50*/  @!P0 LDS R13, [R11+-0x800] ;  /* 0xfff800000b0d8984 */ /* 0x000e680000000800 */
[----:B------:R-:W0:Y:S04]  /*fd60*/  @!P1 LDS R15, [R11+-0x400] ;  /* 0xfffc00000b0f9984 */ /* 0x000e280000000800 */
[----:B------:R-:W2:Y:S04]  /*fd70*/  @!P2 LDS R17, [R11] ;  /* 0x000000000b11a984 */ /* 0x000ea80000000800 */
[----:B------:R-:W3:Y:S01]  /*fd80*/  @!P3 LDS R19, [R11+0x400] ;  /* 0x000400000b13b984 */ /* 0x000ee20000000800 */
[----:B-1----:R-:W-:Y:S01]  /*fd90*/  @!P0 FADD.FTZ R14, -R28, R13 ;  /* 0x0000000d1c0e8221 */ /* 0x002fe20000010100 */
[----:B------:R-:W-:-:S03]  /*fda0*/  HFMA2 R13, -RZ, RZ, 0, 0 ;  /* 0x00000000ff0d7431 */ /* 0x000fc600000001ff */
[----:B------:R-:W-:Y:S01]  /*fdb0*/  @!P0 FMUL.FTZ R14, R14, 1.4426950216293334961 ;  /* 0x3fb8aa3b0e0e8820 */ /* 0x000fe20000410000 */
[----:B0-----:R-:W-:-:S03]  /*fdc0*/  @!P1 FADD.FTZ R15, -R28, R15 ;  /* 0x0000000f1c0f9221 */ /* 0x001fc60000010100 */
[----:B------:R0:W1:Y:S01]  /*fdd0*/  @!P0 MUFU.EX2 R13, R14 ;  /* 0x0000000e000d8308 */ /* 0x0000620000000800 */
[----:B------:R-:W-:Y:S01]  /*fde0*/  @!P1 FMUL.FTZ R15, R15, 1.4426950216293334961 ;  /* 0x3fb8aa3b0f0f9820 */ /* 0x000fe20000410000 */
[----:B--2---:R-:W-:Y:S01]  /*fdf0*/  @!P2 FADD.FTZ R17, -R28, R17 ;  /* 0x000000111c11a221 */ /* 0x004fe20000010100 */
[----:B------:R-:W-:Y:S01]  /*fe00*/  ISETP.GE.AND P0, PT, R12, UR44, PT ;  /* 0x0000002c0c007c0c */ /* 0x000fe2000bf06270 */
[----:B---3--:R-:W-:Y:S01]  /*fe10*/  @!P3 FADD.FTZ R19, -R28, R19 ;  /* 0x000000131c13b221 */ /* 0x008fe20000010100 */
[----:B------:R1:W2:Y:S01]  /*fe20*/  @!P1 MUFU.EX2 R16, R15 ;  /* 0x0000000f00109308 */ /* 0x0002a20000000800 */
[----:B------:R-:W-:Y:S02]  /*fe30*/  @!P2 FMUL.FTZ R17, R17, 1.4426950216293334961 ;  /* 0x3fb8aa3b1111a820 */ /* 0x000fe40000410000 */
[----:B------:R-:W-:Y:S01]  /*fe40*/  @!P3 FMUL.FTZ R19, R19, 1.4426950216293334961 ;  /* 0x3fb8aa3b1313b820 */ /* 0x000fe20000410000 */
[----:B0-----:R-:W-:Y:S01]  /*fe50*/  IADD3 R14, P1, PT, R8, 0x400, RZ ;  /* 0x00000400080e7810 */ /* 0x001fe20007f3e0ff */
[----:B------:R-:W0:Y:S04]  /*fe60*/  @!P2 MUFU.EX2 R18, R17 ;  /* 0x000000110012a308 */ /* 0x000e280000000800 */
[----:B------:R-:W3:Y:S01]  /*fe70*/  @!P3 MUFU.EX2 R20, R19 ;  /* 0x000000130014b308 */ /* 0x000ee20000000800 */
[----:B-1----:R-:W-:Y:S01]  /*fe80*/  FADD.FTZ R15, R13, R0 ;  /* 0x000000000d0f7221 */ /* 0x002fe20000010000 */
[----:B------:R-:W-:Y:S01]  /*fe90*/  STS [R11+-0x800], R13 ;  /* 0xfff8000d0b007388 */ /* 0x000fe20000000800 */
[----:B------:R-:W-:-:S02]  /*fea0*/  IMAD.X R9, RZ, RZ, R9, P1 ;  /* 0x000000ffff097224 */ /* 0x000fc400008e0609 */
[----:B--2---:R-:W-:Y:S01]  /*feb0*/  FADD.FTZ R15, R15, R16 ;  /* 0x000000100f0f7221 */ /* 0x004fe20000010000 */
[----:B------:R-:W-:Y:S03]  /*fec0*/  STS [R11+-0x400], R16 ;  /* 0xfffc00100b007388 */ /* 0x000fe60000000800 */
[----:B0-----:R-:W-:Y:S01]  /*fed0*/  FADD.FTZ R15, R15, R18 ;  /* 0x000000120f0f7221 */ /* 0x001fe20000010000 */
[----:B------:R-:W-:Y:S03]  /*fee0*/  STS [R11], R18 ;  /* 0x000000120b007388 */ /* 0x000fe60000000800 */
[----:B---3--:R-:W-:Y:S01]  /*fef0*/  FADD.FTZ R0, R15, R20 ;  /* 0x000000140f007221 */ /* 0x008fe20000010000 */
[----:B------:R0:W-:Y:S02]  /*ff00*/  STS [R11+0x400], R20 ;  /* 0x000400140b007388 */ /* 0x0001e40000000800 */
[----:B0-----:R-:W-:Y:S01]  /*ff10*/  IADD3 R11, PT, PT, R11, 0x1000, RZ ;  /* 0x000010000b0b7810 */ /* 0x001fe20007ffe0ff */
[----:B------:R-:W-:Y:S06]  /*ff20*/  @!P0 BRA `(.L_x_171) ;  /* 0xfffffffc00548947 */ /* 0x000fec000383ffff */
.L_x_158:
[----:B------:R-:W-:Y:S05]  /*ff30*/  BSYNC.RECONVERGENT B0 ;  /* 0x0000000000007941 */ /* 0x000fea0003800200 */
.L_x_157:
[----:B----4-:R-:W2:Y:S01]  /*ff40*/  SHFL.BFLY PT, R9, R0, 0x10, 0x1f ;  /* 0x0e001f0000097f89 */ /* 0x010ea200000e0000 */
[C---:B------:R-:W-:Y:S01]  /*ff50*/  ISETP.NE.AND P0, PT, R10.reuse, RZ, PT ;  /* 0x000000ff0a00720c */ /* 0x040fe20003f05270 */
[----:B------:R-:W3:Y:S01]  /*ff60*/  LDCU UR4, c[0x0][0x3f4] ;  /* 0x00007e80ff0477ac */ /* 0x000ee20008000800 */
[----:B------:R-:W-:Y:S01]  /*ff70*/  ISETP.GT.U32.AND P1, PT, R10, 0x7, PT ;  /* 0x000000070a00780c */ /* 0x000fe20003f24070 */
[----:B------:R-:W4:Y:S01]  /*ff80*/  S2UR UR13, SR_CTAID.X ;  /* 0x00000000000d79c3 */ /* 0x000f220000002500 */
[----:B------:R-:W5:Y:S01]  /*ff90*/  LDCU.U8 UR11, c[0x0][0x48c] ;  /* 0x00009180ff0b77ac */ /* 0x000f620008000000 */
[----:B---3--:R-:W-:Y:S01]  /*ffa0*/  UIADD3 UR4, UPT, UPT, UR4, 0x4, URZ ;  /* 0x0000000404047890 */ /* 0x008fe2000fffe0ff */
[----:B--2---:R-:W-:-:S03]  /*ffb0*/  FADD.FTZ R9, R9, R0 ;  /* 0x0000000009097221 */ /* 0x004fc60000010000 */
[----:B------:R-:W-:Y:S02]  /*ffc0*/  USHF.R.S32.HI UR5, URZ, 0x1f, UR4 ;  /* 0x0000001fff057899 */ /* 0x000fe40008011404 */
[----:B------:R-:W0:Y:S02]  /*ffd0*/  SHFL.BFLY PT, R8, R9, 0x8, 0x1f ;  /* 0x0d001f0009087f89 */ /* 0x000e2400000e0000 */
[----:B------:R-:W-:-:S03]  /*ffe0*/  ULEA.HI UR5, UR5, UR4, URZ, 0x2 ;  /* 0x0000000405057291 */ /* 0x000fc6000f8f10ff */
[----:B------:R-:W-:Y:S01]  /*fff0*/  UMOV UR4, URZ ;  /* 0x000000ff00047c82 */ /* 0x000fe20008000000 */
[----:B------:R-:W-:-:S04]  /*10000*/  USHF.L.U32 UR5, UR5, 0x2, URZ ;  /* 0x0000000205057899 */ /* 0x000fc800080006ff */
[----:B------:R-:W-:-:S03]  /*10010*/  ULOP3.LUT UR7, UR5, 0xfffffff0, URZ, 0xc0, !UPT ;  /* 0xfffffff005077892 */ /* 0x000fc6000f8ec0ff */
[----:B------:R-:W-:Y:S01]  /*10020*/  UMOV UR5, URZ ;  /* 0x000000ff00057c82 */ /* 0x000fe20008000000 */
[----:B0-----:R-:W-:-:S05]  /*10030*/  FADD.FTZ R11, R9, R8 ;  /* 0x00000008090b7221 */ /* 0x001fca0000010000 */
[----:B------:R-:W0:Y:S02]  /*10040*/  SHFL.BFLY PT, R8, R11, 0x4, 0x1f ;  /* 0x0c801f000b087f89 */ /* 0x000e2400000e0000 */
[----:B0-----:R-:W-:Y:S01]  /*10050*/  FADD.FTZ R12, R11, R8 ;  /* 0x000000080b0c7221 */ /* 0x001fe20000010000 */
[----:B------:R-:W-:-:S04]  /*10060*/  SHF.R.U32.HI R8, RZ, 0x5, R4 ;  /* 0x00000005ff087819 */ /* 0x000fc80000011604 */
[----:B------:R-:W0:Y:S01]  /*10070*/  SHFL.BFLY PT, R13, R12, 0x2, 0x1f ;  /* 0x0c401f000c0d7f89 */ /* 0x000e2200000e0000 */
[----:B------:R-:W-:Y:S02]  /*10080*/  @!P0 IMAD R5, R8, 0x4, R5 ;  /* 0x0000000408058824 */ /* 0x000fe400078e0205 */
[----:B0-----:R-:W-:-:S05]  /*10090*/  FADD.FTZ R13, R12, R13 ;  /* 0x0000000d0c0d7221 */ /* 0x001fca0000010000 */
[----:B------:R-:W0:Y:S02]  /*100a0*/  SHFL.BFLY PT, R14, R13, 0x1, 0x1f ;  /* 0x0c201f000d0e7f89 */ /* 0x000e2400000e0000 */
[----:B0-----:R-:W-:-:S05]  /*100b0*/  FADD.FTZ R14, R13, R14 ;  /* 0x0000000e0d0e7221 */ /* 0x001fca0000010000 */
[----:B------:R-:W-:Y:S01]  /*100c0*/  @!P0 STS [R5+0x20], R14 ;  /* 0x0000200e05008388 */ /* 0x000fe20000000800 */
[----:B------:R-:W-:Y:S01]  /*100d0*/  BAR.SYNC.DEFER_BLOCKING 0x0 ;  /* 0x0000000000007b1d */ /* 0x000fe20000010000 */
[----:B-----5:R-:W-:-:S05]  /*100e0*/  ISETP.NE.AND P0, PT, RZ, UR11, PT ;  /* 0x0000000bff007c0c */ /* 0x020fca000bf05270 */
[----:B------:R-:W0:Y:S01]  /*100f0*/  @!P1 LDS R14, [R7+0x20] ;  /* 0x00002000070e9984 */ /* 0x000e220000000800 */
[----:B------:R-:W-:-:S03]  /*10100*/  ISETP.GE.AND P1, PT, R3, UR44, PT ;  /* 0x0000002c03007c0c */ /* 0x000fc6000bf26270 */
[----:B0-----:R-:W0:Y:S02]  /*10110*/  SHFL.BFLY PT, R9, R14, 0x4, 0x1f ;  /* 0x0c801f000e097f89 */ /* 0x001e2400000e0000 */
[----:B0-----:R-:W-:-:S05]  /*10120*/  FADD.FTZ R9, R9, R14 ;  /* 0x0000000e09097221 */ /* 0x001fca0000010000 */
[----:B------:R-:W0:Y:S02]  /*10130*/  SHFL.BFLY PT, R0, R9, 0x2, 0x1f ;  /* 0x0c401f0009007f89 */ /* 0x000e2400000e0000 */
[----:B0-----:R-:W-:-:S05]  /*10140*/  FADD.FTZ R0, R9, R0 ;  /* 0x0000000009007221 */ /* 0x001fca0000010000 */
[----:B------:R-:W0:Y:S02]  /*10150*/  SHFL.BFLY PT, R11, R0, 0x1, 0x1f ;  /* 0x0c201f00000b7f89 */ /* 0x000e2400000e0000 */
[----:B0-----:R-:W-:-:S06]  /*10160*/  FADD.FTZ R11, R0, R11 ;  /* 0x0000000b000b7221 */ /* 0x001fcc0000010000 */
[----:B------:R-:W0:Y:S02]  /*10170*/  SHFL.IDX PT, R11, R11, RZ, 0x1f ;  /* 0x00001fff0b0b7589 */ /* 0x000e2400000e0000 */
[----:B0-----:R-:W-:-:S04]  /*10180*/  FADD.FTZ R5, R11, 9.9999999747524270788e-07 ;  /* 0x358637bd0b057421 */ /* 0x001fc80000010000 */
[----:B------:R0:W2:Y:S01]  /*10190*/  MUFU.RCP R16, R5 ;  /* 0x0000000500107308 */ /* 0x0000a20000001000 */
[----:B----4-:R-:W-:Y:S05]  /*101a0*/  @!P0 BRA `(.L_x_172) ;  /* 0x0000000000208947 */ /* 0x010fea0003800000 */
[----:B------:R-:W3:Y:S01]  /*101b0*/  LDCU UR5, c[0x0][0x3f8] ;  /* 0x00007f00ff0577ac */ /* 0x000ee20008000800 */
[----:B------:R-:W4:Y:S01]  /*101c0*/  LDCU UR4, c[0x0][0x488] ;  /* 0x00009100ff0477ac */ /* 0x000f220008000800 */
[----:B------:R-:W4:Y:S01]  /*101d0*/  LDCU UR9, c[0x0][0x40c] ;  /* 0x00008180ff0977ac */ /* 0x000f220008000800 */
[----:B------:R-:W5:Y:S01]  /*101e0*/  LDCU UR10, c[0x0][0x3f4] ;  /* 0x00007e80ff0a77ac */ /* 0x000f620008000800 */
[----:B---3--:R-:W-:-:S04]  /*101f0*/  UIMAD UR5, UR8, UR5, UR13 ;  /* 0x00000005080572a4 */ /* 0x008fc8000f8e020d */
[----:B----4-:R-:W-:-:S04]  /*10200*/  UIMAD UR4, UR5, UR4, UR9 ;  /* 0x00000004050472a4 */ /* 0x010fc8000f8e0209 */
[----:B-----5:R-:W-:-:S04]  /*10210*/  UIMAD UR4, UR4, UR10, URZ ;  /* 0x0000000a040472a4 */ /* 0x020fc8000f8e02ff */
[----:B------:R-:W-:-:S12]  /*10220*/  USHF.R.S32.HI UR5, URZ, 0x1f, UR4 ;  /* 0x0000001fff057899 */ /* 0x000fd80008011404 */
.L_x_172:
[----:B------:R-:W-:Y:S04]  /*10230*/  BSSY.RECONVERGENT B0, `(.L_x_173) ;  /* 0x0000063000007945 */ /* 0x000fe80003800200 */
[----:B------:R-:W-:Y:S05]  /*10240*/  @P1 BRA `(.L_x_174) ;  /* 0x0000000400841947 */ /* 0x000fea0003800000 */
[----:B------:R-:W-:Y:S01]  /*10250*/  HFMA2 R0, -RZ, RZ, 0, 1.52587890625e-05 ;  /* 0x00000100ff007431 */ /* 0x000fe200000001ff */
[----:B0-----:R-:W-:Y:S01]  /*10260*/  LOP3.LUT R5, RZ, R4, RZ, 0x33, !PT ;  /* 0x00000004ff057212 */ /* 0x001fe200078e33ff */
[----:B------:R-:W-:Y:S03]  /*10270*/  BSSY.RECONVERGENT B1, `(.L_x_175) ;  /* 0x0000027000017945 */ /* 0x000fe60003800200 */
[----:B------:R-:W-:-:S04]  /*10280*/  VIADDMNMX R0, R3, R0, UR44, !PT ;  /* 0x0000002c03007e46 */ /* 0x000fc8000f800100 */
[----:B------:R-:W-:-:S04]  /*10290*/  IADD3 R0, PT, PT, R0, -UR12, R5 ;  /* 0x8000000c00007c10 */ /* 0x000fc8000fffe005 */
[C---:B------:R-:W-:Y:S02]  /*102a0*/  LOP3.LUT R5, R0.reuse, 0x300, RZ, 0xc0, !PT ;  /* 0x0000030000057812 */ /* 0x040fe400078ec0ff */
[----:B------:R-:W-:Y:S02]  /*102b0*/  ISETP.GE.U32.AND P1, PT, R0, 0x300, PT ;  /* 0x000003000000780c */ /* 0x000fe40003f26070 */
[----:B------:R-:W-:-:S13]  /*102c0*/  ISETP.NE.AND P2, PT, R5, 0x300, PT ;  /* 0x000003000500780c */ /* 0x000fda0003f45270 */
[----:B------:R-:W-:Y:S05]  /*102d0*/  @!P2 BRA `(.L_x_176) ;  /* 0x000000000080a947 */ /* 0x000fea0003800000 */
[----:B------:R-:W0:Y:S01]  /*102e0*/  S2UR UR10, SR_CgaCtaId ;  /* 0x00000000000a79c3 */ /* 0x000e220000008800 */
[----:B------:R-:W3:Y:S01]  /*102f0*/  LDCU.64 UR14, c[0x0][0x480] ;  /* 0x00009000ff0e77ac */ /* 0x000ee20008000a00 */
[----:B------:R-:W-:Y:S02]  /*10300*/  LEA.HI R0, R0, 0x1, RZ, 0x18 ;  /* 0x0000000100007811 */ /* 0x000fe400078fc0ff */
[----:B------:R-:W-:Y:S01]  /*10310*/  IADD3 R13, P2, PT, R3, UR4, RZ ;  /* 0x00000004030d7c10 */ /* 0x000fe2000ff5e0ff */
[----:B------:R-:W-:Y:S02]  /*10320*/  UMOV UR9, 0x400 ;  /* 0x0000040000097882 */ /* 0x000fe40000000000 */
[C---:B------:R-:W-:Y:S01]  /*10330*/  IMAD.SHL.U32 R5, R0.reuse, 0x100, RZ ;  /* 0x0000010000057824 */ /* 0x040fe200078e00ff */
[----:B------:R-:W-:Y:S01]  /*10340*/  UIADD3 UR9, UPT, UPT, UR9, 0x440, URZ ;  /* 0x0000044009097890 */ /* 0x000fe2000fffe0ff */
[----:B------:R-:W-:Y:S02]  /*10350*/  IADD3.X R14, PT, PT, RZ, UR5, RZ, P2, !PT ;  /* 0x00000005ff0e7c10 */ /* 0x000fe400097fe4ff */
[----:B------:R-:W-:-:S02]  /*10360*/  LOP3.LUT R0, R0, 0x3, RZ, 0xc0, !PT ;  /* 0x0000000300007812 */ /* 0x000fc400078ec0ff */
[----:B------:R-:W-:Y:S02]  /*10370*/  LOP3.LUT R10, R5, 0x300, RZ, 0xc0, !PT ;  /* 0x00000300050a7812 */ /* 0x000fe400078ec0ff */
[----:B------:R-:W-:Y:S02]  /*10380*/  LEA R5, R4, UR7, 0x1 ;  /* 0x0000000704057c11 */ /* 0x000fe4000f8e08ff */
[----:B------:R-:W-:Y:S01]  /*10390*/  IADD3 R7, PT, PT, -R0, RZ, RZ ;  /* 0x000000ff00077210 */ /* 0x000fe20007ffe1ff */
[----:B------:R-:W-:Y:S01]  /*103a0*/  IMAD.IADD R3, R3, 0x1, R10 ;  /* 0x0000000103037824 */ /* 0x000fe200078e020a */
[----:B---3--:R-:W-:-:S04]  /*103b0*/  LEA R12, P2, R13, UR14, 0x2 ;  /* 0x0000000e0d0c7c11 */ /* 0x008fc8000f8410ff */
[----:B------:R-:W-:Y:S01]  /*103c0*/  LEA.HI.X R13, R13, UR15, R14, 0x2, P2 ;  /* 0x0000000f0d0d7c11 */ /* 0x000fe200090f140e */
[----:B0-----:R-:W-:-:S06]  /*103d0*/  ULEA UR9, UR10, UR9, 0x18 ;  /* 0x000000090a097291 */ /* 0x001fcc000f8ec0ff */
[----:B------:R-:W-:Y:S01]  /*103e0*/  VIADD R5, R5, UR9 ;  /* 0x0000000905057c36 */ /* 0x000fe20008000000 */
[----:B------:R-:W-:-:S07]  /*103f0*/  LEA R0, R4, UR9, 0x2 ;  /* 0x0000000904007c11 */ /* 0x000fce000f8e10ff */
.L_x_177:
[----:B------:R0:W2:Y:S01]  /*10400*/  LDS R9, [R0] ;  /* 0x0000000000097984 */ /* 0x0000a20000000800 */
[----:B------:R-:W-:Y:S01]  /*10410*/  @P0 MOV R10, R12 ;  /* 0x0000000c000a0202 */ /* 0x000fe20000000f00 */
[----:B------:R-:W-:Y:S01]  /*10420*/  @P0 IMAD.MOV.U32 R11, RZ, RZ, R13 ;  /* 0x000000ffff0b0224 */ /* 0x000fe200078e000d */
[----:B------:R-:W-:Y:S02]  /*10430*/  IADD3 R7, PT, PT, R7, 0x1, RZ ;  /* 0x0000000107077810 */ /* 0x000fe40007ffe0ff */
[----:B------:R-:W-:Y:S02]  /*10440*/  IADD3 R12, P2, PT, R12, 0x400, RZ ;  /* 0x000004000c0c7810 */ /* 0x000fe40007f5e0ff */
[----:B------:R-:W-:Y:S01]  /*10450*/  ISETP.NE.AND P3, PT, R7, RZ, PT ;  /* 0x000000ff0700720c */ /* 0x000fe20003f65270 */
[----:B0-----:R-:W-:Y:S01]  /*10460*/  VIADD R0, R0, 0x400 ;  /* 0x0000040000007836 */ /* 0x001fe20000000000 */
[----:B------:R-:W-:Y:S01]  /*10470*/  IADD3.X R13, PT, PT, RZ, R13, RZ, P2, !PT ;  /* 0x0000000dff0d7210 */ /* 0x000fe200017fe4ff */
[----:B--2---:R-:W-:-:S05]  /*10480*/  FMUL.FTZ R15, R9, R16 ;  /* 0x00000010090f7220 */ /* 0x004fca0000410000 */
[----:B------:R-:W-:Y:S01]  /*10490*/  @P0 STG.E desc[UR36][R10.64], R15 ;  /* 0x0000000f0a000986 */ /* 0x000fe2000c101924 */
[----:B------:R-:W-:-:S05]  /*104a0*/  F2FP.F16.F32.PACK_AB R9, RZ, R15 ;  /* 0x0000000fff09723e */ /* 0x000fca00000000ff */
[----:B------:R0:W-:Y:S02]  /*104b0*/  STS.U16 [R5], R9 ;  /* 0x0000000905007388 */ /* 0x0001e40000000400 */
[----:B0-----:R-:W-:Y:S01]  /*104c0*/  VIADD R5, R5, 0x200 ;  /* 0x0000020005057836 */ /* 0x001fe20000000000 */
[----:B------:R-:W-:Y:S06]  /*104d0*/  @P3 BRA `(.L_x_177) ;  /* 0xfffffffc00c83947 */ /* 0x000fec000383ffff */
.L_x_176:
[----:B------:R-:W-:Y:S05]  /*104e0*/  BSYNC.RECONVERGENT B1 ;  /* 0x0000000000017941 */ /* 0x000fea0003800200 */
.L_x_175:
[----:B------:R-:W-:Y:S05]  /*104f0*/  @!P1 BRA `(.L_x_174) ;  /* 0x0000000000d89947 */ /* 0x000fea0003800000 */
[----:B------:R-:W0:Y:S01]  /*10500*/  S2R R10, SR_CgaCtaId ;  /* 0x00000000000a7919 */ /* 0x000e220000008800 */
[----:B------:R-:W3:Y:S01]  /*10510*/  LDCU.64 UR14, c[0x0][0x480] ;  /* 0x00009000ff0e77ac */ /* 0x000ee20008000a00 */
[----:B------:R-:W-:Y:S02]  /*10520*/  MOV R7, 0x400 ;  /* 0x0000040000077802 */ /* 0x000fe40000000f00 */
[C---:B------:R-:W-:Y:S01]  /*10530*/  IADD3 R11, P2, PT, R3.reuse, UR4, RZ ;  /* 0x00000004030b7c10 */ /* 0x040fe2000ff5e0ff */
[----:B------:R-:W-:Y:S01]  /*10540*/  USHF.L.U32 UR9, UR12, 0x2, URZ ;  /* 0x000000020c097899 */ /* 0x000fe200080006ff */
[----:B------:R-:W-:Y:S01]  /*10550*/  LEA R0, R3, UR7, 0x1 ;  /* 0x0000000703007c11 */ /* 0x000fe2000f8e08ff */
[----:B------:R-:W-:Y:S01]  /*10560*/  VIADD R7, R7, 0x440 ;  /* 0x0000044007077836 */ /* 0x000fe20000000000 */
[----:B------:R-:W-:Y:S01]  /*10570*/  MOV R5, UR12 ;  /* 0x0000000c00057c02 */ /* 0x000fe20008000f00 */
[----:B------:R-:W-:Y:S02]  /*10580*/  UISETP.NE.AND UP0, UPT, UR11, URZ, UPT ;  /* 0x000000ff0b00728c */ /* 0x000fe4000bf05270 */
[----:B------:R-:W-:-:S02]  /*10590*/  ISETP.NE.AND P1, PT, RZ, UR11, PT ;  /* 0x0000000bff007c0c */ /* 0x000fc4000bf25270 */
[----:B------:R-:W-:Y:S01]  /*105a0*/  IMAD R5, R5, -0x2, R0 ;  /* 0xfffffffe05057824 */ /* 0x000fe200078e0200 */
[----:B------:R-:W-:Y:S02]  /*105b0*/  LEA R0, R3, -UR9, 0x2 ;  /* 0x8000000903007c11 */ /* 0x000fe4000f8e10ff */
[----:B------:R-:W-:Y:S02]  /*105c0*/  PLOP3.LUT P0, PT, PT, PT, UP0, 0x80, 0x8 ;  /* 0x000000000008781c */ /* 0x000fe40003f0f008 */
[----:B---3--:R-:W-:Y:S02]  /*105d0*/  LEA R9, P3, R11, UR14, 0x2 ;  /* 0x0000000e0b097c11 */ /* 0x008fe4000f8610ff */
[----:B0-----:R-:W-:Y:S02]  /*105e0*/  LEA R7, R10, R7, 0x18 ;  /* 0x000000070a077211 */ /* 0x001fe400078ec0ff */
[----:B------:R-:W-:Y:S02]  /*105f0*/  IADD3.X R10, PT, PT, RZ, UR5, RZ, P2, !PT ;  /* 0x00000005ff0a7c10 */ /* 0x000fe400097fe4ff */
[----:B------:R-:W-:-:S02]  /*10600*/  IADD3 R9, P2, PT, R9, 0x800, RZ ;  /* 0x0000080009097810 */ /* 0x000fc40007f5e0ff */
[----:B------:R-:W-:Y:S02]  /*10610*/  LEA.HI.X R10, R11, UR15, R10, 0x2, P3 ;  /* 0x0000000f0b0a7c11 */ /* 0x000fe400098f140a */
[--C-:B------:R-:W-:Y:S02]  /*10620*/  IADD3 R0, PT, PT, R0, 0x800, R7.reuse ;  /* 0x0000080000007810 */ /* 0x100fe40007ffe007 */
[----:B------:R-:W-:Y:S01]  /*10630*/  IADD3 R5, PT, PT, R5, 0x400, R7 ;  /* 0x0000040005057810 */ /* 0x000fe20007ffe007 */
[----:B------:R-:W-:-:S07]  /*10640*/  IMAD.X R12, RZ, RZ, R10, P2 ;  /* 0x000000ffff0c7224 */ /* 0x000fce00010e060a */
.L_x_178:
[----:B------:R-:W2:Y:S01]  /*10650*/  LDS R7, [R0+-0x800] ;  /* 0xfff8000000077984 */ /* 0x000ea20000000800 */
[----:B------:R-:W-:-:S04]  /*10660*/  IADD3 R3, PT, PT, R3, 0x400, RZ ;  /* 0x0000040003037810 */ /* 0x000fc80007ffe0ff */
[----:B------:R-:W-:Y:S01]  /*10670*/  ISETP.GE.AND P2, PT, R3, UR44, PT ;  /* 0x0000002c03007c0c */ /* 0x000fe2000bf46270 */
[----:B--2---:R-:W-:-:S05]  /*10680*/  FMUL.FTZ R13, R7, R16 ;  /* 0x00000010070d7220 */ /* 0x004fca0000410000 */
[----:B------:R-:W-:-:S04]  /*10690*/  F2FP.F16.F32.PACK_AB R7, RZ, R13 ;  /* 0x0000000dff07723e */ /* 0x000fc800000000ff */
[----:B------:R-:W-:-:S05]  /*106a0*/  PRMT R10, R7, 0x7610, R10 ;  /* 0x00007610070a7816 */ /* 0x000fca000000000a */
[----:B------:R0:W-:Y:S04]  /*106b0*/  STS.U16 [R5+-0x400], R10 ;  /* 0xfffc000a05007388 */ /* 0x0001e80000000400 */
[----:B------:R-:W2:Y:S01]  /*106c0*/  LDS R7, [R0+-0x400] ;  /* 0xfffc000000077984 */ /* 0x000ea20000000800 */
[----:B0-----:R-:W-:-:S04]  /*106d0*/  MOV R10, R9 ;  /* 0x00000009000a7202 */ /* 0x001fc80000000f00 */
[----:B------:R-:W-:Y:S01]  /*106e0*/  IADD3 R9, P3, PT, R10, 0x1000, RZ ;  /* 0x000010000a097810 */ /* 0x000fe20007f7e0ff */
[----:B--2---:R-:W-:-:S05]  /*106f0*/  FMUL.FTZ R15, R7, R16 ;  /* 0x00000010070f7220 */ /* 0x004fca0000410000 */
[----:B------:R-:W-:-:S04]  /*10700*/  F2FP.F16.F32.PACK_AB R7, RZ, R15 ;  /* 0x0000000fff07723e */ /* 0x000fc800000000ff */
[----:B------:R-:W-:-:S05]  /*10710*/  PRMT R11, R7, 0x7610, R11 ;  /* 0x00007610070b7816 */ /* 0x000fca000000000b */
[----:B------:R0:W-:Y:S04]  /*10720*/  STS.U16 [R5+-0x200], R11 ;  /* 0xfffe000b05007388 */ /* 0x0001e80000000400 */
[----:B------:R-:W2:Y:S01]  /*10730*/  LDS R7, [R0] ;  /* 0x0000000000077984 */ /* 0x000ea20000000800 */
[----:B0-----:R-:W-:-:S04]  /*10740*/  IMAD.MOV.U32 R11, RZ, RZ, R12 ;  /* 0x000000ffff0b7224 */ /* 0x001fc800078e000c */
[----:B------:R-:W-:Y:S01]  /*10750*/  IMAD.X R12, RZ, RZ, R11, P3 ;  /* 0x000000ffff0c7224 */ /* 0x000fe200018e060b */
[----:B------:R-:W-:Y:S01]  /*10760*/  @P0 STG.E desc[UR36][R10.64+-0x800], R13 ;  /* 0xfff8000d0a000986 */ /* 0x000fe2000c101924 */
[----:B------:R-:W-:-:S13]  /*10770*/  PLOP3.LUT P0, PT, P1, PT, PT, 0x80, 0x8 ;  /* 0x000000000008781c */ /* 0x000fda0000f0f070 */
[----:B------:R-:W-:Y:S01]  /*10780*/  @P0 STG.E desc[UR36][R10.64+-0x400], R15 ;  /* 0xfffc000f0a000986 */ /* 0x000fe2000c101924 */
[----:B--2---:R-:W-:-:S05]  /*10790*/  FMUL.FTZ R17, R7, R16 ;  /* 0x0000001007117220 */ /* 0x004fca0000410000 */
[----:B------:R-:W-:Y:S01]  /*107a0*/  F2FP.F16.F32.PACK_AB R7, RZ, R17 ;  /* 0x00000011ff07723e */ /* 0x000fe200000000ff */
[----:B------:R-:W-:Y:S03]  /*107b0*/  @P0 STG.E desc[UR36][R10.64], R17 ;  /* 0x000000110a000986 */ /* 0x000fe6000c101924 */
[----:B------:R-:W-:-:S05]  /*107c0*/  PRMT R14, R7, 0x7610, R14 ;  /* 0x00007610070e7816 */ /* 0x000fca000000000e */
[----:B------:R-:W-:Y:S04]  /*107d0*/  STS.U16 [R5], R14 ;  /* 0x0000000e05007388 */ /* 0x000fe80000000400 */
[----:B------:R0:W2:Y:S02]  /*107e0*/  LDS R7, [R0+0x400] ;  /* 0x0004000000077984 */ /* 0x0000a40000000800 */
[----:B0-----:R-:W-:Y:S01]  /*107f0*/  IADD3 R0, PT, PT, R0, 0x1000, RZ ;  /* 0x0000100000007810 */ /* 0x001fe20007ffe0ff */
[----:B--2---:R-:W-:-:S05]  /*10800*/  FMUL.FTZ R19, R7, R16 ;  /* 0x0000001007137220 */ /* 0x004fca0000410000 */
[----:B------:R-:W-:Y:S01]  /*10810*/  @P0 STG.E desc[UR36][R10.64+0x400], R19 ;  /* 0x000400130a000986 */ /* 0x000fe2000c101924 */
[----:B------:R-:W-:-:S05]  /*10820*/  F2FP.F16.F32.PACK_AB R7, RZ, R19 ;  /* 0x00000013ff07723e */ /* 0x000fca00000000ff */
[----:B------:R0:W-:Y:S02]  /*10830*/  STS.U16 [R5+0x200], R7 ;  /* 0x0002000705007388 */ /* 0x0001e40000000400 */
[----:B0-----:R-:W-:Y:S01]  /*10840*/  VIADD R5, R5, 0x800 ;  /* 0x0000080005057836 */ /* 0x001fe20000000000 */
[----:B------:R-:W-:Y:S06]  /*10850*/  @!P2 BRA `(.L_x_178) ;  /* 0xfffffffc007ca947 */ /* 0x000fec000383ffff */
.L_x_174:
[----:B------:R-:W-:Y:S05]  /*10860*/  BSYNC.RECONVERGENT B0 ;  /* 0x0000000000007941 */ /* 0x000fea0003800200 */
.L_x_173:
[----:B------:R-:W-:Y:S01]  /*10870*/  UIADD3 UR9, UPT, UPT, UR44, -0x1, URZ ;  /* 0xffffffff2c097890 */ /* 0x000fe2000fffe0ff */
[----:B------:R-:W3:Y:S01]  /*10880*/  S2R R22, SR_CgaCtaId ;  /* 0x0000000000167919 */ /* 0x000ee20000008800 */
[----:B------:R-:W4:Y:S01]  /*10890*/  LDCU UR5, c[0x0][0x40c] ;  /* 0x00008180ff0577ac */ /* 0x000f220008000800 */
[C---:B------:R-:W-:Y:S01]  /*108a0*/  SHF.L.U32 R27, R4.reuse, 0x3, RZ ;  /* 0x00000003041b7819 */ /* 0x040fe200000006ff */
[----:B------:R-:W-:Y:S01]  /*108b0*/  BSSY.RECONVERGENT B0, `(.L_x_179) ;  /* 0x000001e000007945 */ /* 0x000fe20003800200 */
[----:B------:R-:W-:Y:S01]  /*108c0*/  MOV R7, 0x400 ;  /* 0x0000040000077802 */ /* 0x000fe20000000f00 */
[----:B------:R-:W-:Y:S01]  /*108d0*/  USHF.R.S32.HI UR4, URZ, 0x1f, UR9 ;  /* 0x0000001fff047899 */ /* 0x000fe20008011409 */
[----:B------:R-:W-:Y:S02]  /*108e0*/  LOP3.LUT R27, R27, 0xf8, RZ, 0xc0, !PT ;  /* 0x000000f81b1b7812 */ /* 0x000fe400078ec0ff */
[----:B------:R-:W-:Y:S02]  /*108f0*/  CS2R R18, SRZ ;  /* 0x0000000000127805 */ /* 0x000fe4000001ff00 */
[----:B------:R-:W-:Y:S01]  /*10900*/  SHF.L.U32 R0, R4, 0x4, RZ ;  /* 0x0000000404007819 */ /* 0x000fe200000006ff */
[----:B------:R-:W-:Y:S01]  /*10910*/  ULEA.HI UR4, UR4, UR9, URZ, 0x3 ;  /* 0x0000000904047291 */ /* 0x000fe2000f8f18ff */
[----:B------:R-:W-:Y:S01]  /*10920*/  VIADD R3, R7, 0x240 ;  /* 0x0000024007037836 */ /* 0x000fe20000000000 */
[----:B--2---:R-:W-:-:S02]  /*10930*/  CS2R R16, SRZ ;  /* 0x0000000000107805 */ /* 0x004fc4000001ff00 */
[----:B------:R-:W-:Y:S01]  /*10940*/  LOP3.LUT R0, R0, 0x1f0, RZ, 0xc0, !PT ;  /* 0x000001f000007812 */ /* 0x000fe200078ec0ff */
[----:B------:R-:W-:-:S04]  /*10950*/  ULOP3.LUT UR4, UR4, 0xfffffff8, URZ, 0xc0, !UPT ;  /* 0xfffffff804047892 */ /* 0x000fc8000f8ec0ff */
[----:B------:R-:W-:Y:S01]  /*10960*/  UIADD3 UR4, UPT, UPT, UR9, -UR4, URZ ;  /* 0x8000000409047290 */ /* 0x000fe2000fffe0ff */
[----:B----4-:R-:W-:-:S05]  /*10970*/  IMAD.U32 R53, RZ, RZ, UR5 ;  /* 0x00000005ff357e24 */ /* 0x010fca000f8e00ff */
[----:B------:R-:W-:-:S04]  /*10980*/  ISETP.NE.AND P0, PT, R8, UR4, PT ;  /* 0x0000000408007c0c */ /* 0x000fc8000bf05270 */
[----:B------:R-:W-:-:S04]  /*10990*/  ISETP.NE.OR P0, PT, R53, RZ, P0 ;  /* 0x000000ff3500720c */ /* 0x000fc80000705670 */
[----:B------:R-:W-:Y:S02]  /*109a0*/  ISETP.GT.U32.OR P0, PT, R27, 0x9f, P0 ;  /* 0x0000009f1b00780c */ /* 0x000fe40000704470 */
[----:B---3--:R-:W-:-:S04]  /*109b0*/  LEA R3, R22, R3, 0x18 ;  /* 0x0000000316037211 */ /* 0x008fc800078ec0ff */
[----:B------:R-:W-:-:S07]  /*109c0*/  IADD3 R20, PT, PT, R3, R0, RZ ;  /* 0x0000000003147210 */ /* 0x000fce0007ffe0ff */
[----:B------:R-:W-:Y:S05]  /*109d0*/  @P0 BRA `(.L_x_180) ;  /* 0x00000000002c0947 */ /* 0x000fea0003800000 */
[----:B------:R-:W2:Y:S01]  /*109e0*/  LDCU.64 UR10, c[0x0][0x3b0] ;  /* 0x00007600ff0a77ac */ /* 0x000ea20008000a00 */
[----:B------:R-:W-:Y:S01]  /*109f0*/  IMAD.MOV.U32 R19, RZ, RZ, RZ ;  /* 0x000000ffff137224 */ /* 0x000fe200078e00ff */
[----:B--2---:R-:W-:-:S04]  /*10a00*/  UISETP.NE.U32.AND UP0, UPT, UR10, URZ, UPT ;  /* 0x000000ff0a00728c */ /* 0x004fc8000bf05070 */
[----:B------:R-:W-:-:S09]  /*10a10*/  UISETP.NE.AND.EX UP0, UPT, UR11, URZ, UPT, UP0 ;  /* 0x000000ff0b00728c */ /* 0x000fd2000bf05300 */
[----:B------:R-:W-:Y:S05]  /*10a20*/  BRA.U !UP0, `(.L_x_181) ;  /* 0x0000000108147547 */ /* 0x000fea000b800000 */
[----:B------:R-:W2:Y:S01]  /*10a30*/  S2R R0, SR_CTAID.X ;  /* 0x0000000000007919 */ /* 0x000ea20000002500 */
[----:B------:R-:W3:Y:S01]  /*10a40*/  LDC.64 R16, c[0x0][0x3b0] ;  /* 0x0000ec00ff107b82 */ /* 0x000ee20000000a00 */
[----:B--2---:R-:W-:-:S04]  /*10a50*/  IMAD R3, R0, 0xa0, R27 ;  /* 0x000000a000037824 */ /* 0x004fc800078e021b */
[----:B---3--:R-:W-:-:S06]  /*10a60*/  IMAD.WIDE.U32 R16, R3, 0x2, R16 ;  /* 0x0000000203107825 */ /* 0x008fcc00078e0010 */
[----:B------:R-:W5:Y:S02]  /*10a70*/  LDG.E.128 R16, desc[UR36][R16.64] ;  /* 0x0000002410107981 */ /* 0x000f64000c1e1d00 */
.L_x_181:
[----:B-----5:R2:W-:Y:S02]  /*10a80*/  STS.128 [R20], R16 ;  /* 0x0000001014007388 */ /* 0x0205e40000000c00 */
.L_x_180:
[----:B------:R-:W-:Y:S05]  /*10a90*/  BSYNC.RECONVERGENT B0 ;  /* 0x0000000000007941 */ /* 0x000fea0003800200 */
.L_x_179:
[----:B------:R-:W3:Y:S01]  /*10aa0*/  LDCU UR10, c[0x0][0x3f8] ;  /* 0x00007f00ff0a77ac */ /* 0x000ee20008000800 */
[----:B------:R-:W-:Y:S01]  /*10ab0*/  ISETP.GT.U32.AND P0, PT, R27, 0x9f, PT ;  /* 0x0000009f1b00780c */ /* 0x000fe20003f04070 */
[----:B------:R-:W-:Y:S01]  /*10ac0*/  BSSY.RECONVERGENT B0, `(.L_x_182) ;  /* 0x0000214000007945 */ /* 0x000fe20003800200 */
[----:B------:R-:W-:Y:S01]  /*10ad0*/  HFMA2 R0, -RZ, RZ, 0, 0 ;  /* 0x00000000ff007431 */ /* 0x000fe200000001ff */
[----:B------:R-:W4:Y:S01]  /*10ae0*/  LDCU UR18, c[0x0][0x40c] ;  /* 0x00008180ff1277ac */ /* 0x000f220008000800 */
[----:B------:R-:W-:Y:S01]  /*10af0*/  HFMA2 R3, -RZ, RZ, 0, 0 ;  /* 0x00000000ff037431 */ /* 0x000fe200000001ff */
[----:B------:R-:W-:Y:S01]  /*10b00*/  CS2R R12, SRZ ;  /* 0x00000000000c7805 */ /* 0x000fe2000001ff00 */
[----:B------:R-:W-:Y:S01]  /*10b10*/  IMAD.MOV.U32 R14, RZ, RZ, RZ ;  /* 0x000000ffff0e7224 */ /* 0x000fe200078e00ff */
[----:B------:R-:W1:Y:S01]  /*10b20*/  LDCU.64 UR16, c[0x0][0x3c8] ;  /* 0x00007900ff1077ac */ /* 0x000e620008000a00 */
[----:B------:R-:W-:Y:S01]  /*10b30*/  MOV R9, RZ ;  /* 0x000000ff00097202 */ /* 0x000fe20000000f00 */
[----:B0-----:R-:W-:-:S02]  /*10b40*/  IMAD.MOV.U32 R5, RZ, RZ, RZ ;  /* 0x000000ffff057224 */ /* 0x001fc400078e00ff */
[----:B------:R-:W-:Y:S01]  /*10b50*/  IMAD.MOV.U32 R10, RZ, RZ, RZ ;  /* 0x000000ffff0a7224 */ /* 0x000fe200078e00ff */
[----:B---3--:R-:W-:-:S04]  /*10b60*/  UIMAD UR8, UR8, UR10, UR13 ;  /* 0x0000000a080872a4 */ /* 0x008fc8000f8e020d */
[----:B------:R-:W-:Y:S01]  /*10b70*/  UIMAD UR8, UR8, 0xa0, URZ ;  /* 0x000000a0080878a4 */ /* 0x000fe2000f8e02ff */
[----:B------:R-:W-:Y:S06]  /*10b80*/  BAR.SYNC.DEFER_BLOCKING 0x0 ;  /* 0x0000000000007b1d */ /* 0x000fec0000010000 */
[----:B----4-:R-:W-:Y:S05]  /*10b90*/  @P0 BRA `(.L_x_183) ;  /* 0x0000002000180947 */ /* 0x010fea0003800000 */
[----:B------:R-:W0:Y:S01]  /*10ba0*/  LDC R30, c[0x0][0x3f4] ;  /* 0x0000fd00ff1e7b82 */ /* 0x000e220000000800 */
[----:B-1----:R-:W-:Y:S01]  /*10bb0*/  VIADD R28, R8, UR12 ;  /* 0x0000000c081c7c36 */ /* 0x002fe20008000000 */
[----:B------:R-:W-:Y:S01]  /*10bc0*/  IADD3 R7, PT, PT, R7, 0x440, RZ ;  /* 0x0000044007077810 */ /* 0x000fe20007ffe0ff */
[----:B------:R-:W-:Y:S01]  /*10bd0*/  BSSY.RECONVERGENT B1, `(.L_x_184) ;  /* 0x00000c1000017945 */ /* 0x000fe20003800200 */
[----:B------:R-:W-:Y:S02]  /*10be0*/  IMAD.MOV.U32 R0, RZ, RZ, RZ ;  /* 0x000000ffff007224 */ /* 0x000fe400078e00ff */
[----:B------:R-:W-:Y:S02]  /*10bf0*/  LEA R54, R22, R7, 0x18 ;  /* 0x0000000716367211 */ /* 0x000fe400078ec0ff */
[----:B------:R-:W1:Y:S02]  /*10c00*/  LDC.64 R24, c[0x0][0x3c0] ;  /* 0x0000f000ff187b82 */ /* 0x000e640000000a00 */
[----:B------:R-:W-:-:S04]  /*10c10*/  IADD3 R29, PT, PT, R54, UR7, RZ ;  /* 0x00000007361d7c10 */ /* 0x000fc8000fffe0ff */
[----:B------:R-:W-:Y:S02]  /*10c20*/  LEA R36, R8, R29, 0x1 ;  /* 0x0000001d08247211 */ /* 0x000fe400078e08ff */
[C---:B0-----:R-:W-:Y:S01]  /*10c30*/  VIMNMX R26, PT, PT, R30.reuse, UR9, PT ;  /* 0x000000091e1a7c48 */ /* 0x041fe2000bfe0100 */
[C-C-:B------:R-:W-:Y:S02]  /*10c40*/  IMAD R23, R30.reuse, UR8, R27.reuse ;  /* 0x000000081e177c24 */ /* 0x140fe4000f8e021b */
[----:B------:R-:W-:Y:S01]  /*10c50*/  IMAD R7, R30, UR6, R27 ;  /* 0x000000061e077c24 */ /* 0x000fe2000f8e021b */
[----:B------:R-:W-:Y:S01]  /*10c60*/  ISETP.GE.AND P0, PT, R28, R26, PT ;  /* 0x0000001a1c00720c */ /* 0x000fe20003f06270 */
[----:B-1----:R-:W-:-:S04]  /*10c70*/  IMAD.WIDE R22, R23, 0x2, R24 ;  /* 0x0000000217167825 */ /* 0x002fc800078e0218 */
[----:B------:R-:W-:-:S08]  /*10c80*/  IMAD.WIDE R24, R7, 0x2, R24 ;  /* 0x0000000207187825 */ /* 0x000fd000078e0218 */
[----:B------:R-:W-:Y:S05]  /*10c90*/  @P0 BRA `(.L_x_185) ;  /* 0x0000000800d00947 */ /* 0x000fea0003800000 */
[----:B------:R-:W0:Y:S01]  /*10ca0*/  LDC.64 R10, c[0x0][0x458] ;  /* 0x00011600ff0a7b82 */ /* 0x000e220000000a00 */
[----:B------:R-:W-:Y:S01]  /*10cb0*/  UIMAD UR5, UR38, UR10, UR13 ;  /* 0x0000000a260572a4 */ /* 0x000fe2000f8e020d */
[----:B------:R-:W-:Y:S01]  /*10cc0*/  IADD3 R31, PT, PT, R28, 0x8, RZ ;  /* 0x000000081c1f7810 */ /* 0x000fe20007ffe0ff */
[----:B------:R-:W-:Y:S01]  /*10cd0*/  BSSY.RECONVERGENT B2, `(.L_x_186) ;  /* 0x0000046000027945 */ /* 0x000fe20003800200 */
[----:B------:R-:W-:Y:S01]  /*10ce0*/  HFMA2 R5, -RZ, RZ, 0, 0 ;  /* 0x00000000ff057431 */ /* 0x000fe200000001ff */
[----:B------:R-:W-:Y:S02]  /*10cf0*/  MOV R7, R28 ;  /* 0x0000001c00077202 */ /* 0x000fe40000000f00 */
[----:B------:R-:W-:Y:S01]  /*10d00*/  CS2R R12, SRZ ;  /* 0x00000000000c7805 */ /* 0x000fe2000001ff00 */
[----:B------:R-:W-:Y:S01]  /*10d10*/  IMAD.U32 R0, RZ, RZ, UR5 ;  /* 0x00000005ff007e24 */ /* 0x000fe2000f8e00ff */
[----:B------:R-:W-:Y:S01]  /*10d20*/  ULOP3.LUT UR5, URZ, UR12, URZ, 0x33, !UPT ;  /* 0x0000000cff057292 */ /* 0x000fe2000f8e33ff */
[----:B------:R-:W-:Y:S01]  /*10d30*/  VIMNMX R3, PT, PT, R26, R31, !PT ;  /* 0x0000001f1a037248 */ /* 0x000fe20007fe0100 */
[----:B------:R-:W-:Y:S01]  /*10d40*/  IMAD.MOV.U32 R9, RZ, RZ, RZ ;  /* 0x000000ffff097224 */ /* 0x000fe200078e00ff */
[----:B------:R-:W-:Y:S01]  /*10d50*/  MOV R14, RZ ;  /* 0x000000ff000e7202 */ /* 0x000fe20000000f00 */
[----:B------:R-:W-:-:S02]  /*10d60*/  IMAD R33, R0, 0xa0, R27 ;  /* 0x000000a000217824 */ /* 0x000fc400078e021b */
[----:B------:R-:W-:Y:S02]  /*10d70*/  IMAD.MOV.U32 R0, RZ, RZ, RZ ;  /* 0x000000ffff007224 */ /* 0x000fe400078e00ff */
[----:B0-----:R-:W-:-:S04]  /*10d80*/  IMAD.WIDE R32, R33, 0x2, R10 ;  /* 0x0000000221207825 */ /* 0x001fc800078e020a */
[----:B------:R-:W-:Y:S01]  /*10d90*/  IMAD R11, R30, UR10, RZ ;  /* 0x0000000a1e0b7c24 */ /* 0x000fe2000f8e02ff */
[----:B------:R-:W-:Y:S01]  /*10da0*/  IADD3 R30, PT, PT, -R8, UR5, R3 ;  /* 0x00000005081e7c10 */ /* 0x000fe2000fffe103 */
[----:B------:R-:W-:Y:S02]  /*10db0*/  IMAD.MOV.U32 R10, RZ, RZ, RZ ;  /* 0x000000ffff0a7224 */ /* 0x000fe400078e00ff */
[----:B------:R-:W-:Y:S01]  /*10dc0*/  IMAD.MOV.U32 R3, RZ, RZ, RZ ;  /* 0x000000ffff037224 */ /* 0x000fe200078e00ff */
[----:B------:R-:W-:Y:S01]  /*10dd0*/  LOP3.LUT P0, RZ, R30, 0x8, RZ, 0xc0, !PT ;  /* 0x000000081eff7812 */ /* 0x000fe2000780c0ff */
[----:B------:R-:W-:-:S12]  /*10de0*/  IMAD R37, R11, 0xa0, RZ ;  /* 0x000000a00b257824 */ /* 0x000fd800078e02ff */
[----:B------:R-:W-:Y:S05]  /*10df0*/  @P0 BRA `(.L_x_187) ;  /* 0x0000000000cc0947 */ /* 0x000fea0003800000 */
[----:B------:R-:W0:Y:S01]  /*10e00*/  LDCU.64 UR14, c[0x0][0x3c8] ;  /* 0x00007900ff0e77ac */ /* 0x000e220008000a00 */
[----:B------:R-:W-:-:S04]  /*10e10*/  IADD3 R0, P0, PT, R21, R28, RZ ;  /* 0x0000001c15007210 */ /* 0x000fc80007f1e0ff */
[----:B------:R-:W-:Y:S02]  /*10e20*/  IADD3.X R3, PT, PT, RZ, R6, RZ, P0, !PT ;  /* 0x00000006ff037210 */ /* 0x000fe400007fe4ff */
[----:B0-----:R-:W-:-:S04]  /*10e30*/  LEA R12, P0, R0, UR14, 0x2 ;  /* 0x0000000e000c7c11 */ /* 0x001fc8000f8010ff */
[----:B------:R-:W-:Y:S02]  /*10e40*/  LEA.HI.X R13, R0, UR15, R3, 0x2, P0 ;  /* 0x0000000f000d7c11 */ /* 0x000fe400080f1403 */
[----:B------:R-:W0:Y:S04]  /*10e50*/  LDS.U16 R0, [R36] ;  /* 0x0000000024007984 */ /* 0x000e280000000400 */
[----:B------:R-:W3:Y:S01]  /*10e60*/  LDG.E R13, desc[UR36][R12.64] ;  /* 0x000000240c0d7981 */ /* 0x000ee2000c1e1900 */
[----:B------:R-:W-:Y:S01]  /*10e70*/  ISETP.NE.AND P0, PT, R53, RZ, PT ;  /* 0x000000ff3500720c */ /* 0x000fe20003f05270 */
[----:B---3--:R-:W-:-:S04]  /*10e80*/  IMAD R11, R11, R13, R28 ;  /* 0x0000000d0b0b7224 */ /* 0x008fc800078e021c */
[----:B------:R-:W-:-:S04]  /*10e90*/  IMAD R11, R11, 0xa0, RZ ;  /* 0x000000a00b0b7824 */ /* 0x000fc800078e02ff */
[----:B------:R-:W-:-:S05]  /*10ea0*/  IMAD.WIDE R10, R11, 0x2, R24 ;  /* 0x000000020b0a7825 */ /* 0x000fca00078e0218 */
[----:B------:R1:W5:Y:S01]  /*10eb0*/  LDG.E.128 R40, desc[UR36][R10.64] ;  /* 0x000000240a287981 */ /* 0x000362000c1e1d00 */
[----:B0-----:R-:W-:Y:S01]  /*10ec0*/  HADD2.F32 R0, -RZ, R0.H0_H0 ;  /* 0x20000000ff007230 */ /* 0x001fe20000004100 */
[----:B------:R-:W-:Y:S06]  /*10ed0*/  @P0 BRA `(.L_x_188) ;  /* 0x0000000000500947 */ /* 0x000fec0003800000 */
[----:B------:R-:W-:Y:S01]  /*10ee0*/  ISETP.NE.AND P1, PT, R2, RZ, PT ;  /* 0x000000ff0200720c */ /* 0x000fe20003f25270 */
[----:B------:R-:W0:-:S12]  /*10ef0*/  LDS.128 R12, [R20] ;  /* 0x00000000140c7984 */ /* 0x000e180000000c00 */
[----:B------:R-:W-:Y:S01]  /*10f00*/  VOTEU.ANY UP0, P1 ;  /* 0x0000000000ff7886 */ /* 0x000fe20000800100 */
[----:B------:R-:W-:-:S13]  /*10f10*/  PLOP3.LUT P0, PT, PT, PT, UP0, 0x80, 0x8 ;  /* 0x000000000008781c */ /* 0x000fda0003f0f008 */
[----:B------:R-:W3:Y:S01]  /*10f20*/  @P0 LDG.E.128 R44, desc[UR36][R32.64] ;  /* 0x00000024202c0981 */ /* 0x000ee2000c1e1d00 */
[----:B------:R-:W-:Y:S01]  /*10f30*/  PLOP3.LUT P0, PT, PT, PT, UP0, 0x80, 0x8 ;  /* 0x000000000008781c */ /* 0x000fe20003f0f008 */
[----:B-1----:R-:W-:Y:S01]  /*10f40*/  IMAD R11, R28, 0xa0, RZ ;  /* 0x000000a01c0b7824 */ /* 0x002fe200078e02ff */
[----:B------:R-:W-:Y:S02]  /*10f50*/  PLOP3.LUT P1, PT, PT, PT, UP0, 0x80, 0x8 ;  /* 0x000000000008781c */ /* 0x000fe40003f2f008 */
[----:B------:R-:W-:Y:S01]  /*10f60*/  PLOP3.LUT P2, PT, PT, PT, UP0, 0x80, 0x8 ;  /* 0x000000000008781c */ /* 0x000fe20003f4f008 */
[----:B------:R-:W-:Y:S01]  /*10f70*/  IMAD.WIDE.U32 R10, R11, 0x2, R22 ;  /* 0x000000020b0a7825 */ /* 0x000fe200078e0016 */
[----:B------:R-:W-:-:S03]  /*10f80*/  PLOP3.LUT P3, PT, PT, PT, UP0, 0x80, 0x8 ;  /* 0x000000000008781c */ /* 0x000fc60003f6f008 */
[----:B0----5:R-:W-:Y:S02]  /*10f90*/  HFMA2 R40, R40, 1, 1, R12 ;  /* 0x3c003c0028287831 */ /* 0x021fe4000000000c */
[----:B------:R-:W-:Y:S02]  /*10fa0*/  HADD2 R41, R41, R13 ;  /* 0x0000000d29297230 */ /* 0x000fe40000000000 */
[----:B------:R-:W-:Y:S02]  /*10fb0*/  HFMA2 R42, R42, 1, 1, R14 ;  /* 0x3c003c002a2a7831 */ /* 0x000fe4000000000e */
[----:B------:R-:W-:Y:S02]  /*10fc0*/  HADD2 R43, R43, R15 ;  /* 0x0000000f2b2b7230 */ /* 0x000fe40000000000 */
[----:B---3--:R-:W-:Y:S02]  /*10fd0*/  @P0 HMUL2 R40, R40, R44 ;  /* 0x0000002c28280232 */ /* 0x008fe40000000000 */
[----:B------:R-:W-:-:S02]  /*10fe0*/  @P1 HFMA2 R41, R41, R45, -RZ ;  /* 0x0000002d29291231 */ /* 0x000fc400001000ff */
[----:B------:R-:W-:Y:S02]  /*10ff0*/  @P2 HMUL2 R42, R42, R46 ;  /* 0x0000002e2a2a2232 */ /* 0x000fe40000000000 */
[----:B------:R-:W-:-:S05]  /*11000*/  @P3 HFMA2 R43, R43, R47, -RZ ;  /* 0x0000002f2b2b3231 */ /* 0x000fca00001000ff */
[----:B------:R0:W-:Y:S02]  /*11010*/  STG.E.128 desc[UR36][R10.64], R40 ;  /* 0x000000280a007986 */ /* 0x0001e4000c101d24 */
.L_x_188:
[--C-:B-----5:R-:W-:Y:S02]  /*11020*/  HADD2.F32 R35, -RZ, R40.reuse.H0_H0 ;  /* 0x20000028ff237230 */ /* 0x120fe40000004100 */
[----:B------:R-:W-:Y:S02]  /*11030*/  HADD2.F32 R3, -RZ, R40.H1_H1 ;  /* 0x30000028ff037230 */ /* 0x000fe40000004100 */
[--C-:B------:R-:W-:Y:S02]  /*11040*/  HADD2.F32 R5, -RZ, R41.reuse.H0_H0 ;  /* 0x20000029ff057230 */ /* 0x100fe40000004100 */
[C---:B01----:R-:W-:Y:S01]  /*11050*/  FFMA.FTZ R10, R0.reuse, R35, RZ ;  /* 0x00000023000a7223 */ /* 0x043fe200000100ff */
[----:B------:R-:W-:Y:S02]  /*11060*/  HADD2.F32 R7, -RZ, R41.H1_H1 ;  /* 0x30000029ff077230 */ /* 0x000fe40000004100 */
[----:B------:R-:W-:Y:S01]  /*11070*/  FFMA.FTZ R3, R0, R3, RZ ;  /* 0x0000000300037223 */ /* 0x000fe200000100ff */
[----:B------:R-:W-:-:S02]  /*11080*/  HADD2.F32 R9, -RZ, R42.H0_H0 ;  /* 0x2000002aff097230 */ /* 0x000fc40000004100 */
[C---:B------:R-:W-:Y:S01]  /*11090*/  FFMA.FTZ R5, R0.reuse, R5, RZ ;  /* 0x0000000500057223 */ /* 0x040fe200000100ff */
[----:B------:R-:W-:Y:S02]  /*110a0*/  HADD2.F32 R11, -RZ, R42.H1_H1 ;  /* 0x3000002aff0b7230 */ /* 0x000fe40000004100 */
[C---:B------:R-:W-:Y:S01]  /*110b0*/  FFMA.FTZ R12, R0.reuse, R7, RZ ;  /* 0x00000007000c7223 */ /* 0x040fe200000100ff */
[--C-:B------:R-:W-:Y:S02]  /*110c0*/  HADD2.F32 R13, -RZ, R43.reuse.H0_H0 ;  /* 0x2000002bff0d7230 */ /* 0x100fe40000004100 */
[C---:B------:R-:W-:Y:S01]  /*110d0*/  FFMA.FTZ R9, R0.reuse, R9, RZ ;  /* 0x0000000900097223 */ /* 0x040fe200000100ff */
[----:B------:R-:W-:Y:S02]  /*110e0*/  HADD2.F32 R15, -RZ, R43.H1_H1 ;  /* 0x3000002bff0f7230 */ /* 0x000fe40000004100 */
[----:B------:R-:W-:Y:S01]  /*110f0*/  FFMA.FTZ R14, R0, R11, RZ ;  /* 0x0000000b000e7223 */ /* 0x000fe200000100ff */
[----:B------:R-:W-:-:S02]  /*11100*/  IMAD.MOV.U32 R7, RZ, RZ, R31 ;  /* 0x000000ffff077224 */ /* 0x000fc400078e001f */
[C---:B------:R-:W-:Y:S01]  /*11110*/  FFMA.FTZ R13, R0.reuse, R13, RZ ;  /* 0x0000000d000d7223 */ /* 0x040fe200000100ff */
[----:B------:R-:W-:-:S07]  /*11120*/  FFMA.FTZ R0, R0, R15, RZ ;  /* 0x0000000f00007223 */ /* 0x000fce00000100ff */
.L_x_187:
[----:B------:R-:W-:Y:S05]  /*11130*/  BSYNC.RECONVERGENT B2 ;  /* 0x0000000000027941 */ /* 0x000fea0003800200 */
.L_x_186:
[----:B------:R-:W-:-:S13]  /*11140*/  ISETP.GE.U32.AND P0, PT, R30, 0x8, PT ;  /* 0x000000081e00780c */ /* 0x000fda0003f06070 */
[----:B------:R-:W-:Y:S05]  /*11150*/  @!P0 BRA `(.L_x_185) ;  /* 0x0000000400a08947 */ /* 0x000fea0003800000 */
[C---:B------:R-:W-:Y:S01]  /*11160*/  LEA R11, R7.reuse, UR7, 0x1 ;  /* 0x00000007070b7c11 */ /* 0x040fe2000f8e08ff */
[----:B------:R-:W-:Y:S01]  /*11170*/  IMAD R38, R7, 0xa0, RZ ;  /* 0x000000a007267824 */ /* 0x000fe200078e02ff */
[----:B------:R-:W-:Y:S02]  /*11180*/  MOV R30, UR12 ;  /* 0x0000000c001e7c02 */ /* 0x000fe40008000f00 */
[----:B------:R-:W-:-:S03]  /*11190*/  ISETP.NE.AND P0, PT, R53, RZ, PT ;  /* 0x000000ff3500720c */ /* 0x000fc60003f05270 */
[----:B------:R-:W-:-:S05]  /*111a0*/  IMAD R11, R30, -0x2, R11 ;  /* 0xfffffffe1e0b7824 */ /* 0x000fca00078e020b */
[----:B------:R-:W-:-:S07]  /*111b0*/  IADD3 R15, PT, PT, R11, 0x10, R54 ;  /* 0x000000100b0f7810 */ /* 0x000fce0007ffe036 */
.L_x_192:
[----:B------:R-:W-:Y:S02]  /*111c0*/  IADD3 R11, P1, PT, R21, R7, RZ ;  /* 0x00000007150b7210 */ /* 0x000fe40007f3e0ff */
[----:B------:R-:W-:-:S03]  /*111d0*/  ISETP.NE.AND P4, PT, R2, RZ, PT ;  /* 0x000000ff0200720c */ /* 0x000fc60003f85270 */
[----:B------:R-:W-:Y:S01]  /*111e0*/  IMAD.X R30, RZ, RZ, R6, P1 ;  /* 0x000000ffff1e7224 */ /* 0x000fe200008e0606 */
[----:B------:R-:W-:-:S04]  /*111f0*/  LEA R34, P1, R11, UR16, 0x2 ;  /* 0x000000100b227c11 */ /* 0x000fc8000f8210ff */
[----:B------:R-:W-:-:S05]  /*11200*/  LEA.HI.X R35, R11, UR17, R30, 0x2, P1 ;  /* 0x000000110b237c11 */ /* 0x000fca00088f141e */
[----:B------:R-:W3:Y:S02]  /*11210*/  LDG.E R11, desc[UR36][R34.64] ;  /* 0x00000024220b7981 */ /* 0x000ee4000c1e1900 */
[----:B---3--:R-:W-:-:S04]  /*11220*/  IMAD R11, R37, R11, R38 ;  /* 0x0000000b250b7224 */ /* 0x008fc800078e0226 */
[----:B------:R-:W-:-:S05]  /*11230*/  IMAD.WIDE R30, R11, 0x2, R24 ;  /* 0x000000020b1e7825 */ /* 0x000fca00078e0218 */
[----:B------:R0:W5:Y:S01]  /*11240*/  LDG.E.128 R40, desc[UR36][R30.64] ;  /* 0x000000241e287981 */ /* 0x000162000c1e1d00 */
[----:B------:R-:W-:Y:S04]  /*11250*/  BSSY.RECONVERGENT B2, `(.L_x_189) ;  /* 0x0000014000027945 */ /* 0x000fe80003800200 */
[----:B------:R-:W-:Y:S05]  /*11260*/  @P0 BRA `(.L_x_190) ;  /* 0x0000000000480947 */ /* 0x000fea0003800000 */
[----:B------:R-:W-:Y:S01]  /*11270*/  VOTEU.ANY UP0, P4 ;  /* 0x0000000000ff7886 */ /* 0x000fe20002000100 */
[----:B------:R-:W-:Y:S01]  /*11280*/  PLOP3.LUT P0, PT, PT, PT, UP0, 0x80, 0x8 ;  /* 0x000000000008781c */ /* 0x000fe20003f0f008 */
[----:B------:R-:W1:-:S12]  /*11290*/  LDS.128 R44, [R20] ;  /* 0x00000000142c7984 */ /* 0x000e580000000c00 */
[----:B------:R-:W3:Y:S01]  /*112a0*/  @P0 LDG.E.128 R48, desc[UR36][R32.64] ;  /* 0x0000002420300981 */ /* 0x000ee2000c1e1d00 */
[----:B------:R-:W-:Y:S01]  /*112b0*/  PLOP3.LUT P0, PT, PT, PT, UP0, 0x80, 0x8 ;  /* 0x000000000008781c */ /* 0x000fe20003f0f008 */
[----:B0-----:R-:W-:Y:S01]  /*112c0*/  IMAD.WIDE.U32 R30, R38, 0x2, R22 ;  /* 0x00000002261e7825 */ /* 0x001fe200078e0016 */
[----:B------:R-:W-:Y:S02]  /*112d0*/  PLOP3.LUT P1, PT, PT, PT, UP0, 0x80, 0x8 ;  /* 0x000000000008781c */ /* 0x000fe40003f2f008 */
[----:B------:R-:W-:Y:S02]  /*112e0*/  PLOP3.LUT P2, PT, PT, PT, UP0, 0x80, 0x8 ;  /* 0x000000000008781c */ /* 0x000fe40003f4f008 */
[----:B------:R-:W-:Y:S01]  /*112f0*/  PLOP3.LUT P3, PT, PT, PT, UP0, 0x80, 0x8 ;  /* 0x000000000008781c */ /* 0x000fe20003f6f008 */
[----:B-1---5:R-:W-:Y:S02]  /*11300*/  HFMA2 R40, R40, 1, 1, R44 ;  /* 0x3c003c0028287831 */ /* 0x022fe4000000002c */
[----:B------:R-:W-:-:S02]  /*11310*/  HADD2 R41, R41, R45 ;  /* 0x0000002d29297230 */ /* 0x000fc40000000000 */
[----:B------:R-:W-:Y:S02]  /*11320*/  HFMA2 R42, R42, 1, 1, R46 ;  /* 0x3c003c002a2a7831 */ /* 0x000fe4000000002e */
[----:B------:R-:W-:Y:S02]  /*11330*/  HADD2 R43, R43, R47 ;  /* 0x0000002f2b2b7230 */ /* 0x000fe40000000000 */
[----:B---3--:R-:W-:Y:S02]  /*11340*/  @P0 HMUL2 R40, R40, R48 ;  /* 0x0000003028280232 */ /* 0x008fe40000000000 */
[----:B------:R-:W-:Y:S02]  /*11350*/  @P1 HFMA2 R41, R41, R49, -RZ ;  /* 0x0000003129291231 */ /* 0x000fe400001000ff */
[----:B------:R-:W-:Y:S02]  /*11360*/  @P2 HMUL2 R42, R42, R50 ;  /* 0x000000322a2a2232 */ /* 0x000fe40000000000 */
[----:B------:R-:W-:-:S05]  /*11370*/  @P3 HFMA2 R43, R43, R51, -RZ ;  /* 0x000000332b2b3231 */ /* 0x000fca00001000ff */
[----:B------:R1:W-:Y:S02]  /*11380*/  STG.E.128 desc[UR36][R30.64], R40 ;  /* 0x000000281e007986 */ /* 0x0003e4000c101d24 */
.L_x_190:
[----:B------:R-:W-:Y:S05]  /*11390*/  BSYNC.RECONVERGENT B2 ;  /* 0x0000000000027941 */ /* 0x000fea0003800200 */
.L_x_189:
[----:B------:R3:W4:Y:S01]  /*113a0*/  LDG.E R34, desc[UR36][R34.64+0x20] ;  /* 0x0000202422227981 */ /* 0x000722000c1e1900 */
[----:B------:R-:W-:-:S05]  /*113b0*/  IMAD.U32 R53, RZ, RZ, UR18 ;  /* 0x00000012ff357e24 */ /* 0x000fca000f8e00ff */
[----:B------:R-:W-:Y:S01]  /*113c0*/  ISETP.NE.AND P0, PT, R53, RZ, PT ;  /* 0x000000ff3500720c */ /* 0x000fe20003f05270 */
[----:B-----5:R-:W-:Y:S02]  /*113d0*/  HADD2.F32 R39, -RZ, R40.H0_H0 ;  /* 0x20000028ff277230 */ /* 0x020fe40000004100 */
[--C-:B------:R-:W-:Y:S02]  /*113e0*/  HADD2.F32 R44, -RZ, R41.reuse.H0_H0 ;  /* 0x20000029ff2c7230 */ /* 0x100fe40000004100 */
[----:B---3--:R-:W-:Y:S02]  /*113f0*/  HADD2.F32 R35, -RZ, R42.H1_H1 ;  /* 0x3000002aff237230 */ /* 0x008fe40000004100 */
[----:B-1----:R-:W-:Y:S02]  /*11400*/  HADD2.F32 R40, -RZ, R40.H1_H1 ;  /* 0x30000028ff287230 */ /* 0x002fe40000004100 */
[----:B------:R-:W-:Y:S02]  /*11410*/  HADD2.F32 R41, -RZ, R41.H1_H1 ;  /* 0x30000029ff297230 */ /* 0x000fe40000004100 */
[----:B----4-:R-:W-:-:S05]  /*11420*/  IMAD R11, R37, R34, R38 ;  /* 0x00000022250b7224 */ /* 0x010fca00078e0226 */
[----:B------:R-:W-:-:S05]  /*11430*/  IADD3 R11, PT, PT, R11, 0x500, RZ ;  /* 0x000005000b0b7810 */ /* 0x000fca0007ffe0ff */
[----:B0-----:R-:W-:Y:S02]  /*11440*/  IMAD.WIDE R30, R11, 0x2, R24 ;  /* 0x000000020b1e7825 */ /* 0x001fe400078e0218 */
[----:B------:R-:W0:Y:S02]  /*11450*/  LDS.U16 R11, [R15+-0x10] ;  /* 0xfffff0000f0b7984 */ /* 0x000e240000000400 */
[----:B------:R-:W-:Y:S02]  /*11460*/  HADD2.F32 R34, -RZ, R42.H0_H0 ;  /* 0x2000002aff227230 */ /* 0x000fe40000004100 */
[--C-:B------:R-:W-:Y:S01]  /*11470*/  HADD2.F32 R42, -RZ, R43.reuse.H0_H0 ;  /* 0x2000002bff2a7230 */ /* 0x100fe20000004100 */
[----:B------:R1:W5:Y:S01]  /*11480*/  LDG.E.128 R48, desc[UR36][R30.64] ;  /* 0x000000241e307981 */ /* 0x000362000c1e1d00 */
[----:B------:R-:W-:Y:S02]  /*11490*/  HADD2.F32 R43, -RZ, R43.H1_H1 ;  /* 0x3000002bff2b7230 */ /* 0x000fe40000004100 */
[----:B0-----:R-:W-:-:S05]  /*114a0*/  HADD2.F32 R11, -RZ, R11.H0_H0 ;  /* 0x2000000bff0b7230 */ /* 0x001fca0000004100 */
[C---:B------:R-:W-:Y:S01]  /*114b0*/  FFMA.FTZ R39, R11.reuse, R39, R10 ;  /* 0x000000270b277223 */ /* 0x040fe2000001000a */
[C---:B-1----:R-:W-:Y:S01]  /*114c0*/  FFMA.FTZ R30, R11.reuse, R40, R3 ;  /* 0x000000280b1e7223 */ /* 0x042fe20000010003 */
[C---:B------:R-:W-:Y:S01]  /*114d0*/  FFMA.FTZ R44, R11.reuse, R44, R5 ;  /* 0x0000002c0b2c7223 */ /* 0x040fe20000010005 */
[C---:B------:R-:W-:Y:S01]  /*114e0*/  FFMA.FTZ R12, R11.reuse, R41, R12 ;  /* 0x000000290b0c7223 */ /* 0x040fe2000001000c */
[C---:B------:R-:W-:Y:S01]  /*114f0*/  FFMA.FTZ R34, R11.reuse, R34, R9 ;  /* 0x000000220b227223 */ /* 0x040fe20000010009 */
[C---:B------:R-:W-:Y:S01]  /*11500*/  FFMA.FTZ R14, R11.reuse, R35, R14 ;  /* 0x000000230b0e7223 */ /* 0x040fe2000001000e */
[C---:B------:R-:W-:Y:S01]  /*11510*/  FFMA.FTZ R46, R11.reuse, R42, R13 ;  /* 0x0000002a0b2e7223 */ /* 0x040fe2000001000d */
[----:B------:R-:W-:Y:S01]  /*11520*/  FFMA.FTZ R52, R11, R43, R0 ;  /* 0x0000002b0b347223 */ /* 0x000fe20000010000 */
[----:B------:R-:W-:Y:S06]  /*11530*/  @P0 BRA `(.L_x_191) ;  /* 0x00000000004c0947 */ /* 0x000fec0003800000 */
[----:B------:R-:W-:Y:S01]  /*11540*/  VOTEU.ANY UP0, P4 ;  /* 0x0000000000ff7886 */ /* 0x000fe20002000100 */
[----:B------:R-:W-:Y:S01]  /*11550*/  PLOP3.LUT P1, PT, PT, PT, UP0, 0x80, 0x8 ;  /* 0x000000000008781c */ /* 0x000fe20003f2f008 */
[----:B------:R-:W0:-:S12]  /*11560*/  LDS.128 R56, [R20] ;  /* 0x0000000014387984 */ /* 0x000e180000000c00 */
[----:B------:R-:W3:Y:S01]  /*11570*/  @P1 LDG.E.128 R40, desc[UR36][R32.64] ;  /* 0x0000002420281981 */ /* 0x000ee2000c1e1d00 */
[----:B------:R-:W-:Y:S02]  /*11580*/  PLOP3.LUT P1, PT, PT, PT, UP0, 0x80, 0x8 ;  /* 0x000000000008781c */ /* 0x000fe40003f2f008 */
[----:B------:R-:W-:Y:S02]  /*11590*/  PLOP3.LUT P2, PT, PT, PT, UP0, 0x80, 0x8 ;  /* 0x000000000008781c */ /* 0x000fe40003f4f008 */
[----:B------:R-:W-:Y:S02]  /*115a0*/  PLOP3.LUT P3, PT, PT, PT, UP0, 0x80, 0x8 ;  /* 0x000000000008781c */ /* 0x000fe40003f6f008 */
[----:B------:R-:W-:Y:S02]  /*115b0*/  PLOP3.LUT P4, PT, PT, PT, UP0, 0x80, 0x8 ;  /* 0x000000000008781c */ /* 0x000fe40003f8f008 */
[----:B------:R-:W-:-:S05]  /*115c0*/  IADD3 R11, PT, PT, R38, 0x500, RZ ;  /* 0x00000500260b7810 */ /* 0x000fca0007ffe0ff */
[----:B------:R-:W-:-:S04]  /*115d0*/  IMAD.WIDE.U32 R10, R11, 0x2, R22 ;  /* 0x000000020b0a7825 */ /* 0x000fc800078e0016 */
        /* <DEDUP_REMOVED lines=9> */
.L_x_191:
[----:B------:R1:W3:Y:S01]  /*11670*/  LDS.U16 R0, [R15] ;  /* 0x000000000f007984 */ /* 0x0002e20000000400 */
[----:B------:R-:W-:Y:S01]  /*11680*/  VIADD R7, R7, 0x10 ;  /* 0x0000001007077836 */ /* 0x000fe20000000000 */
[----:B------:R-:W-:Y:S01]  /*11690*/  IADD3 R38, PT, PT, R38, 0xa00, RZ ;  /* 0x00000a0026267810 */ /* 0x000fe20007ffe0ff */
[--C-:B-----5:R-:W-:Y:S02]  /*116a0*/  HADD2.F32 R3, -RZ, R48.reuse.H0_H0 ;  /* 0x20000030ff037230 */ /* 0x120fe40000004100 */
[----:B------:R-:W-:Y:S01]  /*116b0*/  HADD2.F32 R5, -RZ, R48.H1_H1 ;  /* 0x30000030ff057230 */ /* 0x000fe20000004100 */
[----:B------:R-:W-:Y:S01]  /*116c0*/  ISETP.GE.AND P1, PT, R7, R26, PT ;  /* 0x0000001a0700720c */ /* 0x000fe20003f26270 */
[--C-:B------:R-:W-:Y:S02]  /*116d0*/  HADD2.F32 R9, -RZ, R49.reuse.H0_H0 ;  /* 0x20000031ff097230 */ /* 0x100fe40000004100 */
[----:B------:R-:W-:Y:S02]  /*116e0*/  HADD2.F32 R13, -RZ, R50.H1_H1 ;  /* 0x30000032ff0d7230 */ /* 0x000fe40000004100 */
[----:B0-----:R-:W-:-:S02]  /*116f0*/  HADD2.F32 R49, -RZ, R49.H1_H1 ;  /* 0x30000031ff317230 */ /* 0x001fc40000004100 */
[----:B------:R-:W-:Y:S02]  /*11700*/  HADD2.F32 R11, -RZ, R50.H0_H0 ;  /* 0x20000032ff0b7230 */ /* 0x000fe40000004100 */
[--C-:B------:R-:W-:Y:S02]  /*11710*/  HADD2.F32 R31, -RZ, R51.reuse.H0_H0 ;  /* 0x20000033ff1f7230 */ /* 0x100fe40000004100 */
[----:B------:R-:W-:Y:S02]  /*11720*/  HADD2.F32 R51, -RZ, R51.H1_H1 ;  /* 0x30000033ff337230 */ /* 0x000fe40000004100 */
[----:B-1----:R-:W-:Y:S02]  /*11730*/  VIADD R15, R15, 0x20 ;  /* 0x000000200f0f7836 */ /* 0x002fe40000000000 */
[----:B---3--:R-:W-:-:S05]  /*11740*/  HADD2.F32 R0, -RZ, R0.H0_H0 ;  /* 0x20000000ff007230 */ /* 0x008fca0000004100 */
[C---:B------:R-:W-:Y:S01]  /*11750*/  FFMA.FTZ R10, R0.reuse, R3, R39 ;  /* 0x00000003000a7223 */ /* 0x040fe20000010027 */
[C---:B------:R-:W-:Y:S01]  /*11760*/  FFMA.FTZ R3, R0.reuse, R5, R30 ;  /* 0x0000000500037223 */ /* 0x040fe2000001001e */
[C---:B------:R-:W-:Y:S01]  /*11770*/  FFMA.FTZ R5, R0.reuse, R9, R44 ;  /* 0x0000000900057223 */ /* 0x040fe2000001002c */
[C---:B------:R-:W-:Y:S01]  /*11780*/  FFMA.FTZ R14, R0.reuse, R13, R14 ;  /* 0x0000000d000e7223 */ /* 0x040fe2000001000e */
[C---:B------:R-:W-:Y:S01]  /*11790*/  FFMA.FTZ R12, R0.reuse, R49, R12 ;  /* 0x00000031000c7223 */ /* 0x040fe2000001000c */
[C---:B------:R-:W-:Y:S01]  /*117a0*/  FFMA.FTZ R9, R0.reuse, R11, R34 ;  /* 0x0000000b00097223 */ /* 0x040fe20000010022 */
[C---:B------:R-:W-:Y:S01]  /*117b0*/  FFMA.FTZ R13, R0.reuse, R31, R46 ;  /* 0x0000001f000d7223 */ /* 0x040fe2000001002e */
[----:B------:R-:W-:Y:S01]  /*117c0*/  FFMA.FTZ R0, R0, R51, R52 ;  /* 0x0000003300007223 */ /* 0x000fe20000010034 */
[----:B------:R-:W-:Y:S06]  /*117d0*/  @!P1 BRA `(.L_x_192) ;  /* 0xfffffff800789947 */ /* 0x000fec000383ffff */
.L_x_185:
[----:B------:R-:W-:Y:S05]  /*117e0*/  BSYNC.RECONVERGENT B1 ;  /* 0x0000000000017941 */ /* 0x000fea0003800200 */
.L_x_184:
[----:B------:R-:W-:Y:S01]  /*117f0*/  ISETP.GE.AND P0, PT, R28, UR9, PT ;  /* 0x000000091c007c0c */ /* 0x000fe2000bf06270 */
[----:B------:R-:W-:-:S12]  /*11800*/  BSSY.RECONVERGENT B1, `(.L_x_193) ;  /* 0x0000107000017945 */ /* 0x000fd80003800200 */
[----:B------:R-:W-:Y:S05]  /*11810*/  @P0 BRA `(.L_x_194) ;  /* 0x0000001000140947 */ /* 0x000fea0003800000 */
[----:B------:R-:W0:Y:S01]  /*11820*/  LDCU UR5, c[0x0][0x3f8] ;  /* 0x00007f00ff0577ac */ /* 0x000e220008000800 */
[----:B------:R-:W1:Y:S01]  /*11830*/  LDC R35, c[0x0][0x3f4] ;  /* 0x0000fd00ff237b82 */ /* 0x000e620000000800 */
[----:B------:R-:W-:Y:S01]  /*11840*/  IADD3 R37, PT, PT, R28, 0x8, RZ ;  /* 0x000000081c257810 */ /* 0x000fe20007ffe0ff */
[----:B------:R-:W-:Y:S01]  /*11850*/  BSSY.RECONVERGENT B2, `(.L_x_195) ;  /* 0x000005a000027945 */ /* 0x000fe20003800200 */
[----:B------:R-:W-:Y:S02]  /*11860*/  ULOP3.LUT UR14, URZ, UR12, URZ, 0x33, !UPT ;  /* 0x0000000cff0e7292 */ /* 0x000fe4000f8e33ff */
[----:B------:R-:W-:-:S03]  /*11870*/  VIMNMX R7, PT, PT, R37, UR9, !PT ;  /* 0x0000000925077c48 */ /* 0x000fc6000ffe0100 */
[----:B------:R-:W3:Y:S01]  /*11880*/  LDC.64 R30, c[0x0][0x458] ;  /* 0x00011600ff1e7b82 */ /* 0x000ee20000000a00 */
[----:B------:R-:W-:-:S04]  /*11890*/  IADD3 R7, PT, PT, -R8, UR14, R7 ;  /* 0x0000000e08077c10 */ /* 0x000fc8000fffe107 */
[----:B------:R-:W-:Y:S01]  /*118a0*/  LOP3.LUT P0, RZ, R7, 0x8, RZ, 0xc0, !PT ;  /* 0x0000000807ff7812 */ /* 0x000fe2000780c0ff */
[----:B0-----:R-:W-:-:S06]  /*118b0*/  UIMAD UR11, UR38, UR5, UR13 ;  /* 0x00000005260b72a4 */ /* 0x001fcc000f8e020d */
[----:B------:R-:W-:Y:S02]  /*118c0*/  IMAD.U32 R26, RZ, RZ, UR11 ;  /* 0x0000000bff1a7e24 */ /* 0x000fe4000f8e00ff */
[----:B-1----:R-:W-:Y:S02]  /*118d0*/  IMAD R44, R35, UR5, RZ ;  /* 0x00000005232c7c24 */ /* 0x002fe4000f8e02ff */
[----:B------:R-:W-:-:S04]  /*118e0*/  IMAD R11, R26, 0xa0, R27 ;  /* 0x000000a01a0b7824 */ /* 0x000fc800078e021b */
[----:B---3--:R-:W-:Y:S01]  /*118f0*/  IMAD.WIDE R30, R11, 0x2, R30 ;  /* 0x000000020b1e7825 */ /* 0x008fe200078e021e */
[----:B------:R-:W-:Y:S01]  /*11900*/  MOV R11, R28 ;  /* 0x0000001c000b7202 */ /* 0x000fe20000000f00 */
[----:B------:R-:W-:Y:S06]  /*11910*/  @P0 BRA `(.L_x_196) ;  /* 0x0000000400340947 */ /* 0x000fec0003800000 */
[----:B------:R-:W-:Y:S01]  /*11920*/  ISETP.GE.AND P0, PT, R28, R35, PT ;  /* 0x000000231c00720c */ /* 0x000fe20003f06270 */
[----:B------:R-:W-:-:S12]  /*11930*/  IMAD.MOV.U32 R11, RZ, RZ, R37 ;  /* 0x000000ffff0b7224 */ /* 0x000fd800078e0025 */
[----:B------:R-:W-:Y:S05]  /*11940*/  @!P0 BRA `(.L_x_196) ;  /* 0x0000000400288947 */ /* 0x000fea0003800000 */
[----:B------:R-:W-:Y:S01]  /*11950*/  IABS R34, R35 ;  /* 0x0000002300227213 */ /* 0x000fe20000000000 */
[----:B------:R-:W0:Y:S01]  /*11960*/  LDCU.64 UR14, c[0x0][0x3c8] ;  /* 0x00007900ff0e77ac */ /* 0x000e220008000a00 */
[----:B------:R-:W-:Y:S01]  /*11970*/  IABS R15, R28 ;  /* 0x0000001c000f7213 */ /* 0x000fe20000000000 */
[----:B------:R-:W1:Y:S01]  /*11980*/  LDS.U16 R36, [R36] ;  /* 0x0000000024247984 */ /* 0x000e620000000400 */
[----:B------:R-:W3:Y:S01]  /*11990*/  I2F.RP R26, R34 ;  /* 0x00000022001a7306 */ /* 0x000ee20000209400 */
[----:B------:R-:W-:Y:S02]  /*119a0*/  ISETP.GE.AND P1, PT, R28, RZ, PT ;  /* 0x000000ff1c00720c */ /* 0x000fe40003f26270 */
[----:B------:R-:W-:-:S05]  /*119b0*/  ISETP.NE.AND P2, PT, R35, RZ, PT ;  /* 0x000000ff2300720c */ /* 0x000fca0003f45270 */
[----:B---3--:R-:W3:Y:S02]  /*119c0*/  MUFU.RCP R26, R26 ;  /* 0x0000001a001a7308 */ /* 0x008ee40000001000 */
[----:B---3--:R-:W-:-:S06]  /*119d0*/  IADD3 R32, PT, PT, R26, 0xffffffe, RZ ;  /* 0x0ffffffe1a207810 */ /* 0x008fcc0007ffe0ff */
[----:B------:R3:W4:Y:S02]  /*119e0*/  F2I.FTZ.U32.TRUNC.NTZ R33, R32 ;  /* 0x0000002000217305 */ /* 0x000724000021f000 */
[----:B---3--:R-:W-:Y:S02]  /*119f0*/  HFMA2 R32, -RZ, RZ, 0, 0 ;  /* 0x00000000ff207431 */ /* 0x008fe400000001ff */
[----:B----4-:R-:W-:-:S04]  /*11a00*/  IMAD.MOV R11, RZ, RZ, -R33 ;  /* 0x000000ffff0b7224 */ /* 0x010fc800078e0a21 */
[----:B------:R-:W-:-:S04]  /*11a10*/  IMAD R11, R11, R34, RZ ;  /* 0x000000220b0b7224 */ /* 0x000fc800078e02ff */
[----:B------:R-:W-:-:S06]  /*11a20*/  IMAD.HI.U32 R38, R33, R11, R32 ;  /* 0x0000000b21267227 */ /* 0x000fcc00078e0020 */
[----:B------:R-:W-:-:S04]  /*11a30*/  IMAD.HI.U32 R11, R38, R15, RZ ;  /* 0x0000000f260b7227 */ /* 0x000fc800078e00ff */
[----:B------:R-:W-:-:S04]  /*11a40*/  IMAD.MOV R26, RZ, RZ, -R11 ;  /* 0x000000ffff1a7224 */ /* 0x000fc800078e0a0b */
[----:B------:R-:W-:-:S05]  /*11a50*/  IMAD R11, R34, R26, R15 ;  /* 0x0000001a220b7224 */ /* 0x000fca00078e020f */
[----:B------:R-:W-:-:S13]  /*11a60*/  ISETP.GT.U32.AND P0, PT, R34, R11, PT ;  /* 0x0000000b2200720c */ /* 0x000fda0003f04070 */
[----:B------:R-:W-:-:S04]  /*11a70*/  @!P0 IADD3 R11, PT, PT, R11, -R34, RZ ;  /* 0x800000220b0b8210 */ /* 0x000fc80007ffe0ff */
[----:B------:R-:W-:-:S13]  /*11a80*/  ISETP.GT.U32.AND P0, PT, R34, R11, PT ;  /* 0x0000000b2200720c */ /* 0x000fda0003f04070 */
[----:B------:R-:W-:-:S05]  /*11a90*/  @!P0 IMAD.IADD R11, R11, 0x1, -R34 ;  /* 0x000000010b0b8824 */ /* 0x000fca00078e0a22 */
[----:B------:R-:W-:Y:S02]  /*11aa0*/  @!P1 IADD3 R11, PT, PT, -R11, RZ, RZ ;  /* 0x000000ff0b0b9210 */ /* 0x000fe40007ffe1ff */
[----:B------:R-:W-:-:S04]  /*11ab0*/  @!P2 LOP3.LUT R11, RZ, R35, RZ, 0x33, !PT ;  /* 0x00000023ff0ba212 */ /* 0x000fc800078e33ff */
[----:B------:R-:W-:-:S05]  /*11ac0*/  IADD3 R15, P0, PT, R21, R11, RZ ;  /* 0x0000000b150f7210 */ /* 0x000fca0007f1e0ff */
[----:B------:R-:W-:Y:S01]  /*11ad0*/  IMAD.X R26, RZ, RZ, R6, P0 ;  /* 0x000000ffff1a7224 */ /* 0x000fe200000e0606 */
[----:B0-----:R-:W-:-:S04]  /*11ae0*/  LEA R34, P0, R15, UR14, 0x2 ;  /* 0x0000000e0f227c11 */ /* 0x001fc8000f8010ff */
[----:B------:R-:W-:-:S05]  /*11af0*/  LEA.HI.X R35, R15, UR15, R26, 0x2, P0 ;  /* 0x0000000f0f237c11 */ /* 0x000fca00080f141a */
[----:B------:R-:W3:Y:S01]  /*11b00*/  LDG.E R34, desc[UR36][R34.64] ;  /* 0x0000002422227981 */ /* 0x000ee2000c1e1900 */
[----:B------:R-:W-:Y:S01]  /*11b10*/  ISETP.NE.AND P0, PT, R53, RZ, PT ;  /* 0x000000ff3500720c */ /* 0x000fe20003f05270 */
[----:B---3--:R-:W-:-:S04]  /*11b20*/  IMAD R11, R44, R34, R11 ;  /* 0x000000222c0b7224 */ /* 0x008fc800078e020b */
[----:B------:R-:W-:-:S04]  /*11b30*/  IMAD R11, R11, 0xa0, RZ ;  /* 0x000000a00b0b7824 */ /* 0x000fc800078e02ff */
[----:B------:R-:W-:-:S05]  /*11b40*/  IMAD.WIDE R32, R11, 0x2, R24 ;  /* 0x000000020b207825 */ /* 0x000fca00078e0218 */
[----:B------:R0:W5:Y:S01]  /*11b50*/  LDG.E.128 R40, desc[UR36][R32.64] ;  /* 0x0000002420287981 */ /* 0x000162000c1e1d00 */
[----:B------:R-:W-:Y:S01]  /*11b60*/  BSSY.RECONVERGENT B3, `(.L_x_197) ;  /* 0x0000017000037945 */ /* 0x000fe20003800200 */
[----:B-1----:R-:W-:-:S03]  /*11b70*/  HADD2.F32 R11, -RZ, R36.H0_H0 ;  /* 0x20000024ff0b7230 */ /* 0x002fc60000004100 */
[----:B------:R-:W-:Y:S05]  /*11b80*/  @P0 BRA `(.L_x_198) ;  /* 0x0000000000500947 */ /* 0x000fea0003800000 */
[----:B------:R-:W-:Y:S01]  /*11b90*/  ISETP.NE.AND P3, PT, R2, RZ, PT ;  /* 0x000000ff0200720c */ /* 0x000fe20003f65270 */
[----:B------:R-:W1:-:S12]  /*11ba0*/  LDS.128 R48, [R20] ;  /* 0x0000000014307984 */ /* 0x000e580000000c00 */
[----:B------:R-:W-:Y:S01]  /*11bb0*/  VOTEU.ANY UP0, P3 ;  /* 0x0000000000ff7886 */ /* 0x000fe20001800100 */
[----:B------:R-:W-:-:S13]  /*11bc0*/  PLOP3.LUT P0, PT, PT, PT, UP0, 0x80, 0x8 ;  /* 0x000000000008781c */ /* 0x000fda0003f0f008 */
[----:B0-----:R-:W3:Y:S01]  /*11bd0*/  @P0 LDG.E.128 R32, desc[UR36][R30.64] ;  /* 0x000000241e200981 */ /* 0x001ee2000c1e1d00 */
[----:B------:R-:W-:Y:S01]  /*11be0*/  PLOP3.LUT P0, PT, PT, PT, UP0, 0x80, 0x8 ;  /* 0x000000000008781c */ /* 0x000fe20003f0f008 */
[----:B------:R-:W-:Y:S01]  /*11bf0*/  IMAD R15, R28, 0xa0, RZ ;  /* 0x000000a01c0f7824 */ /* 0x000fe200078e02ff */
        /* <DEDUP_REMOVED lines=10> */
[----:B------:R-:W-:-:S02]  /*11ca0*/  @P3 HFMA2 R43, R43, R35, -RZ ;  /* 0x000000232b2b3231 */ /* 0x000fc400001000ff */
[----:B------:R-:W-:-:S05]  /*11cb0*/  IMAD.WIDE.U32 R32, R15, 0x2, R22 ;  /* 0x000000020f207825 */ /* 0x000fca00078e0016 */
[----:B------:R1:W-:Y:S02]  /*11cc0*/  STG.E.128 desc[UR36][R32.64], R40 ;  /* 0x0000002820007986 */ /* 0x0003e4000c101d24 */
.L_x_198:
[----:B------:R-:W-:Y:S05]  /*11cd0*/  BSYNC.RECONVERGENT B3 ;  /* 0x0000000000037941 */ /* 0x000fea0003800200 */
.L_x_197:
[--C-:B-----5:R-:W-:Y:S02]  /*11ce0*/  HADD2.F32 R15, -RZ, R40.reuse.H0_H0 ;  /* 0x20000028ff0f7230 */ /* 0x120fe40000004100 */
[----:B------:R-:W-:Y:S02]  /*11cf0*/  HADD2.F32 R26, -RZ, R41.H0_H0 ;  /* 0x20000029ff1a7230 */ /* 0x000fe40000004100 */
[----:B01----:R-:W-:Y:S02]  /*11d00*/  HADD2.F32 R32, -RZ, R43.H0_H0 ;  /* 0x2000002bff207230 */ /* 0x003fe40000004100 */
[C---:B------:R-:W-:Y:S01]  /*11d10*/  FFMA.FTZ R10, R11.reuse, R15, R10 ;  /* 0x0000000f0b0a7223 */ /* 0x040fe2000001000a */
[----:B------:R-:W-:Y:S02]  /*11d20*/  HADD2.F32 R40, -RZ, R40.H1_H1 ;  /* 0x30000028ff287230 */ /* 0x000fe40000004100 */
[----:B------:R-:W-:Y:S01]  /*11d30*/  FFMA.FTZ R5, R11, R26, R5 ;  /* 0x0000001a0b057223 */ /* 0x000fe20000010005 */
[----:B------:R-:W-:-:S02]  /*11d40*/  HADD2.F32 R41, -RZ, R41.H1_H1 ;  /* 0x30000029ff297230 */ /* 0x000fc40000004100 */
[C---:B------:R-:W-:Y:S01]  /*11d50*/  FFMA.FTZ R13, R11.reuse, R32, R13 ;  /* 0x000000200b0d7223 */ /* 0x040fe2000001000d */
[--C-:B------:R-:W-:Y:S02]  /*11d60*/  HADD2.F32 R28, -RZ, R42.reuse.H0_H0 ;  /* 0x2000002aff1c7230 */ /* 0x100fe40000004100 */
[C---:B------:R-:W-:Y:S01]  /*11d70*/  FFMA.FTZ R3, R11.reuse, R40, R3 ;  /* 0x000000280b037223 */ /* 0x040fe20000010003 */
[----:B------:R-:W-:Y:S02]  /*11d80*/  HADD2.F32 R33, -RZ, R42.H1_H1 ;  /* 0x3000002aff217230 */ /* 0x000fe40000004100 */
[C---:B------:R-:W-:Y:S01]  /*11d90*/  FFMA.FTZ R12, R11.reuse, R41, R12 ;  /* 0x000000290b0c7223 */ /* 0x040fe2000001000c */
[----:B------:R-:W-:Y:S02]  /*11da0*/  HADD2.F32 R43, -RZ, R43.H1_H1 ;  /* 0x3000002bff2b7230 */ /* 0x000fe40000004100 */
[C---:B------:R-:W-:Y:S01]  /*11db0*/  FFMA.FTZ R9, R11.reuse, R28, R9 ;  /* 0x0000001c0b097223 */ /* 0x040fe20000010009 */
[----:B------:R-:W-:-:S02]  /*11dc0*/  FFMA.FTZ R14, R11, R33, R14 ;  /* 0x000000210b0e7223 */ /* 0x000fc4000001000e */
[----:B------:R-:W-:Y:S01]  /*11dd0*/  FFMA.FTZ R0, R11, R43, R0 ;  /* 0x0000002b0b007223 */ /* 0x000fe20000010000 */
[----:B------:R-:W-:-:S07]  /*11de0*/  MOV R11, R37 ;  /* 0x00000025000b7202 */ /* 0x000fce0000000f00 */
.L_x_196:
[----:B------:R-:W-:Y:S05]  /*11df0*/  BSYNC.RECONVERGENT B2 ;  /* 0x0000000000027941 */ /* 0x000fea0003800200 */
.L_x_195:
[----:B------:R-:W-:-:S13]  /*11e00*/  ISETP.GE.U32.AND P0, PT, R7, 0x8, PT ;  /* 0x000000080700780c */ /* 0x000fda0003f06070 */
[----:B------:R-:W-:Y:S05]  /*11e10*/  @!P0 BRA `(.L_x_194) ;  /* 0x0000000800948947 */ /* 0x000fea0003800000 */
[C---:B------:R-:W-:Y:S01]  /*11e20*/  LEA R7, R11.reuse, UR7, 0x1 ;  /* 0x000000070b077c11 */ /* 0x040fe2000f8e08ff */
[----:B------:R-:W-:Y:S01]  /*11e30*/  IMAD.U32 R26, RZ, RZ, UR12 ;  /* 0x0000000cff1a7e24 */ /* 0x000fe2000f8e00ff */
[C---:B------:R-:W-:Y:S01]  /*11e40*/  IADD3 R15, PT, PT, R11.reuse, 0x8, RZ ;  /* 0x000000080b0f7810 */ /* 0x040fe20007ffe0ff */
[----:B------:R-:W-:Y:S02]  /*11e50*/  IMAD R11, R11, 0xa0, RZ ;  /* 0x000000a00b0b7824 */ /* 0x000fe400078e02ff */
[----:B------:R-:W-:-:S05]  /*11e60*/  IMAD R7, R26, -0x2, R7 ;  /* 0xfffffffe1a077824 */ /* 0x000fca00078e0207 */
[----:B------:R-:W-:-:S07]  /*11e70*/  IADD3 R7, PT, PT, R7, 0x10, R54 ;  /* 0x0000001007077810 */ /* 0x000fce0007ffe036 */
.L_x_205:
[----:B------:R-:W0:Y:S01]  /*11e80*/  LDC R46, c[0x0][0x3f4] ;  /* 0x0000fd00ff2e7b82 */ /* 0x000e220000000800 */
[----:B------:R-:W-:Y:S01]  /*11e90*/  VIADD R34, R15, 0xfffffff8 ;  /* 0xfffffff80f227836 */ /* 0x000fe20000000000 */
[----:B------:R-:W-:Y:S04]  /*11ea0*/  BSSY.RECONVERGENT B2, `(.L_x_199) ;  /* 0x000004a000027945 */ /* 0x000fe80003800200 */
[----:B0-----:R-:W-:-:S13]  /*11eb0*/  ISETP.GE.AND P0, PT, R34, R46, PT ;  /* 0x0000002e2200720c */ /* 0x001fda0003f06270 */
[----:B------:R-:W-:Y:S05]  /*11ec0*/  @!P0 BRA `(.L_x_200) ;  /* 0x00000004001c8947 */ /* 0x000fea0003800000 */
[----:B------:R-:W-:Y:S01]  /*11ed0*/  IABS R35, R46 ;  /* 0x0000002e00237213 */ /* 0x000fe20000000000 */
[----:B------:R-:W0:Y:S01]  /*11ee0*/  LDCU.64 UR14, c[0x0][0x3c8] ;  /* 0x00007900ff0e77ac */ /* 0x000e220008000a00 */
[----:B------:R-:W-:Y:S02]  /*11ef0*/  IABS R28, R34 ;  /* 0x00000022001c7213 */ /* 0x000fe40000000000 */
[----:B------:R-:W1:Y:S01]  /*11f00*/  I2F.RP R36, R35 ;  /* 0x0000002300247306 */ /* 0x000e620000209400 */
[----:B------:R-:W-:Y:S01]  /*11f10*/  ISETP.GE.AND P1, PT, R34, RZ, PT ;  /* 0x000000ff2200720c */ /* 0x000fe20003f26270 */
[----:B------:R-:W3:Y:S01]  /*11f20*/  LDCU UR5, c[0x0][0x40c] ;  /* 0x00008180ff0577ac */ /* 0x000ee20008000800 */
[----:B------:R-:W-:-:S05]  /*11f30*/  ISETP.NE.AND P2, PT, R46, RZ, PT ;  /* 0x000000ff2e00720c */ /* 0x000fca0003f45270 */
[----:B-1----:R-:W1:Y:S02]  /*11f40*/  MUFU.RCP R36, R36 ;  /* 0x0000002400247308 */ /* 0x002e640000001000 */
[----:B-1----:R-:W-:-:S06]  /*11f50*/  IADD3 R32, PT, PT, R36, 0xffffffe, RZ ;  /* 0x0ffffffe24207810 */ /* 0x002fcc0007ffe0ff */
[----:B------:R1:W4:Y:S02]  /*11f60*/  F2I.FTZ.U32.TRUNC.NTZ R33, R32 ;  /* 0x0000002000217305 */ /* 0x000324000021f000 */
[----:B-1----:R-:W-:Y:S02]  /*11f70*/  HFMA2 R32, -RZ, RZ, 0, 0 ;  /* 0x00000000ff207431 */ /* 0x002fe400000001ff */
        /* <DEDUP_REMOVED lines=15> */
[----:B------:R-:W-:-:S06]  /*12070*/  LEA.HI.X R35, R28, UR15, R33, 0x2, P0 ;  /* 0x0000000f1c237c11 */ /* 0x000fcc00080f1421 */
[----:B------:R-:W4:Y:S01]  /*12080*/  LDG.E R35, desc[UR36][R34.64] ;  /* 0x0000002422237981 */ /* 0x000f22000c1e1900 */
[----:B---3--:R-:W-:Y:S01]  /*12090*/  UISETP.NE.AND UP0, UPT, UR5, URZ, UPT ;  /* 0x000000ff0500728c */ /* 0x008fe2000bf05270 */
[----:B----4-:R-:W-:-:S04]  /*120a0*/  IMAD R26, R44, R35, R26 ;  /* 0x000000232c1a7224 */ /* 0x010fc800078e021a */
[----:B------:R-:W-:Y:S02]  /*120b0*/  IMAD R33, R26, 0xa0, RZ ;  /* 0x000000a01a217824 */ /* 0x000fe400078e02ff */
[----:B------:R-:W0:Y:S02]  /*120c0*/  LDS.U16 R26, [R7+-0x10] ;  /* 0xfffff000071a7984 */ /* 0x000e240000000400 */
[----:B------:R-:W-:-:S05]  /*120d0*/  IMAD.WIDE R32, R33, 0x2, R24 ;  /* 0x0000000221207825 */ /* 0x000fca00078e0218 */
[----:B------:R1:W5:Y:S01]  /*120e0*/  LDG.E.128 R36, desc[UR36][R32.64] ;  /* 0x0000002420247981 */ /* 0x000362000c1e1d00 */
[----:B0-----:R-:W-:Y:S01]  /*120f0*/  HADD2.F32 R45, -RZ, R26.H0_H0 ;  /* 0x2000001aff2d7230 */ /* 0x001fe20000004100 */
[----:B-1----:R-:W-:Y:S06]  /*12100*/  BRA.U UP0, `(.L_x_201) ;  /* 0x00000001004c7547 */ /* 0x002fec000b800000 */
[----:B------:R-:W-:Y:S01]  /*12110*/  ISETP.NE.AND P3, PT, R2, RZ, PT ;  /* 0x000000ff0200720c */ /* 0x000fe20003f65270 */
[----:B------:R-:W0:-:S12]  /*12120*/  LDS.128 R32, [R20] ;  /* 0x0000000014207984 */ /* 0x000e180000000c00 */
[----:B------:R-:W-:Y:S01]  /*12130*/  VOTEU.ANY UP0, P3 ;  /* 0x0000000000ff7886 */ /* 0x000fe20001800100 */
[----:B------:R-:W-:-:S13]  /*12140*/  PLOP3.LUT P0, PT, PT, PT, UP0, 0x80, 0x8 ;  /* 0x000000000008781c */ /* 0x000fda0003f0f008 */
[----:B------:R-:W3:Y:S01]  /*12150*/  @P0 LDG.E.128 R40, desc[UR36][R30.64] ;  /* 0x000000241e280981 */ /* 0x000ee2000c1e1d00 */
[----:B------:R-:W-:Y:S02]  /*12160*/  PLOP3.LUT P0, PT, PT, PT, UP0, 0x80, 0x8 ;  /* 0x000000000008781c */ /* 0x000fe40003f0f008 */
[----:B------:R-:W-:Y:S02]  /*12170*/  PLOP3.LUT P1, PT, PT, PT, UP0, 0x80, 0x8 ;  /* 0x000000000008781c */ /* 0x000fe40003f2f008 */
[----:B------:R-:W-:Y:S02]  /*12180*/  PLOP3.LUT P2, PT, PT, PT, UP0, 0x80, 0x8 ;  /* 0x000000000008781c */ /* 0x000fe40003f4f008 */
[----:B------:R-:W-:Y:S01]  /*12190*/  PLOP3.LUT P3, PT, PT, PT, UP0, 0x80, 0x8 ;  /* 0x000000000008781c */ /* 0x000fe20003f6f008 */
[----:B0----5:R-:W-:Y:S02]  /*121a0*/  HFMA2 R36, R36, 1, 1, R32 ;  /* 0x3c003c0024247831 */ /* 0x021fe40000000020 */
[----:B------:R-:W-:-:S02]  /*121b0*/  HADD2 R37, R37, R33 ;  /* 0x0000002125257230 */ /* 0x000fc40000000000 */
[----:B------:R-:W-:Y:S02]  /*121c0*/  HFMA2 R38, R38, 1, 1, R34 ;  /* 0x3c003c0026267831 */ /* 0x000fe40000000022 */
[----:B------:R-:W-:Y:S02]  /*121d0*/  HADD2 R39, R39, R35 ;  /* 0x0000002327277230 */ /* 0x000fe40000000000 */
[----:B------:R-:W-:-:S04]  /*121e0*/  IMAD.WIDE.U32 R32, R11, 0x2, R22 ;  /* 0x000000020b207825 */ /* 0x000fc800078e0016 */
[----:B---3--:R-:W-:Y:S02]  /*121f0*/  @P0 HMUL2 R36, R36, R40 ;  /* 0x0000002824240232 */ /* 0x008fe40000000000 */
[----:B------:R-:W-:Y:S02]  /*12200*/  @P1 HFMA2 R37, R37, R41, -RZ ;  /* 0x0000002925251231 */ /* 0x000fe400001000ff */
[----:B------:R-:W-:Y:S02]  /*12210*/  @P2 HMUL2 R38, R38, R42 ;  /* 0x0000002a26262232 */ /* 0x000fe40000000000 */
[----:B------:R-:W-:-:S05]  /*12220*/  @P3 HFMA2 R39, R39, R43, -RZ ;  /* 0x0000002b27273231 */ /* 0x000fca00001000ff */
[----:B------:R0:W-:Y:S02]  /*12230*/  STG.E.128 desc[UR36][R32.64], R36 ;  /* 0x0000002420007986 */ /* 0x0001e4000c101d24 */
.L_x_201:
[--C-:B-----5:R-:W-:Y:S02]  /*12240*/  HADD2.F32 R26, -RZ, R36.reuse.H0_H0 ;  /* 0x20000024ff1a7230 */ /* 0x120fe40000004100 */
[----:B------:R-:W-:Y:S02]  /*12250*/  HADD2.F32 R28, -RZ, R37.H0_H0 ;  /* 0x20000025ff1c7230 */ /* 0x000fe40000004100 */
[----:B------:R-:W-:Y:S02]  /*12260*/  HADD2.F32 R34, -RZ, R39.H0_H0 ;  /* 0x20000027ff227230 */ /* 0x000fe40000004100 */
[C---:B------:R-:W-:Y:S01]  /*12270*/  FFMA.FTZ R10, R45.reuse, R26, R10 ;  /* 0x0000001a2d0a7223 */ /* 0x040fe2000001000a */
[----:B0-----:R-:W-:Y:S02]  /*12280*/  HADD2.F32 R36, -RZ, R36.H1_H1 ;  /* 0x30000024ff247230 */ /* 0x001fe40000004100 */
        /* <DEDUP_REMOVED lines=10> */
[----:B------:R-:W-:-:S07]  /*12330*/  FFMA.FTZ R0, R45, R39, R0 ;  /* 0x000000272d007223 */ /* 0x000fce0000010000 */
.L_x_200:
[----:B------:R-:W-:Y:S05]  /*12340*/  BSYNC.RECONVERGENT B2 ;  /* 0x0000000000027941 */ /* 0x000fea0003800200 */
.L_x_199:
[----:B------:R-:W-:Y:S01]  /*12350*/  ISETP.GE.AND P0, PT, R15, R46, PT ;  /* 0x0000002e0f00720c */ /* 0x000fe20003f06270 */
[----:B------:R-:W-:-:S12]  /*12360*/  BSSY.RECONVERGENT B2, `(.L_x_202) ;  /* 0x000004a000027945 */ /* 0x000fd80003800200 */
        /* <DEDUP_REMOVED lines=11> */
[----:B-1----:R-:W-:Y:S01]  /*12420*/  MOV R32, RZ ;  /* 0x000000ff00207202 */ /* 0x002fe20000000f00 */
        /* <DEDUP_REMOVED lines=20> */
[----:B------:R-:W0:Y:S02]  /*12570*/  LDS.U16 R26, [R7] ;  /* 0x00000000071a7984 */ /* 0x000e240000000400 */
        /* <DEDUP_REMOVED lines=12> */
[----:B------:R-:W-:Y:S02]  /*12640*/  PLOP3.LUT P3, PT, PT, PT, UP0, 0x80, 0x8 ;  /* 0x000000000008781c */ /* 0x000fe40003f6f008 */
[----:B------:R-:W-:Y:S01]  /*12650*/  IADD3 R41, PT, PT, R11, 0x500, RZ ;  /* 0x000005000b297810 */ /* 0x000fe20007ffe0ff */
[----:B0----5:R-:W-:-:S02]  /*12660*/  HFMA2 R36, R36, 1, 1, R48 ;  /* 0x3c003c0024247831 */ /* 0x021fc40000000030 */
[----:B------:R-:W-:Y:S02]  /*12670*/  HADD2 R37, R37, R49 ;  /* 0x0000003125257230 */ /* 0x000fe40000000000 */
[----:B------:R-:W-:Y:S02]  /*12680*/  HFMA2 R38, R38, 1, 1, R50 ;  /* 0x3c003c0026267831 */ /* 0x000fe40000000032 */
[----:B------:R-:W-:Y:S02]  /*12690*/  HADD2 R39, R39, R51 ;  /* 0x0000003327277230 */ /* 0x000fe40000000000 */
[----:B---3--:R-:W-:Y:S02]  /*126a0*/  @P0 HMUL2 R36, R36, R32 ;  /* 0x0000002024240232 */ /* 0x008fe40000000000 */
[----:B------:R-:W-:Y:S02]  /*126b0*/  @P1 HFMA2 R37, R37, R33, -RZ ;  /* 0x0000002125251231 */ /* 0x000fe400001000ff */
[----:B------:R-:W-:-:S02]  /*126c0*/  @P2 HMUL2 R38, R38, R34 ;  /* 0x0000002226262232 */ /* 0x000fc40000000000 */
[----:B------:R-:W-:Y:S02]  /*126d0*/  @P3 HFMA2 R39, R39, R35, -RZ ;  /* 0x0000002327273231 */ /* 0x000fe400001000ff */
[----:B------:R-:W-:-:S05]  /*126e0*/  IMAD.WIDE.U32 R32, R41, 0x2, R22 ;  /* 0x0000000229207825 */ /* 0x000fca00078e0016 */
[----:B------:R0:W-:Y:S02]  /*126f0*/  STG.E.128 desc[UR36][R32.64], R36 ;  /* 0x0000002420007986 */ /* 0x0001e4000c101d24 */
.L_x_204:
        /* <DEDUP_REMOVED lines=16> */
.L_x_203:
[----:B------:R-:W-:Y:S05]  /*12800*/  BSYNC.RECONVERGENT B2 ;  /* 0x0000000000027941 */ /* 0x000fea0003800200 */
.L_x_202:
[C---:B------:R-:W-:Y:S01]  /*12810*/  VIADD R26, R15.reuse, 0x8 ;  /* 0x000000080f1a7836 */ /* 0x040fe20000000000 */
[----:B------:R-:W-:Y:S01]  /*12820*/  IADD3 R15, PT, PT, R15, 0x10, RZ ;  /* 0x000000100f0f7810 */ /* 0x000fe20007ffe0ff */
[----:B------:R-:W-:Y:S01]  /*12830*/  VIADD R11, R11, 0xa00 ;  /* 0x00000a000b0b7836 */ /* 0x000fe20000000000 */
[----:B------:R-:W-:Y:S02]  /*12840*/  IADD3 R7, PT, PT, R7, 0x20, RZ ;  /* 0x0000002007077810 */ /* 0x000fe40007ffe0ff */
[----:B------:R-:W-:-:S13]  /*12850*/  ISETP.GE.AND P0, PT, R26, UR9, PT ;  /* 0x000000091a007c0c */ /* 0x000fda000bf06270 */
[----:B------:R-:W-:Y:S05]  /*12860*/  @!P0 BRA `(.L_x_205) ;  /* 0xfffffff400848947 */ /* 0x000fea000383ffff */
.L_x_194:
[----:B------:R-:W-:Y:S05]  /*12870*/  BSYNC.RECONVERGENT B1 ;  /* 0x0000000000017941 */ /* 0x000fea0003800200 */
.L_x_193:
[----:B------:R-:W-:-:S13]  /*12880*/  ISETP.NE.AND P0, PT, R8, UR4, PT ;  /* 0x0000000408007c0c */ /* 0x000fda000bf05270 */
[----:B------:R-:W-:Y:S05]  /*12890*/  @P0 BRA `(.L_x_183) ;  /* 0x0000000000d80947 */ /* 0x000fea0003800000 */
[----:B------:R-:W-:Y:S02]  /*128a0*/  UMOV UR5, 0xa0 ;  /* 0x000000a000057882 */ /* 0x000fe40000000000 */
[----:B------:R-:W-:-:S06]  /*128b0*/  UIMAD UR5, UR44, UR5, -0xa0 ;  /* 0xffffff602c0574a4 */ /* 0x000fcc000f8e0205 */
[----:B------:R-:W-:-:S04]  /*128c0*/  IMAD.U32 R7, RZ, RZ, UR5 ;  /* 0x00000005ff077e24 */ /* 0x000fc8000f8e00ff */
[----:B------:R-:W-:-:S05]  /*128d0*/  IMAD.WIDE R6, R7, 0x2, R22 ;  /* 0x0000000207067825 */ /* 0x000fca00078e0216 */
[----:B------:R0:W5:Y:S01]  /*128e0*/  LDG.E.128 R32, desc[UR36][R6.64] ;  /* 0x0000002406207981 */ /* 0x000162000c1e1d00 */
[----:B------:R-:W-:-:S06]  /*128f0*/  UIADD3 UR5, UPT, UPT, UR44, -UR12, URZ ;  /* 0x8000000c2c057290 */ /* 0x000fcc000fffe0ff */
[----:B------:R-:W-:-:S05]  /*12900*/  MOV R2, UR5 ;  /* 0x0000000500027c02 */ /* 0x000fca0008000f00 */
[----:B------:R-:W-:Y:S01]  /*12910*/  IMAD R29, R2, 0x2, R29 ;  /* 0x00000002021d7824 */ /* 0x000fe200078e021d */
[----:B------:R-:W1:Y:S05]  /*12920*/  LDCU UR5, c[0x0][0x40c] ;  /* 0x00008180ff0577ac */ /* 0x000e6a0008000800 */
[----:B------:R-:W3:Y:S01]  /*12930*/  LDS.U16 R29, [R29+-0x2] ;  /* 0xfffffe001d1d7984 */ /* 0x000ee20000000400 */
[----:B-1----:R-:W-:Y:S01]  /*12940*/  UISETP.NE.AND UP0, UPT, UR5, URZ, UPT ;  /* 0x000000ff0500728c */ /* 0x002fe2000bf05270 */
[----:B---3--:R-:W-:-:S08]  /*12950*/  HADD2.F32 R11, -RZ, R29.H0_H0 ;  /* 0x2000001dff0b7230 */ /* 0x008fd00000004100 */
[----:B0-----:R-:W-:Y:S05]  /*12960*/  BRA.U UP0, `(.L_x_206) ;  /* 0x0000000100647547 */ /* 0x001fea000b800000 */
[----:B------:R-:W0:Y:S02]  /*12970*/  LDCU.64 UR14, c[0x0][0x460] ;  /* 0x00008c00ff0e77ac */ /* 0x000e240008000a00 */
[----:B0-----:R-:W-:-:S04]  /*12980*/  UISETP.NE.U32.AND UP0, UPT, UR14, URZ, UPT ;  /* 0x000000ff0e00728c */ /* 0x001fc8000bf05070 */
[----:B------:R-:W-:-:S06]  /*12990*/  UISETP.NE.AND.EX UP0, UPT, UR15, URZ, UPT, UP0 ;  /* 0x000000ff0f00728c */ /* 0x000fcc000bf05300 */
[----:B------:R-:W-:-:S05]  /*129a0*/  PLOP3.LUT P0, PT, PT, PT, UP0, 0x80, 0x8 ;  /* 0x000000000008781c */ /* 0x000fca0003f0f008 */
[----:B------:R-:W0:Y:S01]  /*129b0*/  @UP0 LDCU UR5, c[0x0][0x3f8] ;  /* 0x00007f00ff0507ac */ /* 0x000e220008000800 */
[----:B------:R-:W1:Y:S01]  /*129c0*/  @UP0 LDCU.64 UR14, c[0x0][0x458] ;  /* 0x00008b00ff0e07ac */ /* 0x000e620008000a00 */
[----:B0-----:R-:W-:Y:S01]  /*129d0*/  @UP0 UIMAD UR5, UR38, UR5, UR13 ;  /* 0x00000005260502a4 */ /* 0x001fe2000f8e020d */
[----:B-1----:R-:W-:Y:S01]  /*129e0*/  MOV R7, UR15 ;  /* 0x0000000f00077c02 */ /* 0x002fe20008000f00 */
[----:B------:R-:W-:-:S04]  /*129f0*/  IMAD.U32 R6, RZ, RZ, UR14 ;  /* 0x0000000eff067e24 */ /* 0x000fc8000f8e00ff */
[----:B------:R-:W-:-:S05]  /*12a00*/  MOV R2, UR5 ;  /* 0x0000000500027c02 */ /* 0x000fca0008000f00 */
[----:B------:R-:W-:-:S04]  /*12a10*/  @P0 IMAD R15, R2, 0xa0, R27 ;  /* 0x000000a0020f0824 */ /* 0x000fc800078e021b */
[----:B------:R-:W-:-:S05]  /*12a20*/  @P0 IMAD.WIDE R6, R15, 0x2, R6 ;  /* 0x000000020f060825 */ /* 0x000fca00078e0206 */
[----:B------:R-:W3:Y:S01]  /*12a30*/  @P0 LDG.E.128 R28, desc[UR36][R6.64] ;  /* 0x00000024061c0981 */ /* 0x000ee2000c1e1d00 */
[----:B------:R-:W-:Y:S01]  /*12a40*/  UIMAD UR5, UR40, 0xa0, URZ ;  /* 0x000000a0280578a4 */ /* 0x000fe2000f8e02ff */
[----:B-----5:R-:W-:Y:S02]  /*12a50*/  HFMA2 R32, R32, 1, 1, R16 ;  /* 0x3c003c0020207831 */ /* 0x020fe40000000010 */
[----:B------:R-:W-:Y:S02]  /*12a60*/  HADD2 R33, R33, R17 ;  /* 0x0000001121217230 */ /* 0x000fe40000000000 */
[----:B------:R-:W-:Y:S02]  /*12a70*/  HFMA2 R34, R34, 1, 1, R18 ;  /* 0x3c003c0022227831 */ /* 0x000fe40000000012 */
[----:B------:R-:W-:Y:S02]  /*12a80*/  HADD2 R35, R35, R19 ;  /* 0x0000001323237230 */ /* 0x000fe40000000000 */
[----:B------:R-:W-:-:S04]  /*12a90*/  IMAD.U32 R15, RZ, RZ, UR5 ;  /* 0x00000005ff0f7e24 */ /* 0x000fc8000f8e00ff */
[----:B------:R-:W-:-:S04]  /*12aa0*/  IMAD.WIDE R22, R15, 0x2, R22 ;  /* 0x000000020f167825 */ /* 0x000fc800078e0216 */
[----:B---3--:R-:W-:Y:S02]  /*12ab0*/  @P0 HMUL2 R32, R32, R28 ;  /* 0x0000001c20200232 */ /* 0x008fe40000000000 */
[----:B------:R-:W-:Y:S02]  /*12ac0*/  @P0 HFMA2 R33, R33, R29, -RZ ;  /* 0x0000001d21210231 */ /* 0x000fe400001000ff */
[----:B------:R-:W-:Y:S02]  /*12ad0*/  @P0 HMUL2 R34, R34, R30 ;  /* 0x0000001e22220232 */ /* 0x000fe40000000000 */
[----:B------:R-:W-:-:S05]  /*12ae0*/  @P0 HFMA2 R35, R35, R31, -RZ ;  /* 0x0000001f23230231 */ /* 0x000fca00001000ff */
[----:B------:R0:W-:Y:S02]  /*12af0*/  STG.E.128 desc[UR36][R22.64], R32 ;  /* 0x0000002016007986 */ /* 0x0001e4000c101d24 */
.L_x_206:
[--C-:B-----5:R-:W-:Y:S02]  /*12b00*/  HADD2.F32 R2, -RZ, R32.reuse.H0_H0 ;  /* 0x20000020ff027230 */ /* 0x120fe40000004100 */
[----:B------:R-:W-:Y:S02]  /*12b10*/  HADD2.F32 R6, -RZ, R33.H0_H0 ;  /* 0x20000021ff067230 */ /* 0x000fe40000004100 */
[----:B--2---:R-:W-:Y:S02]  /*12b20*/  HADD2.F32 R18, -RZ, R35.H0_H0 ;  /* 0x20000023ff127230 */ /* 0x004fe40000004100 */
        /* <DEDUP_REMOVED lines=13> */
.L_x_183:
[----:B-1----:R-:W-:Y:S05]  /*12c00*/  BSYNC.RECONVERGENT B0 ;  /* 0x0000000000007941 */ /* 0x002fea0003800200 */
.L_x_182:
[----:B------:R-:W-:Y:S01]  /*12c10*/  BAR.SYNC.DEFER_BLOCKING 0x0 ;  /* 0x0000000000007b1d */ /* 0x000fe20000010000 */
[----:B------:R-:W-:-:S13]  /*12c20*/  ISETP.GT.U32.AND P0, PT, R27, 0x9f, PT ;  /* 0x0000009f1b00780c */ /* 0x000fda0003f04070 */
[----:B------:R-:W-:Y:S05]  /*12c30*/  @P0 EXIT ;  /* 0x000000000000094d */ /* 0x000fea0003800000 */
[----:B------:R-:W0:Y:S01]  /*12c40*/  S2UR UR5, SR_CgaCtaId ;  /* 0x00000000000579c3 */ /* 0x000e220000008800 */
[----:B------:R-:W-:Y:S01]  /*12c50*/  LOP3.LUT R2, R4, 0x380, RZ, 0xc0, !PT ;  /* 0x0000038004027812 */ /* 0x000fe200078ec0ff */
[----:B------:R-:W-:Y:S01]  /*12c60*/  UMOV UR4, 0x400 ;  /* 0x0000040000047882 */ /* 0x000fe20000000000 */
[----:B------:R-:W-:Y:S01]  /*12c70*/  IMAD R8, R8, 0xa0, R27 ;  /* 0x000000a008087824 */ /* 0x000fe200078e021b */
[----:B------:R-:W-:Y:S01]  /*12c80*/  UIADD3 UR4, UPT, UPT, UR4, 0x440, URZ ;  /* 0x0000044004047890 */ /* 0x000fe2000fffe0ff */
[----:B------:R-:W-:Y:S01]  /*12c90*/  ISETP.NE.AND P0, PT, R2, 0x80, PT ;  /* 0x000000800200780c */ /* 0x000fe20003f05270 */
[----:B------:R-:W-:Y:S01]  /*12ca0*/  BSSY.RECONVERGENT B0, `(.L_x_207) ;  /* 0x0000010000007945 */ /* 0x000fe20003800200 */
[C---:B------:R-:W-:Y:S02]  /*12cb0*/  ISETP.GT.U32.AND P1, PT, R4.reuse, 0x7f, PT ;  /* 0x0000007f0400780c */ /* 0x040fe40003f24070 */
[C---:B------:R-:W-:Y:S02]  /*12cc0*/  ISETP.GT.U32.AND P3, PT, R4.reuse, 0x3f, PT ;  /* 0x0000003f0400780c */ /* 0x040fe40003f64070 */
[----:B------:R-:W-:-:S02]  /*12cd0*/  ISETP.GT.U32.AND P5, PT, R4, 0x1f, PT ;  /* 0x0000001f0400780c */ /* 0x000fc40003fa4070 */
[C---:B------:R-:W-:Y:S02]  /*12ce0*/  LOP3.LUT R6, R4.reuse, 0x3c0, RZ, 0xc0, !PT ;  /* 0x000003c004067812 */ /* 0x040fe400078ec0ff */
[----:B------:R-:W-:Y:S02]  /*12cf0*/  LOP3.LUT R4, R4, 0x3e0, RZ, 0xc0, !PT ;  /* 0x000003e004047812 */ /* 0x000fe400078ec0ff */
[----:B------:R-:W-:Y:S02]  /*12d00*/  ISETP.NE.AND P2, PT, R6, 0x40, PT ;  /* 0x000000400600780c */ /* 0x000fe40003f45270 */
[----:B------:R-:W-:Y:S01]  /*12d10*/  ISETP.NE.AND P4, PT, R4, 0x20, PT ;  /* 0x000000200400780c */ /* 0x000fe20003f85270 */
[----:B0-----:R-:W-:-:S06]  /*12d20*/  ULEA UR4, UR5, UR4, 0x18 ;  /* 0x0000000405047291 */ /* 0x001fcc000f8ec0ff */
[----:B------:R-:W-:Y:S01]  /*12d30*/  LEA R8, R8, UR4, 0x1 ;  /* 0x0000000408087c11 */ /* 0x000fe2000f8e08ff */
[----:B------:R-:W-:Y:S06]  /*12d40*/  @P0 BRA `(.L_x_208) ;  /* 0x0000000000140947 */ /* 0x000fec0003800000 */
[----:B--2---:R-:W-:Y:S02]  /*12d50*/  F2FP.F16.F32.PACK_AB R16, R3, R10 ;  /* 0x0000000a0310723e */ /* 0x004fe400000000ff */
[----:B------:R-:W-:Y:S02]  /*12d60*/  F2FP.F16.F32.PACK_AB R17, R12, R5 ;  /* 0x000000050c11723e */ /* 0x000fe400000000ff */
[----:B------:R-:W-:Y:S02]  /*12d70*/  F2FP.F16.F32.PACK_AB R18, R14, R9 ;  /* 0x000000090e12723e */ /* 0x000fe400000000ff */
[----:B------:R-:W-:-:S05]  /*12d80*/  F2FP.F16.F32.PACK_AB R19, R0, R13 ;  /* 0x0000000d0013723e */ /* 0x000fca00000000ff */
[----:B------:R0:W-:Y:S02]  /*12d90*/  STS.128 [R8+-0x500], R16 ;  /* 0xfffb001008007388 */ /* 0x0001e40000000c00 */
.L_x_208:
[----:B------:R-:W-:Y:S05]  /*12da0*/  BSYNC.RECONVERGENT B0 ;  /* 0x0000000000007941 */ /* 0x000fea0003800200 */
.L_x_207:
[----:B------:R-:W-:Y:S06]  /*12db0*/  BAR.SYNC.DEFER_BLOCKING 0x0 ;  /* 0x0000000000007b1d */ /* 0x000fec0000010000 */
[----:B------:R-:W-:Y:S04]  /*12dc0*/  BSSY.RECONVERGENT B0, `(.L_x_209) ;  /* 0x0000013000007945 */ /* 0x000fe80003800200 */
[----:B------:R-:W-:Y:S05]  /*12dd0*/  @P1 BRA `(.L_x_210) ;  /* 0x0000000000441947 */ /* 0x000fea0003800000 */
[----:B0-2---:R-:W0:Y:S02]  /*12de0*/  LDS.128 R16, [R8] ;  /* 0x0000000008107984 */ /* 0x005e240000000c00 */
[--C-:B0-----:R-:W-:Y:S02]  /*12df0*/  HADD2.F32 R7, -RZ, R16.reuse.H0_H0 ;  /* 0x20000010ff077230 */ /* 0x101fe40000004100 */
[----:B------:R-:W-:Y:S02]  /*12e00*/  HADD2.F32 R2, -RZ, R17.H0_H0 ;  /* 0x20000011ff027230 */ /* 0x000fe40000004100 */
[----:B------:R-:W-:Y:S02]  /*12e10*/  HADD2.F32 R6, -RZ, R19.H0_H0 ;  /* 0x20000013ff067230 */ /* 0x000fe40000004100 */
[----:B------:R-:W-:Y:S01]  /*12e20*/  FADD.FTZ R10, R10, R7 ;  /* 0x000000070a0a7221 */ /* 0x000fe20000010000 */
[----:B------:R-:W-:Y:S02]  /*12e30*/  HADD2.F32 R16, -RZ, R16.H1_H1 ;  /* 0x30000010ff107230 */ /* 0x000fe40000004100 */
[----:B------:R-:W-:Y:S01]  /*12e40*/  FADD.FTZ R5, R5, R2 ;  /* 0x0000000205057221 */ /* 0x000fe20000010000 */
[----:B------:R-:W-:-:S02]  /*12e50*/  HADD2.F32 R17, -RZ, R17.H1_H1 ;  /* 0x30000011ff117230 */ /* 0x000fc40000004100 */
[----:B------:R-:W-:Y:S01]  /*12e60*/  FADD.FTZ R13, R13, R6 ;  /* 0x000000060d0d7221 */ /* 0x000fe20000010000 */
[--C-:B------:R-:W-:Y:S02]  /*12e70*/  HADD2.F32 R4, -RZ, R18.reuse.H0_H0 ;  /* 0x20000012ff047230 */ /* 0x100fe40000004100 */
[----:B------:R-:W-:Y:S01]  /*12e80*/  FADD.FTZ R3, R3, R16 ;  /* 0x0000001003037221 */ /* 0x000fe20000010000 */
[----:B------:R-:W-:Y:S02]  /*12e90*/  HADD2.F32 R11, -RZ, R18.H1_H1 ;  /* 0x30000012ff0b7230 */ /* 0x000fe40000004100 */
[----:B------:R-:W-:Y:S01]  /*12ea0*/  FADD.FTZ R12, R12, R17 ;  /* 0x000000110c0c7221 */ /* 0x000fe20000010000 */
[----:B------:R-:W-:Y:S02]  /*12eb0*/  HADD2.F32 R19, -RZ, R19.H1_H1 ;  /* 0x30000013ff137230 */ /* 0x000fe40000004100 */
[----:B------:R-:W-:Y:S01]  /*12ec0*/  FADD.FTZ R9, R9, R4 ;  /* 0x0000000409097221 */ /* 0x000fe20000010000 */
[----:B------:R-:W-:-:S02]  /*12ed0*/  FADD.FTZ R14, R14, R11 ;  /* 0x0000000b0e0e7221 */ /* 0x000fc40000010000 */
[----:B------:R-:W-:-:S07]  /*12ee0*/  FADD.FTZ R0, R0, R19 ;  /* 0x0000001300007221 */ /* 0x000fce0000010000 */
.L_x_210:
[----:B------:R-:W-:Y:S05]  /*12ef0*/  BSYNC.RECONVERGENT B0 ;  /* 0x0000000000007941 */ /* 0x000fea0003800200 */
.L_x_209:
[----:B------:R-:W-:Y:S06]  /*12f00*/  BAR.SYNC.DEFER_BLOCKING 0x0 ;  /* 0x0000000000007b1d */ /* 0x000fec0000010000 */
[----:B------:R-:W-:Y:S04]  /*12f10*/  BSSY.RECONVERGENT B0, `(.L_x_211) ;  /* 0x0000007000007945 */ /* 0x000fe80003800200 */
[----:B------:R-:W-:Y:S05]  /*12f20*/  @P2 BRA `(.L_x_212) ;  /* 0x0000000000142947 */ /* 0x000fea0003800000 */
[----:B0-2---:R-:W-:Y:S02]  /*12f30*/  F2FP.F16.F32.PACK_AB R16, R3, R10 ;  /* 0x0000000a0310723e */ /* 0x005fe400000000ff */
[----:B------:R-:W-:Y:S02]  /*12f40*/  F2FP.F16.F32.PACK_AB R17, R12, R5 ;  /* 0x000000050c11723e */ /* 0x000fe400000000ff */
[----:B------:R-:W-:Y:S02]  /*12f50*/  F2FP.F16.F32.PACK_AB R18, R14, R9 ;  /* 0x000000090e12723e */ /* 0x000fe400000000ff */
[----:B------:R-:W-:-:S05]  /*12f60*/  F2FP.F16.F32.PACK_AB R19, R0, R13 ;  /* 0x0000000d0013723e */ /* 0x000fca00000000ff */
[----:B------:R1:W-:Y:S02]  /*12f70*/  STS.128 [R8+-0x280], R16 ;  /* 0xfffd801008007388 */ /* 0x0003e40000000c00 */
.L_x_212:
[----:B------:R-:W-:Y:S05]  /*12f80*/  BSYNC.RECONVERGENT B0 ;  /* 0x0000000000007941 */ /* 0x000fea0003800200 */
.L_x_211:
[----:B------:R-:W-:Y:S06]  /*12f90*/  BAR.SYNC.DEFER_BLOCKING 0x0 ;  /* 0x0000000000007b1d */ /* 0x000fec0000010000 */
[----:B------:R-:W-:Y:S04]  /*12fa0*/  BSSY.RECONVERGENT B0, `(.L_x_213) ;  /* 0x0000013000007945 */ /* 0x000fe80003800200 */
[----:B------:R-:W-:Y:S05]  /*12fb0*/  @P3 BRA `(.L_x_214) ;  /* 0x0000000000443947 */ /* 0x000fea0003800000 */
[----:B012---:R-:W0:Y:S02]  /*12fc0*/  LDS.128 R16, [R8] ;  /* 0x0000000008107984 */ /* 0x007e240000000c00 */
        /* <DEDUP_REMOVED lines=16> */
.L_x_214:
[----:B------:R-:W-:Y:S05]  /*130d0*/  BSYNC.RECONVERGENT B0 ;  /* 0x0000000000007941 */ /* 0x000fea0003800200 */
.L_x_213:
[----:B------:R-:W-:Y:S06]  /*130e0*/  BAR.SYNC.DEFER_BLOCKING 0x0 ;  /* 0x0000000000007b1d */ /* 0x000fec0000010000 */
[----:B------:R-:W-:Y:S04]  /*130f0*/  BSSY.RECONVERGENT B0, `(.L_x_215) ;  /* 0x0000007000007945 */ /* 0x000fe80003800200 */
[----:B------:R-:W-:Y:S05]  /*13100*/  @P4 BRA `(.L_x_216) ;  /* 0x0000000000144947 */ /* 0x000fea0003800000 */
[----:B012---:R-:W-:Y:S02]  /*13110*/  F2FP.F16.F32.PACK_AB R16, R3, R10 ;  /* 0x0000000a0310723e */ /* 0x007fe400000000ff */
[----:B------:R-:W-:Y:S02]  /*13120*/  F2FP.F16.F32.PACK_AB R17, R12, R5 ;  /* 0x000000050c11723e */ /* 0x000fe400000000ff */
[----:B------:R-:W-:Y:S02]  /*13130*/  F2FP.F16.F32.PACK_AB R18, R14, R9 ;  /* 0x000000090e12723e */ /* 0x000fe400000000ff */
[----:B------:R-:W-:-:S05]  /*13140*/  F2FP.F16.F32.PACK_AB R19, R0, R13 ;  /* 0x0000000d0013723e */ /* 0x000fca00000000ff */
[----:B------:R3:W-:Y:S02]  /*13150*/  STS.128 [R8+-0x140], R16 ;  /* 0xfffec01008007388 */ /* 0x0007e40000000c00 */
.L_x_216:
[----:B------:R-:W-:Y:S05]  /*13160*/  BSYNC.RECONVERGENT B0 ;  /* 0x0000000000007941 */ /* 0x000fea0003800200 */
.L_x_215:
[----:B------:R-:W-:Y:S06]  /*13170*/  BAR.SYNC.DEFER_BLOCKING 0x0 ;  /* 0x0000000000007b1d */ /* 0x000fec0000010000 */
[----:B------:R-:W-:Y:S04]  /*13180*/  BSSY.RECONVERGENT B0, `(.L_x_217) ;  /* 0x0000013000007945 */ /* 0x000fe80003800200 */
[----:B------:R-:W-:Y:S05]  /*13190*/  @P5 BRA `(.L_x_218) ;  /* 0x0000000000445947 */ /* 0x000fea0003800000 */
[----:B0123--:R-:W0:Y:S02]  /*131a0*/  LDS.128 R16, [R8] ;  /* 0x0000000008107984 */ /* 0x00fe240000000c00 */
        /* <DEDUP_REMOVED lines=16> */
.L_x_218:
[----:B------:R-:W-:Y:S05]  /*132b0*/  BSYNC.RECONVERGENT B0 ;  /* 0x0000000000007941 */ /* 0x000fea0003800200 */
.L_x_217:
[----:B------:R-:W-:Y:S06]  /*132c0*/  BAR.SYNC.DEFER_BLOCKING 0x0 ;  /* 0x0000000000007b1d */ /* 0x000fec0000010000 */
[----:B------:R-:W-:Y:S05]  /*132d0*/  @P5 EXIT ;  /* 0x000000000000594d */ /* 0x000fea0003800000 */
[----:B------:R-:W4:Y:S02]  /*132e0*/  LDCU UR4, c[0x0][0x478] ;  /* 0x00008f00ff0477ac */ /* 0x000f240008000800 */
[----:B----4-:R-:W-:-:S09]  /*132f0*/  UISETP.NE.AND UP0, UPT, UR4, 0x2, UPT ;  /* 0x000000020400788c */ /* 0x010fd2000bf05270 */
[----:B------:R-:W-:Y:S05]  /*13300*/  BRA.U UP0, `(.L_x_219) ;  /* 0x0000000100e07547 */ /* 0x000fea000b800000 */
[----:B------:R-:W4:Y:S01]  /*13310*/  LDC.64 R6, c[0x0][0x470] ;  /* 0x00011c00ff067b82 */ /* 0x000f220000000a00 */
[----:B------:R-:W0:Y:S01]  /*13320*/  LDCU.64 UR4, c[0x0][0x380] ;  /* 0x00007000ff0477ac */ /* 0x000e220008000a00 */
[----:B----4-:R-:W4:Y:S01]  /*13330*/  LDG.E R6, desc[UR36][R6.64] ;  /* 0x0000002406067981 */ /* 0x010f22000c1e1900 */
[----:B------:R-:W-:-:S04]  /*13340*/  IADD3 R27, PT, PT, R27, UR8, RZ ;  /* 0x000000081b1b7c10 */ /* 0x000fc8000fffe0ff */
[----:B01-3--:R-:W-:Y:S01]  /*13350*/  IADD3 R8, P0, PT, R27, UR4, RZ ;  /* 0x000000041b087c10 */ /* 0x00bfe2000ff1e0ff */
[C---:B----4-:R-:W-:Y:S01]  /*13360*/  FMUL.FTZ R13, R6.reuse, R13 ;  /* 0x0000000d060d7220 */ /* 0x050fe20000410000 */
[C---:B------:R-:W-:Y:S01]  /*13370*/  FMUL.FTZ R14, R6.reuse, R14 ;  /* 0x0000000e060e7220 */ /* 0x040fe20000410000 */
[C---:B------:R-:W-:Y:S01]  /*13380*/  FMUL.FTZ R0, R6.reuse, R0 ;  /* 0x0000000006007220 */ /* 0x040fe20000410000 */
[C---:B------:R-:W-:Y:S01]  /*13390*/  FMUL.FTZ R3, R6.reuse, R3 ;  /* 0x0000000306037220 */ /* 0x040fe20000410000 */
[C---:B------:R-:W-:Y:S01]  /*133a0*/  FMUL.FTZ R5, R6.reuse, R5 ;  /* 0x0000000506057220 */ /* 0x040fe20000410000 */
[C---:B------:R-:W-:Y:S01]  /*133b0*/  FMUL.FTZ R12, R6.reuse, R12 ;  /* 0x0000000c060c7220 */ /* 0x040fe20000410000 */
[----:B------:R-:W0:Y:S01]  /*133c0*/  F2I.S8.NTZ R13, R13 ;  /* 0x0000000d000d7305 */ /* 0x000e220000202100 */
[C---:B------:R-:W-:Y:S01]  /*133d0*/  FMUL.FTZ R9, R6.reuse, R9 ;  /* 0x0000000906097220 */ /* 0x040fe20000410000 */
[----:B------:R-:W-:-:S06]  /*133e0*/  FMUL.FTZ R6, R6, R10 ;  /* 0x0000000a06067220 */ /* 0x000fcc0000410000 */
[----:B------:R-:W1:Y:S01]  /*133f0*/  F2I.S8.NTZ R14, R14 ;  /* 0x0000000e000e7305 */ /* 0x000e620000202100 */
[----:B0-----:R-:W-:-:S07]  /*13400*/  PRMT R2, R13, 0x8880, RZ ;  /* 0x000088800d027816 */ /* 0x001fce00000000ff */
[----:B------:R-:W0:Y:S01]  /*13410*/  F2I.S8.NTZ R0, R0 ;  /* 0x0000000000007305 */ /* 0x000e220000202100 */
[----:B------:R-:W-:Y:S02]  /*13420*/  PRMT R2, R2, 0x7710, RZ ;  /* 0x0000771002027816 */ /* 0x000fe400000000ff */
[----:B-1----:R-:W-:-:S05]  /*13430*/  PRMT R14, R14, 0x8880, RZ ;  /* 0x000088800e0e7816 */ /* 0x002fca00000000ff */
[----:B------:R-:W1:Y:S01]  /*13440*/  F2I.S8.NTZ R3, R3 ;  /* 0x0000000300037305 */ /* 0x000e620000202100 */
[----:B------:R-:W-:-:S04]  /*13450*/  SHF.L.U32 R4, R2, 0x10, RZ ;  /* 0x0000001002047819 */ /* 0x000fc800000006ff */
[----:B------:R-:W-:Y:S02]  /*13460*/  LOP3.LUT R11, R4, 0xff0000, RZ, 0xc0, !PT ;  /* 0x00ff0000040b7812 */ /* 0x000fe400078ec0ff */
[----:B0-----:R-:W-:Y:S01]  /*13470*/  PRMT R7, R0, 0x8880, RZ ;  /* 0x0000888000077816 */ /* 0x001fe200000000ff */
[----:B------:R-:W0:Y:S01]  /*13480*/  F2I.S8.NTZ R5, R5 ;  /* 0x0000000500057305 */ /* 0x000e220000202100 */
[----:B------:R-:W-:Y:S02]  /*13490*/  PRMT R0, R14, 0x7710, RZ ;  /* 0x000077100e007816 */ /* 0x000fe400000000ff */
[----:B------:R-:W-:-:S03]  /*134a0*/  PRMT R2, R7, 0x7710, RZ ;  /* 0x0000771007027816 */ /* 0x000fc600000000ff */
[----:B------:R-:W-:Y:S01]  /*134b0*/  IMAD.SHL.U32 R0, R0, 0x100, RZ ;  /* 0x0000010000007824 */ /* 0x000fe200078e00ff */
[----:B------:R-:W-:Y:S01]  /*134c0*/  PRMT R11, R11, 0x4210, R2 ;  /* 0x000042100b0b7816 */ /* 0x000fe20000000002 */
[----:B------:R-:W3:Y:S03]  /*134d0*/  F2I.S8.NTZ R12, R12 ;  /* 0x0000000c000c7305 */ /* 0x000ee60000202100 */
[----:B------:R-:W-:Y:S02]  /*134e0*/  LOP3.LUT R11, R11, 0xff00, R0, 0xf8, !PT ;  /* 0x0000ff000b0b7812 */ /* 0x000fe400078ef800 */
[----:B-1----:R-:W-:Y:S02]  /*134f0*/  PRMT R0, R3, 0x8880, RZ ;  /* 0x0000888003007816 */ /* 0x002fe400000000ff */
[----:B0-----:R-:W-:Y:S01]  /*13500*/  PRMT R2, R5, 0x8880, RZ ;  /* 0x0000888005027816 */ /* 0x001fe200000000ff */
[----:B------:R-:W0:Y:S01]  /*13510*/  F2I.S8.NTZ R9, R9 ;  /* 0x0000000900097305 */ /* 0x000e220000202100 */
[----:B------:R-:W-:-:S02]  /*13520*/  PRMT R0, R0, 0x7710, RZ ;  /* 0x0000771000007816 */ /* 0x000fc400000000ff */
[----:B------:R-:W-:Y:S02]  /*13530*/  PRMT R2, R2, 0x7710, RZ ;  /* 0x0000771002027816 */ /* 0x000fe400000000ff */
[----:B------:R-:W-:Y:S02]  /*13540*/  LOP3.LUT R7, R0, 0xff, RZ, 0xc0, !PT ;  /* 0x000000ff00077812 */ /* 0x000fe400078ec0ff */
[----:B---3--:R-:W-:Y:S01]  /*13550*/  PRMT R12, R12, 0x8880, RZ ;  /* 0x000088800c0c7816 */ /* 0x008fe200000000ff */
[----:B------:R-:W1:Y:S01]  /*13560*/  F2I.S8.NTZ R6, R6 ;  /* 0x0000000600067305 */ /* 0x000e620000202100 */
[----:B------:R-:W-:Y:S02]  /*13570*/  LOP3.LUT R4, R2, 0xff, RZ, 0xc0, !PT ;  /* 0x000000ff02047812 */ /* 0x000fe400078ec0ff */
[----:B------:R-:W-:-:S03]  /*13580*/  PRMT R3, R12, 0x7710, RZ ;  /* 0x000077100c037816 */ /* 0x000fc600000000ff */
[----:B------:R-:W-:Y:S01]  /*13590*/  IMAD.WIDE.U32 R4, R4, 0x10000, RZ ;  /* 0x0001000004047825 */ /* 0x000fe200078e00ff */
[----:B0-----:R-:W-:Y:S02]  /*135a0*/  PRMT R9, R9, 0x8880, RZ ;  /* 0x0000888009097816 */ /* 0x001fe400000000ff */
[----:B------:R-:W-:Y:S02]  /*135b0*/  LOP3.LUT R3, R3, 0xff, RZ, 0xc0, !PT ;  /* 0x000000ff03037812 */ /* 0x000fe400078ec0ff */
[----:B------:R-:W-:-:S03]  /*135c0*/  PRMT R0, R9, 0x7710, RZ ;  /* 0x0000771009007816 */ /* 0x000fc600000000ff */
[----:B------:R-:W-:Y:S01]  /*135d0*/  IMAD.WIDE.U32 R2, R3, 0x1000000, RZ ;  /* 0x0100000003027825 */ /* 0x000fe200078e00ff */
[----:B-1----:R-:W-:Y:S02]  /*135e0*/  PRMT R10, R6, 0x8880, RZ ;  /* 0x00008880060a7816 */ /* 0x002fe400000000ff */
[----:B------:R-:W-:Y:S01]  /*135f0*/  LOP3.LUT R9, R11, 0xff, R0, 0xf8, !PT ;  /* 0x000000ff0b097812 */ /* 0x000fe200078ef800 */
[----:B------:R-:W-:Y:S01]  /*13600*/  IMAD.WIDE.U32 R6, R7, 0x100, RZ ;  /* 0x0000010007067825 */ /* 0x000fe200078e00ff */
[----:B------:R-:W-:Y:S02]  /*13610*/  PRMT R0, R10, 0x7710, RZ ;  /* 0x000077100a007816 */ /* 0x000fe400000000ff */
[----:B------:R-:W-:Y:S02]  /*13620*/  LOP3.LUT R3, R5, R9, R3, 0xfe, !PT ;  /* 0x0000000905037212 */ /* 0x000fe400078efe03 */
[----:B------:R-:W-:Y:S02]  /*13630*/  LOP3.LUT R11, R6, R2, R4, 0xfe, !PT ;  /* 0x00000002060b7212 */ /* 0x000fe400078efe04 */
[----:B------:R-:W-:-:S02]  /*13640*/  LEA.HI.X.SX32 R9, R27, UR5, 0x1, P0 ;  /* 0x000000051b097c11 */ /* 0x000fc400080f0eff */
[----:B------:R-:W-:Y:S02]  /*13650*/  LOP3.LUT R2, R11, 0xff, R0, 0xf8, !PT ;  /* 0x000000ff0b027812 */ /* 0x000fe400078ef800 */
[----:B------:R-:W-:-:S05]  /*13660*/  LOP3.LUT R3, R3, R7, RZ, 0xfc, !PT ;  /* 0x0000000703037212 */ /* 0x000fca00078efcff */
[----:B------:R-:W-:Y:S01]  /*13670*/  STG.E.64 desc[UR36][R8.64], R2 ;  /* 0x0000000208007986 */ /* 0x000fe2000c101b24 */
[----:B------:R-:W-:Y:S05]  /*13680*/  EXIT ;  /* 0x000000000000794d */ /* 0x000fea0003800000 */
.L_x_219:
[----:B------:R-:W4:Y:S01]  /*13690*/  LDC.64 R6, c[0x0][0x380] ;  /* 0x0000e000ff067b82 */ /* 0x000f220000000a00 */
[----:B------:R-:W-:Y:S01]  /*136a0*/  VIADD R27, R27, UR8 ;  /* 0x000000081b1b7c36 */ /* 0x000fe20008000000 */
[----:B------:R-:W-:Y:S02]  /*136b0*/  F2FP.F16.F32.PACK_AB R11, R3, R10 ;  /* 0x0000000a030b723e */ /* 0x000fe400000000ff */
[----:B------:R-:W-:Y:S02]  /*136c0*/  F2FP.F16.F32.PACK_AB R5, R12, R5 ;  /* 0x000000050c05723e */ /* 0x000fe400000000ff */
[----:B------:R-:W-:Y:S02]  /*136d0*/  F2FP.F16.F32.PACK_AB R9, R14, R9 ;  /* 0x000000090e09723e */ /* 0x000fe400000000ff */
[----:B------:R-:W-:Y:S01]  /*136e0*/  F2FP.F16.F32.PACK_AB R13, R0, R13 ;  /* 0x0000000d000d723e */ /* 0x000fe200000000ff */
[----:B----4-:R-:W-:-:S05]  /*136f0*/  IMAD.WIDE R2, R27, 0x2, R6 ;  /* 0x000000021b027825 */ /* 0x010fca00078e0206 */
[----:B------:R-:W-:Y:S04]  /*13700*/  STG.E desc[UR36][R2.64], R11 ;  /* 0x0000000b02007986 */ /* 0x000fe8000c101924 */
[----:B------:R-:W-:Y:S04]  /*13710*/  STG.E desc[UR36][R2.64+0x4], R5 ;  /* 0x0000040502007986 */ /* 0x000fe8000c101924 */
[----:B------:R-:W-:Y:S04]  /*13720*/  STG.E desc[UR36][R2.64+0x8], R9 ;  /* 0x0000080902007986 */ /* 0x000fe8000c101924 */
[----:B------:R-:W-:Y:S01]  /*13730*/  STG.E desc[UR36][R2.64+0xc], R13 ;  /* 0x00000c0d02007986 */ /* 0x000fe2000c101924 */
[----:B------:R-:W-:Y:S05]  /*13740*/  EXIT ;  /* 0x000000000000794d */ /* 0x000fea0003800000 */
.L_x_21:
[----:B------:R-:W-:Y:S01]  /*13750*/  MOV R12, 0x10 ;  /* 0x00000010000c7802 */ /* 0x000fe20000000f00 */
[----:B------:R-:W-:Y:S01]  /*13760*/  IMAD.MOV.U32 R11, RZ, RZ, 0x1f ;  /* 0x0000001fff0b7424 */ /* 0x000fe200078e00ff */
[----:B------:R-:W-:-:S07]  /*13770*/  MOV R15, 0xffffffff ;  /* 0xffffffff000f7802 */ /* 0x000fce0000000f00 */
[----:B-1----:R-:W-:Y:S05]  /*13780*/  WARPSYNC.COLLECTIVE R15, `(.L_x_220) ;  /* 0x000000000f087348 */ /* 0x002fea0003c00000 */
[----:B------:R0:W2:Y:S02]  /*13790*/  SHFL.BFLY P6, R14, R13, R12, R11 ;  /* 0x0c00000c0d0e7389 */ /* 0x0000a400000c000b */
[----:B012---:R-:W-:Y:S05]  /*137a0*/  ENDCOLLECTIVE ;  /* 0x000000000000791b */ /* 0x007fea0003800000 */
.L_x_220:
[----:B------:R-:W-:Y:S01]  /*137b0*/  MOV R12, 0x8 ;  /* 0x00000008000c7802 */ /* 0x000fe20000000f00 */
[----:B------:R-:W-:-:S04]  /*137c0*/  FADD.FTZ R3, R13, R14 ;  /* 0x0000000e0d037221 */ /* 0x000fc80000010000 */
[----:B------:R-:W-:-:S07]  /*137d0*/  IMAD.MOV.U32 R13, RZ, RZ, R3 ;  /* 0x000000ffff0d7224 */ /* 0x000fce00078e0003 */
[----:B------:R-:W-:Y:S05]  /*137e0*/  WARPSYNC.COLLECTIVE R15, `(.L_x_221) ;  /* 0x000000000f087348 */ /* 0x000fea0003c00000 */
[----:B------:R0:W1:Y:S02]  /*137f0*/  SHFL.BFLY P6, R14, R13, R12, R11 ;  /* 0x0c00000c0d0e7389 */ /* 0x00006400000c000b */
[----:B01----:R-:W-:Y:S05]  /*13800*/  ENDCOLLECTIVE ;  /* 0x000000000000791b */ /* 0x003fea0003800000 */
.L_x_221:
[----:B------:R-:W-:Y:S01]  /*13810*/  MOV R12, 0x4 ;  /* 0x00000004000c7802 */ /* 0x000fe20000000f00 */
[----:B------:R-:W-:-:S04]  /*13820*/  FADD.FTZ R4, R3, R14 ;  /* 0x0000000e03047221 */ /* 0x000fc80000010000 */
[----:B------:R-:W-:-:S07]  /*13830*/  IMAD.MOV.U32 R13, RZ, RZ, R4 ;  /* 0x000000ffff0d7224 */ /* 0x000fce00078e0004 */
[----:B------:R-:W-:Y:S05]  /*13840*/  WARPSYNC.COLLECTIVE R15, `(.L_x_222) ;  /* 0x000000000f087348 */ /* 0x000fea0003c00000 */
[----:B------:R0:W1:Y:S02]  /*13850*/  SHFL.BFLY P6, R14, R13, R12, R11 ;  /* 0x0c00000c0d0e7389 */ /* 0x00006400000c000b */
[----:B01----:R-:W-:Y:S05]  /*13860*/  ENDCOLLECTIVE ;  /* 0x000000000000791b */ /* 0x003fea0003800000 */
.L_x_222:
[----:B------:R-:W-:Y:S01]  /*13870*/  MOV R12, 0x2 ;  /* 0x00000002000c7802 */ /* 0x000fe20000000f00 */
[----:B------:R-:W-:-:S04]  /*13880*/  FADD.FTZ R5, R4, R14 ;  /* 0x0000000e04057221 */ /* 0x000fc80000010000 */
[----:B------:R-:W-:-:S07]  /*13890*/  IMAD.MOV.U32 R13, RZ, RZ, R5 ;  /* 0x000000ffff0d7224 */ /* 0x000fce00078e0005 */
[----:B------:R-:W-:Y:S05]  /*138a0*/  WARPSYNC.COLLECTIVE R15, `(.L_x_223) ;  /* 0x000000000f087348 */ /* 0x000fea0003c00000 */
[----:B------:R0:W1:Y:S02]  /*138b0*/  SHFL.BFLY P6, R14, R13, R12, R11 ;  /* 0x0c00000c0d0e7389 */ /* 0x00006400000c000b */
[----:B01----:R-:W-:Y:S05]  /*138c0*/  ENDCOLLECTIVE ;  /* 0x000000000000791b */ /* 0x003fea0003800000 */
.L_x_223:
[----:B------:R-:W-:Y:S01]  /*138d0*/  MOV R12, 0x1 ;  /* 0x00000001000c7802 */ /* 0x000fe20000000f00 */
[----:B------:R-:W-:-:S04]  /*138e0*/  FADD.FTZ R6, R5, R14 ;  /* 0x0000000e05067221 */ /* 0x000fc80000010000 */
[----:B------:R-:W-:-:S07]  /*138f0*/  IMAD.MOV.U32 R13, RZ, RZ, R6 ;  /* 0x000000ffff0d7224 */ /* 0x000fce00078e0006 */
[----:B------:R-:W-:Y:S05]  /*13900*/  WARPSYNC.COLLECTIVE R15, `(.L_x_224) ;  /* 0x000000000f087348 */ /* 0x000fea0003c00000 */
[----:B------:R0:W1:Y:S02]  /*13910*/  SHFL.BFLY P6, R14, R13, R12, R11 ;  /* 0x0c00000c0d0e7389 */ /* 0x00006400000c000b */
[----:B01----:R-:W-:Y:S05]  /*13920*/  ENDCOLLECTIVE ;  /* 0x000000000000791b */ /* 0x003fea0003800000 */
.L_x_224:
[----:B------:R-:W-:Y:S05]  /*13930*/  BRA `(.L_x_225) ;  /* 0xfffffef400f07947 */ /* 0x000fea000383ffff */
.L_x_226:
[----:B------:R-:W-:-:S00]  /*13940*/  BRA `(.L_x_226) ;  /* 0xfffffffc00fc7947 */ /* 0x000fc0000383ffff */
[----:B------:R-:W-:-:S00]  /*13950*/  NOP ;  /* 0x0000000000007918 */ /* 0x000fc00000000000 */
        /* <DEDUP_REMOVED lines=10> */
.L_x_5589:


//--------------------- .text._ZN4mmha33masked_multihead_attention_kernelItLi160ELi256ELi2ELi32ELi128ELb1ELb1EEEv26Multihead_attention_paramsIT_XT5_EE --------------------------
	.section	.text._ZN4mmha33masked_multihead_attention_kernelItLi160ELi256ELi2ELi32ELi128ELb1ELb1EEEv26Multihead_attention_paramsIT_XT5_EE,"ax",@progbits
	.align	128
        .global         _ZN4mmha33masked_multihead_attention_kernelItLi160ELi256ELi2ELi32ELi128ELb1ELb1EEEv26Multihead_attention_paramsIT_XT5_EE
        .type           _ZN4mmha33masked_multihead_attention_kernelItLi160ELi256ELi2ELi32ELi128ELb1ELb1EEEv26Multihead_attention_paramsIT_XT5_EE,@function
        .size           _ZN4mmha33masked_multihead_attention_kernelItLi160ELi256ELi2ELi32ELi128ELb1ELb1EEEv26Multihead_attention_paramsIT_XT5_EE,(.L_x_5590 - _ZN4mmha33masked_multihead_attention_kernelItLi160ELi256ELi2ELi32ELi128ELb1ELb1EEEv26Multihead_attention_paramsIT_XT5_EE)
        .other          _ZN4mmha33masked_multihead_attention_kernelItLi160ELi256ELi2ELi32ELi128ELb1ELb1EEEv26Multihead_attention_paramsIT_XT5_EE,@"STO_CUDA_ENTRY STV_DEFAULT"
_ZN4mmha33masked_multihead_attention_kernelItLi160ELi256ELi2ELi32ELi128ELb1ELb1EEEv26Multihead_attention_paramsIT_XT5_EE:
.text._ZN4mmha33masked_multihead_attention_kernelItLi160ELi256ELi2ELi32ELi128ELb1ELb1EEEv26Multihead_attention_paramsIT_XT5_EE:
[----:B------:R-:W0:Y:S01]  /*0000*/  LDC R1, c[0x0][0x37c] ;  /* 0x0000df00ff017b82 */ /* 0x000e220000000800 */
[----:B------:R-:W1:Y:S07]  /*0010*/  LDCU.64 UR4, c[0x0][0x490] ;  /* 0x00009200ff0477ac */ /* 0x000e6e0008000a00 */
[----:B------:R-:W2:Y:S01]  /*0020*/  S2UR UR7, SR_CTAID.Y ;  /* 0x00000000000779c3 */ /* 0x000ea20000002600 */
[----:B------:R-:W3:Y:S01]  /*0030*/  LDCU.64 UR36, c[0x0][0x358] ;  /* 0x00006b00ff2477ac */ /* 0x000ee20008000a00 */
[----:B-1----:R-:W-:-:S04]  /*0040*/  UISETP.NE.U32.AND UP0, UPT, UR4, URZ, UPT ;  /* 0x000000ff0400728c */ /* 0x002fc8000bf05070 */
[----:B------:R-:W-:-:S09]  /*0050*/  UISETP.NE.AND.EX UP0, UPT, UR5, URZ, UPT, UP0 ;  /* 0x000000ff0500728c */ /* 0x000fd2000bf05300 */
[----:B--23--:R-:W-:Y:S05]  /*0060*/  BRA.U !UP0, `(.L_x_227) ;  /* 0x00000001081c7547 */ /* 0x00cfea000b800000 */
[----:B------:R-:W-:-:S04]  /*0070*/  UIADD3 UR4, UP0, UPT, UR7, UR4, URZ ;  /* 0x0000000407047290 */ /* 0x000fc8000ff1e0ff */
[----:B------:R-:W-:Y:S02]  /*0080*/  UIADD3.X UR5, UPT, UPT, URZ, UR5, URZ, UP0, !UPT ;  /* 0x00000005ff057290 */ /* 0x000fe400087fe4ff */
[----:B------:R-:W-:-:S04]  /*0090*/  IMAD.U32 R2, RZ, RZ, UR4 ;  /* 0x00000004ff027e24 */ /* 0x000fc8000f8e00ff */
[----:B------:R-:W-:-:S05]  /*00a0*/  IMAD.U32 R3, RZ, RZ, UR5 ;  /* 0x00000005ff037e24 */ /* 0x000fca000f8e00ff */
[----:B------:R-:W2:Y:S02]  /*00b0*/  LDG.E.U8 R2, desc[UR36][R2.64] ;  /* 0x0000002402027981 */ /* 0x000ea4000c1e1100 */
[----:B--2---:R-:W-:-:S13]  /*00c0*/  ISETP.NE.AND P0, PT, R2, 0x1, PT ;  /* 0x000000010200780c */ /* 0x004fda0003f05270 */
[----:B------:R-:W-:Y:S05]  /*00d0*/  @!P0 EXIT ;  /* 0x000000000000894d */ /* 0x000fea0003800000 */
.L_x_227:
[----:B------:R-:W1:Y:S01]  /*00e0*/  LDCU UR8, c[0x0][0x3f0] ;  /* 0x00007e00ff0877ac */ /* 0x000e620008000800 */
[----:B------:R-:W2:Y:S01]  /*00f0*/  S2R R6, SR_CTAID.Y ;  /* 0x0000000000067919 */ /* 0x000ea20000002600 */
[----:B------:R-:W3:Y:S01]  /*0100*/  LDCU.64 UR4, c[0x0][0x498] ;  /* 0x00009300ff0477ac */ /* 0x000ee20008000a00 */
[----:B------:R-:W4:Y:S01]  /*0110*/  LDCU UR9, c[0x0][0x40c] ;  /* 0x00008180ff0977ac */ /* 0x000f220008000800 */
[----:B-1----:R-:W-:-:S04]  /*0120*/  MOV R0, UR8 ;  /* 0x0000000800007c02 */ /* 0x002fc80008000f00 */
[----:B------:R-:W-:Y:S01]  /*0130*/  IABS R7, R0 ;  /* 0x0000000000077213 */ /* 0x000fe20000000000 */
[----:B---3--:R-:W-:-:S03]  /*0140*/  UIMAD.WIDE.U32 UR4, UR7, 0x4, UR4 ;  /* 0x00000004070478a5 */ /* 0x008fc6000f8e0004 */
[----:B------:R-:W1:Y:S03]  /*0150*/  I2F.RP R0, R7 ;  /* 0x0000000700007306 */ /* 0x000e660000209400 */
[----:B------:R-:W-:Y:S01]  /*0160*/  MOV R2, UR4 ;  /* 0x0000000400027c02 */ /* 0x000fe20008000f00 */
[----:B------:R-:W-:-:S05]  /*0170*/  IMAD.U32 R3, RZ, RZ, UR5 ;  /* 0x00000005ff037e24 */ /* 0x000fca000f8e00ff */
[----:B------:R3:W5:Y:S01]  /*0180*/  LDG.E R10, desc[UR36][R2.64] ;  /* 0x00000024020a7981 */ /* 0x000762000c1e1900 */
[----:B-1----:R-:W1:Y:S02]  /*0190*/  MUFU.RCP R0, R0 ;  /* 0x0000000000007308 */ /* 0x002e640000001000 */
[----:B-1----:R-:W-:-:S06]  /*01a0*/  VIADD R4, R0, 0xffffffe ;  /* 0x0ffffffe00047836 */ /* 0x002fcc0000000000 */
[----:B------:R1:W0:Y:S01]  /*01b0*/  F2I.FTZ.U32.TRUNC.NTZ R5, R4 ;  /* 0x0000000400057305 */ /* 0x000222000021f000 */
[----:B--2---:R-:W-:Y:S01]  /*01c0*/  IABS R0, R6 ;  /* 0x0000000600007213 */ /* 0x004fe20000000000 */
[----:B-1----:R-:W-:Y:S02]  /*01d0*/  IMAD.MOV.U32 R4, RZ, RZ, RZ ;  /* 0x000000ffff047224 */ /* 0x002fe400078e00ff */
[----:B0-----:R-:W-:-:S04]  /*01e0*/  IMAD.MOV R8, RZ, RZ, -R5 ;  /* 0x000000ffff087224 */ /* 0x001fc800078e0a05 */
[----:B------:R-:W-:-:S04]  /*01f0*/  IMAD R9, R8, R7, RZ ;  /* 0x0000000708097224 */ /* 0x000fc800078e02ff */
[----:B------:R-:W-:-:S06]  /*0200*/  IMAD.HI.U32 R5, R5, R9, R4 ;  /* 0x0000000905057227 */ /* 0x000fcc00078e0004 */
[----:B------:R-:W-:-:S05]  /*0210*/  IMAD.HI.U32 R5, R5, R0, RZ ;  /* 0x0000000005057227 */ /* 0x000fca00078e00ff */
[----:B------:R-:W-:-:S13]  /*0220*/  R2UR UR6, R5 ;  /* 0x00000000050672ca */ /* 0x000fda00000e0000 */
[----:B------:R-:W-:-:S05]  /*0230*/  IADD3 R4, PT, PT, RZ, -UR6, RZ ;  /* 0x80000006ff047c10 */ /* 0x000fca000fffe0ff */
[C---:B------:R-:W-:Y:S02]  /*0240*/  IMAD R0, R7.reuse, R4, R0 ;  /* 0x0000000407007224 */ /* 0x040fe400078e0200 */
[----:B------:R-:W0:Y:S03]  /*0250*/  LDC.64 R4, c[0x0][0x460] ;  /* 0x00011800ff047b82 */ /* 0x000e260000000a00 */
[----:B------:R-:W-:Y:S01]  /*0260*/  ISETP.GT.U32.AND P0, PT, R7, R0, PT ;  /* 0x000000000700720c */ /* 0x000fe20003f04070 */
[----:B---3--:R-:W-:-:S12]  /*0270*/  IMAD.U32 R2, RZ, RZ, UR6 ;  /* 0x00000006ff027e24 */ /* 0x008fd8000f8e00ff */
[----:B------:R-:W-:Y:S01]  /*0280*/  @!P0 VIADD R2, R2, 0x1 ;  /* 0x0000000102028836 */ /* 0x000fe20000000000 */
[----:B------:R-:W-:-:S04]  /*0290*/  @!P0 IADD3 R0, PT, PT, R0, -R7, RZ ;  /* 0x8000000700008210 */ /* 0x000fc80007ffe0ff */
[----:B------:R-:W-:Y:S02]  /*02a0*/  @!P0 R2UR UR6, R2 ;  /* 0x00000000020682ca */ /* 0x000fe400000e0000 */
[----:B0-----:R-:W-:Y:S02]  /*02b0*/  ISETP.NE.U32.AND P0, PT, R4, RZ, PT ;  /* 0x000000ff0400720c */ /* 0x001fe40003f05070 */
[----:B------:R-:W-:Y:S02]  /*02c0*/  ISETP.GE.U32.AND P1, PT, R0, R7, PT ;  /* 0x000000070000720c */ /* 0x000fe40003f26070 */
[----:B------:R-:W-:-:S04]  /*02d0*/  ISETP.NE.AND.EX P0, PT, R5, RZ, PT, P0 ;  /* 0x000000ff0500720c */ /* 0x000fc80003f05300 */
[----:B----4-:R-:W-:Y:S01]  /*02e0*/  ISETP.EQ.AND P4, PT, RZ, UR9, P0 ;  /* 0x00000009ff007c0c */ /* 0x010fe20008782270 */
[----:B------:R-:W-:Y:S02]  /*02f0*/  ULOP3.LUT UR4, UR7, UR8, URZ, 0x3c, !UPT ;  /* 0x0000000807047292 */ /* 0x000fe4000f8e3cff */
[----:B------:R-:W-:-:S04]  /*0300*/  IMAD.U32 R0, RZ, RZ, UR6 ;  /* 0x00000006ff007e24 */ /* 0x000fc8000f8e00ff */
[----:B------:R-:W-:Y:S01]  /*0310*/  @P1 VIADD R0, R0, 0x1 ;  /* 0x0000000100001836 */ /* 0x000fe20000000000 */
[----:B------:R-:W-:-:S05]  /*0320*/  UISETP.GE.AND UP1, UPT, UR4, URZ, UPT ;  /* 0x000000ff0400728c */ /* 0x000fca000bf26270 */
[----:B------:R-:W-:Y:S01]  /*0330*/  VOTEU.ANY UP2, P4 ;  /* 0x0000000000ff7886 */ /* 0x000fe20002040100 */
[----:B------:R-:W-:Y:S01]  /*0340*/  @P1 R2UR UR6, R0 ;  /* 0x00000000000612ca */ /* 0x000fe200000e0000 */
[----:B------:R-:W-:-:S03]  /*0350*/  UISETP.NE.AND UP0, UPT, UR8, URZ, UPT ;  /* 0x000000ff0800728c */ /* 0x000fc6000bf05270 */
[----:B------:R-:W0:Y:S01]  /*0360*/  @UP2 LDCU.64 UR4, c[0x0][0x460] ;  /* 0x00008c00ff0427ac */ /* 0x000e220008000a00 */
[----:B------:R-:W-:-:S08]  /*0370*/  PLOP3.LUT P0, PT, PT, PT, UP2, 0x80, 0x8 ;  /* 0x000000000008781c */ /* 0x000fd00003f0f028 */
[----:B------:R-:W-:Y:S01]  /*0380*/  UMOV UR42, UR6 ;  /* 0x00000006002a7c82 */ /* 0x000fe20008000000 */
[----:B------:R-:W1:Y:S01]  /*0390*/  S2UR UR46, SR_CTAID.X ;  /* 0x00000000002e79c3 */ /* 0x000e620000002500 */
[----:B------:R-:W-:Y:S02]  /*03a0*/  @!UP1 UIADD3 UR42, UPT, UPT, -UR42, URZ, URZ ;  /* 0x000000ff2a2a9290 */ /* 0x000fe4000fffe1ff */
[----:B------:R-:W-:Y:S01]  /*03b0*/  @!UP0 ULOP3.LUT UR42, URZ, UR8, URZ, 0x33, !UPT ;  /* 0x00000008ff2a8292 */ /* 0x000fe2000f8e33ff */
[----:B------:R-:W2:Y:S03]  /*03c0*/  LDCU UR8, c[0x0][0x3f4] ;  /* 0x00007e80ff0877ac */ /* 0x000ea60008000800 */
[----:B0-----:R-:W-:Y:S01]  /*03d0*/  @UP2 UIMAD.WIDE UR4, UR42, 0x4, UR4 ;  /* 0x000000042a0428a5 */ /* 0x001fe2000f8e0204 */
[----:B------:R-:W1:Y:S05]  /*03e0*/  LDCU UR6, c[0x0][0x3f8] ;  /* 0x00007f00ff0677ac */ /* 0x000e6a0008000800 */
[----:B------:R-:W-:Y:S01]  /*03f0*/  IMAD.U32 R3, RZ, RZ, UR5 ;  /* 0x00000005ff037e24 */ /* 0x000fe2000f8e00ff */
[----:B------:R-:W-:-:S04]  /*0400*/  MOV R2, UR4 ;  /* 0x0000000400027c02 */ /* 0x000fc80008000f00 */
[----:B------:R-:W0:Y:S01]  /*0410*/  LDCU UR4, c[0x0][0x3e8] ;  /* 0x00007d00ff0477ac */ /* 0x000e220008000800 */
[----:B------:R3:W4:Y:S01]  /*0420*/  @P0 LDG.E R3, desc[UR36][R2.64] ;  /* 0x0000002402030981 */ /* 0x000722000c1e1900 */
[----:B--2---:R-:W-:-:S05]  /*0430*/  IMAD.U32 R23, RZ, RZ, UR8 ;  /* 0x00000008ff177e24 */ /* 0x004fca000f8e00ff */
[----:B------:R-:W-:-:S04]  /*0440*/  IABS R6, R23 ;  /* 0x0000001700067213 */ /* 0x000fc80000000000 */
[----:B------:R-:W2:Y:S08]  /*0450*/  I2F.RP R0, R6 ;  /* 0x0000000600007306 */ /* 0x000eb00000209400 */
[----:B--2---:R-:W2:Y:S02]  /*0460*/  MUFU.RCP R0, R0 ;  /* 0x0000000000007308 */ /* 0x004ea40000001000 */
[----:B--2---:R-:W-:-:S06]  /*0470*/  IADD3 R4, PT, PT, R0, 0xffffffe, RZ ;  /* 0x0ffffffe00047810 */ /* 0x004fcc0007ffe0ff */
[----:B------:R2:W1:Y:S02]  /*0480*/  F2I.FTZ.U32.TRUNC.NTZ R5, R4 ;  /* 0x0000000400057305 */ /* 0x000464000021f000 */
[----:B--2---:R-:W-:Y:S02]  /*0490*/  IMAD.MOV.U32 R4, RZ, RZ, RZ ;  /* 0x000000ffff047224 */ /* 0x004fe400078e00ff */
[----:B-1----:R-:W-:-:S04]  /*04a0*/  IMAD.MOV R7, RZ, RZ, -R5 ;  /* 0x000000ffff077224 */ /* 0x002fc800078e0a05 */
[----:B------:R-:W-:-:S04]  /*04b0*/  IMAD R7, R7, R6, RZ ;  /* 0x0000000607077224 */ /* 0x000fc800078e02ff */
[----:B------:R-:W-:Y:S01]  /*04c0*/  IMAD.HI.U32 R5, R5, R7, R4 ;  /* 0x0000000705057227 */ /* 0x000fe200078e0004 */
[----:B-----5:R-:W-:-:S13]  /*04d0*/  R2UR UR44, R10 ;  /* 0x000000000a2c72ca */ /* 0x020fda00000e0000 */
[----:B------:R-:W-:-:S06]  /*04e0*/  UIADD3 UR45, UPT, UPT, UR44, -0x1, URZ ;  /* 0xffffffff2c2d7890 */ /* 0x000fcc000fffe0ff */
[----:B------:R-:W-:-:S05]  /*04f0*/  IABS R0, UR45 ;  /* 0x0000002d00007c13 */ /* 0x000fca0008000000 */
[----:B------:R-:W-:-:S05]  /*0500*/  IMAD.HI.U32 R5, R5, R0, RZ ;  /* 0x0000000005057227 */ /* 0x000fca00078e00ff */
[----:B------:R-:W-:-:S05]  /*0510*/  IADD3 R5, PT, PT, -R5, RZ, RZ ;  /* 0x000000ff05057210 */ /* 0x000fca0007ffe1ff */
[----:B------:R-:W-:-:S05]  /*0520*/  IMAD R5, R6, R5, R0 ;  /* 0x0000000506057224 */ /* 0x000fca00078e0200 */
[----:B------:R-:W-:-:S13]  /*0530*/  R2UR UR41, R5 ;  /* 0x00000000052972ca */ /* 0x000fda00000e0000 */
[----:B------:R-:W-:Y:S01]  /*0540*/  ISETP.GT.U32.AND P0, PT, R6, UR41, PT ;  /* 0x0000002906007c0c */ /* 0x000fe2000bf04070 */
[----:B---3--:R-:W1:-:S12]  /*0550*/  S2R R2, SR_TID.X ;  /* 0x0000000000027919 */ /* 0x008e580000002100 */
[----:B------:R-:W-:-:S04]  /*0560*/  @!P0 IADD3 R0, PT, PT, -R6, UR41, RZ ;  /* 0x0000002906008c10 */ /* 0x000fc8000fffe1ff */
[----:B------:R-:W-:-:S13]  /*0570*/  @!P0 R2UR UR41, R0 ;  /* 0x00000000002982ca */ /* 0x000fda00000e0000 */
[----:B------:R-:W-:Y:S01]  /*0580*/  ISETP.GT.U32.AND P0, PT, R6, UR41, PT ;  /* 0x0000002906007c0c */ /* 0x000fe2000bf04070 */
[----:B0-----:R-:W-:Y:S01]  /*0590*/  UISETP.NE.AND UP1, UPT, UR4, URZ, UPT ;  /* 0x000000ff0400728c */ /* 0x001fe2000bf25270 */
[----:B------:R-:W-:Y:S01]  /*05a0*/  PLOP3.LUT P1, PT, PT, PT, UP2, 0x80, 0x8 ;  /* 0x000000000008781c */ /* 0x000fe20003f2f028 */
[----:B------:R-:W-:Y:S01]  /*05b0*/  UP2UR UR43, UPR, URZ, 0x4 ;  /* 0x00000004ff2b7883 */ /* 0x000fe20008000000 */
[----:B-1----:R-:W-:Y:S01]  /*05c0*/  ISETP.GT.U32.AND P3, PT, R2, 0x13, PT ;  /* 0x000000130200780c */ /* 0x002fe20003f64070 */
[----:B------:R-:W-:-:S08]  /*05d0*/  UISETP.GE.AND UP2, UPT, UR45, URZ, UPT ;  /* 0x000000ff2d00728c */ /* 0x000fd0000bf46270 */
[----:B------:R-:W-:Y:S01]  /*05e0*/  @!P0 IADD3 R6, PT, PT, -R6, UR41, RZ ;  /* 0x0000002906068c10 */ /* 0x000fe2000fffe1ff */
[----:B------:R-:W-:-:S03]  /*05f0*/  UISETP.NE.AND UP0, UPT, UR8, URZ, UPT ;  /* 0x000000ff0800728c */ /* 0x000fc6000bf05270 */
[----:B------:R-:W-:Y:S01]  /*0600*/  @!P0 R2UR UR41, R6 ;  /* 0x00000000062982ca */ /* 0x000fe200000e0000 */
[----:B------:R-:W-:Y:S02]  /*0610*/  UIMAD UR47, UR7, UR8, URZ ;  /* 0x00000008072f72a4 */ /* 0x000fe4000f8e02ff */
[----:B------:R-:W-:Y:S02]  /*0620*/  UIMAD UR40, UR7, UR6, UR46 ;  /* 0x00000006072872a4 */ /* 0x000fe4000f8e022e */
[----:B------:R-:W-:Y:S01]  /*0630*/  @UP1 UIMAD UR4, UR7, UR4, URZ ;  /* 0x00000004070412a4 */ /* 0x000fe2000f8e02ff */
[----:B------:R-:W-:Y:S01]  /*0640*/  UMOV UR38, URZ ;  /* 0x000000ff00267c82 */ /* 0x000fe20008000000 */
[----:B------:R-:W-:Y:S01]  /*0650*/  @!UP1 UIMAD UR5, UR40, 0xa0, URZ ;  /* 0x000000a0280598a4 */ /* 0x000fe2000f8e02ff */
[----:B------:R-:W-:Y:S01]  /*0660*/  IMAD.SHL.U32 R16, R2, 0x8, RZ ;  /* 0x0000000802107824 */ /* 0x000fe200078e00ff */
[----:B------:R-:W-:Y:S01]  /*0670*/  MOV R17, UR47 ;  /* 0x0000002f00117c02 */ /* 0x000fe20008000f00 */
[----:B------:R-:W-:Y:S01]  /*0680*/  @UP1 UIMAD UR5, UR46, 0xa0, UR4 ;  /* 0x000000a02e0518a4 */ /* 0x000fe2000f8e0204 */
[----:B------:R-:W-:Y:S02]  /*0690*/  BSSY.RECONVERGENT B0, `(.L_x_228) ;  /* 0x0000048000007945 */ /* 0x000fe40003800200 */
[----:B------:R-:W-:-:S02]  /*06a0*/  @!UP2 UIADD3 UR41, UPT, UPT, -UR41, URZ, URZ ;  /* 0x000000ff2929a290 */ /* 0x000fc4000fffe1ff */
[----:B------:R-:W-:Y:S02]  /*06b0*/  @!UP0 ULOP3.LUT UR41, URZ, UR8, URZ, 0x33, !UPT ;  /* 0x00000008ff298292 */ /* 0x000fe4000f8e33ff */
[----:B------:R-:W-:Y:S01]  /*06c0*/  UIMAD UR42, UR42, UR6, URZ ;  /* 0x000000062a2a72a4 */ /* 0x000fe2000f8e02ff */
[----:B------:R-:W-:Y:S02]  /*06d0*/  P2R R18, PR, RZ, 0x10 ;  /* 0x00000010ff127803 */ /* 0x000fe40000000000 */
[----:B------:R-:W-:Y:S02]  /*06e0*/  CS2R R34, SRZ ;  /* 0x0000000000227805 */ /* 0x000fe4000001ff00 */
[----:B------:R-:W-:Y:S02]  /*06f0*/  CS2R R32, SRZ ;  /* 0x0000000000207805 */ /* 0x000fe4000001ff00 */
[----:B------:R-:W-:Y:S02]  /*0700*/  SHF.R.S32.HI R17, RZ, 0x1f, R17 ;  /* 0x0000001fff117819 */ /* 0x000fe40000011411 */
[----:B----4-:R-:W-:Y:S01]  /*0710*/  @P1 R2UR UR38, R3 ;  /* 0x00000000032612ca */ /* 0x010fe200000e0000 */
[----:B------:R-:W-:-:S04]  /*0720*/  IMAD.U32 R3, RZ, RZ, UR46 ;  /* 0x0000002eff037e24 */ /* 0x000fc8000f8e00ff */
[----:B------:R-:W-:Y:S01]  /*0730*/  IMAD R3, R3, 0xa0, R16 ;  /* 0x000000a003037824 */ /* 0x000fe200078e0210 */
[----:B------:R-:W-:Y:S09]  /*0740*/  @P3 BRA `(.L_x_229) ;  /* 0x0000000000f03947 */ /* 0x000ff20003800000 */
        /* <DEDUP_REMOVED lines=57> */
.L_x_230:
[----:B------:R-:W0:Y:S02]  /*0ae0*/  LDC.64 R4, c[0x0][0x388] ;  /* 0x0000e200ff047b82 */ /* 0x000e240000000a00 */
[----:B0-----:R-:W-:-:S05]  /*0af0*/  IMAD.WIDE R4, R7, 0x2, R4 ;  /* 0x0000000207047825 */ /* 0x001fca00078e0204 */
[----:B------:R0:W5:Y:S02]  /*0b00*/  LDG.E.128 R32, desc[UR36][R4.64] ;  /* 0x0000002404207981 */ /* 0x000164000c1e1d00 */
.L_x_229:
[----:B------:R-:W-:Y:S05]  /*0b10*/  BSYNC.RECONVERGENT B0 ;  /* 0x0000000000007941 */ /* 0x000fea0003800200 */
.L_x_228:
[----:B------:R-:W1:Y:S01]  /*0b20*/  LDCU.64 UR10, c[0x0][0x3a0] ;  /* 0x00007400ff0a77ac */ /* 0x000e620008000a00 */
[----:B0-----:R-:W0:Y:S01]  /*0b30*/  @!P3 LDC.64 R4, c[0x0][0x3b8] ;  /* 0x0000ee00ff04bb82 */ /* 0x001e220000000a00 */
[----:B------:R-:W-:Y:S01]  /*0b40*/  @!P3 IMAD R0, R2, R23, UR45 ;  /* 0x0000002d0200be24 */ /* 0x000fe2000f8e0217 */
[----:B------:R-:W-:Y:S01]  /*0b50*/  CS2R R30, SRZ ;  /* 0x00000000001e7805 */ /* 0x000fe2000001ff00 */
[----:B------:R-:W-:Y:S01]  /*0b60*/  UIMAD UR48, UR40, 0xa0, URZ ;  /* 0x000000a0283078a4 */ /* 0x000fe2000f8e02ff */
[----:B------:R-:W-:Y:S02]  /*0b70*/  CS2R R28, SRZ ;  /* 0x00000000001c7805 */ /* 0x000fe4000001ff00 */
[----:B------:R-:W-:Y:S02]  /*0b80*/  CS2R R26, SRZ ;  /* 0x00000000001a7805 */ /* 0x000fe4000001ff00 */
[----:B------:R-:W-:Y:S02]  /*0b90*/  @!P3 SHF.L.U32 R0, R0, 0x3, RZ ;  /* 0x000000030000b819 */ /* 0x000fe400000006ff */
[----:B------:R-:W-:Y:S01]  /*0ba0*/  CS2R R24, SRZ ;  /* 0x0000000000187805 */ /* 0x000fe2000001ff00 */
[----:B------:R-:W2:Y:S02]  /*0bb0*/  LDCU.64 UR4, c[0x0][0x390] ;  /* 0x00007200ff0477ac */ /* 0x000ea40008000a00 */
[----:B------:R-:W-:Y:S01]  /*0bc0*/  @!P3 IMAD R13, R23, UR48, R0 ;  /* 0x00000030170dbc24 */ /* 0x000fe2000f8e0200 */
[----:B------:R-:W-:Y:S01]  /*0bd0*/  VOTEU.ANY UP0, P4 ;  /* 0x0000000000ff7886 */ /* 0x000fe20002000100 */
[----:B------:R-:W-:Y:S01]  /*0be0*/  PLOP3.LUT P0, PT, PT, PT, UP0, 0x40, 0x4 ;  /* 0x000000000004781c */ /* 0x000fe20003f0e808 */
[----:B------:R-:W-:Y:S01]  /*0bf0*/  UISETP.NE.AND UP1, UPT, UR9, URZ, UPT ;  /* 0x000000ff0900728c */ /* 0x000fe2000bf25270 */
[----:B-1----:R-:W-:-:S02]  /*0c00*/  ISETP.NE.U32.AND P1, PT, RZ, UR10, PT ;  /* 0x0000000aff007c0c */ /* 0x002fc4000bf25070 */
[C---:B------:R-:W-:Y:S02]  /*0c10*/  ISETP.GT.U32.OR P0, PT, R2.reuse, 0x1f, P0 ;  /* 0x0000001f0200780c */ /* 0x040fe40000704470 */
[----:B------:R-:W-:Y:S01]  /*0c20*/  ISETP.NE.AND.EX P1, PT, RZ, UR11, PT, P1 ;  /* 0x0000000bff007c0c */ /* 0x000fe2000bf25310 */
[----:B------:R-:W1:Y:S01]  /*0c30*/  LDCU.64 UR10, c[0x0][0x418] ;  /* 0x00008300ff0a77ac */ /* 0x000e620008000a00 */
[----:B0-----:R-:W-:Y:S02]  /*0c40*/  @!P3 IMAD.WIDE R4, R13, 0x2, R4 ;  /* 0x000000020d04b825 */ /* 0x001fe400078e0204 */
[C---:B------:R-:W-:Y:S02]  /*0c50*/  ISETP.GT.U32.OR P1, PT, R2.reuse, 0x13, !P1 ;  /* 0x000000130200780c */ /* 0x040fe40004f24470 */
[----:B--2---:R-:W-:Y:S02]  /*0c60*/  ISETP.NE.U32.AND P2, PT, RZ, UR4, PT ;  /* 0x00000004ff007c0c */ /* 0x004fe4000bf45070 */
[----:B------:R-:W-:Y:S01]  /*0c70*/  ISETP.NE.OR P1, PT, RZ, UR9, P1 ;  /* 0x00000009ff007c0c */ /* 0x000fe20008f25670 */
[----:B------:R0:W5:Y:S01]  /*0c80*/  @!P3 LDG.E.128 R28, desc[UR36][R4.64] ;  /* 0x00000024041cb981 */ /* 0x000162000c1e1d00 */
[----:B------:R-:W-:Y:S01]  /*0c90*/  ISETP.NE.AND.EX P2, PT, RZ, UR5, PT, P2 ;  /* 0x00000005ff007c0c */ /* 0x000fe2000bf45320 */
[----:B------:R-:W2:Y:S03]  /*0ca0*/  @!P0 LDC.64 R10, c[0x0][0x450] ;  /* 0x00011400ff0a8b82 */ /* 0x000ea60000000a00 */
[----:B------:R-:W-:Y:S01]  /*0cb0*/  ISETP.GT.U32.OR P2, PT, R2, 0x13, !P2 ;  /* 0x000000130200780c */ /* 0x000fe20005744470 */
[----:B-1----:R-:W-:-:S06]  /*0cc0*/  UISETP.NE.U32.AND UP0, UPT, UR10, URZ, UPT ;  /* 0x000000ff0a00728c */ /* 0x002fcc000bf05070 */
[----:B------:R-:W1:Y:S01]  /*0cd0*/  @!P1 LDC.64 R6, c[0x0][0x3a0] ;  /* 0x0000e800ff069b82 */ /* 0x000e620000000a00 */
[----:B------:R-:W-:-:S07]  /*0ce0*/  UISETP.NE.AND.EX UP0, UPT, UR11, URZ, UPT, UP0 ;  /* 0x000000ff0b00728c */ /* 0x000fce000bf05300 */
[----:B------:R-:W3:Y:S04]  /*0cf0*/  @!P2 LDC.64 R8, c[0x0][0x390] ;  /* 0x0000e400ff08ab82 */ /* 0x000ee80000000a00 */
[----:B------:R-:W4:Y:S01]  /*0d00*/  @UP0 LDCU.64 UR4, c[0x0][0x418] ;  /* 0x00008300ff0407ac */ /* 0x000f220008000a00 */
[----:B-1----:R-:W-:-:S05]  /*0d10*/  @!P1 IMAD.WIDE.U32 R6, R3, 0x2, R6 ;  /* 0x0000000203069825 */ /* 0x002fca00078e0006 */
[----:B------:R0:W5:Y:S01]  /*0d20*/  @!P1 LDG.E.128 R24, desc[UR36][R6.64] ;  /* 0x0000002406189981 */ /* 0x000162000c1e1d00 */
[----:B--2-4-:R-:W-:Y:S05]  /*0d30*/  BRA.U UP1, `(.L_x_231) ;  /* 0x0000000101107547 */ /* 0x014fea000b800000 */
[----:B-----5:R-:W-:Y:S02]  /*0d40*/  HFMA2 R28, R28, 1, 1, R24 ;  /* 0x3c003c001c1c7831 */ /* 0x020fe40000000018 */
[----:B------:R-:W-:Y:S02]  /*0d50*/  HADD2 R29, R29, R25 ;  /* 0x000000191d1d7230 */ /* 0x000fe40000000000 */
[----:B------:R-:W-:Y:S02]  /*0d60*/  HFMA2 R30, R30, 1, 1, R26 ;  /* 0x3c003c001e1e7831 */ /* 0x000fe4000000001a */
[----:B------:R-:W-:-:S07]  /*0d70*/  HADD2 R31, R31, R27 ;  /* 0x0000001b1f1f7230 */ /* 0x000fce0000000000 */
.L_x_231:
[----:B------:R-:W-:Y:S01]  /*0d80*/  VOTEU.ALL UP2, P0 ;  /* 0x0000000000ff7886 */ /* 0x000fe20000040000 */
[----:B------:R-:W-:Y:S01]  /*0d90*/  PLOP3.LUT P3, PT, PT, PT, UP0, 0x80, 0x8 ;  /* 0x000000000008781c */ /* 0x000fe20003f6f008 */
[----:B------:R-:W-:Y:S01]  /*0da0*/  @UP0 UIMAD.WIDE.U32 UR4, UR7, 0x4, UR4 ;  /* 0x00000004070408a5 */ /* 0x000fe2000f8e0004 */
[----:B------:R-:W-:Y:S02]  /*0db0*/  CS2R R22, SRZ ;  /* 0x0000000000167805 */ /* 0x000fe4000001ff00 */
[----:B------:R-:W-:Y:S01]  /*0dc0*/  CS2R R20, SRZ ;  /* 0x0000000000147805 */ /* 0x000fe2000001ff00 */
[----:B------:R-:W-:Y:S01]  /*0dd0*/  @!UP2 UIMAD UR6, UR38, UR6, URZ ;  /* 0x000000062606a2a4 */ /* 0x000fe2000f8e02ff */
[----:B0--3--:R-:W-:Y:S01]  /*0de0*/  @!P2 IMAD.WIDE.U32 R4, R3, 0x2, R8 ;  /* 0x000000020304a825 */ /* 0x009fe200078e0008 */
[----:B------:R-:W-:-:S03]  /*0df0*/  MOV R13, UR5 ;  /* 0x00000005000d7c02 */ /* 0x000fc60008000f00 */
[----:B------:R-:W-:Y:S01]  /*0e00*/  IMAD.U32 R12, RZ, RZ, UR4 ;  /* 0x00000004ff0c7e24 */ /* 0x000fe2000f8e00ff */
[----:B------:R-:W2:Y:S01]  /*0e10*/  @!P2 LDG.E.128 R20, desc[UR36][R4.64] ;  /* 0x000000240414a981 */ /* 0x000ea2000c1e1d00 */
[----:B------:R-:W-:Y:S01]  /*0e20*/  IMAD.U32 R0, RZ, RZ, UR6 ;  /* 0x00000006ff007e24 */ /* 0x000fe2000f8e00ff */
[----:B------:R-:W0:Y:S03]  /*0e30*/  LDCU.U8 UR4, c[0x0][0x404] ;  /* 0x00008080ff0477ac */ /* 0x000e260008000000 */
[----:B------:R-:W-:Y:S01]  /*0e40*/  @!P0 IMAD R7, R0, 0xa0, R3 ;  /* 0x000000a000078824 */ /* 0x000fe200078e0203 */
[----:B------:R-:W3:Y:S01]  /*0e50*/  @P3 LDG.E R12, desc[UR36][R12.64] ;  /* 0x000000240c0c3981 */ /* 0x000ee2000c1e1900 */
[----:B------:R-:W1:Y:S02]  /*0e60*/  LDC R3, c[0x0][0x400] ;  /* 0x00010000ff037b82 */ /* 0x000e640000000800 */
[----:B------:R-:W-:-:S05]  /*0e70*/  @!P0 IMAD.WIDE R6, R7, 0x2, R10 ;  /* 0x0000000207068825 */ /* 0x000fca00078e020a */
[----:B------:R-:W4:Y:S01]  /*0e80*/  @!P0 LDG.E.128 R8, desc[UR36][R6.64] ;  /* 0x0000002406088981 */ /* 0x000f22000c1e1d00 */
[----:B0-----:R-:W-:-:S04]  /*0e90*/  ISETP.NE.AND P1, PT, RZ, UR4, PT ;  /* 0x00000004ff007c0c */ /* 0x001fc8000bf25270 */
[----:B-1----:R-:W-:Y:S01]  /*0ea0*/  ISETP.LT.OR P1, PT, R3, 0x1, P1 ;  /* 0x000000010300780c */ /* 0x002fe20000f21670 */
[----:B------:R-:W-:Y:S01]  /*0eb0*/  UMOV UR39, URZ ;  /* 0x000000ff00277c82 */ /* 0x000fe20008000000 */
[----:B------:R-:W-:Y:S01]  /*0ec0*/  BSSY.RECONVERGENT B6, `(.L_x_232) ;  /* 0x00001fc000067945 */ /* 0x000fe20003800200 */
[----:B--2--5:R-:W-:Y:S02]  /*0ed0*/  HFMA2 R32, R32, 1, 1, R20 ;  /* 0x3c003c0020207831 */ /* 0x024fe40000000014 */
[----:B------:R-:W-:Y:S02]  /*0ee0*/  HFMA2 R34, R34, 1, 1, R22 ;  /* 0x3c003c0022227831 */ /* 0x000fe40000000016 */
[----:B------:R-:W-:Y:S01]  /*0ef0*/  HADD2 R33, R33, R21 ;  /* 0x0000001521217230 */ /* 0x000fe20000000000 */
[----:B---3--:R-:W-:Y:S01]  /*0f00*/  @P3 R2UR UR39, R12 ;  /* 0x000000000c2732ca */ /* 0x008fe200000e0000 */
[----:B------:R-:W-:Y:S02]  /*0f10*/  HADD2 R35, R35, R23 ;  /* 0x0000001723237230 */ /* 0x000fe40000000000 */
[----:B----4-:R-:W-:-:S02]  /*0f20*/  @!P0 HFMA2 R29, R29, R9, -RZ ;  /* 0x000000091d1d8231 */ /* 0x010fc400001000ff */
[----:B------:R-:W-:Y:S02]  /*0f30*/  @!P0 HFMA2 R31, R31, R11, -RZ ;  /* 0x0000000b1f1f8231 */ /* 0x000fe400001000ff */
[----:B------:R-:W-:Y:S02]  /*0f40*/  @!P0 HMUL2 R28, R28, R8 ;  /* 0x000000081c1c8232 */ /* 0x000fe40000000000 */
[----:B------:R-:W-:Y:S01]  /*0f50*/  @!P0 HMUL2 R30, R30, R10 ;  /* 0x0000000a1e1e8232 */ /* 0x000fe20000000000 */
[----:B------:R-:W-:Y:S06]  /*0f60*/  @P1 BRA `(.L_x_233) ;  /* 0x0000000800a41947 */ /* 0x000fec0003800000 */
[----:B------:R-:W-:Y:S05]  /*0f70*/  BRA.U UP1, `(.L_x_234) ;  /* 0x0000000501887547 */ /* 0x000fea000b800000 */
[----:B------:R-:W-:-:S13]  /*0f80*/  ISETP.GE.AND P0, PT, R16, R3, PT ;  /* 0x000000031000720c */ /* 0x000fda0003f06270 */
[----:B------:R-:W-:Y:S05]  /*0f90*/  @P0 BRA `(.L_x_235) ;  /* 0x0000001c00b80947 */ /* 0x000fea0003800000 */
[----:B------:R-:W-:Y:S01]  /*0fa0*/  I2FP.F32.U32 R3, R3 ;  /* 0x0000000300037245 */ /* 0x000fe20000201000 */
[C---:B------:R-:W-:Y:S01]  /*0fb0*/  VIADD R4, R16.reuse, 0x2 ;  /* 0x0000000210047836 */ /* 0x040fe20000000000 */
[----:B------:R-:W-:Y:S01]  /*0fc0*/  I2FP.F32.U32 R0, R16 ;  /* 0x0000001000007245 */ /* 0x000fe20000201000 */
[C---:B------:R-:W-:Y:S01]  /*0fd0*/  VIADD R6, R16.reuse, 0x4 ;  /* 0x0000000410067836 */ /* 0x040fe20000000000 */
[----:B------:R-:W-:Y:S01]  /*0fe0*/  IADD3 R7, PT, PT, R16, 0x6, RZ ;  /* 0x0000000610077810 */ /* 0x000fe20007ffe0ff */
[----:B------:R-:W-:Y:S01]  /*0ff0*/  UIADD3 UR4, UPT, UPT, -UR39, UR9, URZ ;  /* 0x0000000927047290 */ /* 0x000fe2000fffe1ff */
[----:B------:R-:W0:Y:S01]  /*1000*/  MUFU.RCP R3, R3 ;  /* 0x0000000300037308 */ /* 0x000e220000001000 */
[----:B------:R-:W-:Y:S01]  /*1010*/  I2FP.F32.U32 R5, R4 ;  /* 0x0000000400057245 */ /* 0x000fe20000201000 */
[--C-:B------:R-:W-:Y:S01]  /*1020*/  HADD2.F32 R19, -RZ, R34.reuse.H1_H1 ;  /* 0x30000022ff137230 */ /* 0x100fe20000004100 */
[----:B------:R-:W-:Y:S01]  /*1030*/  I2FP.F32.U32 R6, R6 ;  /* 0x0000000600067245 */ /* 0x000fe20000201000 */
[----:B------:R-:W-:Y:S01]  /*1040*/  HADD2.F32 R15, -RZ, R34.H0_H0 ;  /* 0x20000022ff0f7230 */ /* 0x000fe20000004100 */
[----:B------:R-:W-:Y:S01]  /*1050*/  I2FP.F32.U32 R7, R7 ;  /* 0x0000000700077245 */ /* 0x000fe20000201000 */
[----:B------:R-:W-:-:S02]  /*1060*/  HADD2.F32 R23, -RZ, R30.H1_H1 ;  /* 0x3000001eff177230 */ /* 0x000fc40000004100 */
[----:B------:R-:W-:Y:S02]  /*1070*/  HADD2.F32 R21, -RZ, R30.H0_H0 ;  /* 0x2000001eff157230 */ /* 0x000fe40000004100 */
[----:B------:R-:W-:Y:S02]  /*1080*/  HADD2.F32 R37, -RZ, R35.H1_H1 ;  /* 0x30000023ff257230 */ /* 0x000fe40000004100 */
        /* <DEDUP_REMOVED lines=10> */
[----:B------:R-:W-:Y:S01]  /*1130*/  I2FP.F32.S32 R0, UR4 ;  /* 0x0000000400007c45 */ /* 0x000fe20008201400 */
[----:B------:R-:W0:Y:S01]  /*1140*/  MUFU.EX2 R11, -R4 ;  /* 0x80000004000b7308 */ /* 0x000e220000000800 */
[----:B------:R-:W-:-:S03]  /*1150*/  FMUL.FTZ R9, R3, 13.28771209716796875 ;  /* 0x41549a7803097820 */ /* 0x000fc60000410000 */
[----:B------:R-:W1:Y:S04]  /*1160*/  MUFU.EX2 R5, -R5 ;  /* 0x8000000500057308 */ /* 0x000e680000000800 */
[----:B------:R-:W2:Y:S04]  /*1170*/  MUFU.EX2 R7, -R7 ;  /* 0x8000000700077308 */ /* 0x000ea80000000800 */
[----:B------:R-:W3:Y:S01]  /*1180*/  MUFU.EX2 R9, -R9 ;  /* 0x8000000900097308 */ /* 0x000ee20000000800 */
[----:B0-----:R-:W-:Y:S01]  /*1190*/  FMUL.FTZ R3, R0, R11 ;  /* 0x0000000b00037220 */ /* 0x001fe20000410000 */
[----:B------:R-:W-:-:S02]  /*11a0*/  HADD2.F32 R11, -RZ, R33.H1_H1 ;  /* 0x30000021ff0b7230 */ /* 0x000fc40000004100 */
[----:B------:R-:W-:Y:S02]  /*11b0*/  HADD2.F32 R33, -RZ, R33.H0_H0 ;  /* 0x20000021ff217230 */ /* 0x000fe40000004100 */
        /* <DEDUP_REMOVED lines=62> */
.L_x_234:
        /* <DEDUP_REMOVED lines=12> */
[----:B------:R-:W-:-:S02]  /*1660*/  HADD2.F32 R20, -RZ, R35.H0_H0 ;  /* 0x20000023ff147230 */ /* 0x000fc40000004100 */
[-C--:B0-----:R-:W-:Y:S01]  /*1670*/  FMUL.FTZ R0, R0, R3.reuse ;  /* 0x0000000300007220 */ /* 0x081fe20000410000 */
[-C--:B------:R-:W-:Y:S01]  /*1680*/  FMUL.FTZ R6, R6, R3.reuse ;  /* 0x0000000306067220 */ /* 0x080fe20000410000 */
[----:B------:R-:W-:Y:S02]  /*1690*/  FMUL.FTZ R8, R8, R3 ;  /* 0x0000000308087220 */ /* 0x000fe40000410000 */
[----:B------:R-:W-:Y:S01]  /*16a0*/  FMUL.FTZ R4, R0, 13.28771209716796875 ;  /* 0x41549a7800047820 */ /* 0x000fe20000410000 */
[----:B------:R-:W-:Y:S01]  /*16b0*/  I2FP.F32.U32 R0, R5 ;  /* 0x0000000500007245 */ /* 0x000fe20000201000 */
[----:B------:R-:W-:Y:S01]  /*16c0*/  FMUL.FTZ R6, R6, 13.28771209716796875 ;  /* 0x41549a7806067820 */ /* 0x000fe20000410000 */
[----:B------:R-:W-:Y:S01]  /*16d0*/  FMUL.FTZ R11, R8, 13.28771209716796875 ;  /* 0x41549a78080b7820 */ /* 0x000fe20000410000 */
[----:B------:R-:W0:Y:S02]  /*16e0*/  MUFU.EX2 R5, -R4 ;  /* 0x8000000400057308 */ /* 0x000e240000000800 */
[----:B------:R-:W-:Y:S01]  /*16f0*/  FMUL.FTZ R7, R0, R3 ;  /* 0x0000000300077220 */ /* 0x000fe20000410000 */
[----:B------:R-:W-:Y:S01]  /*1700*/  I2FP.F32.S32 R0, UR4 ;  /* 0x0000000400007c45 */ /* 0x000fe20008201400 */
[----:B------:R-:W1:Y:S02]  /*1710*/  MUFU.EX2 R13, -R11 ;  /* 0x8000000b000d7308 */ /* 0x000e640000000800 */
[----:B------:R-:W-:-:S02]  /*1720*/  FMUL.FTZ R10, R7, 13.28771209716796875 ;  /* 0x41549a78070a7820 */ /* 0x000fc40000410000 */
[----:B------:R-:W2:Y:S04]  /*1730*/  MUFU.EX2 R7, -R6 ;  /* 0x8000000600077308 */ /* 0x000ea80000000800 */
[----:B------:R3:W4:Y:S01]  /*1740*/  MUFU.EX2 R9, -R10 ;  /* 0x8000000a00097308 */ /* 0x0007220000000800 */
[----:B0-----:R-:W-:-:S04]  /*1750*/  FMUL.FTZ R5, R0, R5 ;  /* 0x0000000500057220 */ /* 0x001fc80000410000 */
[----:B------:R-:W-:Y:S01]  /*1760*/  FMUL.RZ R5, R5, 0.15915493667125701904 ;  /* 0x3e22f98305057820 */ /* 0x000fe2000040c000 */
[C---:B-1----:R-:W-:Y:S01]  /*1770*/  FMUL.FTZ R13, R0.reuse, R13 ;  /* 0x0000000d000d7220 */ /* 0x042fe20000410000 */
[----:B---3--:R-:W-:Y:S02]  /*1780*/  HADD2.F32 R10, -RZ, R33.H1_H1 ;  /* 0x30000021ff0a7230 */ /* 0x008fe40000004100 */
[C---:B--2---:R-:W-:Y:S01]  /*1790*/  FMUL.FTZ R7, R0.reuse, R7 ;  /* 0x0000000700077220 */ /* 0x044fe20000410000 */
[----:B------:R-:W0:Y:S01]  /*17a0*/  MUFU.COS R3, R5 ;  /* 0x0000000500037308 */ /* 0x000e220000000000 */
[----:B------:R-:W-:Y:S01]  /*17b0*/  FMUL.RZ R14, R13, 0.15915493667125701904 ;  /* 0x3e22f9830d0e7820 */ /* 0x000fe2000040c000 */
[----:B------:R-:W-:Y:S02]  /*17c0*/  HADD2.F32 R13, -RZ, R34.H1_H1 ;  /* 0x30000022ff0d7230 */ /* 0x000fe40000004100 */
[----:B----4-:R-:W-:Y:S01]  /*17d0*/  FMUL.FTZ R6, R0, R9 ;  /* 0x0000000900067220 */ /* 0x010fe20000410000 */
[----:B------:R-:W-:Y:S01]  /*17e0*/  FMUL.RZ R7, R7, 0.15915493667125701904 ;  /* 0x3e22f98307077820 */ /* 0x000fe2000040c000 */
[----:B------:R-:W-:-:S02]  /*17f0*/  HADD2.F32 R0, -RZ, R32.H1_H1 ;  /* 0x30000020ff007230 */ /* 0x000fc40000004100 */
[----:B------:R-:W-:Y:S01]  /*1800*/  FMUL.RZ R6, R6, 0.15915493667125701904 ;  /* 0x3e22f98306067820 */ /* 0x000fe2000040c000 */
[----:B------:R0:W1:Y:S01]  /*1810*/  MUFU.SIN R4, R5 ;  /* 0x0000000500047308 */ /* 0x0000620000000400 */
[----:B------:R-:W-:Y:S02]  /*1820*/  HADD2.F32 R32, -RZ, R32.H0_H0 ;  /* 0x20000020ff207230 */ /* 0x000fe40000004100 */
[----:B------:R-:W-:Y:S02]  /*1830*/  HADD2.F32 R33, -RZ, R33.H0_H0 ;  /* 0x20000021ff217230 */ /* 0x000fe40000004100 */
[----:B------:R-:W-:-:S03]  /*1840*/  HADD2.F32 R34, -RZ, R34.H0_H0 ;  /* 0x20000022ff227230 */ /* 0x000fc60000004100 */
[----:B------:R-:W2:Y:S01]  /*1850*/  MUFU.SIN R9, R7 ;  /* 0x0000000700097308 */ /* 0x000ea20000000400 */
[----:B0-----:R-:W-:-:S07]  /*1860*/  FMUL.FTZ R5, R3, R0 ;  /* 0x0000000003057220 */ /* 0x001fce0000410000 */
[----:B------:R-:W0:Y:S01]  /*1870*/  MUFU.SIN R12, R6 ;  /* 0x00000006000c7308 */ /* 0x000e220000000400 */
[----:B-1----:R-:W-:-:S07]  /*1880*/  FFMA.FTZ R5, R4, R32, R5 ;  /* 0x0000002004057223 */ /* 0x002fce0000010005 */
[----:B------:R-:W1:Y:S08]  /*1890*/  MUFU.SIN R19, R14 ;  /* 0x0000000e00137308 */ /* 0x000e700000000400 */
[----:B------:R2:W3:Y:S08]  /*18a0*/  MUFU.COS R8, R7 ;  /* 0x0000000700087308 */ /* 0x0004f00000000000 */
[----:B------:R4:W5:Y:S01]  /*18b0*/  MUFU.COS R11, R6 ;  /* 0x00000006000b7308 */ /* 0x0009620000000000 */
[----:B--2---:R-:W-:-:S07]  /*18c0*/  FMUL.FTZ R7, R9, R10 ;  /* 0x0000000a09077220 */ /* 0x004fce0000410000 */
[----:B------:R-:W2:Y:S01]  /*18d0*/  MUFU.COS R15, R14 ;  /* 0x0000000e000f7308 */ /* 0x000ea20000000000 */
[----:B----4-:R-:W-:Y:S01]  /*18e0*/  FMUL.FTZ R6, R4, R0 ;  /* 0x0000000004067220 */ /* 0x010fe20000410000 */
[----:B0-----:R-:W-:Y:S01]  /*18f0*/  FMUL.FTZ R0, R12, R13 ;  /* 0x0000000d0c007220 */ /* 0x001fe20000410000 */
[----:B-1----:R-:W-:Y:S01]  /*1900*/  FMUL.FTZ R4, R19, R22 ;  /* 0x0000001613047220 */ /* 0x002fe20000410000 */
[C---:B---3--:R-:W-:Y:S01]  /*1910*/  FMUL.FTZ R10, R8.reuse, R10 ;  /* 0x0000000a080a7220 */ /* 0x048fe20000410000 */
[----:B------:R-:W-:Y:S01]  /*1920*/  FFMA.FTZ R6, R3, R32, -R6 ;  /* 0x0000002003067223 */ /* 0x000fe20000010806 */
[-C--:B------:R-:W-:Y:S02]  /*1930*/  FFMA.FTZ R7, R8, R33.reuse, -R7 ;  /* 0x0000002108077223 */ /* 0x080fe40000010807 */
[----:B------:R-:W-:Y:S01]  /*1940*/  FFMA.FTZ R10, R9, R33, R10 ;  /* 0x00000021090a7223 */ /* 0x000fe2000001000a */
[C---:B-----5:R-:W-:Y:S01]  /*1950*/  FMUL.FTZ R13, R11.reuse, R13 ;  /* 0x0000000d0b0d7220 */ /* 0x060fe20000410000 */
[----:B------:R-:W-:Y:S01]  /*1960*/  FFMA.FTZ R0, R11, R34, -R0 ;  /* 0x000000220b007223 */ /* 0x000fe20000010800 */
[----:B------:R-:W-:-:S02]  /*1970*/  F2FP.F16.F32.PACK_AB R32, R5, R6 ;  /* 0x000000060520723e */ /* 0x000fc400000000ff */
[----:B------:R-:W-:Y:S01]  /*1980*/  FFMA.FTZ R13, R12, R34, R13 ;  /* 0x000000220c0d7223 */ /* 0x000fe2000001000d */
[----:B------:R-:W-:Y:S01]  /*1990*/  F2FP.F16.F32.PACK_AB R33, R10, R7 ;  /* 0x000000070a21723e */ /* 0x000fe200000000ff */
[C---:B--2---:R-:W-:Y:S01]  /*19a0*/  FMUL.FTZ R22, R15.reuse, R22 ;  /* 0x000000160f167220 */ /* 0x044fe20000410000 */
[----:B------:R-:W-:Y:S02]  /*19b0*/  FFMA.FTZ R4, R15, R20, -R4 ;  /* 0x000000140f047223 */ /* 0x000fe40000010804 */
[----:B------:R-:W-:Y:S01]  /*19c0*/  F2FP.F16.F32.PACK_AB R34, R13, R0 ;  /* 0x000000000d22723e */ /* 0x000fe200000000ff */
[----:B------:R-:W-:-:S05]  /*19d0*/  FFMA.FTZ R35, R19, R20, R22 ;  /* 0x0000001413237223 */ /* 0x000fca0000010016 */
[----:B------:R-:W-:Y:S01]  /*19e0*/  F2FP.F16.F32.PACK_AB R35, R35, R4 ;  /* 0x000000042323723e */ /* 0x000fe200000000ff */
[----:B------:R-:W-:Y:S06]  /*19f0*/  BRA `(.L_x_235) ;  /* 0x0000001400207947 */ /* 0x000fec0003800000 */
.L_x_233:
        /* <DEDUP_REMOVED lines=10> */
[----:B0-----:R-:W-:-:S06]  /*1aa0*/  VIADD R4, R0, 0xffffffe ;  /* 0x0ffffffe00047836 */ /* 0x001fcc0000000000 */
[----:B------:R0:W1:Y:S02]  /*1ab0*/  F2I.FTZ.U32.TRUNC.NTZ R5, R4 ;  /* 0x0000000400057305 */ /* 0x000064000021f000 */
[----:B0-----:R-:W-:Y:S02]  /*1ac0*/  IMAD.MOV.U32 R4, RZ, RZ, RZ ;  /* 0x000000ffff047224 */ /* 0x001fe400078e00ff */
[----:B-1----:R-:W-:-:S04]  /*1ad0*/  IMAD.MOV R6, RZ, RZ, -R5 ;  /* 0x000000ffff067224 */ /* 0x002fc800078e0a05 */
[----:B------:R-:W-:Y:S01]  /*1ae0*/  IMAD R9, R6, R7, RZ ;  /* 0x0000000706097224 */ /* 0x000fe200078e02ff */
[----:B------:R-:W-:-:S03]  /*1af0*/  MOV R6, R8 ;  /* 0x0000000800067202 */ /* 0x000fc60000000f00 */
[----:B------:R-:W-:-:S04]  /*1b00*/  IMAD.HI.U32 R5, R5, R9, R4 ;  /* 0x0000000905057227 */ /* 0x000fc800078e0004 */
[----:B------:R-:W-:Y:S02]  /*1b10*/  IMAD.MOV R9, RZ, RZ, -R10 ;  /* 0x000000ffff097224 */ /* 0x000fe400078e0a0a */
        /* <DEDUP_REMOVED lines=35> */
.L_x_236:
        /* <DEDUP_REMOVED lines=15> */
.L_x_237:
        /* <DEDUP_REMOVED lines=140> */
.L_x_243:
[----:B------:R-:W-:Y:S05]  /*2700*/  BSYNC.RECONVERGENT B2 ;  /* 0x0000000000027941 */ /* 0x000fea0003800200 */
.L_x_242:
        /* <DEDUP_REMOVED lines=17> */
.L_x_241:
        /* <DEDUP_REMOVED lines=72> */
.L_x_244:
[----:B------:R-:W-:Y:S05]  /*2ca0*/  BSYNC.RECONVERGENT B1 ;  /* 0x0000000000017941 */ /* 0x000fea0003800200 */
.L_x_240:
        /* <DEDUP_REMOVED lines=16> */
.L_x_239:
[----:B------:R-:W-:Y:S05]  /*2db0*/  BSYNC.RECONVERGENT B0 ;  /* 0x0000000000007941 */ /* 0x000fea0003800200 */
.L_x_238:
        /* <DEDUP_REMOVED lines=10> */
.L_x_246:
[----:B------:R-:W-:Y:S05]  /*2e60*/  BSYNC.RECONVERGENT B0 ;  /* 0x0000000000007941 */ /* 0x000fea0003800200 */
.L_x_245:
[----:B------:R-:W-:Y:S06]  /*2e70*/  BAR.SYNC.DEFER_BLOCKING 0x0 ;  /* 0x0000000000007b1d */ /* 0x000fec0000010000 */
.L_x_235:
[----:B------:R-:W-:Y:S05]  /*2e80*/  BSYNC.RECONVERGENT B6 ;  /* 0x0000000000067941 */ /* 0x000fea0003800200 */
.L_x_232:
[----:B------:R-:W3:Y:S01]  /*2e90*/  LDC R19, c[0x0][0x3f4] ;  /* 0x0000fd00ff137b82 */ /* 0x000ee20000000800 */
[----:B------:R-:W-:Y:S01]  /*2ea0*/  ISETP.GT.U32.AND P0, PT, R2, 0x1f, PT ;  /* 0x0000001f0200780c */ /* 0x000fe20003f04070 */
[----:B---3--:R-:W-:-:S05]  /*2eb0*/  IMAD.MOV R0, RZ, RZ, -R19 ;  /* 0x000000ffff007224 */ /* 0x008fca00078e0a13 */
[----:B------:R-:W-:-:S04]  /*2ec0*/  VIADDMNMX R0, R0, UR44, RZ, !PT ;  /* 0x0000002c00007c46 */ /* 0x000fc8000f8001ff */
[----:B------:R-:W-:Y:S02]  /*2ed0*/  R2UR UR10, R0 ;  /* 0x00000000000a72ca */ /* 0x000fe400000e0000 */
[----:B------:R-:W-:Y:S01]  /*2ee0*/  MOV R0, 0xff7fffff ;  /* 0xff7fffff00007802 */ /* 0x000fe20000000f00 */
[----:B------:R-:W-:-:S12]  /*2ef0*/  @P0 BRA `(.L_x_247) ;  /* 0x0000000000fc0947 */ /* 0x000fd80003800000 */
[----:B------:R-:W3:Y:S01]  /*2f00*/  LDCU UR4, c[0x0][0x40c] ;  /* 0x00008180ff0477ac */ /* 0x000ee20008000800 */
[----:B------:R-:W5:Y:S01]  /*2f10*/  S2R R20, SR_CgaCtaId ;  /* 0x0000000000147919 */ /* 0x000f620000008800 */
[----:B------:R-:W-:Y:S01]  /*2f20*/  MOV R10, 0x400 ;  /* 0x00000400000a7802 */ /* 0x000fe20000000f00 */
[----:B--2-4-:R-:W-:-:S04]  /*2f30*/  HMUL2 R14, R33, R29 ;  /* 0x0000001d210e7232 */ /* 0x014fc80000000000 */
[----:B------:R-:W-:Y:S02]  /*2f40*/  VIADD R3, R10, 0x20 ;  /* 0x000000200a037836 */ /* 0x000fe40000000000 */
[----:B------:R-:W-:-:S04]  /*2f50*/  HFMA2 R15, R32, R28, R14 ;  /* 0x0000001c200f7231 */ /* 0x000fc8000000000e */
[----:B------:R-:W-:-:S04]  /*2f60*/  HFMA2 R15, R34, R30, R15 ;  /* 0x0000001e220f7231 */ /* 0x000fc8000000000f */
[----:B------:R-:W-:Y:S01]  /*2f70*/  HFMA2 R15, R35, R31, R15 ;  /* 0x0000001f230f7231 */ /* 0x000fe2000000000f */
[----:B---3--:R-:W-:Y:S01]  /*2f80*/  ISETP.NE.AND P1, PT, RZ, UR4, PT ;  /* 0x00000004ff007c0c */ /* 0x008fe2000bf25270 */
[----:B------:R-:W-:-:S03]  /*2f90*/  UMOV UR4, 0xffffffff ;  /* 0xffffffff00047882 */ /* 0x000fc60000000000 */
[----:B------:R-:W-:Y:S01]  /*2fa0*/  HADD2.F32 R13, -RZ, R15.H0_H0 ;  /* 0x2000000fff0d7230 */ /* 0x000fe20000004100 */
[----:B------:R-:W-:-:S08]  /*2fb0*/  ISETP.GT.U32.OR P0, PT, R2, 0x13, P1 ;  /* 0x000000130200780c */ /* 0x000fd00000f04470 */
[----:B0-----:R-:W-:Y:S01]  /*2fc0*/  @!P1 VIADD R6, R10, 0x220 ;  /* 0x000002200a069836 */ /* 0x001fe20000000000 */
[----:B-----5:R-:W-:-:S04]  /*2fd0*/  LEA R3, R20, R3, 0x18 ;  /* 0x0000000314037211 */ /* 0x020fc800078ec0ff */
[----:B-1----:R-:W0:Y:S01]  /*2fe0*/  @!P0 LDC.64 R4, c[0x0][0x3b8] ;  /* 0x0000ee00ff048b82 */ /* 0x002e220000000a00 */
[C---:B------:R-:W-:Y:S02]  /*2ff0*/  @!P0 IMAD R7, R2.reuse, R19, UR41 ;  /* 0x0000002902078e24 */ /* 0x040fe4000f8e0213 */
[----:B------:R-:W-:-:S03]  /*3000*/  IMAD R3, R2, 0x10, R3 ;  /* 0x0000001002037824 */ /* 0x000fc600078e0203 */
[----:B------:R-:W-:Y:S02]  /*3010*/  @!P0 SHF.L.U32 R8, R7, 0x3, RZ ;  /* 0x0000000307088819 */ /* 0x000fe400000006ff */
[----:B------:R-:W-:Y:S01]  /*3020*/  @!P1 LEA R7, R20, R6, 0x18 ;  /* 0x0000000614079211 */ /* 0x000fe200078ec0ff */
[----:B------:R1:W-:Y:S01]  /*3030*/  STS.128 [R3], R32 ;  /* 0x0000002003007388 */ /* 0x0003e20000000c00 */
[----:B------:R-:W-:Y:S02]  /*3040*/  HADD2.F32 R6, -RZ, R15.H1_H1 ;  /* 0x3000000fff067230 */ /* 0x000fe40000004100 */
[----:B------:R-:W-:Y:S02]  /*3050*/  @!P0 IMAD R9, R19, UR48, R8 ;  /* 0x0000003013098c24 */ /* 0x000fe4000f8e0208 */
[----:B------:R-:W-:Y:S02]  /*3060*/  @!P1 IMAD R7, R2, 0x10, R7 ;  /* 0x0000001002079824 */ /* 0x000fe400078e0207 */
[----:B------:R-:W-:-:S03]  /*3070*/  FADD.FTZ R13, R13, R6 ;  /* 0x000000060d0d7221 */ /* 0x000fc60000010000 */
[----:B------:R1:W-:Y:S01]  /*3080*/  @!P1 STS.128 [R7], R24 ;  /* 0x0000001807009388 */ /* 0x0003e20000000c00 */
[----:B0-----:R-:W-:-:S05]  /*3090*/  @!P0 IMAD.WIDE R4, R9, 0x2, R4 ;  /* 0x0000000209048825 */ /* 0x001fca00078e0204 */
[----:B------:R1:W-:Y:S01]  /*30a0*/  @!P0 STG.E.128 desc[UR36][R4.64], R28 ;  /* 0x0000001c04008986 */ /* 0x0003e2000c101d24 */
[----:B------:R-:W-:Y:S05]  /*30b0*/  BRA.DIV UR4, `(.L_x_248) ;  /* 0x000000a204307947 */ /* 0x000fea000b800000 */
[----:B------:R-:W1:Y:S02]  /*30c0*/  SHFL.BFLY PT, R14, R13, 0x10, 0x1f ;  /* 0x0e001f000d0e7f89 */ /* 0x000e6400000e0000 */
[----:B-1----:R-:W-:-:S05]  /*30d0*/  FADD.FTZ R3, R13, R14 ;  /* 0x0000000e0d037221 */ /* 0x002fca0000010000 */
[----:B------:R-:W0:Y:S02]  /*30e0*/  SHFL.BFLY PT, R14, R3, 0x8, 0x1f ;  /* 0x0d001f00030e7f89 */ /* 0x000e2400000e0000 */
[----:B0-----:R-:W-:-:S05]  /*30f0*/  FADD.FTZ R4, R3, R14 ;  /* 0x0000000e03047221 */ /* 0x001fca0000010000 */
[----:B------:R-:W0:Y:S02]  /*3100*/  SHFL.BFLY PT, R14, R4, 0x4, 0x1f ;  /* 0x0c801f00040e7f89 */ /* 0x000e2400000e0000 */
[----:B0-----:R-:W-:-:S05]  /*3110*/  FADD.FTZ R5, R4, R14 ;  /* 0x0000000e04057221 */ /* 0x001fca0000010000 */
[----:B------:R-:W0:Y:S02]  /*3120*/  SHFL.BFLY PT, R14, R5, 0x2, 0x1f ;  /* 0x0c401f00050e7f89 */ /* 0x000e2400000e0000 */
[----:B0-----:R-:W-:-:S05]  /*3130*/  FADD.FTZ R6, R5, R14 ;  /* 0x0000000e05067221 */ /* 0x001fca0000010000 */
[----:B------:R0:W1:Y:S02]  /*3140*/  SHFL.BFLY PT, R14, R6, 0x1, 0x1f ;  /* 0x0c201f00060e7f89 */ /* 0x00006400000e0000 */
.L_x_385:
        /* <DEDUP_REMOVED lines=13> */
[----:B------:R-:W-:Y:S01]  /*3220*/  MOV R4, UR4 ;  /* 0x0000000400047c02 */ /* 0x000fe20008000f00 */
[----:B------:R-:W-:-:S04]  /*3230*/  IMAD.U32 R5, RZ, RZ, UR5 ;  /* 0x00000005ff057e24 */ /* 0x000fc8000f8e00ff */
[----:B------:R-:W1:Y:S01]  /*3240*/  LDCU UR5, c[0x0][0x410] ;  /* 0x00008200ff0577ac */ /* 0x000e620008000800 */
[----:B------:R-:W2:Y:S01]  /*3250*/  @P0 LDG.E.U16 R4, desc[UR36][R4.64] ;  /* 0x0000002404040981 */ /* 0x000ea2000c1e1500 */
[----:B------:R-:W-:Y:S01]  /*3260*/  VIADD R3, R10, 0x420 ;  /* 0x000004200a037836 */ /* 0x000fe20000000000 */
[----:B------:R-:W-:-:S04]  /*3270*/  UIADD3 UR4, UPT, UPT, UR44, -UR10, URZ ;  /* 0x8000000a2c047290 */ /* 0x000fc8000fffe0ff */
[----:B------:R-:W-:Y:S02]  /*3280*/  LEA R7, R20, R3, 0x18 ;  /* 0x0000000314077211 */ /* 0x000fe400078ec0ff */
[----:B0-----:R-:W-:-:S05]  /*3290*/  MOV R6, UR4 ;  /* 0x0000000400067c02 */ /* 0x001fca0008000f00 */
[----:B------:R-:W-:Y:S02]  /*32a0*/  IMAD R7, R6, 0x4, R7 ;  /* 0x0000000406077824 */ /* 0x000fe400078e0207 */
[----:B-1----:R-:W-:Y:S01]  /*32b0*/  FMUL.FTZ R0, R14, UR5 ;  /* 0x000000050e007c20 */ /* 0x002fe20008410000 */
[----:B--2---:R-:W-:-:S05]  /*32c0*/  @P0 HADD2.F32 R3, -RZ, R4.H0_H0 ;  /* 0x20000004ff030230 */ /* 0x004fca0000004100 */
[----:B------:R-:W-:-:S05]  /*32d0*/  @P0 FADD.FTZ R0, R0, R3 ;  /* 0x0000000300000221 */ /* 0x000fca0000010000 */
[----:B------:R3:W-:Y:S02]  /*32e0*/  STS [R7+-0x4], R0 ;  /* 0xfffffc0007007388 */ /* 0x0007e40000000800 */
.L_x_247:
[----:B------:R-:W-:Y:S05]  /*32f0*/  WARPSYNC.ALL ;  /* 0x0000000000007948 */ /* 0x000fea0003800000 */
[----:B------:R-:W5:Y:S08]  /*3300*/  S2UR UR16, SR_CgaCtaId ;  /* 0x00000000001079c3 */ /* 0x000f700000008800 */
[----:B------:R-:W-:Y:S01]  /*3310*/  BAR.SYNC.DEFER_BLOCKING 0x0 ;  /* 0x0000000000007b1d */ /* 0x000fe20000010000 */
[----:B------:R-:W-:-:S02]  /*3320*/  LOP3.LUT R3, R16, 0x8, RZ, 0xc0, !PT ;  /* 0x0000000810037812 */ /* 0x000fc400078ec0ff */
[----:B------:R-:W-:-:S03]  /*3330*/  SHF.R.U32.HI R26, RZ, 0x1, R2 ;  /* 0x00000001ff1a7819 */ /* 0x000fc60000011602 */
[----:B------:R-:W-:Y:S01]  /*3340*/  UMOV UR11, 0x400 ;  /* 0x00000400000b7882 */ /* 0x000fe20000000000 */
[----:B------:R-:W0:Y:S01]  /*3350*/  LDCU UR7, c[0x0][0x40c] ;  /* 0x00008180ff0777ac */ /* 0x000e220008000800 */
[----:B------:R-:W-:Y:S01]  /*3360*/  UIADD3 UR4, UPT, UPT, UR11, 0x20, URZ ;  /* 0x000000200b047890 */ /* 0x000fe2000fffe0ff */
[----:B------:R-:W1:Y:S01]  /*3370*/  LDCU UR6, c[0x0][0x3f0] ;  /* 0x00007e00ff0677ac */ /* 0x000e620008000800 */
[----:B------:R-:W2:Y:S01]  /*3380*/  LDCU UR19, c[0x0][0x40c] ;  /* 0x00008180ff1377ac */ /* 0x000ea20008000800 */
[----:B------:R-:W2:Y:S01]  /*3390*/  LDCU UR20, c[0x0][0x410] ;  /* 0x00008200ff1477ac */ /* 0x000ea20008000800 */
[----:B-----5:R-:W-:Y:S02]  /*33a0*/  ULEA UR4, UR16, UR4, 0x18 ;  /* 0x0000000410047291 */ /* 0x020fe4000f8ec0ff */
[----:B0-----:R-:W-:Y:S01]  /*33b0*/  UISETP.NE.AND UP0, UPT, UR7, URZ, UPT ;  /* 0x000000ff0700728c */ /* 0x001fe2000bf05270 */
[----:B------:R-:W0:Y:S01]  /*33c0*/  LDCU.64 UR8, c[0x0][0x3c8] ;  /* 0x00007900ff0877ac */ /* 0x000e220008000a00 */
[----:B-1----:R-:W-:-:S05]  /*33d0*/  UIMAD UR6, UR42, UR6, UR46 ;  /* 0x000000062a0672a4 */ /* 0x002fca000f8e022e */
[----:B------:R-:W1:Y:S01]  /*33e0*/  LDS.64 R156, [R3+UR4] ;  /* 0x00000004039c7984 */ /* 0x000e620008000a00 */
[----:B------:R-:W0:Y:S03]  /*33f0*/  LDCU.64 UR22, c[0x0][0x438] ;  /* 0x00008700ff1677ac */ /* 0x000e260008000a00 */
[----:B------:R-:W0:Y:S01]  /*3400*/  LDS.64 R154, [R3+UR4+0x10] ;  /* 0x00001004039a7984 */ /* 0x000e220008000a00 */
[----:B------:R-:W0:Y:S03]  /*3410*/  LDCU.64 UR14, c[0x0][0x448] ;  /* 0x00008900ff0e77ac */ /* 0x000e260008000a00 */
[----:B------:R-:W0:Y:S01]  /*3420*/  LDS.64 R152, [R3+UR4+0x20] ;  /* 0x0000200403987984 */ /* 0x000e220008000a00 */
[----:B------:R-:W-:-:S03]  /*3430*/  UIMAD UR6, UR6, 0xa0, URZ ;  /* 0x000000a0060678a4 */ /* 0x000fc6000f8e02ff */
[----:B------:R-:W0:Y:S04]  /*3440*/  LDS.64 R150, [R3+UR4+0x30] ;  /* 0x0000300403967984 */ /* 0x000e280008000a00 */
        /* <DEDUP_REMOVED lines=27> */
[----:B------:R5:W0:Y:S01]  /*3600*/  LDS.64 R94, [R3+UR4+0x1f0] ;  /* 0x0001f004035e7984 */ /* 0x000a220008000a00 */
[----:B------:R-:W-:-:S04]  /*3610*/  UIADD3 UR4, UPT, UPT, UR45, 0xf, -UR10 ;  /* 0x0000000f2d047890 */ /* 0x000fc8000fffe80a */
[----:B------:R-:W-:Y:S01]  /*3620*/  USHF.R.S32.HI UR5, URZ, 0x1f, UR4 ;  /* 0x0000001fff057899 */ /* 0x000fe20008011404 */
[----:B-----5:R-:W-:-:S05]  /*3630*/  SHF.L.U32 R3, R2, 0x2, RZ ;  /* 0x0000000202037819 */ /* 0x020fca00000006ff */
[----:B------:R-:W-:Y:S01]  /*3640*/  IMAD.U32 R4, RZ, RZ, UR5 ;  /* 0x00000005ff047e24 */ /* 0x000fe2000f8e00ff */
[----:B------:R-:W-:-:S04]  /*3650*/  LOP3.LUT R10, R3, 0x4, RZ, 0xc0, !PT ;  /* 0x00000004030a7812 */ /* 0x000fc800078ec0ff */
[----:B------:R-:W-:-:S04]  /*3660*/  LEA.HI R4, R4, UR4, RZ, 0x4 ;  /* 0x0000000404047c11 */ /* 0x000fc8000f8f20ff */
[----:B------:R-:W-:-:S04]  /*3670*/  LOP3.LUT R9, R4, 0xfffffff0, RZ, 0xc0, !PT ;  /* 0xfffffff004097812 */ /* 0x000fc800078ec0ff */
[----:B------:R-:W-:Y:S01]  /*3680*/  ISETP.GE.AND P0, PT, R26, R9, PT ;  /* 0x000000091a00720c */ /* 0x000fe20003f06270 */
[----:B-12---:R-:W-:-:S12]  /*3690*/  BRA.U UP0, `(.L_x_249) ;  /* 0x00000001008c7547 */ /* 0x006fd8000b800000 */
[----:B------:R-:W-:-:S04]  /*36a0*/  UIADD3 UR4, UPT, UPT, UR11, 0x220, URZ ;  /* 0x000002200b047890 */ /* 0x000fc8000fffe0ff */
[----:B------:R-:W-:-:S06]  /*36b0*/  ULEA UR4, UR16, UR4, 0x18 ;  /* 0x0000000410047291 */ /* 0x000fcc000f8ec0ff */
[----:B------:R-:W-:-:S05]  /*36c0*/  LEA R4, R10, UR4, 0x1 ;  /* 0x000000040a047c11 */ /* 0x000fca000f8e08ff */
[----:B------:R1:W2:Y:S04]  /*36d0*/  LDS.64 R92, [R4] ;  /* 0x00000000045c7984 */ /* 0x0002a80000000a00 */
[----:B------:R1:W0:Y:S04]  /*36e0*/  LDS.64 R90, [R4+0x10] ;  /* 0x00001000045a7984 */ /* 0x0002280000000a00 */
        /* <DEDUP_REMOVED lines=27> */
[----:B----4-:R1:W4:Y:S04]  /*38a0*/  LDS.64 R34, [R4+0x1d0] ;  /* 0x0001d00004227984 */ /* 0x0103280000000a00 */
[----:B------:R1:W0:Y:S04]  /*38b0*/  LDS.64 R32, [R4+0x1e0] ;  /* 0x0001e00004207984 */ /* 0x0002280000000a00 */
[----:B--2---:R1:W0:Y:S02]  /*38c0*/  LDS.64 R30, [R4+0x1f0] ;  /* 0x0001f000041e7984 */ /* 0x0042240000000a00 */
.L_x_249:
[----:B------:R-:W-:Y:S04]  /*38d0*/  BSSY B0, `(.L_x_250) ;  /* 0x00004c8000007945 */ /* 0x000fe80003800000 */
[----:B------:R-:W-:Y:S05]  /*38e0*/  @P0 BRA `(.L_x_251) ;  /* 0x0000004c00180947 */ /* 0x000fea0003800000 */
[----:B-1----:R-:W-:Y:S01]  /*38f0*/  IABS R4, R19 ;  /* 0x0000001300047213 */ /* 0x002fe20000000000 */
[----:B------:R-:W1:Y:S01]  /*3900*/  LDCU UR17, c[0x0][0x3f8] ;  /* 0x00007f00ff1177ac */ /* 0x000e620008000800 */
[----:B------:R-:W2:Y:S01]  /*3910*/  LDC.64 R236, c[0x0][0x450] ;  /* 0x00011400ffec7b82 */ /* 0x000ea20000000a00 */
[----:B------:R-:W-:Y:S01]  /*3920*/  VIADD R21, R26, UR10 ;  /* 0x0000000a1a157c36 */ /* 0x000fe20008000000 */
[----:B------:R-:W5:Y:S01]  /*3930*/  I2F.RP R5, R4 ;  /* 0x0000000400057306 */ /* 0x000f620000209400 */
[----:B------:R-:W3:Y:S01]  /*3940*/  LDCU.64 UR12, c[0x0][0x420] ;  /* 0x00008400ff0c77ac */ /* 0x000ee20008000a00 */
[----:B------:R-:W-:Y:S02]  /*3950*/  VIADD R8, R9, UR10 ;  /* 0x0000000a09087c36 */ /* 0x000fe40008000000 */
[----:B------:R-:W-:Y:S01]  /*3960*/  IMAD R9, R19, UR48, R10 ;  /* 0x0000003013097c24 */ /* 0x000fe2000f8e020a */
[----:B------:R-:W4:Y:S01]  /*3970*/  LDCU UR18, c[0x0][0x440] ;  /* 0x00008800ff1277ac */ /* 0x000f220008000800 */
[----:B------:R-:W0:Y:S01]  /*3980*/  LDC.64 R238, c[0x0][0x448] ;  /* 0x00011200ffee7b82 */ /* 0x000e220000000a00 */
[----:B------:R-:W2:Y:S02]  /*3990*/  LDCU UR7, c[0x0][0x408] ;  /* 0x00008100ff0777ac */ /* 0x000ea40008000800 */
[----:B------:R-:W-:-:S05]  /*39a0*/  SHF.R.S32.HI R22, RZ, 0x1f, R9 ;  /* 0x0000001fff167819 */ /* 0x000fca0000011409 */
[----:B------:R-:W2:Y:S01]  /*39b0*/  LDC R25, c[0x0][0x430] ;  /* 0x00010c00ff197b82 */ /* 0x000ea20000000800 */
[----:B-----5:R-:W5:Y:S01]  /*39c0*/  MUFU.RCP R5, R5 ;  /* 0x0000000500057308 */ /* 0x020f620000001000 */
[----:B-1----:R-:W-:Y:S01]  /*39d0*/  UIMAD UR4, UR38, UR17, UR46 ;  /* 0x00000011260472a4 */ /* 0x002fe2000f8e022e */
[----:B---3--:R-:W-:Y:S01]  /*39e0*/  ISETP.NE.U32.AND P0, PT, RZ, UR12, PT ;  /* 0x0000000cff007c0c */ /* 0x008fe2000bf05070 */
[----:B----4-:R-:W-:Y:S02]  /*39f0*/  UIMAD UR5, UR46, UR18, UR45 ;  /* 0x000000122e0572a4 */ /* 0x010fe4000f8e022d */
[----:B------:R-:W-:Y:S02]  /*3a00*/  MOV R20, UR18 ;  /* 0x0000001200147c02 */ /* 0x000fe40008000f00 */
[----:B------:R-:W-:-:S03]  /*3a10*/  ISETP.NE.AND.EX P0, PT, RZ, UR13, PT, P0 ;  /* 0x0000000dff007c0c */ /* 0x000fc6000bf05300 */
[----:B------:R-:W-:Y:S01]  /*3a20*/  IMAD R20, R20, UR5, R21 ;  /* 0x0000000514147c24 */ /* 0x000fe2000f8e0215 */
[----:B------:R-:W-:Y:S01]  /*3a30*/  P2R R27, PR, RZ, 0x1 ;  /* 0x00000001ff1b7803 */ /* 0x000fe20000000000 */
[----:B-----5:R-:W-:-:S04]  /*3a40*/  VIADD R6, R5, 0xffffffe ;  /* 0x0ffffffe05067836 */ /* 0x020fc80000000000 */
[----:B------:R1:W3:Y:S01]  /*3a50*/  F2I.FTZ.U32.TRUNC.NTZ R7, R6 ;  /* 0x0000000600077305 */ /* 0x0002e2000021f000 */
[----:B--2---:R-:W-:Y:S02]  /*3a60*/  VIADD R25, R25, UR7 ;  /* 0x0000000719197c36 */ /* 0x004fe40008000000 */
[----:B-1----:R-:W-:Y:S02]  /*3a70*/  HFMA2 R6, -RZ, RZ, 0, 0 ;  /* 0x00000000ff067431 */ /* 0x002fe400000001ff */
[----:B---3--:R-:W-:-:S04]  /*3a80*/  IMAD.MOV R11, RZ, RZ, -R7 ;  /* 0x000000ffff0b7224 */ /* 0x008fc800078e0a07 */
[----:B------:R-:W-:-:S04]  /*3a90*/  IMAD R11, R11, R4, RZ ;  /* 0x000000040b0b7224 */ /* 0x000fc800078e02ff */
[----:B------:R-:W-:Y:S01]  /*3aa0*/  IMAD.HI.U32 R5, R7, R11, R6 ;  /* 0x0000000b07057227 */ /* 0x000fe200078e0006 */
[----:B------:R-:W-:-:S03]  /*3ab0*/  MOV R11, UR46 ;  /* 0x0000002e000b7c02 */ /* 0x000fc60008000f00 */
[----:B------:R-:W-:Y:S01]  /*3ac0*/  IMAD.U32 R7, RZ, RZ, UR4 ;  /* 0x00000004ff077e24 */ /* 0x000fe2000f8e00ff */
[----:B------:R-:W-:Y:S01]  /*3ad0*/  UIADD3 UR4, UPT, UPT, UR11, 0x420, URZ ;  /* 0x000004200b047890 */ /* 0x000fe2000fffe0ff */
[----:B------:R-:W-:Y:S02]  /*3ae0*/  IMAD.U32 R6, RZ, RZ, UR12 ;  /* 0x0000000cff067e24 */ /* 0x000fe4000f8e00ff */
[--C-:B------:R-:W-:Y:S01]  /*3af0*/  IMAD R7, R7, 0xa0, R10.reuse ;  /* 0x000000a007077824 */ /* 0x100fe200078e020a */
[----:B------:R-:W-:Y:S01]  /*3b00*/  ULEA UR4, UR16, UR4, 0x18 ;  /* 0x0000000410047291 */ /* 0x000fe2000f8ec0ff */
[C---:B------:R-:W-:Y:S01]  /*3b10*/  IMAD R10, R19.reuse, UR6, R10 ;  /* 0x00000006130a7c24 */ /* 0x040fe2000f8e020a */
[----:B------:R-:W-:Y:S01]  /*3b20*/  IADD3 R6, P1, P2, R6, UR47, R21 ;  /* 0x0000002f06067c10 */ /* 0x000fe2000fa3e015 */
[----:B------:R-:W-:Y:S02]  /*3b30*/  IMAD R19, R19, 0xa0, RZ ;  /* 0x000000a013137824 */ /* 0x000fe400078e02ff */
[----:B------:R-:W-:Y:S01]  /*3b40*/  IMAD.WIDE R236, R7, 0x2, R236 ;  /* 0x0000000207ec7825 */ /* 0x000fe200078e02ec */
[----:B------:R-:W-:-:S02]  /*3b50*/  IADD3.X R7, PT, PT, R17, UR13, RZ, P1, P2 ;  /* 0x0000000d11077c10 */ /* 0x000fc40008fe44ff */
[----:B------:R-:W-:Y:S01]  /*3b60*/  SHF.R.S32.HI R23, RZ, 0x1f, R10 ;  /* 0x0000001fff177819 */ /* 0x000fe2000001140a */
[----:B0-----:R-:W-:Y:S01]  /*3b70*/  IMAD.WIDE.U32 R238, R11, 0x2, R238 ;  /* 0x000000020bee7825 */ /* 0x001fe200078e00ee */
[----:B------:R-:W-:-:S03]  /*3b80*/  LEA R26, R26, UR4, 0x2 ;  /* 0x000000041a1a7c11 */ /* 0x000fc6000f8e10ff */
[----:B------:R-:W-:Y:S02]  /*3b90*/  VIADD R21, R21, 0x1 ;  /* 0x0000000115157836 */ /* 0x000fe40000000000 */
[----:B------:R-:W-:-:S07]  /*3ba0*/  IMAD R24, R19, UR17, RZ ;  /* 0x0000001113187c24 */ /* 0x000fce000f8e02ff */
.L_x_319:
[----:B------:R-:W-:Y:S01]  /*3bb0*/  ISETP.NE.AND P6, PT, R27, RZ, PT ;  /* 0x000000ff1b00720c */ /* 0x000fe20003fc5270 */
[----:B------:R-:W0:Y:S01]  /*3bc0*/  LDC R11, c[0x0][0x3f4] ;  /* 0x0000fd00ff0b7b82 */ /* 0x000e220000000800 */
[----:B------:R-:W-:-:S04]  /*3bd0*/  IADD3 R28, PT, PT, R21, -0x1, RZ ;  /* 0xffffffff151c7810 */ /* 0x000fc80007ffe0ff */
[----:B------:R-:W-:Y:S02]  /*3be0*/  IABS R14, R28 ;  /* 0x0000001c000e7213 */ /* 0x000fe40000000000 */
[----:B------:R-:W-:-:S03]  /*3bf0*/  ISETP.GE.AND P1, PT, R28, RZ, PT ;  /* 0x000000ff1c00720c */ /* 0x000fc60003f26270 */
[----:B------:R-:W-:Y:S02]  /*3c00*/  IMAD.HI.U32 R12, R5, R14, RZ ;  /* 0x0000000e050c7227 */ /* 0x000fe400078e00ff */
[----:B-1----:R1:W5:Y:S02]  /*3c10*/  @P6 LDG.E.U8 R15, desc[UR36][R6.64] ;  /* 0x00000024060f6981 */ /* 0x002364000c1e1100 */
[----:B------:R-:W-:Y:S01]  /*3c20*/  IMAD.MOV R13, RZ, RZ, -R12 ;  /* 0x000000ffff0d7224 */ /* 0x000fe200078e0a0c */
[----:B0-234-:R-:W-:Y:S02]  /*3c30*/  IABS R222, R11 ;  /* 0x0000000b00de7213 */ /* 0x01dfe40000000000 */
[----:B------:R-:W-:-:S03]  /*3c40*/  ISETP.NE.AND P2, PT, R11, RZ, PT ;  /* 0x000000ff0b00720c */ /* 0x000fc60003f45270 */
[----:B------:R-:W-:-:S05]  /*3c50*/  IMAD R13, R222, R13, R14 ;  /* 0x0000000dde0d7224 */ /* 0x000fca00078e020e */
[----:B------:R-:W-:-:S13]  /*3c60*/  ISETP.GT.U32.AND P0, PT, R4, R13, PT ;  /* 0x0000000d0400720c */ /* 0x000fda0003f04070 */
[----:B------:R-:W-:-:S05]  /*3c70*/  @!P0 IMAD.IADD R13, R13, 0x1, -R222 ;  /* 0x000000010d0d8824 */ /* 0x000fca00078e0ade */
[----:B------:R-:W-:-:S13]  /*3c80*/  ISETP.GT.U32.AND P0, PT, R4, R13, PT ;  /* 0x0000000d0400720c */ /* 0x000fda0003f04070 */
[----:B------:R-:W-:-:S05]  /*3c90*/  @!P0 IADD3 R13, PT, PT, R13, -R222, RZ ;  /* 0x800000de0d0d8210 */ /* 0x000fca0007ffe0ff */
[----:B------:R-:W-:-:S04]  /*3ca0*/  IMAD.MOV.U32 R14, RZ, RZ, R13 ;  /* 0x000000ffff0e7224 */ /* 0x000fc800078e000d */
[----:B------:R-:W-:Y:S01]  /*3cb0*/  @!P1 IMAD.MOV R14, RZ, RZ, -R14 ;  /* 0x000000ffff0e9224 */ /* 0x000fe200078e0a0e */
[----:B------:R-:W-:-:S04]  /*3cc0*/  @!P2 LOP3.LUT R14, RZ, R11, RZ, 0x33, !PT ;  /* 0x0000000bff0ea212 */ /* 0x000fc800078e33ff */
[C---:B------:R-:W-:Y:S02]  /*3cd0*/  IADD3 R228, PT, PT, R14.reuse, R11, RZ ;  /* 0x0000000b0ee47210 */ /* 0x040fe40007ffe0ff */
[----:B------:R-:W-:-:S03]  /*3ce0*/  IADD3 R12, P0, PT, R14, UR47, RZ ;  /* 0x0000002f0e0c7c10 */ /* 0x000fc6000ff1e0ff */
[----:B------:R-:W-:Y:S01]  /*3cf0*/  IMAD R230, R11, 0x4, R228 ;  /* 0x000000040be67824 */ /* 0x000fe200078e02e4 */
[----:B------:R-:W-:Y:S01]  /*3d00*/  LEA R240, P1, R12, UR8, 0x2 ;  /* 0x000000080cf07c11 */ /* 0x000fe2000f8210ff */
[----:B------:R-:W-:Y:S01]  /*3d10*/  IMAD.X R13, RZ, RZ, R17, P0 ;  /* 0x000000ffff0d7224 */ /* 0x000fe200000e0611 */
[----:B------:R-:W-:Y:S01]  /*3d20*/  ISETP.GE.AND P0, PT, R28, UR45, PT ;  /* 0x0000002d1c007c0c */ /* 0x000fe2000bf06270 */
[----:B------:R-:W-:Y:S01]  /*3d30*/  IMAD.IADD R231, R230, 0x1, R11 ;  /* 0x00000001e6e77824 */ /* 0x000fe200078e020b */
[----:B------:R-:W-:Y:S02]  /*3d40*/  BSSY.RECONVERGENT B1, `(.L_x_252) ;  /* 0x0000029000017945 */ /* 0x000fe40003800200 */
[----:B------:R-:W-:Y:S02]  /*3d50*/  LEA.HI.X R241, R12, UR9, R13, 0x2, P1 ;  /* 0x000000090cf17c11 */ /* 0x000fe400088f140d */
[----:B------:R-:W-:-:S05]  /*3d60*/  IADD3 R232, PT, PT, R231, R11, RZ ;  /* 0x0000000be7e87210 */ /* 0x000fca0007ffe0ff */
[----:B------:R-:W-:-:S04]  /*3d70*/  IMAD R234, R11, 0x2, R232 ;  /* 0x000000020bea7824 */ /* 0x000fc800078e02e8 */
[----:B------:R-:W-:-:S05]  /*3d80*/  IMAD.IADD R233, R234, 0x1, R11 ;  /* 0x00000001eae97824 */ /* 0x000fca00078e020b */
[----:B------:R-:W-:-:S05]  /*3d90*/  IADD3 R229, PT, PT, R233, R11, RZ ;  /* 0x0000000be9e57210 */ /* 0x000fca0007ffe0ff */
[----:B------:R-:W-:-:S05]  /*3da0*/  IMAD.IADD R227, R229, 0x1, R11 ;  /* 0x00000001e5e37824 */ /* 0x000fca00078e020b */
[----:B------:R-:W-:Y:S01]  /*3db0*/  IADD3 R226, PT, PT, R227, R11, RZ ;  /* 0x0000000be3e27210 */ /* 0x000fe20007ffe0ff */
[----:B------:R-:W-:-:S04]  /*3dc0*/  IMAD.SHL.U32 R13, R14, 0x8, RZ ;  /* 0x000000080e0d7824 */ /* 0x000fc800078e00ff */
[----:B------:R-:W-:Y:S01]  /*3dd0*/  IMAD.IADD R12, R226, 0x1, R11 ;  /* 0x00000001e20c7824 */ /* 0x000fe200078e020b */
[----:B------:R-:W-:-:S03]  /*3de0*/  SHF.L.U32 R228, R228, 0x3, RZ ;  /* 0x00000003e4e47819 */ /* 0x000fc600000006ff */
[----:B------:R-:W-:Y:S01]  /*3df0*/  IMAD.IADD R14, R12, 0x1, R11 ;  /* 0x000000010c0e7824 */ /* 0x000fe200078e020b */
[----:B-1----:R-:W-:Y:S06]  /*3e00*/  @P0 BRA `(.L_x_253) ;  /* 0x0000000000700947 */ /* 0x002fec0003800000 */
[----:B------:R-:W-:-:S13]  /*3e10*/  ISETP.GE.AND P1, PT, R13, R19, PT ;  /* 0x000000130d00720c */ /* 0x000fda0003f26270 */
[----:B------:R-:W2:Y:S01]  /*3e20*/  @!P1 LDG.E R29, desc[UR36][R240.64] ;  /* 0x00000024f01d9981 */ /* 0x000ea2000c1e1900 */
[----:B------:R-:W0:Y:S01]  /*3e30*/  @!P1 LDC.64 R158, c[0x0][0x3b8] ;  /* 0x0000ee00ff9e9b82 */ /* 0x000e220000000a00 */
[----:B--2---:R-:W-:-:S05]  /*3e40*/  @!P1 IMAD R29, R24, R29, R13 ;  /* 0x0000001d181d9224 */ /* 0x004fca00078e020d */
[----:B------:R-:W-:-:S04]  /*3e50*/  @!P1 IADD3 R223, P2, PT, R10, R29, RZ ;  /* 0x0000001d0adf9210 */ /* 0x000fc80007f5e0ff */
[----:B------:R-:W-:Y:S02]  /*3e60*/  @!P1 LEA.HI.X.SX32 R224, R29, R23, 0x1, P2 ;  /* 0x000000171de09211 */ /* 0x000fe400010f0eff */
[----:B0-----:R-:W-:-:S04]  /*3e70*/  @!P1 LEA R222, P2, R223, R158, 0x1 ;  /* 0x0000009edfde9211 */ /* 0x001fc800078408ff */
[----:B------:R-:W-:Y:S02]  /*3e80*/  @!P1 LEA.HI.X R223, R223, R159, R224, 0x1, P2 ;  /* 0x0000009fdfdf9211 */ /* 0x000fe400010f0ce0 */
[----:B------:R-:W-:-:S06]  /*3e90*/  CS2R R158, SRZ ;  /* 0x00000000009e7805 */ /* 0x000fcc000001ff00 */
[----:B------:R0:W5:Y:S01]  /*3ea0*/  @!P1 LDG.E.64 R158, desc[UR36][R222.64] ;  /* 0x00000024de9e9981 */ /* 0x000162000c1e1b00 */
[----:B------:R-:W-:-:S09]  /*3eb0*/  UISETP.NE.AND UP0, UPT, UR19, URZ, UPT ;  /* 0x000000ff1300728c */ /* 0x000fd2000bf05270 */
[----:B0-----:R-:W-:Y:S05]  /*3ec0*/  BRA.U UP0, `(.L_x_253) ;  /* 0x0000000100407547 */ /* 0x001fea000b800000 */
[----:B------:R-:W-:Y:S01]  /*3ed0*/  ISETP.NE.AND P3, PT, R18, RZ, PT ;  /* 0x000000ff1200720c */ /* 0x000fe20003f65270 */
[----:B------:R-:W0:-:S12]  /*3ee0*/  @!P1 LDC.64 R224, c[0x0][0x3b8] ;  /* 0x0000ee00ffe09b82 */ /* 0x000e180000000a00 */
[----:B------:R-:W-:Y:S01]  /*3ef0*/  VOTEU.ANY UP0, P3 ;  /* 0x0000000000ff7886 */ /* 0x000fe20001800100 */
[----:B------:R-:W-:-:S13]  /*3f00*/  PLOP3.LUT P2, PT, PT, PT, UP0, 0x80, 0x8 ;  /* 0x000000000008781c */ /* 0x000fda0003f4f008 */
[----:B------:R-:W2:Y:S01]  /*3f10*/  @P2 LDG.E.64 R222, desc[UR36][R236.64] ;  /* 0x00000024ecde2981 */ /* 0x000ea2000c1e1b00 */
[----:B------:R-:W-:Y:S01]  /*3f20*/  PLOP3.LUT P2, PT, PT, PT, UP0, 0x80, 0x8 ;  /* 0x000000000008781c */ /* 0x000fe20003f4f008 */
[----:B-----5:R-:W-:Y:S01]  /*3f30*/  HFMA2 R158, R158, 1, 1, R92 ;  /* 0x3c003c009e9e7831 */ /* 0x020fe2000000005c */
[----:B------:R-:W-:Y:S01]  /*3f40*/  PLOP3.LUT P4, PT, PT, PT, UP0, 0x80, 0x8 ;  /* 0x000000000008781c */ /* 0x000fe20003f8f008 */
[----:B------:R-:W-:Y:S01]  /*3f50*/  HADD2 R159, R159, R93 ;  /* 0x0000005d9f9f7230 */ /* 0x000fe20000000000 */
[----:B------:R-:W-:-:S04]  /*3f60*/  @!P1 IADD3 R29, P3, PT, R9, R13, RZ ;  /* 0x0000000d091d9210 */ /* 0x000fc80007f7e0ff */
[----:B0-----:R-:W-:Y:S01]  /*3f70*/  @!P1 LEA R224, P5, R29, R224, 0x1 ;  /* 0x000000e01de09211 */ /* 0x001fe200078a08ff */
[----:B------:R-:W-:-:S05]  /*3f80*/  @!P1 IMAD.X R242, RZ, RZ, R22, P3 ;  /* 0x000000fffff29224 */ /* 0x000fca00018e0616 */
[----:B------:R-:W-:Y:S01]  /*3f90*/  @!P1 LEA.HI.X R225, R29, R225, R242, 0x1, P5 ;  /* 0x000000e11de19211 */ /* 0x000fe200028f0cf2 */
[----:B--2---:R-:W-:Y:S02]  /*3fa0*/  @P2 HMUL2 R158, R158, R222 ;  /* 0x000000de9e9e2232 */ /* 0x004fe40000000000 */
[----:B------:R-:W-:-:S05]  /*3fb0*/  @P4 HFMA2 R159, R159, R223, -RZ ;  /* 0x000000df9f9f4231 */ /* 0x000fca00001000ff */
[----:B------:R0:W-:Y:S02]  /*3fc0*/  @!P1 STG.E.64 desc[UR36][R224.64], R158 ;  /* 0x0000009ee0009986 */ /* 0x0001e4000c101b24 */
.L_x_253:
[----:B------:R-:W-:Y:S05]  /*3fd0*/  BSYNC.RECONVERGENT B1 ;  /* 0x0000000000017941 */ /* 0x000fea0003800200 */
.L_x_252:
[----:B------:R-:W-:Y:S04]  /*3fe0*/  BSSY.RECONVERGENT B1, `(.L_x_254) ;  /* 0x000001e000017945 */ /* 0x000fe80003800200 */
[----:B------:R-:W-:Y:S05]  /*3ff0*/  @P0 BRA `(.L_x_255) ;  /* 0x0000000000700947 */ /* 0x000fea0003800000 */
[----:B------:R-:W-:-:S13]  /*4000*/  ISETP.GE.AND P1, PT, R228, R19, PT ;  /* 0x00000013e400720c */ /* 0x000fda0003f26270 */
[----:B------:R-:W2:Y:S01]  /*4010*/  @!P1 LDG.E R29, desc[UR36][R240.64] ;  /* 0x00000024f01d9981 */ /* 0x000ea2000c1e1900 */
[----:B------:R-:W1:Y:S01]  /*4020*/  @!P1 LDC.64 R160, c[0x0][0x3b8] ;  /* 0x0000ee00ffa09b82 */ /* 0x000e620000000a00 */
[----:B--2---:R-:W-:-:S05]  /*4030*/  @!P1 IMAD R29, R24, R29, R228 ;  /* 0x0000001d181d9224 */ /* 0x004fca00078e02e4 */
[----:B------:R-:W-:-:S04]  /*4040*/  @!P1 IADD3 R223, P2, PT, R10, R29, RZ ;  /* 0x0000001d0adf9210 */ /* 0x000fc80007f5e0ff */
[----:B0-----:R-:W-:Y:S02]  /*4050*/  @!P1 LEA.HI.X.SX32 R224, R29, R23, 0x1, P2 ;  /* 0x000000171de09211 */ /* 0x001fe400010f0eff */
[----:B-1----:R-:W-:-:S04]  /*4060*/  @!P1 LEA R222, P2, R223, R160, 0x1 ;  /* 0x000000a0dfde9211 */ /* 0x002fc800078408ff */
[----:B------:R-:W-:Y:S02]  /*4070*/  @!P1 LEA.HI.X R223, R223, R161, R224, 0x1, P2 ;  /* 0x000000a1dfdf9211 */ /* 0x000fe400010f0ce0 */
[----:B------:R-:W-:-:S06]  /*4080*/  CS2R R160, SRZ ;  /* 0x0000000000a07805 */ /* 0x000fcc000001ff00 */
[----:B------:R1:W5:Y:S01]  /*4090*/  @!P1 LDG.E.64 R160, desc[UR36][R222.64] ;  /* 0x00000024dea09981 */ /* 0x000362000c1e1b00 */
[----:B------:R-:W-:-:S09]  /*40a0*/  UISETP.NE.AND UP0, UPT, UR19, URZ, UPT ;  /* 0x000000ff1300728c */ /* 0x000fd2000bf05270 */
[----:B-1----:R-:W-:Y:S05]  /*40b0*/  BRA.U UP0, `(.L_x_255) ;  /* 0x0000000100407547 */ /* 0x002fea000b800000 */
[----:B------:R-:W-:Y:S01]  /*40c0*/  ISETP.NE.AND P3, PT, R18, RZ, PT ;  /* 0x000000ff1200720c */ /* 0x000fe20003f65270 */
[----:B------:R-:W0:-:S12]  /*40d0*/  @!P1 LDC.64 R224, c[0x0][0x3b8] ;  /* 0x0000ee00ffe09b82 */ /* 0x000e180000000a00 */
[----:B------:R-:W-:Y:S01]  /*40e0*/  VOTEU.ANY UP0, P3 ;  /* 0x0000000000ff7886 */ /* 0x000fe20001800100 */
[----:B------:R-:W-:-:S13]  /*40f0*/  PLOP3.LUT P2, PT, PT, PT, UP0, 0x80, 0x8 ;  /* 0x000000000008781c */ /* 0x000fda0003f4f008 */
[----:B------:R-:W2:Y:S01]  /*4100*/  @P2 LDG.E.64 R222, desc[UR36][R236.64+0x10] ;  /* 0x00001024ecde2981 */ /* 0x000ea2000c1e1b00 */
[----:B------:R-:W-:Y:S01]  /*4110*/  PLOP3.LUT P2, PT, PT, PT, UP0, 0x80, 0x8 ;  /* 0x000000000008781c */ /* 0x000fe20003f4f008 */
[----:B-----5:R-:W-:Y:S01]  /*4120*/  HADD2 R160, R160, R90 ;  /* 0x0000005aa0a07230 */ /* 0x020fe20000000000 */
[----:B------:R-:W-:Y:S01]  /*4130*/  PLOP3.LUT P4, PT, PT, PT, UP0, 0x80, 0x8 ;  /* 0x000000000008781c */ /* 0x000fe20003f8f008 */
[----:B------:R-:W-:Y:S01]  /*4140*/  HFMA2 R161, R161, 1, 1, R91 ;  /* 0x3c003c00a1a17831 */ /* 0x000fe2000000005b */
[----:B------:R-:W-:-:S04]  /*4150*/  @!P1 IADD3 R29, P3, PT, R9, R228, RZ ;  /* 0x000000e4091d9210 */ /* 0x000fc80007f7e0ff */
[----:B0-----:R-:W-:Y:S02]  /*4160*/  @!P1 LEA R224, P5, R29, R224, 0x1 ;  /* 0x000000e01de09211 */ /* 0x001fe400078a08ff */
[----:B------:R-:W-:-:S04]  /*4170*/  @!P1 LEA.HI.X.SX32 R242, R228, R22, 0x1, P3 ;  /* 0x00000016e4f29211 */ /* 0x000fc800018f0eff */
[----:B------:R-:W-:Y:S01]  /*4180*/  @!P1 LEA.HI.X R225, R29, R225, R242, 0x1, P5 ;  /* 0x000000e11de19211 */ /* 0x000fe200028f0cf2 */
[----:B--2---:R-:W-:Y:S02]  /*4190*/  @P2 HMUL2 R160, R160, R222 ;  /* 0x000000dea0a02232 */ /* 0x004fe40000000000 */
[----:B------:R-:W-:-:S05]  /*41a0*/  @P4 HFMA2 R161, R161, R223, -RZ ;  /* 0x000000dfa1a14231 */ /* 0x000fca00001000ff */
[----:B------:R1:W-:Y:S02]  /*41b0*/  @!P1 STG.E.64 desc[UR36][R224.64], R160 ;  /* 0x000000a0e0009986 */ /* 0x0003e4000c101b24 */
.L_x_255:
[----:B------:R-:W-:Y:S05]  /*41c0*/  BSYNC.RECONVERGENT B1 ;  /* 0x0000000000017941 */ /* 0x000fea0003800200 */
.L_x_254:
[----:B------:R-:W-:Y:S01]  /*41d0*/  BSSY.RECONVERGENT B1, `(.L_x_256) ;  /* 0x0000021000017945 */ /* 0x000fe20003800200 */
[C---:B------:R-:W-:Y:S01]  /*41e0*/  LEA R228, R11.reuse, R228, 0x4 ;  /* 0x000000e40be47211 */ /* 0x040fe200078e20ff */
[----:B------:R-:W-:Y:S02]  /*41f0*/  IMAD R29, R11, 0x2, R14 ;  /* 0x000000020b1d7824 */ /* 0x000fe400078e020e */
[----:B------:R-:W-:Y:S05]  /*4200*/  @P0 BRA `(.L_x_257) ;  /* 0x0000000000740947 */ /* 0x000fea0003800000 */
[----:B------:R-:W-:-:S05]  /*4210*/  IMAD R242, R11, 0x10, R13 ;  /* 0x000000100bf27824 */ /* 0x000fca00078e020d */
[----:B------:R-:W-:-:S13]  /*4220*/  ISETP.GE.AND P1, PT, R242, R19, PT ;  /* 0x00000013f200720c */ /* 0x000fda0003f26270 */
[----:B------:R-:W2:Y:S01]  /*4230*/  @!P1 LDG.E R223, desc[UR36][R240.64] ;  /* 0x00000024f0df9981 */ /* 0x000ea2000c1e1900 */
[----:B------:R-:W3:Y:S01]  /*4240*/  @!P1 LDC.64 R162, c[0x0][0x3b8] ;  /* 0x0000ee00ffa29b82 */ /* 0x000ee20000000a00 */
[----:B--2---:R-:W-:-:S05]  /*4250*/  @!P1 IMAD R223, R24, R223, R242 ;  /* 0x000000df18df9224 */ /* 0x004fca00078e02f2 */
[----:B01----:R-:W-:-:S04]  /*4260*/  @!P1 IADD3 R224, P2, PT, R10, R223, RZ ;  /* 0x000000df0ae09210 */ /* 0x003fc80007f5e0ff */
[----:B------:R-:W-:Y:S02]  /*4270*/  @!P1 LEA.HI.X.SX32 R223, R223, R23, 0x1, P2 ;  /* 0x00000017dfdf9211 */ /* 0x000fe400010f0eff */
[----:B---3--:R-:W-:-:S04]  /*4280*/  @!P1 LEA R222, P2, R224, R162, 0x1 ;  /* 0x000000a2e0de9211 */ /* 0x008fc800078408ff */
[----:B------:R-:W-:Y:S02]  /*4290*/  @!P1 LEA.HI.X R223, R224, R163, R223, 0x1, P2 ;  /* 0x000000a3e0df9211 */ /* 0x000fe400010f0cdf */
[----:B------:R-:W-:-:S06]  /*42a0*/  CS2R R162, SRZ ;  /* 0x0000000000a27805 */ /* 0x000fcc000001ff00 */
[----:B------:R2:W5:Y:S01]  /*42b0*/  @!P1 LDG.E.64 R162, desc[UR36][R222.64] ;  /* 0x00000024dea29981 */ /* 0x000562000c1e1b00 */
[----:B------:R-:W-:-:S09]  /*42c0*/  UISETP.NE.AND UP0, UPT, UR19, URZ, UPT ;  /* 0x000000ff1300728c */ /* 0x000fd2000bf05270 */
[----:B--2---:R-:W-:Y:S05]  /*42d0*/  BRA.U UP0, `(.L_x_257) ;  /* 0x0000000100407547 */ /* 0x004fea000b800000 */
        /* <DEDUP_REMOVED lines=10> */
[----:B------:R-:W-:Y:S02]  /*4380*/  @!P1 LEA.HI.X.SX32 R242, R242, R22, 0x1, P4 ;  /* 0x00000016f2f29211 */ /* 0x000fe400020f0eff */
[----:B0-----:R-:W-:-:S04]  /*4390*/  @!P1 LEA R224, P4, R235, R224, 0x1 ;  /* 0x000000e0ebe09211 */ /* 0x001fc800078808ff */
[----:B------:R-:W-:Y:S01]  /*43a0*/  @!P1 LEA.HI.X R225, R235, R225, R242, 0x1, P4 ;  /* 0x000000e1ebe19211 */ /* 0x000fe200020f0cf2 */
[----:B--2---:R-:W-:Y:S02]  /*43b0*/  @P3 HMUL2 R162, R162, R222 ;  /* 0x000000dea2a23232 */ /* 0x004fe40000000000 */
[----:B------:R-:W-:-:S05]  /*43c0*/  @P2 HFMA2 R163, R163, R223, -RZ ;  /* 0x000000dfa3a32231 */ /* 0x000fca00001000ff */
[----:B------:R2:W-:Y:S02]  /*43d0*/  @!P1 STG.E.64 desc[UR36][R224.64], R162 ;  /* 0x000000a2e0009986 */ /* 0x0005e4000c101b24 */
.L_x_257:
[----:B------:R-:W-:Y:S05]  /*43e0*/  BSYNC.RECONVERGENT B1 ;  /* 0x0000000000017941 */ /* 0x000fea0003800200 */
.L_x_256:
[----:B------:R-:W-:Y:S04]  /*43f0*/  BSSY.RECONVERGENT B1, `(.L_x_258) ;  /* 0x000001e000017945 */ /* 0x000fe80003800200 */
[----:B------:R-:W-:Y:S05]  /*4400*/  @P0 BRA `(.L_x_259) ;  /* 0x0000000000700947 */ /* 0x000fea0003800000 */
[----:B------:R-:W-:-:S13]  /*4410*/  ISETP.GE.AND P1, PT, R228, R19, PT ;  /* 0x00000013e400720c */ /* 0x000fda0003f26270 */
[----:B------:R-:W3:Y:S01]  /*4420*/  @!P1 LDG.E R223, desc[UR36][R240.64] ;  /* 0x00000024f0df9981 */ /* 0x000ee2000c1e1900 */
[----:B------:R-:W4:Y:S01]  /*4430*/  @!P1 LDC.64 R164, c[0x0][0x3b8] ;  /* 0x0000ee00ffa49b82 */ /* 0x000f220000000a00 */
[----:B---3--:R-:W-:-:S05]  /*4440*/  @!P1 IMAD R223, R24, R223, R228 ;  /* 0x000000df18df9224 */ /* 0x008fca00078e02e4 */
[----:B012---:R-:W-:-:S04]  /*4450*/  @!P1 IADD3 R224, P2, PT, R10, R223, RZ ;  /* 0x000000df0ae09210 */ /* 0x007fc80007f5e0ff */
[----:B------:R-:W-:Y:S02]  /*4460*/  @!P1 LEA.HI.X.SX32 R223, R223, R23, 0x1, P2 ;  /* 0x00000017dfdf9211 */ /* 0x000fe400010f0eff */
[----:B----4-:R-:W-:-:S04]  /*4470*/  @!P1 LEA R222, P2, R224, R164, 0x1 ;  /* 0x000000a4e0de9211 */ /* 0x010fc800078408ff */
[----:B------:R-:W-:Y:S02]  /*4480*/  @!P1 LEA.HI.X R223, R224, R165, R223, 0x1, P2 ;  /* 0x000000a5e0df9211 */ /* 0x000fe400010f0cdf */
[----:B------:R-:W-:-:S06]  /*4490*/  CS2R R164, SRZ ;  /* 0x0000000000a47805 */ /* 0x000fcc000001ff00 */
[----:B------:R3:W5:Y:S01]  /*44a0*/  @!P1 LDG.E.64 R164, desc[UR36][R222.64] ;  /* 0x00000024dea49981 */ /* 0x000762000c1e1b00 */
[----:B------:R-:W-:-:S09]  /*44b0*/  UISETP.NE.AND UP0, UPT, UR19, URZ, UPT ;  /* 0x000000ff1300728c */ /* 0x000fd2000bf05270 */
[----:B---3--:R-:W-:Y:S05]  /*44c0*/  BRA.U UP0, `(.L_x_259) ;  /* 0x0000000100407547 */ /* 0x008fea000b800000 */
        /* <DEDUP_REMOVED lines=16> */
.L_x_259:
[----:B------:R-:W-:Y:S05]  /*45d0*/  BSYNC.RECONVERGENT B1 ;  /* 0x0000000000017941 */ /* 0x000fea0003800200 */
.L_x_258:
[----:B------:R-:W-:Y:S01]  /*45e0*/  BSSY.RECONVERGENT B1, `(.L_x_260) ;  /* 0x0000020000017945 */ /* 0x000fe20003800200 */
[----:B------:R-:W-:-:S03]  /*45f0*/  IADD3 R228, PT, PT, R29, R11, RZ ;  /* 0x0000000b1de47210 */ /* 0x000fc60007ffe0ff */
[----:B------:R-:W-:Y:S05]  /*4600*/  @P0 BRA `(.L_x_261) ;  /* 0x0000000000740947 */ /* 0x000fea0003800000 */
[----:B------:R-:W-:-:S05]  /*4610*/  IMAD R242, R11, 0x20, R13 ;  /* 0x000000200bf27824 */ /* 0x000fca00078e020d */
[----:B------:R-:W-:-:S13]  /*4620*/  ISETP.GE.AND P1, PT, R242, R19, PT ;  /* 0x00000013f200720c */ /* 0x000fda0003f26270 */
[----:B------:R-:W4:Y:S01]  /*4630*/  @!P1 LDG.E R223, desc[UR36][R240.64] ;  /* 0x00000024f0df9981 */ /* 0x000f22000c1e1900 */
[----:B------:R-:W0:Y:S01]  /*4640*/  @!P1 LDC.64 R166, c[0x0][0x3b8] ;  /* 0x0000ee00ffa69b82 */ /* 0x000e220000000a00 */
[----:B----4-:R-:W-:-:S05]  /*4650*/  @!P1 IMAD R223, R24, R223, R242 ;  /* 0x000000df18df9224 */ /* 0x010fca00078e02f2 */
[----:B0123--:R-:W-:-:S04]  /*4660*/  @!P1 IADD3 R224, P2, PT, R10, R223, RZ ;  /* 0x000000df0ae09210 */ /* 0x00ffc80007f5e0ff */
[----:B------:R-:W-:Y:S02]  /*4670*/  @!P1 LEA.HI.X.SX32 R223, R223, R23, 0x1, P2 ;  /* 0x00000017dfdf9211 */ /* 0x000fe400010f0eff */
[----:B------:R-:W-:-:S04]  /*4680*/  @!P1 LEA R222, P2, R224, R166, 0x1 ;  /* 0x000000a6e0de9211 */ /* 0x000fc800078408ff */
[----:B------:R-:W-:Y:S02]  /*4690*/  @!P1 LEA.HI.X R223, R224, R167, R223, 0x1, P2 ;  /* 0x000000a7e0df9211 */ /* 0x000fe400010f0cdf */
[----:B------:R-:W-:-:S06]  /*46a0*/  CS2R R166, SRZ ;  /* 0x0000000000a67805 */ /* 0x000fcc000001ff00 */
[----:B------:R4:W5:Y:S01]  /*46b0*/  @!P1 LDG.E.64 R166, desc[UR36][R222.64] ;  /* 0x00000024dea69981 */ /* 0x000962000c1e1b00 */
[----:B------:R-:W-:-:S09]  /*46c0*/  UISETP.NE.AND UP0, UPT, UR19, URZ, UPT ;  /* 0x000000ff1300728c */ /* 0x000fd2000bf05270 */
[----:B----4-:R-:W-:Y:S05]  /*46d0*/  BRA.U UP0, `(.L_x_261) ;  /* 0x0000000100407547 */ /* 0x010fea000b800000 */
        /* <DEDUP_REMOVED lines=16> */
.L_x_261:
[----:B------:R-:W-:Y:S05]  /*47e0*/  BSYNC.RECONVERGENT B1 ;  /* 0x0000000000017941 */ /* 0x000fea0003800200 */
.L_x_260:
[----:B------:R-:W-:Y:S04]  /*47f0*/  BSSY.RECONVERGENT B1, `(.L_x_262) ;  /* 0x000001f000017945 */ /* 0x000fe80003800200 */
[----:B------:R-:W-:Y:S05]  /*4800*/  @P0 BRA `(.L_x_263) ;  /* 0x0000000000740947 */ /* 0x000fea0003800000 */
[----:B------:R-:W-:-:S05]  /*4810*/  IMAD.SHL.U32 R242, R230, 0x8, RZ ;  /* 0x00000008e6f27824 */ /* 0x000fca00078e00ff */
[----:B------:R-:W-:-:S13]  /*4820*/  ISETP.GE.AND P1, PT, R242, R19, PT ;  /* 0x00000013f200720c */ /* 0x000fda0003f26270 */
[----:B------:R-:W2:Y:S01]  /*4830*/  @!P1 LDG.E R223, desc[UR36][R240.64] ;  /* 0x00000024f0df9981 */ /* 0x000ea2000c1e1900 */
[----:B------:R-:W0:Y:S01]  /*4840*/  @!P1 LDC.64 R168, c[0x0][0x3b8] ;  /* 0x0000ee00ffa89b82 */ /* 0x000e220000000a00 */
[----:B--2---:R-:W-:-:S05]  /*4850*/  @!P1 IMAD R223, R24, R223, R242 ;  /* 0x000000df18df9224 */ /* 0x004fca00078e02f2 */
[----:B01-34-:R-:W-:-:S04]  /*4860*/  @!P1 IADD3 R224, P2, PT, R10, R223, RZ ;  /* 0x000000df0ae09210 */ /* 0x01bfc80007f5e0ff */
[----:B------:R-:W-:Y:S02]  /*4870*/  @!P1 LEA.HI.X.SX32 R223, R223, R23, 0x1, P2 ;  /* 0x00000017dfdf9211 */ /* 0x000fe400010f0eff */
[----:B------:R-:W-:-:S04]  /*4880*/  @!P1 LEA R222, P2, R224, R168, 0x1 ;  /* 0x000000a8e0de9211 */ /* 0x000fc800078408ff */
        /* <DEDUP_REMOVED lines=21> */
.L_x_263:
[----:B------:R-:W-:Y:S05]  /*49e0*/  BSYNC.RECONVERGENT B1 ;  /* 0x0000000000017941 */ /* 0x000fea0003800200 */
.L_x_262:
[----:B------:R-:W-:Y:S01]  /*49f0*/  BSSY.RECONVERGENT B1, `(.L_x_264) ;  /* 0x0000020000017945 */ /* 0x000fe20003800200 */
[----:B------:R-:W-:-:S03]  /*4a00*/  IADD3 R230, PT, PT, R228, R11, RZ ;  /* 0x0000000be4e67210 */ /* 0x000fc60007ffe0ff */
        /* <DEDUP_REMOVED lines=30> */
.L_x_265:
[----:B------:R-:W-:Y:S05]  /*4bf0*/  BSYNC.RECONVERGENT B1 ;  /* 0x0000000000017941 */ /* 0x000fea0003800200 */
.L_x_264:
[----:B------:R-:W-:Y:S01]  /*4c00*/  BSSY.RECONVERGENT B1, `(.L_x_266) ;  /* 0x0000020000017945 */ /* 0x000fe20003800200 */
[----:B------:R-:W-:-:S03]  /*4c10*/  IMAD.IADD R231, R230, 0x1, R11 ;  /* 0x00000001e6e77824 */ /* 0x000fc600078e020b */
[----:B------:R-:W-:Y:S05]  /*4c20*/  @P0 BRA `(.L_x_267) ;  /* 0x0000000000740947 */ /* 0x000fea0003800000 */
[----:B------:R-:W-:-:S04]  /*4c30*/  SHF.L.U32 R242, R232, 0x3, RZ ;  /* 0x00000003e8f27819 */ /* 0x000fc800000006ff */
        /* <DEDUP_REMOVED lines=28> */
.L_x_267:
[----:B------:R-:W-:Y:S05]  /*4e00*/  BSYNC.RECONVERGENT B1 ;  /* 0x0000000000017941 */ /* 0x000fea0003800200 */
.L_x_266:
[----:B------:R-:W-:Y:S01]  /*4e10*/  BSSY.RECONVERGENT B1, `(.L_x_268) ;  /* 0x0000020000017945 */ /* 0x000fe20003800200 */
[----:B------:R-:W-:-:S03]  /*4e20*/  IMAD.IADD R232, R231, 0x1, R11 ;  /* 0x00000001e7e87824 */ /* 0x000fc600078e020b */
[----:B------:R-:W-:Y:S05]  /*4e30*/  @P0 BRA `(.L_x_269) ;  /* 0x0000000000740947 */ /* 0x000fea0003800000 */
[----:B------:R-:W-:-:S05]  /*4e40*/  IMAD R242, R11, 0x40, R13 ;  /* 0x000000400bf27824 */ /* 0x000fca00078e020d */
        /* <DEDUP_REMOVED lines=28> */
.L_x_269:
[----:B------:R-:W-:Y:S05]  /*5010*/  BSYNC.RECONVERGENT B1 ;  /* 0x0000000000017941 */ /* 0x000fea0003800200 */
.L_x_268:
[----:B------:R-:W-:Y:S04]  /*5020*/  BSSY.RECONVERGENT B1, `(.L_x_270) ;  /* 0x000001f000017945 */ /* 0x000fe80003800200 */
        /* <DEDUP_REMOVED lines=30> */
.L_x_271:
[----:B------:R-:W-:Y:S05]  /*5210*/  BSYNC.RECONVERGENT B1 ;  /* 0x0000000000017941 */ /* 0x000fea0003800200 */
.L_x_270:
[----:B------:R-:W-:Y:S01]  /*5220*/  BSSY.RECONVERGENT B1, `(.L_x_272) ;  /* 0x0000020000017945 */ /* 0x000fe20003800200 */
[----:B------:R-:W-:-:S03]  /*5230*/  IMAD.IADD R234, R232, 0x1, R11 ;  /* 0x00000001e8ea7824 */ /* 0x000fc600078e020b */
        /* <DEDUP_REMOVED lines=30> */
.L_x_273:
[----:B------:R-:W-:Y:S05]  /*5420*/  BSYNC.RECONVERGENT B1 ;  /* 0x0000000000017941 */ /* 0x000fea0003800200 */
.L_x_272:
        /* <DEDUP_REMOVED lines=32> */
.L_x_275:
[----:B------:R-:W-:Y:S05]  /*5630*/  BSYNC.RECONVERGENT B1 ;  /* 0x0000000000017941 */ /* 0x000fea0003800200 */
.L_x_274:
        /* <DEDUP_REMOVED lines=32> */
.L_x_277:
[----:B------:R-:W-:Y:S05]  /*5840*/  BSYNC.RECONVERGENT B1 ;  /* 0x0000000000017941 */ /* 0x000fea0003800200 */
.L_x_276:
        /* <DEDUP_REMOVED lines=32> */
.L_x_279:
[----:B------:R-:W-:Y:S05]  /*5a50*/  BSYNC.RECONVERGENT B1 ;  /* 0x0000000000017941 */ /* 0x000fea0003800200 */
.L_x_278:
        /* <DEDUP_REMOVED lines=17> */
[----:B-1-34-:R-:W0:-:S12]  /*5b70*/  @!P1 LDC.64 R224, c[0x0][0x3b8] ;  /* 0x0000ee00ffe09b82 */ /* 0x01ae180000000a00 */
        /* <DEDUP_REMOVED lines=14> */
.L_x_281:
[----:B------:R-:W-:Y:S05]  /*5c60*/  BSYNC.RECONVERGENT B1 ;  /* 0x0000000000017941 */ /* 0x000fea0003800200 */
.L_x_280:
        /* <DEDUP_REMOVED lines=32> */
.L_x_283:
[----:B------:R-:W-:Y:S05]  /*5e70*/  BSYNC.RECONVERGENT B1 ;  /* 0x0000000000017941 */ /* 0x000fea0003800200 */
.L_x_282:
[----:B------:R-:W-:Y:S01]  /*5e80*/  BSSY.RECONVERGENT B1, `(.L_x_284) ;  /* 0x0000020000017945 */ /* 0x000fe20003800200 */
[----:B------:R-:W-:Y:S02]  /*5e90*/  IMAD.IADD R14, R235, 0x1, R11 ;  /* 0x00000001eb0e7824 */ /* 0x000fe400078e020b */
[----:B------:R-:W-:Y:S01]  /*5ea0*/  IMAD R242, R11, 0x80, R13 ;  /* 0x000000800bf27824 */ /* 0x000fe200078e020d */
[----:B------:R-:W-:Y:S06]  /*5eb0*/  @P0 BRA `(.L_x_285) ;  /* 0x0000000000700947 */ /* 0x000fec0003800000 */
        /* <DEDUP_REMOVED lines=21> */
[----:B-1-34-:R-:W-:-:S04]  /*6010*/  @!P1 IADD3 R224, P4, PT, R9, R242, RZ ;  /* 0x000000f209e09210 */ /* 0x01afc80007f9e0ff */
[----:B------:R-:W-:Y:S02]  /*6020*/  @!P1 LEA.HI.X.SX32 R225, R242, R22, 0x1, P4 ;  /* 0x00000016f2e19211 */ /* 0x000fe400020f0eff */
[----:B0-----:R-:W-:-:S04]  /*6030*/  @!P1 LEA R222, P4, R224, R222, 0x1 ;  /* 0x000000dee0de9211 */ /* 0x001fc800078808ff */
[----:B------:R-:W-:Y:S01]  /*6040*/  @!P1 LEA.HI.X R223, R224, R223, R225, 0x1, P4 ;  /* 0x000000dfe0df9211 */ /* 0x000fe200020f0ce1 */
[----:B--2---:R-:W-:Y:S02]  /*6050*/  @P3 HMUL2 R190, R190, R12 ;  /* 0x0000000cbebe3232 */ /* 0x004fe40000000000 */
[----:B------:R-:W-:-:S05]  /*6060*/  @P2 HFMA2 R191, R191, R13, -RZ ;  /* 0x0000000dbfbf2231 */ /* 0x000fca00001000ff */
[----:B------:R0:W-:Y:S02]  /*6070*/  @!P1 STG.E.64 desc[UR36][R222.64], R190 ;  /* 0x000000bede009986 */ /* 0x0001e4000c101b24 */
.L_x_285:
[----:B------:R-:W-:Y:S05]  /*6080*/  BSYNC.RECONVERGENT B1 ;  /* 0x0000000000017941 */ /* 0x000fea0003800200 */
.L_x_284:
[----:B------:R-:W-:Y:S01]  /*6090*/  BSSY.RECONVERGENT B1, `(.L_x_286) ;  /* 0x0000020000017945 */ /* 0x000fe20003800200 */
[----:B01234-:R-:W-:-:S03]  /*60a0*/  IADD3 R224, PT, PT, R14, R11, RZ ;  /* 0x0000000b0ee07210 */ /* 0x01ffc60007ffe0ff */
        /* <DEDUP_REMOVED lines=30> */
.L_x_287:
[----:B------:R-:W-:Y:S05]  /*6290*/  BSYNC.RECONVERGENT B1 ;  /* 0x0000000000017941 */ /* 0x000fea0003800200 */
.L_x_286:
[----:B------:R-:W-:Y:S01]  /*62a0*/  BSSY.RECONVERGENT B1, `(.L_x_288) ;  /* 0x0000020000017945 */ /* 0x000fe20003800200 */
[----:B------:R-:W-:-:S03]  /*62b0*/  IMAD.IADD R29, R224, 0x1, R11 ;  /* 0x00000001e01d7824 */ /* 0x000fc600078e020b */
[----:B------:R-:W-:Y:S05]  /*62c0*/  @P0 BRA `(.L_x_289) ;  /* 0x0000000000740947 */ /* 0x000fea0003800000 */
[----:B------:R-:W-:-:S04]  /*62d0*/  SHF.L.U32 R228, R228, 0x3, RZ ;  /* 0x00000003e4e47819 */ /* 0x000fc800000006ff */
[----:B------:R-:W-:-:S13]  /*62e0*/  ISETP.GE.AND P1, PT, R228, R19, PT ;  /* 0x00000013e400720c */ /* 0x000fda0003f26270 */
[----:B------:R-:W2:Y:S01]  /*62f0*/  @!P1 LDG.E R195, desc[UR36][R240.64] ;  /* 0x00000024f0c39981 */ /* 0x000ea2000c1e1900 */
[----:B------:R-:W1:Y:S01]  /*6300*/  @!P1 LDC.64 R12, c[0x0][0x3b8] ;  /* 0x0000ee00ff0c9b82 */ /* 0x000e620000000a00 */
[----:B--2---:R-:W-:-:S05]  /*6310*/  @!P1 IMAD R195, R24, R195, R228 ;  /* 0x000000c318c39224 */ /* 0x004fca00078e02e4 */
[----:B------:R-:W-:-:S04]  /*6320*/  @!P1 IADD3 R194, P2, PT, R10, R195, RZ ;  /* 0x000000c30ac29210 */ /* 0x000fc80007f5e0ff */
[----:B------:R-:W-:Y:S02]  /*6330*/  @!P1 LEA.HI.X.SX32 R195, R195, R23, 0x1, P2 ;  /* 0x00000017c3c39211 */ /* 0x000fe400010f0eff */
[----:B-1----:R-:W-:-:S04]  /*6340*/  @!P1 LEA R12, P2, R194, R12, 0x1 ;  /* 0x0000000cc20c9211 */ /* 0x002fc800078408ff */
[----:B------:R-:W-:Y:S02]  /*6350*/  @!P1 LEA.HI.X R13, R194, R13, R195, 0x1, P2 ;  /* 0x0000000dc20d9211 */ /* 0x000fe400010f0cc3 */
[----:B------:R-:W-:-:S06]  /*6360*/  CS2R R194, SRZ ;  /* 0x0000000000c27805 */ /* 0x000fcc000001ff00 */
[----:B------:R1:W5:Y:S01]  /*6370*/  @!P1 LDG.E.64 R194, desc[UR36][R12.64] ;  /* 0x000000240cc29981 */ /* 0x000362000c1e1b00 */
[----:B------:R-:W-:-:S09]  /*6380*/  UISETP.NE.AND UP0, UPT, UR19, URZ, UPT ;  /* 0x000000ff1300728c */ /* 0x000fd2000bf05270 */
[----:B-1----:R-:W-:Y:S05]  /*6390*/  BRA.U UP0, `(.L_x_289) ;  /* 0x0000000100407547 */ /* 0x002fea000b800000 */
[----:B------:R-:W-:Y:S01]  /*63a0*/  ISETP.NE.AND P3, PT, R18, RZ, PT ;  /* 0x000000ff1200720c */ /* 0x000fe20003f65270 */
[----:B0-----:R-:W0:-:S12]  /*63b0*/  @!P1 LDC.64 R222, c[0x0][0x3b8] ;  /* 0x0000ee00ffde9b82 */ /* 0x001e180000000a00 */
        /* <DEDUP_REMOVED lines=14> */
.L_x_289:
[----:B------:R-:W-:Y:S05]  /*64a0*/  BSYNC.RECONVERGENT B1 ;  /* 0x0000000000017941 */ /* 0x000fea0003800200 */
.L_x_288:
[----:B------:R-:W-:Y:S01]  /*64b0*/  BSSY.RECONVERGENT B1, `(.L_x_290) ;  /* 0x0000020000017945 */ /* 0x000fe20003800200 */
[----:B------:R-:W-:-:S03]  /*64c0*/  IMAD.IADD R11, R29, 0x1, R11 ;  /* 0x000000011d0b7824 */ /* 0x000fc600078e020b */
[----:B------:R-:W-:Y:S05]  /*64d0*/  @P0 BRA `(.L_x_291) ;  /* 0x0000000000740947 */ /* 0x000fea0003800000 */
[----:B------:R-:W-:-:S05]  /*64e0*/  IMAD.SHL.U32 R228, R230, 0x8, RZ ;  /* 0x00000008e6e47824 */ /* 0x000fca00078e00ff */
[----:B------:R-:W-:-:S13]  /*64f0*/  ISETP.GE.AND P1, PT, R228, R19, PT ;  /* 0x00000013e400720c */ /* 0x000fda0003f26270 */
[----:B------:R-:W2:Y:S01]  /*6500*/  @!P1 LDG.E R197, desc[UR36][R240.64] ;  /* 0x00000024f0c59981 */ /* 0x000ea2000c1e1900 */
[----:B------:R-:W3:Y:S01]  /*6510*/  @!P1 LDC.64 R12, c[0x0][0x3b8] ;  /* 0x0000ee00ff0c9b82 */ /* 0x000ee20000000a00 */
[----:B--2---:R-:W-:-:S05]  /*6520*/  @!P1 IMAD R197, R24, R197, R228 ;  /* 0x000000c518c59224 */ /* 0x004fca00078e02e4 */
[----:B------:R-:W-:-:S04]  /*6530*/  @!P1 IADD3 R196, P2, PT, R10, R197, RZ ;  /* 0x000000c50ac49210 */ /* 0x000fc80007f5e0ff */
        /* <DEDUP_REMOVED lines=8> */
[----:B01----:R-:W0:-:S12]  /*65c0*/  @!P1 LDC.64 R222, c[0x0][0x3b8] ;  /* 0x0000ee00ffde9b82 */ /* 0x003e180000000a00 */
        /* <DEDUP_REMOVED lines=14> */
.L_x_291:
[----:B------:R-:W-:Y:S05]  /*66b0*/  BSYNC.RECONVERGENT B1 ;  /* 0x0000000000017941 */ /* 0x000fea0003800200 */
.L_x_290:
[----:B------:R-:W-:Y:S04]  /*66c0*/  BSSY.RECONVERGENT B1, `(.L_x_292) ;  /* 0x000001f000017945 */ /* 0x000fe80003800200 */
[----:B------:R-:W-:Y:S05]  /*66d0*/  @P0 BRA `(.L_x_293) ;  /* 0x0000000000740947 */ /* 0x000fea0003800000 */
[----:B------:R-:W-:-:S04]  /*66e0*/  SHF.L.U32 R228, R231, 0x3, RZ ;  /* 0x00000003e7e47819 */ /* 0x000fc800000006ff */
[----:B------:R-:W-:-:S13]  /*66f0*/  ISETP.GE.AND P1, PT, R228, R19, PT ;  /* 0x00000013e400720c */ /* 0x000fda0003f26270 */
[----:B------:R-:W3:Y:S01]  /*6700*/  @!P1 LDG.E R199, desc[UR36][R240.64] ;  /* 0x00000024f0c79981 */ /* 0x000ee2000c1e1900 */
[----:B------:R-:W4:Y:S01]  /*6710*/  @!P1 LDC.64 R12, c[0x0][0x3b8] ;  /* 0x0000ee00ff0c9b82 */ /* 0x000f220000000a00 */
[----:B---3--:R-:W-:-:S05]  /*6720*/  @!P1 IMAD R199, R24, R199, R228 ;  /* 0x000000c718c79224 */ /* 0x008fca00078e02e4 */
[----:B------:R-:W-:-:S04]  /*6730*/  @!P1 IADD3 R198, P2, PT, R10, R199, RZ ;  /* 0x000000c70ac69210 */ /* 0x000fc80007f5e0ff */
        /* <DEDUP_REMOVED lines=8> */
[----:B012---:R-:W0:-:S12]  /*67c0*/  @!P1 LDC.64 R222, c[0x0][0x3b8] ;  /* 0x0000ee00ffde9b82 */ /* 0x007e180000000a00 */
        /* <DEDUP_REMOVED lines=14> */
.L_x_293:
[----:B------:R-:W-:Y:S05]  /*68b0*/  BSYNC.RECONVERGENT B1 ;  /* 0x0000000000017941 */ /* 0x000fea0003800200 */
.L_x_292:
[----:B------:R-:W-:Y:S04]  /*68c0*/  BSSY.RECONVERGENT B1, `(.L_x_294) ;  /* 0x000001f000017945 */ /* 0x000fe80003800200 */
[----:B------:R-:W-:Y:S05]  /*68d0*/  @P0 BRA `(.L_x_295) ;  /* 0x0000000000740947 */ /* 0x000fea0003800000 */
[----:B------:R-:W-:-:S05]  /*68e0*/  IMAD.SHL.U32 R228, R232, 0x8, RZ ;  /* 0x00000008e8e47824 */ /* 0x000fca00078e00ff */
[----:B------:R-:W-:-:S13]  /*68f0*/  ISETP.GE.AND P1, PT, R228, R19, PT ;  /* 0x00000013e400720c */ /* 0x000fda0003f26270 */
[----:B------:R-:W4:Y:S01]  /*6900*/  @!P1 LDG.E R201, desc[UR36][R240.64] ;  /* 0x00000024f0c99981 */ /* 0x000f22000c1e1900 */
[----:B------:R-:W0:Y:S01]  /*6910*/  @!P1 LDC.64 R12, c[0x0][0x3b8] ;  /* 0x0000ee00ff0c9b82 */ /* 0x000e220000000a00 */
[----:B----4-:R-:W-:-:S05]  /*6920*/  @!P1 IMAD R201, R24, R201, R228 ;  /* 0x000000c918c99224 */ /* 0x010fca00078e02e4 */
[----:B------:R-:W-:-:S04]  /*6930*/  @!P1 IADD3 R200, P2, PT, R10, R201, RZ ;  /* 0x000000c90ac89210 */ /* 0x000fc80007f5e0ff */
[----:B------:R-:W-:Y:S02]  /*6940*/  @!P1 LEA.HI.X.SX32 R201, R201, R23, 0x1, P2 ;  /* 0x00000017c9c99211 */ /* 0x000fe400010f0eff */
[----:B0-----:R-:W-:-:S04]  /*6950*/  @!P1 LEA R12, P2, R200, R12, 0x1 ;  /* 0x0000000cc80c9211 */ /* 0x001fc800078408ff */
[----:B------:R-:W-:Y:S02]  /*6960*/  @!P1 LEA.HI.X R13, R200, R13, R201, 0x1, P2 ;  /* 0x0000000dc80d9211 */ /* 0x000fe400010f0cc9 */
[----:B------:R-:W-:-:S06]  /*6970*/  CS2R R200, SRZ ;  /* 0x0000000000c87805 */ /* 0x000fcc000001ff00 */
[----:B------:R4:W5:Y:S01]  /*6980*/  @!P1 LDG.E.64 R200, desc[UR36][R12.64] ;  /* 0x000000240cc89981 */ /* 0x000962000c1e1b00 */
[----:B------:R-:W-:-:S09]  /*6990*/  UISETP.NE.AND UP0, UPT, UR19, URZ, UPT ;  /* 0x000000ff1300728c */ /* 0x000fd2000bf05270 */
[----:B----4-:R-:W-:Y:S05]  /*69a0*/  BRA.U UP0, `(.L_x_295) ;  /* 0x0000000100407547 */ /* 0x010fea000b800000 */
[----:B------:R-:W-:Y:S01]  /*69b0*/  ISETP.NE.AND P3, PT, R18, RZ, PT ;  /* 0x000000ff1200720c */ /* 0x000fe20003f65270 */
[----:B-123--:R-:W0:-:S12]  /*69c0*/  @!P1 LDC.64 R222, c[0x0][0x3b8] ;  /* 0x0000ee00ffde9b82 */ /* 0x00ee180000000a00 */
        /* <DEDUP_REMOVED lines=14> */
.L_x_295:
[----:B------:R-:W-:Y:S05]  /*6ab0*/  BSYNC.RECONVERGENT B1 ;  /* 0x0000000000017941 */ /* 0x000fea0003800200 */
.L_x_294:
[----:B------:R-:W-:Y:S04]  /*6ac0*/  BSSY.RECONVERGENT B1, `(.L_x_296) ;  /* 0x000001f000017945 */ /* 0x000fe80003800200 */
[----:B------:R-:W-:Y:S05]  /*6ad0*/  @P0 BRA `(.L_x_297) ;  /* 0x0000000000740947 */ /* 0x000fea0003800000 */
[----:B------:R-:W-:-:S05]  /*6ae0*/  IMAD.SHL.U32 R228, R234, 0x8, RZ ;  /* 0x00000008eae47824 */ /* 0x000fca00078e00ff */
[----:B------:R-:W-:-:S13]  /*6af0*/  ISETP.GE.AND P1, PT, R228, R19, PT ;  /* 0x00000013e400720c */ /* 0x000fda0003f26270 */
[----:B------:R-:W2:Y:S01]  /*6b00*/  @!P1 LDG.E R203, desc[UR36][R240.64] ;  /* 0x00000024f0cb9981 */ /* 0x000ea2000c1e1900 */
[----:B------:R-:W0:Y:S01]  /*6b10*/  @!P1 LDC.64 R12, c[0x0][0x3b8] ;  /* 0x0000ee00ff0c9b82 */ /* 0x000e220000000a00 */
[----:B--2---:R-:W-:-:S05]  /*6b20*/  @!P1 IMAD R203, R24, R203, R228 ;  /* 0x000000cb18cb9224 */ /* 0x004fca00078e02e4 */
[----:B------:R-:W-:-:S04]  /*6b30*/  @!P1 IADD3 R202, P2, PT, R10, R203, RZ ;  /* 0x000000cb0aca9210 */ /* 0x000fc80007f5e0ff */
[----:B01-34-:R-:W-:Y:S02]  /*6b40*/  @!P1 LEA.HI.X.SX32 R222, R203, R23, 0x1, P2 ;  /* 0x00000017cbde9211 */ /* 0x01bfe400010f0eff */
        /* <DEDUP_REMOVED lines=22> */
.L_x_297:
[----:B------:R-:W-:Y:S05]  /*6cb0*/  BSYNC.RECONVERGENT B1 ;  /* 0x0000000000017941 */ /* 0x000fea0003800200 */
.L_x_296:
[----:B------:R-:W-:Y:S04]  /*6cc0*/  BSSY.RECONVERGENT B1, `(.L_x_298) ;  /* 0x000001f000017945 */ /* 0x000fe80003800200 */
[----:B------:R-:W-:Y:S05]  /*6cd0*/  @P0 BRA `(.L_x_299) ;  /* 0x0000000000740947 */ /* 0x000fea0003800000 */
[----:B------:R-:W-:-:S04]  /*6ce0*/  SHF.L.U32 R228, R233, 0x3, RZ ;  /* 0x00000003e9e47819 */ /* 0x000fc800000006ff */
        /* <DEDUP_REMOVED lines=28> */
.L_x_299:
[----:B------:R-:W-:Y:S05]  /*6eb0*/  BSYNC.RECONVERGENT B1 ;  /* 0x0000000000017941 */ /* 0x000fea0003800200 */
.L_x_298:
        /* <DEDUP_REMOVED lines=31> */
.L_x_301:
[----:B------:R-:W-:Y:S05]  /*70b0*/  BSYNC.RECONVERGENT B1 ;  /* 0x0000000000017941 */ /* 0x000fea0003800200 */
.L_x_300:
        /* <DEDUP_REMOVED lines=31> */
.L_x_303:
[----:B------:R-:W-:Y:S05]  /*72b0*/  BSYNC.RECONVERGENT B1 ;  /* 0x0000000000017941 */ /* 0x000fea0003800200 */
.L_x_302:
        /* <DEDUP_REMOVED lines=31> */
.L_x_305:
[----:B------:R-:W-:Y:S05]  /*74b0*/  BSYNC.RECONVERGENT B1 ;  /* 0x0000000000017941 */ /* 0x000fea0003800200 */
.L_x_304:
        /* <DEDUP_REMOVED lines=31> */
.L_x_307:
[----:B------:R-:W-:Y:S05]  /*76b0*/  BSYNC.RECONVERGENT B1 ;  /* 0x0000000000017941 */ /* 0x000fea0003800200 */
.L_x_306:
        /* <DEDUP_REMOVED lines=31> */
.L_x_309:
[----:B------:R-:W-:Y:S05]  /*78b0*/  BSYNC.RECONVERGENT B1 ;  /* 0x0000000000017941 */ /* 0x000fea0003800200 */
.L_x_308:
        /* <DEDUP_REMOVED lines=31> */
.L_x_311:
[----:B------:R-:W-:Y:S05]  /*7ab0*/  BSYNC.RECONVERGENT B1 ;  /* 0x0000000000017941 */ /* 0x000fea0003800200 */
.L_x_310:
[----:B------:R-:W-:Y:S04]  /*7ac0*/  BSSY.RECONVERGENT B1, `(.L_x_312) ;  /* 0x000001f000017945 */ /* 0x000fe80003800200 */
[----:B------:R-:W-:Y:S05]  /*7ad0*/  @P0 BRA `(.L_x_313) ;  /* 0x0000000000740947 */ /* 0x000fea0003800000 */
[----:B------:R-:W-:-:S05]  /*7ae0*/  IMAD.SHL.U32 R224, R29, 0x8, RZ ;  /* 0x000000081de07824 */ /* 0x000fca00078e00ff */
[----:B------:R-:W-:-:S13]  /*7af0*/  ISETP.GE.AND P1, PT, R224, R19, PT ;  /* 0x00000013e000720c */ /* 0x000fda0003f26270 */
[----:B------:R-:W2:Y:S01]  /*7b00*/  @!P1 LDG.E R29, desc[UR36][R240.64] ;  /* 0x00000024f01d9981 */ /* 0x000ea2000c1e1900 */
[----:B------:R-:W0:Y:S01]  /*7b10*/  @!P1 LDC.64 R12, c[0x0][0x3b8] ;  /* 0x0000ee00ff0c9b82 */ /* 0x000e220000000a00 */
[----:B------:R-:W-:Y:S01]  /*7b20*/  CS2R R218, SRZ ;  /* 0x0000000000da7805 */ /* 0x000fe2000001ff00 */
[----:B--2---:R-:W-:-:S05]  /*7b30*/  @!P1 IMAD R29, R24, R29, R224 ;  /* 0x0000001d181d9224 */ /* 0x004fca00078e02e0 */
[----:B------:R-:W-:-:S04]  /*7b40*/  @!P1 IADD3 R14, P2, PT, R10, R29, RZ ;  /* 0x0000001d0a0e9210 */ /* 0x000fc80007f5e0ff */
[----:B------:R-:W-:Y:S02]  /*7b50*/  @!P1 LEA.HI.X.SX32 R29, R29, R23, 0x1, P2 ;  /* 0x000000171d1d9211 */ /* 0x000fe400010f0eff */
[----:B0-----:R-:W-:-:S04]  /*7b60*/  @!P1 LEA R12, P2, R14, R12, 0x1 ;  /* 0x0000000c0e0c9211 */ /* 0x001fc800078408ff */
[----:B------:R-:W-:-:S05]  /*7b70*/  @!P1 LEA.HI.X R13, R14, R13, R29, 0x1, P2 ;  /* 0x0000000d0e0d9211 */ /* 0x000fca00010f0c1d */
        /* <DEDUP_REMOVED lines=19> */
.L_x_313:
[----:B------:R-:W-:Y:S05]  /*7cb0*/  BSYNC.RECONVERGENT B1 ;  /* 0x0000000000017941 */ /* 0x000fea0003800200 */
.L_x_312:
[----:B------:R-:W-:Y:S04]  /*7cc0*/  BSSY.RECONVERGENT B1, `(.L_x_314) ;  /* 0x000001f000017945 */ /* 0x000fe80003800200 */
[----:B------:R-:W-:Y:S05]  /*7cd0*/  @P0 BRA `(.L_x_315) ;  /* 0x0000000000740947 */ /* 0x000fea0003800000 */
[----:B------:R-:W-:-:S04]  /*7ce0*/  SHF.L.U32 R224, R11, 0x3, RZ ;  /* 0x000000030be07819 */ /* 0x000fc800000006ff */
        /* <DEDUP_REMOVED lines=28> */
.L_x_315:
[----:B------:R-:W-:Y:S05]  /*7eb0*/  BSYNC.RECONVERGENT B1 ;  /* 0x0000000000017941 */ /* 0x000fea0003800200 */
.L_x_314:
[----:B-----5:R-:W-:Y:S02]  /*7ec0*/  HMUL2 R11, R156, R158 ;  /* 0x0000009e9c0b7232 */ /* 0x020fe40000000000 */
[----:B------:R-:W-:Y:S01]  /*7ed0*/  HFMA2 R12, R157, R159, -RZ ;  /* 0x0000009f9d0c7231 */ /* 0x000fe200001000ff */
[----:B------:R-:W-:Y:S01]  /*7ee0*/  UMOV UR4, 0xffffffff ;  /* 0xffffffff00047882 */ /* 0x000fe20000000000 */
[----:B------:R-:W-:Y:S01]  /*7ef0*/  ISETP.NE.AND P1, PT, R15, RZ, P6 ;  /* 0x000000ff0f00720c */ /* 0x000fe20003725270 */
[----:B------:R-:W-:Y:S02]  /*7f00*/  HFMA2 R11, R154, R160, R11 ;  /* 0x000000a09a0b7231 */ /* 0x000fe4000000000b */
[----:B------:R-:W-:Y:S01]  /*7f10*/  HFMA2 R12, R155, R161, R12 ;  /* 0x000000a19b0c7231 */ /* 0x000fe2000000000c */
[----:B------:R-:W-:Y:S01]  /*7f20*/  LOP3.LUT R29, R2, 0x1, RZ, 0xc0, !PT ;  /* 0x00000001021d7812 */ /* 0x000fe200078ec0ff */
[----:B------:R-:W-:Y:S02]  /*7f30*/  HFMA2 R11, R152, R162, R11 ;  /* 0x000000a2980b7231 */ /* 0x000fe4000000000b */
[----:B------:R-:W-:-:S02]  /*7f40*/  HFMA2 R12, R153, R163, R12 ;  /* 0x000000a3990c7231 */ /* 0x000fc4000000000c */
[----:B------:R-:W-:Y:S02]  /*7f50*/  HFMA2 R11, R150, R164, R11 ;  /* 0x000000a4960b7231 */ /* 0x000fe4000000000b */
[----:B------:R-:W-:Y:S02]  /*7f60*/  HFMA2 R12, R151, R165, R12 ;  /* 0x000000a5970c7231 */ /* 0x000fe4000000000c */
[----:B------:R-:W-:Y:S02]  /*7f70*/  HFMA2 R11, R148, R166, R11 ;  /* 0x000000a6940b7231 */ /* 0x000fe4000000000b */
[----:B------:R-:W-:Y:S02]  /*7f80*/  HFMA2 R12, R149, R167, R12 ;  /* 0x000000a7950c7231 */ /* 0x000fe4000000000c */
        /* <DEDUP_REMOVED lines=53> */
[----:B------:R-:W-:-:S04]  /*82e0*/  HFMA2 R12, R95, R221, R12 ;  /* 0x000000dd5f0c7231 */ /* 0x000fc8000000000c */
[----:B------:R-:W-:-:S05]  /*82f0*/  HADD2 R11, R11, R12 ;  /* 0x0000000c0b0b7230 */ /* 0x000fca0000000000 */
[--C-:B------:R-:W-:Y:S02]  /*8300*/  HADD2.F32 R13, -RZ, R11.reuse.H0_H0 ;  /* 0x2000000bff0d7230 */ /* 0x100fe40000004100 */
[----:B------:R-:W-:-:S05]  /*8310*/  HADD2.F32 R12, -RZ, R11.H1_H1 ;  /* 0x3000000bff0c7230 */ /* 0x000fca0000004100 */
[----:B------:R-:W-:Y:S01]  /*8320*/  FADD.FTZ R13, R13, R12 ;  /* 0x0000000c0d0d7221 */ /* 0x000fe20000010000 */
[----:B------:R-:W-:Y:S06]  /*8330*/  BRA.DIV UR4, `(.L_x_316) ;  /* 0x00000052040c7947 */ /* 0x000fec000b800000 */
[----:B------:R0:W0:Y:S02]  /*8340*/  SHFL.BFLY PT, R14, R13, 0x1, 0x1f ;  /* 0x0c201f000d0e7f89 */ /* 0x00002400000e0000 */
.L_x_388:
[----:B------:R-:W-:Y:S01]  /*8350*/  ISETP.EQ.U32.OR P0, PT, R29, 0x1, P0 ;  /* 0x000000011d00780c */ /* 0x000fe20000702470 */
[----:B0-----:R-:W-:Y:S01]  /*8360*/  FADD.FTZ R14, R13, R14 ;  /* 0x0000000e0d0e7221 */ /* 0x001fe20000010000 */
[----:B------:R-:W-:Y:S03]  /*8370*/  BSSY.RECONVERGENT B1, `(.L_x_317) ;  /* 0x0000015000017945 */ /* 0x000fe60003800200 */
[----:B------:R-:W-:-:S08]  /*8380*/  FMUL.FTZ R14, R14, UR20 ;  /* 0x000000140e0e7c20 */ /* 0x000fd00008410000 */
[----:B------:R-:W-:Y:S05]  /*8390*/  @P0 BRA `(.L_x_318) ;  /* 0x0000000000480947 */ /* 0x000fea0003800000 */
[----:B------:R-:W-:-:S04]  /*83a0*/  ISETP.NE.U32.AND P0, PT, RZ, UR22, PT ;  /* 0x00000016ff007c0c */ /* 0x000fc8000bf05070 */
[----:B------:R-:W-:Y:S02]  /*83b0*/  ISETP.NE.AND.EX P2, PT, RZ, UR23, PT, P0 ;  /* 0x00000017ff007c0c */ /* 0x000fe4000bf45300 */
[----:B------:R-:W-:-:S04]  /*83c0*/  ISETP.NE.U32.AND P0, PT, RZ, UR14, PT ;  /* 0x0000000eff007c0c */ /* 0x000fc8000bf05070 */
[----:B------:R-:W-:-:S07]  /*83d0*/  ISETP.NE.AND.EX P0, PT, RZ, UR15, PT, P0 ;  /* 0x0000000fff007c0c */ /* 0x000fce000bf05300 */
[----:B------:R-:W0:Y:S06]  /*83e0*/  @P2 LDC.64 R12, c[0x0][0x438] ;  /* 0x00010e00ff0c2b82 */ /* 0x000e2c0000000a00 */
[----:B------:R-:W5:Y:S01]  /*83f0*/  @P0 LDG.E.U16 R15, desc[UR36][R238.64] ;  /* 0x00000024ee0f0981 */ /* 0x000f62000c1e1500 */
[----:B0-----:R-:W-:-:S06]  /*8400*/  @P2 IMAD.WIDE R12, R20, 0x2, R12 ;  /* 0x00000002140c2825 */ /* 0x001fcc00078e020c */
[----:B------:R-:W2:Y:S01]  /*8410*/  @P2 LDG.E.U16 R12, desc[UR36][R12.64] ;  /* 0x000000240c0c2981 */ /* 0x000ea2000c1e1500 */
[----:B------:R-:W-:-:S04]  /*8420*/  @P0 ISETP.GE.AND P3, PT, R28, R25, PT ;  /* 0x000000191c00020c */ /* 0x000fc80003f66270 */
[----:B------:R-:W-:-:S04]  /*8430*/  @P0 SEL R28, RZ, UR39, P3 ;  /* 0x00000027ff1c0c07 */ /* 0x000fc80009800000 */
[----:B------:R-:W-:Y:S01]  /*8440*/  @P0 IADD3 R28, PT, PT, R21, -UR44, R28 ;  /* 0x8000002c151c0c10 */ /* 0x000fe2000fffe01c */
[----:B-----5:R-:W-:-:S03]  /*8450*/  @P0 HADD2.F32 R29, -RZ, R15.H0_H0 ;  /* 0x2000000fff1d0230 */ /* 0x020fc60000004100 */
[----:B------:R-:W-:Y:S01]  /*8460*/  @P0 I2FP.F32.S32 R15, R28 ;  /* 0x0000001c000f0245 */ /* 0x000fe20000201400 */
[----:B--2---:R-:W-:-:S05]  /*8470*/  @P2 HADD2.F32 R11, -RZ, R12.H0_H0 ;  /* 0x2000000cff0b2230 */ /* 0x004fca0000004100 */
[----:B------:R-:W-:-:S04]  /*8480*/  @P2 FADD.FTZ R14, R14, R11 ;  /* 0x0000000b0e0e2221 */ /* 0x000fc80000010000 */
[----:B------:R-:W-:-:S05]  /*8490*/  @P0 FFMA.FTZ R14, R15, R29, R14 ;  /* 0x0000001d0f0e0223 */ /* 0x000fca000001000e */
[----:B------:R0:W-:Y:S01]  /*84a0*/  STS [R26], R14 ;  /* 0x0000000e1a007388 */ /* 0x0001e20000000800 */
[----:B------:R-:W-:-:S07]  /*84b0*/  @!P1 FMNMX.FTZ R0, R0, R14, !PT ;  /* 0x0000000e00009209 */ /* 0x000fce0007810000 */
.L_x_318:
[----:B------:R-:W-:Y:S05]  /*84c0*/  BSYNC.RECONVERGENT B1 ;  /* 0x0000000000017941 */ /* 0x000fea0003800200 */
.L_x_317:
[C---:B------:R-:W-:Y:S01]  /*84d0*/  VIADD R11, R21.reuse, 0x3f ;  /* 0x0000003f150b7836 */ /* 0x040fe20000000000 */
[----:B------:R-:W-:Y:S01]  /*84e0*/  IADD3 R6, P1, PT, R6, 0x40, RZ ;  /* 0x0000004006067810 */ /* 0x000fe20007f3e0ff */
[----:B0-----:R-:W-:Y:S01]  /*84f0*/  VIADD R26, R26, 0x100 ;  /* 0x000001001a1a7836 */ /* 0x001fe20000000000 */
[----:B------:R-:W-:Y:S02]  /*8500*/  IADD3 R21, PT, PT, R21, 0x40, RZ ;  /* 0x0000004015157810 */ /* 0x000fe40007ffe0ff */
[----:B------:R-:W-:Y:S01]  /*8510*/  ISETP.GE.AND P0, PT, R11, R8, PT ;  /* 0x000000080b00720c */ /* 0x000fe20003f06270 */
[----:B------:R-:W-:Y:S01]  /*8520*/  IMAD.X R7, RZ, RZ, R7, P1 ;  /* 0x000000ffff077224 */ /* 0x000fe200008e0607 */
[----:B------:R-:W-:-:S11]  /*8530*/  IADD3 R20, PT, PT, R20, 0x40, RZ ;  /* 0x0000004014147810 */ /* 0x000fd60007ffe0ff */
[----:B------:R-:W-:Y:S05]  /*8540*/  @!P0 BRA `(.L_x_319) ;  /* 0xffffffb400988947 */ /* 0x000fea000383ffff */
.L_x_251:
[----:B0-----:R-:W-:Y:S05]  /*8550*/  BSYNC B0 ;  /* 0x0000000000007941 */ /* 0x001fea0003800000 */
.L_x_250:
[----:B------:R-:W-:-:S03]  /*8560*/  UMOV UR4, 0xffffffff ;  /* 0xffffffff00047882 */ /* 0x000fc60000000000 */
[----:B------:R-:W-:Y:S05]  /*8570*/  BRA.DIV UR4, `(.L_x_320) ;  /* 0x0000004e04a07947 */ /* 0x000fea000b800000 */
[----:B------:R-:W0:Y:S02]  /*8580*/  SHFL.BFLY PT, R14, R0, 0x10, 0x1f ;  /* 0x0e001f00000e7f89 */ /* 0x000e2400000e0000 */
[----:B0-----:R-:W-:-:S05]  /*8590*/  FMNMX.FTZ R13, R14, R0, !PT ;  /* 0x000000000e0d7209 */ /* 0x001fca0007810000 */
[----:B------:R-:W1:Y:S02]  /*85a0*/  SHFL.BFLY PT, R14, R13, 0x8, 0x1f ;  /* 0x0d001f000d0e7f89 */ /* 0x000e6400000e0000 */
[----:B-1----:R-:W-:-:S05]  /*85b0*/  FMNMX.FTZ R4, R13, R14, !PT ;  /* 0x0000000e0d047209 */ /* 0x002fca0007810000 */
[----:B------:R-:W0:Y:S02]  /*85c0*/  SHFL.BFLY PT, R14, R4, 0x4, 0x1f ;  /* 0x0c801f00040e7f89 */ /* 0x000e2400000e0000 */
[----:B0-----:R-:W-:-:S05]  /*85d0*/  FMNMX.FTZ R5, R4, R14, !PT ;  /* 0x0000000e04057209 */ /* 0x001fca0007810000 */
[----:B------:R0:W1:Y:S02]  /*85e0*/  SHFL.BFLY PT, R14, R5, 0x2, 0x1f ;  /* 0x0c401f00050e7f89 */ /* 0x00006400000e0000 */
.L_x_394:
[----:B------:R-:W5:Y:S01]  /*85f0*/  S2R R13, SR_CgaCtaId ;  /* 0x00000000000d7919 */ /* 0x000f620000008800 */
[----:B---3--:R-:W-:Y:S01]  /*8600*/  LOP3.LUT P0, R0, R2, 0x1f, RZ, 0xc0, !PT ;  /* 0x0000001f02007812 */ /* 0x008fe2000780c0ff */
[----:B------:R-:W-:Y:S05]  /*8610*/  WARPSYNC.ALL ;  /* 0x0000000000007948 */ /* 0x000fea0003800000 */
[----:B------:R-:W-:Y:S02]  /*8620*/  MOV R12, 0x400 ;  /* 0x00000400000c7802 */ /* 0x000fe40000000f00 */
[----:B01----:R-:W-:Y:S02]  /*8630*/  FMNMX.FTZ R5, R5, R14, !PT ;  /* 0x0000000e05057209 */ /* 0x003fe40007810000 */
[----:B-----5:R-:W-:-:S04]  /*8640*/  LEA R9, R13, R12, 0x18 ;  /* 0x0000000c0d097211 */ /* 0x020fc800078ec0ff */
[----:B------:R-:W-:-:S05]  /*8650*/  @!P0 LEA.HI R4, R2, R9, RZ, 0x1d ;  /* 0x0000000902048211 */ /* 0x000fca00078fe8ff */
[----:B------:R0:W-:Y:S01]  /*8660*/  @!P0 STS [R4], R5 ;  /* 0x0000000504008388 */ /* 0x0001e20000000800 */
[----:B------:R-:W-:Y:S01]  /*8670*/  BAR.SYNC.DEFER_BLOCKING 0x0 ;  /* 0x0000000000007b1d */ /* 0x000fe20000010000 */
[C---:B------:R-:W-:Y:S01]  /*8680*/  ISETP.GT.U32.AND P0, PT, R0.reuse, 0x3, PT ;  /* 0x000000030000780c */ /* 0x040fe20003f04070 */
[----:B0-----:R-:W-:Y:S01]  /*8690*/  IMAD.MOV.U32 R4, RZ, RZ, -0x800001 ;  /* 0xff7fffffff047424 */ /* 0x001fe200078e00ff */
[----:B------:R-:W-:Y:S01]  /*86a0*/  LEA R8, R0, R9, 0x2 ;  /* 0x0000000900087211 */ /* 0x000fe200078e10ff */
[----:B------:R-:W-:Y:S02]  /*86b0*/  IMAD.MOV.U32 R10, RZ, RZ, RZ ;  /* 0x000000ffff0a7224 */ /* 0x000fe400078e00ff */
[----:B------:R-:W-:Y:S08]  /*86c0*/  BSSY.RECONVERGENT B0, `(.L_x_321) ;  /* 0x0000153000007945 */ /* 0x000ff00003800200 */
[----:B------:R-:W0:Y:S04]  /*86d0*/  @!P0 LDS R4, [R8] ;  /* 0x0000000008048984 */ /* 0x000e280000000800 */
[----:B0-----:R-:W0:Y:S02]  /*86e0*/  SHFL.BFLY PT, R5, R4, 0x2, 0x1f ;  /* 0x0c401f0004057f89 */ /* 0x001e2400000e0000 */
[----:B0-----:R-:W-:-:S05]  /*86f0*/  FMNMX.FTZ R6, R5, R4, !PT ;  /* 0x0000000405067209 */ /* 0x001fca0007810000 */
[----:B------:R-:W0:Y:S02]  /*8700*/  SHFL.BFLY PT, R5, R6, 0x1, 0x1f ;  /* 0x0c201f0006057f89 */ /* 0x000e2400000e0000 */
[----:B0-----:R-:W-:Y:S02]  /*8710*/  FMNMX.FTZ R7, R6, R5, !PT ;  /* 0x0000000506077209 */ /* 0x001fe40007810000 */
[----:B------:R-:W-:-:S03]  /*8720*/  IADD3 R5, PT, PT, R2, UR10, RZ ;  /* 0x0000000a02057c10 */ /* 0x000fc6000fffe0ff */
[----:B----4-:R0:W1:Y:S01]  /*8730*/  SHFL.IDX PT, R34, R7, RZ, 0x1f ;  /* 0x00001fff07227589 */ /* 0x01006200000e0000 */
[----:B------:R-:W-:-:S13]  /*8740*/  ISETP.GE.AND P0, PT, R5, UR44, PT ;  /* 0x0000002c05007c0c */ /* 0x000fda000bf06270 */
[----:B0-----:R-:W-:Y:S05]  /*8750*/  @P0 BRA `(.L_x_322) ;  /* 0x0000001400240947 */ /* 0x001fea0003800000 */
[----:B------:R-:W0:Y:S02]  /*8760*/  LDC.64 R6, c[0x0][0x420] ;  /* 0x00010800ff067b82 */ /* 0x000e240000000a00 */
[----:B0-----:R-:W-:-:S04]  /*8770*/  ISETP.NE.U32.AND P0, PT, R6, RZ, PT ;  /* 0x000000ff0600720c */ /* 0x001fc80003f05070 */
[----:B------:R-:W-:-:S13]  /*8780*/  ISETP.NE.AND.EX P0, PT, R7, RZ, PT, P0 ;  /* 0x000000ff0700720c */ /* 0x000fda0003f05300 */
[----:B------:R-:W-:Y:S05]  /*8790*/  @P0 BRA `(.L_x_323) ;  /* 0x0000000c00940947 */ /* 0x000fea0003800000 */
[----:B------:R-:W-:Y:S01]  /*87a0*/  HFMA2 R4, -RZ, RZ, 0, 7.62939453125e-06 ;  /* 0x00000080ff047431 */ /* 0x000fe200000001ff */
[----:B------:R-:W-:Y:S01]  /*87b0*/  LOP3.LUT R7, RZ, R2, RZ, 0x33, !PT ;  /* 0x00000002ff077212 */ /* 0x000fe200078e33ff */
[----:B------:R-:W-:Y:S01]  /*87c0*/  BSSY.RECONVERGENT B1, `(.L_x_324) ;  /* 0x000001c000017945 */ /* 0x000fe20003800200 */
[----:B------:R-:W-:Y:S02]  /*87d0*/  IMAD.MOV.U32 R10, RZ, RZ, RZ ;  /* 0x000000ffff0a7224 */ /* 0x000fe400078e00ff */
[----:B------:R-:W-:-:S04]  /*87e0*/  VIADDMNMX R4, R5, R4, UR44, !PT ;  /* 0x0000002c05047e46 */ /* 0x000fc8000f800104 */
[----:B------:R-:W-:-:S04]  /*87f0*/  IADD3 R7, PT, PT, R4, -UR10, R7 ;  /* 0x8000000a04077c10 */ /* 0x000fc8000fffe007 */
[C---:B------:R-:W-:Y:S02]  /*8800*/  LOP3.LUT R4, R7.reuse, 0x180, RZ, 0xc0, !PT ;  /* 0x0000018007047812 */ /* 0x040fe400078ec0ff */
[----:B------:R-:W-:Y:S02]  /*8810*/  ISETP.GE.U32.AND P1, PT, R7, 0x180, PT ;  /* 0x000001800700780c */ /* 0x000fe40003f26070 */
[----:B------:R-:W-:Y:S02]  /*8820*/  ISETP.NE.AND P0, PT, R4, 0x180, PT ;  /* 0x000001800400780c */ /* 0x000fe40003f05270 */
[----:B------:R-:W-:-:S11]  /*8830*/  MOV R4, R5 ;  /* 0x0000000500047202 */ /* 0x000fd60000000f00 */
[----:B------:R-:W-:Y:S05]  /*8840*/  @!P0 BRA `(.L_x_325) ;  /* 0x00000000004c8947 */ /* 0x000fea0003800000 */
[----:B------:R-:W-:Y:S01]  /*8850*/  VIADD R6, R12, 0x420 ;  /* 0x000004200c067836 */ /* 0x000fe20000000000 */
[----:B------:R-:W-:Y:S02]  /*8860*/  LEA.HI R4, R7, 0x1, RZ, 0x19 ;  /* 0x0000000107047811 */ /* 0x000fe400078fc8ff */
[----:B------:R-:W-:Y:S02]  /*8870*/  MOV R10, RZ ;  /* 0x000000ff000a7202 */ /* 0x000fe40000000f00 */
[----:B------:R-:W-:Y:S02]  /*8880*/  LEA R14, R13, R6, 0x18 ;  /* 0x000000060d0e7211 */ /* 0x000fe400078ec0ff */
[----:B------:R-:W-:Y:S01]  /*8890*/  LOP3.LUT R6, R4, 0x3, RZ, 0xc0, !PT ;  /* 0x0000000304067812 */ /* 0x000fe200078ec0ff */
[----:B------:R-:W-:Y:S01]  /*88a0*/  IMAD.MOV.U32 R4, RZ, RZ, R5 ;  /* 0x000000ffff047224 */ /* 0x000fe200078e0005 */
[----:B------:R-:W-:-:S03]  /*88b0*/  IADD3 R7, PT, PT, R14, R3, RZ ;  /* 0x000000030e077210 */ /* 0x000fc60007ffe0ff */
[----:B------:R-:W-:-:S07]  /*88c0*/  IMAD.MOV R6, RZ, RZ, -R6 ;  /* 0x000000ffff067224 */ /* 0x000fce00078e0a06 */
.L_x_326:
[----:B------:R-:W1:Y:S01]  /*88d0*/  LDS R11, [R7] ;  /* 0x00000000070b7984 */ /* 0x000e620000000800 */
[----:B------:R-:W-:Y:S01]  /*88e0*/  IADD3 R6, PT, PT, R6, 0x1, RZ ;  /* 0x0000000106067810 */ /* 0x000fe20007ffe0ff */
[----:B------:R-:W-:-:S03]  /*88f0*/  VIADD R4, R4, 0x80 ;  /* 0x0000008004047836 */ /* 0x000fc60000000000 */
[----:B------:R-:W-:Y:S01]  /*8900*/  ISETP.NE.AND P0, PT, R6, RZ, PT ;  /* 0x000000ff0600720c */ /* 0x000fe20003f05270 */
[----:B-1----:R-:W-:-:S04]  /*8910*/  FADD.FTZ R11, -R34, R11 ;  /* 0x0000000b220b7221 */ /* 0x002fc80000010100 */
[----:B------:R-:W-:-:S06]  /*8920*/  FMUL.FTZ R11, R11, 1.4426950216293334961 ;  /* 0x3fb8aa3b0b0b7820 */ /* 0x000fcc0000410000 */
[----:B------:R-:W0:Y:S02]  /*8930*/  MUFU.EX2 R11, R11 ;  /* 0x0000000b000b7308 */ /* 0x000e240000000800 */
[----:B0-----:R0:W-:Y:S01]  /*8940*/  STS [R7], R11 ;  /* 0x0000000b07007388 */ /* 0x0011e20000000800 */
[----:B------:R-:W-:Y:S01]  /*8950*/  FADD.FTZ R10, R11, R10 ;  /* 0x0000000a0b0a7221 */ /* 0x000fe20000010000 */
[----:B0-----:R-:W-:Y:S01]  /*8960*/  IADD3 R7, PT, PT, R7, 0x200, RZ ;  /* 0x0000020007077810 */ /* 0x001fe20007ffe0ff */
[----:B------:R-:W-:Y:S06]  /*8970*/  @P0 BRA `(.L_x_326) ;  /* 0xfffffffc00d40947 */ /* 0x000fec000383ffff */
.L_x_325:
[----:B------:R-:W-:Y:S05]  /*8980*/  BSYNC.RECONVERGENT B1 ;  /* 0x0000000000017941 */ /* 0x000fea0003800200 */
.L_x_324:
[----:B------:R-:W-:Y:S05]  /*8990*/  @!P1 BRA `(.L_x_322) ;  /* 0x0000001000949947 */ /* 0x000fea0003800000 */
[----:B------:R-:W-:Y:S01]  /*89a0*/  IADD3 R6, PT, PT, -R4, UR44, RZ ;  /* 0x0000002c04067c10 */ /* 0x000fe2000fffe1ff */
[----:B------:R-:W-:Y:S01]  /*89b0*/  USHF.L.U32 UR4, UR10, 0x2, URZ ;  /* 0x000000020a047899 */ /* 0x000fe200080006ff */
[----:B------:R-:W-:Y:S01]  /*89c0*/  VIADD R12, R12, 0x420 ;  /* 0x000004200c0c7836 */ /* 0x000fe20000000000 */
[----:B------:R-:W-:Y:S01]  /*89d0*/  BSSY.RECONVERGENT B1, `(.L_x_327) ;  /* 0x000006e000017945 */ /* 0x000fe20003800200 */
[----:B------:R-:W-:Y:S02]  /*89e0*/  ISETP.GT.AND P1, PT, R6, 0x600, PT ;  /* 0x000006000600780c */ /* 0x000fe40003f24270 */
[----:B------:R-:W-:Y:S02]  /*89f0*/  PLOP3.LUT P0, PT, PT, PT, PT, 0x80, 0x8 ;  /* 0x000000000008781c */ /* 0x000fe40003f0f070 */
[----:B------:R-:W-:Y:S02]  /*8a00*/  LEA R13, R13, R12, 0x18 ;  /* 0x0000000c0d0d7211 */ /* 0x000fe400078ec0ff */
[----:B------:R-:W-:-:S04]  /*8a10*/  LEA R6, R4, -UR4, 0x2 ;  /* 0x8000000404067c11 */ /* 0x000fc8000f8e10ff */
[----:B------:R-:W-:-:S03]  /*8a20*/  IADD3 R6, PT, PT, R6, 0x400, R13 ;  /* 0x0000040006067810 */ /* 0x000fc60007ffe00d */
[----:B------:R-:W-:Y:S05]  /*8a30*/  @!P1 BRA `(.L_x_328) ;  /* 0x00000004009c9947 */ /* 0x000fea0003800000 */
[----:B------:R-:W-:Y:S02]  /*8a40*/  MOV R39, UR44 ;  /* 0x0000002c00277c02 */ /* 0x000fe40008000f00 */
[----:B------:R-:W-:-:S03]  /*8a50*/  PLOP3.LUT P0, PT, PT, PT, PT, 0x8, 0x80 ;  /* 0x000000000080781c */ /* 0x000fc60003f0e170 */
[----:B------:R-:W-:-:S10]  /*8a60*/  VIADD R39, R39, 0xfffffa00 ;  /* 0xfffffa0027277836 */ /* 0x000fd40000000000 */
.L_x_329:
[----:B------:R-:W1:Y:S01]  /*8a70*/  LDS R7, [R6+-0x400] ;  /* 0xfffc000006077984 */ /* 0x000e620000000800 */
[----:B------:R-:W-:-:S03]  /*8a80*/  IADD3 R4, PT, PT, R4, 0x800, RZ ;  /* 0x0000080004047810 */ /* 0x000fc60007ffe0ff */
[----:B------:R-:W0:Y:S01]  /*8a90*/  LDS R11, [R6+-0x200] ;  /* 0xfffe0000060b7984 */ /* 0x000e220000000800 */
[----:B------:R-:W-:-:S03]  /*8aa0*/  ISETP.GE.AND P1, PT, R4, R39, PT ;  /* 0x000000270400720c */ /* 0x000fc60003f26270 */
[----:B------:R-:W3:Y:S04]  /*8ab0*/  LDS R12, [R6] ;  /* 0x00000000060c7984 */ /* 0x000ee80000000800 */
[----:B------:R-:W4:Y:S04]  /*8ac0*/  LDS R13, [R6+0x200] ;  /* 0x00020000060d7984 */ /* 0x000f280000000800 */
[----:B------:R-:W5:Y:S04]  /*8ad0*/  LDS R14, [R6+0x400] ;  /* 0x00040000060e7984 */ /* 0x000f680000000800 */
[----:B------:R-:W2:Y:S04]  /*8ae0*/  LDS R19, [R6+0x600] ;  /* 0x0006000006137984 */ /* 0x000ea80000000800 */
[----:B------:R-:W2:Y:S04]  /*8af0*/  LDS R21, [R6+0x800] ;  /* 0x0008000006157984 */ /* 0x000ea80000000800 */
[----:B------:R-:W2:Y:S04]  /*8b00*/  LDS R22, [R6+0xa00] ;  /* 0x000a000006167984 */ /* 0x000ea80000000800 */
[----:B------:R-:W2:Y:S04]  /*8b10*/  LDS R24, [R6+0xc00] ;  /* 0x000c000006187984 */ /* 0x000ea80000000800 */
[----:B------:R-:W2:Y:S01]  /*8b20*/  LDS R25, [R6+0xe00] ;  /* 0x000e000006197984 */ /* 0x000ea20000000800 */
[----:B-1----:R-:W-:-:S03]  /*8b30*/  FADD.FTZ R7, -R34, R7 ;  /* 0x0000000722077221 */ /* 0x002fc60000010100 */
[----:B------:R-:W1:Y:S01]  /*8b40*/  LDS R27, [R6+0x1000] ;  /* 0x00100000061b7984 */ /* 0x000e620000000800 */
[C---:B0-----:R-:W-:Y:S01]  /*8b50*/  FADD.FTZ R11, -R34.reuse, R11 ;  /* 0x0000000b220b7221 */ /* 0x041fe20000010100 */
[----:B------:R-:W-:Y:S02]  /*8b60*/  FMUL.FTZ R7, R7, 1.4426950216293334961 ;  /* 0x3fb8aa3b07077820 */ /* 0x000fe40000410000 */
[----:B------:R-:W0:Y:S01]  /*8b70*/  LDS R28, [R6+0x1200] ;  /* 0x00120000061c7984 */ /* 0x000e220000000800 */
[----:B------:R-:W-:Y:S01]  /*8b80*/  FMUL.FTZ R11, R11, 1.4426950216293334961 ;  /* 0x3fb8aa3b0b0b7820 */ /* 0x000fe20000410000 */
[C---:B---3--:R-:W-:Y:S02]  /*8b90*/  FADD.FTZ R12, -R34.reuse, R12 ;  /* 0x0000000c220c7221 */ /* 0x048fe40000010100 */
[----:B------:R-:W3:Y:S01]  /*8ba0*/  LDS R30, [R6+0x1400] ;  /* 0x00140000061e7984 */ /* 0x000ee20000000800 */
[----:B------:R-:W2:Y:S01]  /*8bb0*/  MUFU.EX2 R7, R7 ;  /* 0x0000000700077308 */ /* 0x000ea20000000800 */
[----:B----4-:R-:W-:Y:S01]  /*8bc0*/  FADD.FTZ R13, -R34, R13 ;  /* 0x0000000d220d7221 */ /* 0x010fe20000010100 */
[----:B------:R-:W-:Y:S01]  /*8bd0*/  FMUL.FTZ R12, R12, 1.4426950216293334961 ;  /* 0x3fb8aa3b0c0c7820 */ /* 0x000fe20000410000 */
[----:B------:R-:W4:Y:S01]  /*8be0*/  LDS R31, [R6+0x1600] ;  /* 0x00160000061f7984 */ /* 0x000f220000000800 */
[----:B------:R-:W2:Y:S01]  /*8bf0*/  MUFU.EX2 R11, R11 ;  /* 0x0000000b000b7308 */ /* 0x000ea20000000800 */
[C---:B-----5:R-:W-:Y:S01]  /*8c00*/  FADD.FTZ R15, -R34.reuse, R14 ;  /* 0x0000000e220f7221 */ /* 0x060fe20000010100 */
[----:B------:R-:W-:Y:S01]  /*8c10*/  FMUL.FTZ R14, R13, 1.4426950216293334961 ;  /* 0x3fb8aa3b0d0e7820 */ /* 0x000fe20000410000 */
[----:B------:R-:W5:Y:S01]  /*8c20*/  LDS R32, [R6+0x1800] ;  /* 0x0018000006207984 */ /* 0x000f620000000800 */
[----:B------:R-:W1:Y:S01]  /*8c30*/  MUFU.EX2 R13, R12 ;  /* 0x0000000c000d7308 */ /* 0x000e620000000800 */
[C---:B--2---:R-:W-:Y:S01]  /*8c40*/  FADD.FTZ R20, -R34.reuse, R19 ;  /* 0x0000001322147221 */ /* 0x044fe20000010100 */
[----:B------:R-:W-:Y:S01]  /*8c50*/  FMUL.FTZ R19, R15, 1.4426950216293334961 ;  /* 0x3fb8aa3b0f137820 */ /* 0x000fe20000410000 */
[----:B------:R-:W2:Y:S01]  /*8c60*/  LDS R33, [R6+0x1a00] ;  /* 0x001a000006217984 */ /* 0x000ea20000000800 */
[----:B------:R-:W1:Y:S01]  /*8c70*/  MUFU.EX2 R15, R14 ;  /* 0x0000000e000f7308 */ /* 0x000e620000000800 */
[----:B------:R-:W-:Y:S01]  /*8c80*/  FADD.FTZ R21, -R34, R21 ;  /* 0x0000001522157221 */ /* 0x000fe20000010100 */
[----:B------:R-:W-:Y:S01]  /*8c90*/  FADD.FTZ R10, R7, R10 ;  /* 0x0000000a070a7221 */ /* 0x000fe20000010000 */
[----:B------:R-:W-:Y:S01]  /*8ca0*/  FMUL.FTZ R20, R20, 1.4426950216293334961 ;  /* 0x3fb8aa3b14147820 */ /* 0x000fe20000410000 */
[----:B------:R-:W0:Y:S01]  /*8cb0*/  MUFU.EX2 R19, R19 ;  /* 0x0000001300137308 */ /* 0x000e220000000800 */
[----:B------:R-:W-:Y:S01]  /*8cc0*/  FADD.FTZ R23, -R34, R22 ;  /* 0x0000001622177221 */ /* 0x000fe20000010100 */
[----:B------:R-:W-:Y:S01]  /*8cd0*/  FADD.FTZ R10, R10, R11 ;  /* 0x0000000b0a0a7221 */ /* 0x000fe20000010000 */
[----:B------:R-:W-:Y:S01]  /*8ce0*/  FMUL.FTZ R22, R21, 1.4426950216293334961 ;  /* 0x3fb8aa3b15167820 */ /* 0x000fe20000410000 */
[----:B------:R3:W-:Y:S01]  /*8cf0*/  STS [R6+-0x400], R7 ;  /* 0xfffc000706007388 */ /* 0x0007e20000000800 */
[----:B------:R-:W3:Y:S01]  /*8d00*/  MUFU.EX2 R21, R20 ;  /* 0x0000001400157308 */ /* 0x000ee20000000800 */
[----:B-1----:R-:W-:Y:S01]  /*8d10*/  FADD.FTZ R10, R10, R13 ;  /* 0x0000000d0a0a7221 */ /* 0x002fe20000010000 */
[----:B------:R-:W-:Y:S01]  /*8d20*/  FMUL.FTZ R12, R23, 1.4426950216293334961 ;  /* 0x3fb8aa3b170c7820 */ /* 0x000fe20000410000 */
[----:B------:R-:W-:Y:S01]  /*8d30*/  FADD.FTZ R24, -R34, R24 ;  /* 0x0000001822187221 */ /* 0x000fe20000010100 */
[----:B------:R-:W1:Y:S01]  /*8d40*/  MUFU.EX2 R23, R22 ;  /* 0x0000001600177308 */ /* 0x000e620000000800 */
[----:B------:R-:W-:Y:S01]  /*8d50*/  FADD.FTZ R10, R10, R15 ;  /* 0x0000000f0a0a7221 */ /* 0x000fe20000010000 */
[----:B------:R-:W-:Y:S01]  /*8d60*/  FADD.FTZ R26, -R34, R25 ;  /* 0x00000019221a7221 */ /* 0x000fe20000010100 */
[----:B------:R-:W-:Y:S01]  /*8d70*/  FMUL.FTZ R24, R24, 1.4426950216293334961 ;  /* 0x3fb8aa3b18187820 */ /* 0x000fe20000410000 */
[----:B------:R-:W4:Y:S01]  /*8d80*/  MUFU.EX2 R25, R12 ;  /* 0x0000000c00197308 */ /* 0x000f220000000800 */
[----:B0-----:R-:W-:Y:S01]  /*8d90*/  FADD.FTZ R10, R10, R19 ;  /* 0x000000130a0a7221 */ /* 0x001fe20000010000 */
[----:B------:R-:W-:Y:S01]  /*8da0*/  FADD.FTZ R14, -R34, R27 ;  /* 0x0000001b220e7221 */ /* 0x000fe20000010100 */
[----:B------:R-:W-:Y:S01]  /*8db0*/  FMUL.FTZ R26, R26, 1.4426950216293334961 ;  /* 0x3fb8aa3b1a1a7820 */ /* 0x000fe20000410000 */
[----:B------:R-:W0:Y:S01]  /*8dc0*/  MUFU.EX2 R27, R24 ;  /* 0x00000018001b7308 */ /* 0x000e220000000800 */
[----:B------:R0:W-:Y:S01]  /*8dd0*/  STS [R6+-0x200], R11 ;  /* 0xfffe000b06007388 */ /* 0x0001e20000000800 */
[----:B---3--:R-:W-:Y:S01]  /*8de0*/  FADD.FTZ R10, R10, R21 ;  /* 0x000000150a0a7221 */ /* 0x008fe20000010000 */
[----:B------:R-:W-:Y:S01]  /*8df0*/  FADD.FTZ R28, -R34, R28 ;  /* 0x0000001c221c7221 */ /* 0x000fe20000010100 */
[----:B------:R-:W-:Y:S01]  /*8e00*/  FMUL.FTZ R14, R14, 1.4426950216293334961 ;  /* 0x3fb8aa3b0e0e7820 */ /* 0x000fe20000410000 */
[----:B------:R-:W3:Y:S01]  /*8e10*/  MUFU.EX2 R29, R26 ;  /* 0x0000001a001d7308 */ /* 0x000ee20000000800 */
[----:B-1----:R-:W-:Y:S01]  /*8e20*/  FADD.FTZ R10, R10, R23 ;  /* 0x000000170a0a7221 */ /* 0x002fe20000010000 */
[----:B------:R-:W-:Y:S01]  /*8e30*/  FADD.FTZ R30, -R34, R30 ;  /* 0x0000001e221e7221 */ /* 0x000fe20000010100 */
[----:B------:R-:W-:Y:S01]  /*8e40*/  FMUL.FTZ R28, R28, 1.4426950216293334961 ;  /* 0x3fb8aa3b1c1c7820 */ /* 0x000fe20000410000 */
[----:B------:R-:W1:Y:S01]  /*8e50*/  MUFU.EX2 R7, R14 ;  /* 0x0000000e00077308 */ /* 0x000e620000000800 */
[----:B----4-:R-:W-:Y:S01]  /*8e60*/  FADD.FTZ R31, -R34, R31 ;  /* 0x0000001f221f7221 */ /* 0x010fe20000010100 */
[----:B------:R-:W-:Y:S01]  /*8e70*/  FADD.FTZ R10, R10, R25 ;  /* 0x000000190a0a7221 */ /* 0x000fe20000010000 */
[----:B------:R-:W-:Y:S01]  /*8e80*/  FMUL.FTZ R30, R30, 1.4426950216293334961 ;  /* 0x3fb8aa3b1e1e7820 */ /* 0x000fe20000410000 */
[----:B0-----:R-:W0:Y:S01]  /*8e90*/  MUFU.EX2 R11, R28 ;  /* 0x0000001c000b7308 */ /* 0x001e220000000800 */
[----:B------:R-:W-:Y:S01]  /*8ea0*/  FMUL.FTZ R12, R31, 1.4426950216293334961 ;  /* 0x3fb8aa3b1f0c7820 */ /* 0x000fe20000410000 */
[----:B------:R-:W-:Y:S01]  /*8eb0*/  FADD.FTZ R10, R10, R27 ;  /* 0x0000001b0a0a7221 */ /* 0x000fe20000010000 */
[C---:B-----5:R-:W-:Y:S01]  /*8ec0*/  FADD.FTZ R32, -R34.reuse, R32 ;  /* 0x0000002022207221 */ /* 0x060fe20000010100 */
[----:B------:R-:W4:Y:S01]  /*8ed0*/  MUFU.EX2 R31, R30 ;  /* 0x0000001e001f7308 */ /* 0x000f220000000800 */
[----:B--2---:R-:W-:Y:S01]  /*8ee0*/  FADD.FTZ R20, -R34, R33 ;  /* 0x0000002122147221 */ /* 0x004fe20000010100 */
[----:B---3--:R-:W-:Y:S01]  /*8ef0*/  FADD.FTZ R10, R10, R29 ;  /* 0x0000001d0a0a7221 */ /* 0x008fe20000010000 */
[----:B------:R-:W-:Y:S01]  /*8f00*/  FMUL.FTZ R32, R32, 1.4426950216293334961 ;  /* 0x3fb8aa3b20207820 */ /* 0x000fe20000410000 */
[----:B------:R-:W2:Y:S01]  /*8f10*/  MUFU.EX2 R33, R12 ;  /* 0x0000000c00217308 */ /* 0x000ea20000000800 */
[----:B------:R-:W-:Y:S01]  /*8f20*/  FMUL.FTZ R20, R20, 1.4426950216293334961 ;  /* 0x3fb8aa3b14147820 */ /* 0x000fe20000410000 */
[----:B-1----:R-:W-:Y:S01]  /*8f30*/  FADD.FTZ R10, R10, R7 ;  /* 0x000000070a0a7221 */ /* 0x002fe20000010000 */
[----:B------:R-:W-:Y:S01]  /*8f40*/  STS [R6], R13 ;  /* 0x0000000d06007388 */ /* 0x000fe20000000800 */
[----:B------:R-:W1:Y:S02]  /*8f50*/  MUFU.EX2 R35, R32 ;  /* 0x0000002000237308 */ /* 0x000e640000000800 */
[----:B0-----:R-:W-:Y:S01]  /*8f60*/  FADD.FTZ R10, R10, R11 ;  /* 0x0000000b0a0a7221 */ /* 0x001fe20000010000 */
[----:B------:R-:W-:Y:S01]  /*8f70*/  STS [R6+0x200], R15 ;  /* 0x0002000f06007388 */ /* 0x000fe20000000800 */
[----:B------:R-:W0:Y:S02]  /*8f80*/  MUFU.EX2 R37, R20 ;  /* 0x0000001400257308 */ /* 0x000e240000000800 */
[----:B----4-:R-:W-:Y:S01]  /*8f90*/  FADD.FTZ R10, R10, R31 ;  /* 0x0000001f0a0a7221 */ /* 0x010fe20000010000 */
[----:B------:R-:W-:Y:S03]  /*8fa0*/  STS [R6+0x400], R19 ;  /* 0x0004001306007388 */ /* 0x000fe60000000800 */
[----:B--2---:R-:W-:Y:S01]  /*8fb0*/  FADD.FTZ R10, R10, R33 ;  /* 0x000000210a0a7221 */ /* 0x004fe20000010000 */
[----:B------:R-:W-:Y:S03]  /*8fc0*/  STS [R6+0x600], R21 ;  /* 0x0006001506007388 */ /* 0x000fe60000000800 */
[----:B-1----:R-:W-:Y:S01]  /*8fd0*/  FADD.FTZ R10, R10, R35 ;  /* 0x000000230a0a7221 */ /* 0x002fe20000010000 */
[----:B------:R-:W-:Y:S03]  /*8fe0*/  STS [R6+0x800], R23 ;  /* 0x0008001706007388 */ /* 0x000fe60000000800 */
[----:B0-----:R-:W-:Y:S01]  /*8ff0*/  FADD.FTZ R10, R10, R37 ;  /* 0x000000250a0a7221 */ /* 0x001fe20000010000 */
        /* <DEDUP_REMOVED lines=9> */
[----:B0-----:R-:W-:Y:S01]  /*9090*/  VIADD R6, R6, 0x2000 ;  /* 0x0000200006067836 */ /* 0x001fe20000000000 */
[----:B------:R-:W-:Y:S06]  /*90a0*/  @!P1 BRA `(.L_x_329) ;  /* 0xfffffff800709947 */ /* 0x000fec000383ffff */
.L_x_328:
[----:B------:R-:W-:Y:S05]  /*90b0*/  BSYNC.RECONVERGENT B1 ;  /* 0x0000000000017941 */ /* 0x000fea0003800200 */
.L_x_327:
[----:B------:R-:W-:Y:S01]  /*90c0*/  IADD3 R7, PT, PT, -R4, UR44, RZ ;  /* 0x0000002c04077c10 */ /* 0x000fe2000fffe1ff */
[----:B------:R-:W-:Y:S03]  /*90d0*/  BSSY.RECONVERGENT B1, `(.L_x_330) ;  /* 0x0000036000017945 */ /* 0x000fe60003800200 */
[----:B------:R-:W-:-:S13]  /*90e0*/  ISETP.GT.AND P1, PT, R7, 0x200, PT ;  /* 0x000002000700780c */ /* 0x000fda0003f24270 */
[----:B------:R-:W-:Y:S05]  /*90f0*/  @!P1 BRA `(.L_x_331) ;  /* 0x0000000000cc9947 */ /* 0x000fea0003800000 */
[----:B------:R-:W1:Y:S01]  /*9100*/  LDS R7, [R6+-0x400] ;  /* 0xfffc000006077984 */ /* 0x000e620000000800 */
[----:B------:R-:W-:Y:S02]  /*9110*/  PLOP3.LUT P0, PT, PT, PT, PT, 0x8, 0x80 ;  /* 0x000000000080781c */ /* 0x000fe40003f0e170 */
[----:B------:R-:W-:Y:S01]  /*9120*/  IADD3 R4, PT, PT, R4, 0x400, RZ ;  /* 0x0000040004047810 */ /* 0x000fe20007ffe0ff */
[----:B------:R-:W0:Y:S04]  /*9130*/  LDS R11, [R6+-0x200] ;  /* 0xfffe0000060b7984 */ /* 0x000e280000000800 */
[----:B------:R-:W3:Y:S04]  /*9140*/  LDS R12, [R6] ;  /* 0x00000000060c7984 */ /* 0x000ee80000000800 */
[----:B------:R-:W4:Y:S04]  /*9150*/  LDS R13, [R6+0x200] ;  /* 0x00020000060d7984 */ /* 0x000f280000000800 */
[----:B------:R-:W5:Y:S04]  /*9160*/  LDS R14, [R6+0x400] ;  /* 0x00040000060e7984 */ /* 0x000f680000000800 */
[----:B------:R-:W2:Y:S04]  /*9170*/  LDS R19, [R6+0x600] ;  /* 0x0006000006137984 */ /* 0x000ea80000000800 */
[----:B------:R-:W2:Y:S04]  /*9180*/  LDS R21, [R6+0x800] ;  /* 0x0008000006157984 */ /* 0x000ea80000000800 */
[----:B------:R-:W2:Y:S01]  /*9190*/  LDS R22, [R6+0xa00] ;  /* 0x000a000006167984 */ /* 0x000ea20000000800 */
[C---:B-1----:R-:W-:Y:S01]  /*91a0*/  FADD.FTZ R7, -R34.reuse, R7 ;  /* 0x0000000722077221 */ /* 0x042fe20000010100 */
[----:B0-----:R-:W-:-:S03]  /*91b0*/  FADD.FTZ R11, -R34, R11 ;  /* 0x0000000b220b7221 */ /* 0x001fc60000010100 */
[----:B------:R-:W-:Y:S01]  /*91c0*/  FMUL.FTZ R7, R7, 1.4426950216293334961 ;  /* 0x3fb8aa3b07077820 */ /* 0x000fe20000410000 */
[----:B------:R-:W-:Y:S01]  /*91d0*/  FMUL.FTZ R11, R11, 1.4426950216293334961 ;  /* 0x3fb8aa3b0b0b7820 */ /* 0x000fe20000410000 */
[----:B---3--:R-:W-:-:S04]  /*91e0*/  FADD.FTZ R12, -R34, R12 ;  /* 0x0000000c220c7221 */ /* 0x008fc80000010100 */
[----:B------:R-:W0:Y:S01]  /*91f0*/  MUFU.EX2 R7, R7 ;  /* 0x0000000700077308 */ /* 0x000e220000000800 */
[----:B----4-:R-:W-:Y:S01]  /*9200*/  FADD.FTZ R13, -R34, R13 ;  /* 0x0000000d220d7221 */ /* 0x010fe20000010100 */
[----:B------:R-:W-:Y:S02]  /*9210*/  FMUL.FTZ R12, R12, 1.4426950216293334961 ;  /* 0x3fb8aa3b0c0c7820 */ /* 0x000fe40000410000 */
[----:B------:R-:W1:Y:S01]  /*9220*/  MUFU.EX2 R11, R11 ;  /* 0x0000000b000b7308 */ /* 0x000e620000000800 */
[C---:B-----5:R-:W-:Y:S01]  /*9230*/  FADD.FTZ R15, -R34.reuse, R14 ;  /* 0x0000000e220f7221 */ /* 0x060fe20000010100 */
[----:B------:R-:W-:Y:S02]  /*9240*/  FMUL.FTZ R14, R13, 1.4426950216293334961 ;  /* 0x3fb8aa3b0d0e7820 */ /* 0x000fe40000410000 */
[----:B------:R-:W3:Y:S01]  /*9250*/  MUFU.EX2 R13, R12 ;  /* 0x0000000c000d7308 */ /* 0x000ee20000000800 */
[----:B--2---:R-:W-:Y:S01]  /*9260*/  FADD.FTZ R20, -R34, R19 ;  /* 0x0000001322147221 */ /* 0x004fe20000010100 */
[----:B------:R-:W-:-:S02]  /*9270*/  FMUL.FTZ R19, R15, 1.4426950216293334961 ;  /* 0x3fb8aa3b0f137820 */ /* 0x000fc40000410000 */
[----:B------:R-:W2:Y:S01]  /*9280*/  MUFU.EX2 R15, R14 ;  /* 0x0000000e000f7308 */ /* 0x000ea20000000800 */
[----:B------:R-:W-:Y:S01]  /*9290*/  FADD.FTZ R21, -R34, R21 ;  /* 0x0000001522157221 */ /* 0x000fe20000010100 */
[----:B0-----:R-:W-:Y:S01]  /*92a0*/  FADD.FTZ R10, R10, R7 ;  /* 0x000000070a0a7221 */ /* 0x001fe20000010000 */
[----:B------:R-:W-:Y:S01]  /*92b0*/  FMUL.FTZ R20, R20, 1.4426950216293334961 ;  /* 0x3fb8aa3b14147820 */ /* 0x000fe20000410000 */
[----:B------:R-:W0:Y:S01]  /*92c0*/  MUFU.EX2 R19, R19 ;  /* 0x0000001300137308 */ /* 0x000e220000000800 */
[----:B------:R-:W-:Y:S01]  /*92d0*/  FADD.FTZ R23, -R34, R22 ;  /* 0x0000001622177221 */ /* 0x000fe20000010100 */
[----:B-1----:R-:W-:Y:S01]  /*92e0*/  FADD.FTZ R10, R10, R11 ;  /* 0x0000000b0a0a7221 */ /* 0x002fe20000010000 */
[----:B------:R-:W-:Y:S01]  /*92f0*/  FMUL.FTZ R22, R21, 1.4426950216293334961 ;  /* 0x3fb8aa3b15167820 */ /* 0x000fe20000410000 */
[----:B------:R-:W-:Y:S01]  /*9300*/  STS [R6+-0x400], R7 ;  /* 0xfffc000706007388 */ /* 0x000fe20000000800 */
[----:B------:R-:W1:Y:S01]  /*9310*/  MUFU.EX2 R21, R20 ;  /* 0x0000001400157308 */ /* 0x000e620000000800 */
[----:B---3--:R-:W-:Y:S01]  /*9320*/  FADD.FTZ R10, R10, R13 ;  /* 0x0000000d0a0a7221 */ /* 0x008fe20000010000 */
[----:B------:R-:W-:Y:S01]  /*9330*/  FMUL.FTZ R24, R23, 1.4426950216293334961 ;  /* 0x3fb8aa3b17187820 */ /* 0x000fe20000410000 */
[----:B------:R-:W-:Y:S01]  /*9340*/  STS [R6+-0x200], R11 ;  /* 0xfffe000b06007388 */ /* 0x000fe20000000800 */
[----:B------:R-:W3:Y:S01]  /*9350*/  MUFU.EX2 R23, R22 ;  /* 0x0000001600177308 */ /* 0x000ee20000000800 */
[----:B--2---:R-:W-:-:S02]  /*9360*/  FADD.FTZ R10, R10, R15 ;  /* 0x0000000f0a0a7221 */ /* 0x004fc40000010000 */
[----:B------:R-:W-:Y:S01]  /*9370*/  STS [R6], R13 ;  /* 0x0000000d06007388 */ /* 0x000fe20000000800 */
[----:B------:R-:W2:Y:S01]  /*9380*/  MUFU.EX2 R25, R24 ;  /* 0x0000001800197308 */ /* 0x000ea20000000800 */
[----:B0-----:R-:W-:Y:S02]  /*9390*/  FADD.FTZ R10, R10, R19 ;  /* 0x000000130a0a7221 */ /* 0x001fe40000010000 */
[----:B------:R-:W-:Y:S02]  /*93a0*/  STS [R6+0x200], R15 ;  /* 0x0002000f06007388 */ /* 0x000fe40000000800 */
[----:B-1----:R-:W-:Y:S02]  /*93b0*/  FADD.FTZ R10, R10, R21 ;  /* 0x000000150a0a7221 */ /* 0x002fe40000010000 */
[----:B------:R-:W-:Y:S02]  /*93c0*/  STS [R6+0x400], R19 ;  /* 0x0004001306007388 */ /* 0x000fe40000000800 */
[----:B---3--:R-:W-:-:S02]  /*93d0*/  FADD.FTZ R10, R10, R23 ;  /* 0x000000170a0a7221 */ /* 0x008fc40000010000 */
[----:B------:R-:W-:Y:S02]  /*93e0*/  STS [R6+0x600], R21 ;  /* 0x0006001506007388 */ /* 0x000fe40000000800 */
[----:B--2---:R-:W-:Y:S02]  /*93f0*/  FADD.FTZ R10, R10, R25 ;  /* 0x000000190a0a7221 */ /* 0x004fe40000010000 */
[----:B------:R-:W-:Y:S04]  /*9400*/  STS [R6+0x800], R23 ;  /* 0x0008001706007388 */ /* 0x000fe80000000800 */
[----:B------:R0:W-:Y:S02]  /*9410*/  STS [R6+0xa00], R25 ;  /* 0x000a001906007388 */ /* 0x0001e40000000800 */
[----:B0-----:R-:W-:-:S07]  /*9420*/  VIADD R6, R6, 0x1000 ;  /* 0x0000100006067836 */ /* 0x001fce0000000000 */
.L_x_331:
[----:B------:R-:W-:Y:S05]  /*9430*/  BSYNC.RECONVERGENT B1 ;  /* 0x0000000000017941 */ /* 0x000fea0003800200 */
.L_x_330:
[----:B------:R-:W-:-:S13]  /*9440*/  ISETP.LT.OR P0, PT, R4, UR44, P0 ;  /* 0x0000002c04007c0c */ /* 0x000fda0008701670 */
[----:B------:R-:W-:Y:S05]  /*9450*/  @!P0 BRA `(.L_x_322) ;  /* 0x0000000400e48947 */ /* 0x000fea0003800000 */
[----:B------:R-:W1:Y:S04]  /*9460*/  LDS R7, [R6+-0x200] ;  /* 0xfffe000006077984 */ /* 0x000e680000000800 */
[----:B------:R-:W0:Y:S04]  /*9470*/  LDS R4, [R6+-0x400] ;  /* 0xfffc000006047984 */ /* 0x000e280000000800 */
[----:B------:R-:W3:Y:S04]  /*9480*/  LDS R11, [R6] ;  /* 0x00000000060b7984 */ /* 0x000ee80000000800 */
[----:B------:R-:W4:Y:S01]  /*9490*/  LDS R13, [R6+0x200] ;  /* 0x00020000060d7984 */ /* 0x000f220000000800 */
[C---:B-1----:R-:W-:Y:S01]  /*94a0*/  FADD.FTZ R7, -R34.reuse, R7 ;  /* 0x0000000722077221 */ /* 0x042fe20000010100 */
[C---:B0-----:R-:W-:Y:S01]  /*94b0*/  FADD.FTZ R4, -R34.reuse, R4 ;  /* 0x0000000422047221 */ /* 0x041fe20000010100 */
[----:B---3--:R-:W-:-:S02]  /*94c0*/  FADD.FTZ R12, -R34, R11 ;  /* 0x0000000b220c7221 */ /* 0x008fc40000010100 */
[----:B------:R-:W-:Y:S01]  /*94d0*/  FMUL.FTZ R11, R7, 1.4426950216293334961 ;  /* 0x3fb8aa3b070b7820 */ /* 0x000fe20000410000 */
[----:B------:R-:W-:Y:S01]  /*94e0*/  FMUL.FTZ R4, R4, 1.4426950216293334961 ;  /* 0x3fb8aa3b04047820 */ /* 0x000fe20000410000 */
[----:B----4-:R-:W-:Y:S01]  /*94f0*/  FADD.FTZ R13, -R34, R13 ;  /* 0x0000000d220d7221 */ /* 0x010fe20000010100 */
[----:B------:R-:W-:Y:S02]  /*9500*/  FMUL.FTZ R12, R12, 1.4426950216293334961 ;  /* 0x3fb8aa3b0c0c7820 */ /* 0x000fe40000410000 */
[----:B------:R-:W0:Y:S01]  /*9510*/  MUFU.EX2 R7, R4 ;  /* 0x0000000400077308 */ /* 0x000e220000000800 */
[----:B------:R-:W-:-:S03]  /*9520*/  FMUL.FTZ R14, R13, 1.4426950216293334961 ;  /* 0x3fb8aa3b0d0e7820 */ /* 0x000fc60000410000 */
[----:B------:R-:W1:Y:S04]  /*9530*/  MUFU.EX2 R11, R11 ;  /* 0x0000000b000b7308 */ /* 0x000e680000000800 */
[----:B------:R-:W3:Y:S04]  /*9540*/  MUFU.EX2 R13, R12 ;  /* 0x0000000c000d7308 */ /* 0x000ee80000000800 */
[----:B------:R-:W4:Y:S01]  /*9550*/  MUFU.EX2 R15, R14 ;  /* 0x0000000e000f7308 */ /* 0x000f220000000800 */
[----:B0-----:R0:W-:Y:S01]  /*9560*/  STS [R6+-0x400], R7 ;  /* 0xfffc000706007388 */ /* 0x0011e20000000800 */
[----:B------:R-:W-:-:S03]  /*9570*/  FADD.FTZ R10, R10, R7 ;  /* 0x000000070a0a7221 */ /* 0x000fc60000010000 */
[----:B-1----:R0:W-:Y:S01]  /*9580*/  STS [R6+-0x200], R11 ;  /* 0xfffe000b06007388 */ /* 0x0021e20000000800 */
[----:B------:R-:W-:-:S03]  /*9590*/  FADD.FTZ R10, R10, R11 ;  /* 0x0000000b0a0a7221 */ /* 0x000fc60000010000 */
[----:B---3--:R0:W-:Y:S01]  /*95a0*/  STS [R6], R13 ;  /* 0x0000000d06007388 */ /* 0x0081e20000000800 */
[----:B------:R-:W-:-:S03]  /*95b0*/  FADD.FTZ R10, R10, R13 ;  /* 0x0000000d0a0a7221 */ /* 0x000fc60000010000 */
[----:B----4-:R0:W-:Y:S01]  /*95c0*/  STS [R6+0x200], R15 ;  /* 0x0002000f06007388 */ /* 0x0101e20000000800 */
[----:B------:R-:W-:Y:S01]  /*95d0*/  FADD.FTZ R10, R10, R15 ;  /* 0x0000000f0a0a7221 */ /* 0x000fe20000010000 */
[----:B------:R-:W-:Y:S06]  /*95e0*/  BRA `(.L_x_322) ;  /* 0x0000000400807947 */ /* 0x000fec0003800000 */
.L_x_323:
        /* <DEDUP_REMOVED lines=13> */
[--C-:B------:R-:W-:Y:S02]  /*96c0*/  IADD3 R15, P1, P2, R6, UR47, R5.reuse ;  /* 0x0000002f060f7c10 */ /* 0x100fe4000fa3e005 */
[----:B------:R-:W-:Y:S02]  /*96d0*/  LEA R12, R13, R12, 0x18 ;  /* 0x0000000c0d0c7211 */ /* 0x000fe400078ec0ff */
[----:B------:R-:W-:Y:S01]  /*96e0*/  LOP3.LUT R6, R4, 0x3, RZ, 0xc0, !PT ;  /* 0x0000000304067812 */ /* 0x000fe200078ec0ff */
[----:B------:R-:W-:Y:S01]  /*96f0*/  IMAD.MOV.U32 R4, RZ, RZ, R5 ;  /* 0x000000ffff047224 */ /* 0x000fe200078e0005 */
[----:B------:R-:W-:Y:S02]  /*9700*/  IADD3 R11, PT, PT, R12, R3, RZ ;  /* 0x000000030c0b7210 */ /* 0x000fe40007ffe0ff */
[----:B------:R-:W-:Y:S01]  /*9710*/  IADD3.X R7, PT, PT, R17, R7, RZ, P1, P2 ;  /* 0x0000000711077210 */ /* 0x000fe20000fe44ff */
[----:B------:R-:W-:Y:S01]  /*9720*/  IMAD.MOV R12, RZ, RZ, -R6 ;  /* 0x000000ffff0c7224 */ /* 0x000fe200078e0a06 */
[----:B------:R-:W-:-:S07]  /*9730*/  MOV R10, RZ ;  /* 0x000000ff000a7202 */ /* 0x000fce0000000f00 */
.L_x_334:
[----:B------:R-:W-:-:S06]  /*9740*/  MOV R6, R15 ;  /* 0x0000000f00067202 */ /* 0x000fcc0000000f00 */
[----:B------:R0:W3:Y:S01]  /*9750*/  LDG.E.U8 R6, desc[UR36][R6.64] ;  /* 0x0000002406067981 */ /* 0x0000e2000c1e1100 */
[----:B------:R-:W-:Y:S01]  /*9760*/  IADD3 R12, PT, PT, R12, 0x1, RZ ;  /* 0x000000010c0c7810 */ /* 0x000fe20007ffe0ff */
[----:B------:R-:W-:Y:S01]  /*9770*/  VIADD R4, R4, 0x80 ;  /* 0x0000008004047836 */ /* 0x000fe20000000000 */
[----:B------:R-:W-:-:S04]  /*9780*/  IADD3 R15, P2, PT, R15, 0x80, RZ ;  /* 0x000000800f0f7810 */ /* 0x000fc80007f5e0ff */
[----:B0-----:R-:W-:Y:S02]  /*9790*/  IADD3.X R7, PT, PT, RZ, R7, RZ, P2, !PT ;  /* 0x00000007ff077210 */ /* 0x001fe400017fe4ff */
[----:B---3--:R-:W-:-:S13]  /*97a0*/  ISETP.NE.AND P1, PT, R6, RZ, PT ;  /* 0x000000ff0600720c */ /* 0x008fda0003f25270 */
[----:B------:R-:W1:Y:S02]  /*97b0*/  @!P1 LDS R13, [R11] ;  /* 0x000000000b0d9984 */ /* 0x000e640000000800 */
[----:B-1----:R-:W-:Y:S01]  /*97c0*/  @!P1 FADD.FTZ R14, -R34, R13 ;  /* 0x0000000d220e9221 */ /* 0x002fe20000010100 */
[----:B------:R-:W-:-:S03]  /*97d0*/  IMAD.MOV.U32 R13, RZ, RZ, RZ ;  /* 0x000000ffff0d7224 */ /* 0x000fc600078e00ff */
[----:B------:R-:W-:-:S04]  /*97e0*/  @!P1 FMUL.FTZ R14, R14, 1.4426950216293334961 ;  /* 0x3fb8aa3b0e0e9820 */ /* 0x000fc80000410000 */
[----:B------:R-:W0:Y:S01]  /*97f0*/  @!P1 MUFU.EX2 R13, R14 ;  /* 0x0000000e000d9308 */ /* 0x000e220000000800 */
[----:B------:R-:W-:Y:S01]  /*9800*/  ISETP.NE.AND P1, PT, R12, RZ, PT ;  /* 0x000000ff0c00720c */ /* 0x000fe20003f25270 */
[----:B0-----:R0:W-:Y:S01]  /*9810*/  STS [R11], R13 ;  /* 0x0000000d0b007388 */ /* 0x0011e20000000800 */
[----:B------:R-:W-:Y:S01]  /*9820*/  FADD.FTZ R10, R13, R10 ;  /* 0x0000000a0d0a7221 */ /* 0x000fe20000010000 */
[----:B0-----:R-:W-:-:S10]  /*9830*/  VIADD R11, R11, 0x200 ;  /* 0x000002000b0b7836 */ /* 0x001fd40000000000 */
[----:B------:R-:W-:Y:S05]  /*9840*/  @P1 BRA `(.L_x_334) ;  /* 0xfffffffc00bc1947 */ /* 0x000fea000383ffff */
.L_x_333:
[----:B------:R-:W-:Y:S05]  /*9850*/  BSYNC.RECONVERGENT B1 ;  /* 0x0000000000017941 */ /* 0x000fea0003800200 */
.L_x_332:
[----:B------:R-:W-:Y:S05]  /*9860*/  @!P0 BRA `(.L_x_322) ;  /* 0x0000000000e08947 */ /* 0x000fea0003800000 */
[----:B------:R-:W0:Y:S01]  /*9870*/  S2R R12, SR_CgaCtaId ;  /* 0x00000000000c7919 */ /* 0x000e220000008800 */
[----:B------:R-:W3:Y:S01]  /*9880*/  LDCU.64 UR8, c[0x0][0x420] ;  /* 0x00008400ff0877ac */ /* 0x000ee20008000a00 */
[----:B------:R-:W-:Y:S01]  /*9890*/  MOV R6, 0x400 ;  /* 0x0000040000067802 */ /* 0x000fe20000000f00 */
[----:B------:R-:W-:-:S04]  /*98a0*/  USHF.L.U32 UR4, UR10, 0x2, URZ ;  /* 0x000000020a047899 */ /* 0x000fc800080006ff */
[----:B------:R-:W-:Y:S02]  /*98b0*/  VIADD R7, R6, 0x420 ;  /* 0x0000042006077836 */ /* 0x000fe40000000000 */
[----:B------:R-:W-:Y:S02]  /*98c0*/  LEA R6, R4, -UR4, 0x2 ;  /* 0x8000000404067c11 */ /* 0x000fe4000f8e10ff */
[----:B---3--:R-:W-:-:S04]  /*98d0*/  MOV R13, UR8 ;  /* 0x00000008000d7c02 */ /* 0x008fc80008000f00 */
[----:B------:R-:W-:-:S04]  /*98e0*/  IADD3 R13, P0, P1, R13, UR47, R4 ;  /* 0x0000002f0d0d7c10 */ /* 0x000fc8000f91e004 */
[----:B------:R-:W-:Y:S02]  /*98f0*/  IADD3 R13, P2, PT, R13, 0x100, RZ ;  /* 0x000001000d0d7810 */ /* 0x000fe40007f5e0ff */
[----:B0-----:R-:W-:Y:S02]  /*9900*/  LEA R11, R12, R7, 0x18 ;  /* 0x000000070c0b7211 */ /* 0x001fe400078ec0ff */
[----:B------:R-:W-:Y:S02]  /*9910*/  IADD3.X R7, PT, PT, R17, UR9, RZ, P0, P1 ;  /* 0x0000000911077c10 */ /* 0x000fe400087e24ff */
[----:B------:R-:W-:Y:S02]  /*9920*/  IADD3 R11, PT, PT, R6, 0x400, R11 ;  /* 0x00000400060b7810 */ /* 0x000fe40007ffe00b */
[----:B------:R-:W-:-:S07]  /*9930*/  IADD3.X R7, PT, PT, RZ, R7, RZ, P2, !PT ;  /* 0x00000007ff077210 */ /* 0x000fce00017fe4ff */
.L_x_335:
[----:B------:R-:W-:-:S05]  /*9940*/  IMAD.MOV.U32 R6, RZ, RZ, R13 ;  /* 0x000000ffff067224 */ /* 0x000fca00078e000d */
[----:B------:R-:W3:Y:S04]  /*9950*/  LDG.E.U8 R15, desc[UR36][R6.64+-0x100] ;  /* 0xffff0024060f7981 */ /* 0x000ee8000c1e1100 */
[----:B------:R-:W4:Y:S04]  /*9960*/  LDG.E.U8 R12, desc[UR36][R6.64+-0x80] ;  /* 0xffff8024060c7981 */ /* 0x000f28000c1e1100 */
[----:B------:R-:W5:Y:S04]  /*9970*/  LDG.E.U8 R13, desc[UR36][R6.64] ;  /* 0x00000024060d7981 */ /* 0x000f68000c1e1100 */
[----:B------:R-:W2:Y:S01]  /*9980*/  LDG.E.U8 R14, desc[UR36][R6.64+0x80] ;  /* 0x00008024060e7981 */ /* 0x000ea2000c1e1100 */
[----:B------:R-:W-:Y:S01]  /*9990*/  MOV R20, RZ ;  /* 0x000000ff00147202 */ /* 0x000fe20000000f00 */
[----:B------:R-:W-:Y:S01]  /*99a0*/  IMAD.MOV.U32 R22, RZ, RZ, RZ ;  /* 0x000000ffff167224 */ /* 0x000fe200078e00ff */
[----:B------:R-:W-:-:S02]  /*99b0*/  IADD3 R4, PT, PT, R4, 0x200, RZ ;  /* 0x0000020004047810 */ /* 0x000fc40007ffe0ff */
[----:B---3--:R-:W-:Y:S02]  /*99c0*/  ISETP.NE.AND P0, PT, R15, RZ, PT ;  /* 0x000000ff0f00720c */ /* 0x008fe40003f05270 */
[----:B----4-:R-:W-:Y:S02]  /*99d0*/  ISETP.NE.AND P1, PT, R12, RZ, PT ;  /* 0x000000ff0c00720c */ /* 0x010fe40003f25270 */
[----:B-----5:R-:W-:Y:S02]  /*99e0*/  ISETP.NE.AND P2, PT, R13, RZ, PT ;  /* 0x000000ff0d00720c */ /* 0x020fe40003f45270 */
[----:B--2---:R-:W-:-:S07]  /*99f0*/  ISETP.NE.AND P3, PT, R14, RZ, PT ;  /* 0x000000ff0e00720c */ /* 0x004fce0003f65270 */
[----:B------:R-:W1:Y:S04]  /*9a00*/  @!P0 LDS R12, [R11+-0x400] ;  /* 0xfffc00000b0c8984 */ /* 0x000e680000000800 */
[----:B------:R-:W0:Y:S04]  /*9a10*/  @!P1 LDS R14, [R11+-0x200] ;  /* 0xfffe00000b0e9984 */ /* 0x000e280000000800 */
[----:B------:R-:W2:Y:S04]  /*9a20*/  @!P2 LDS R19, [R11] ;  /* 0x000000000b13a984 */ /* 0x000ea80000000800 */
[----:B------:R-:W3:Y:S01]  /*9a30*/  @!P3 LDS R21, [R11+0x200] ;  /* 0x000200000b15b984 */ /* 0x000ee20000000800 */
[----:B-1----:R-:W-:Y:S01]  /*9a40*/  @!P0 FADD.FTZ R13, -R34, R12 ;  /* 0x0000000c220d8221 */ /* 0x002fe20000010100 */
[----:B------:R-:W-:-:S03]  /*9a50*/  HFMA2 R12, -RZ, RZ, 0, 0 ;  /* 0x00000000ff0c7431 */ /* 0x000fc600000001ff */
[----:B------:R-:W-:Y:S01]  /*9a60*/  @!P0 FMUL.FTZ R13, R13, 1.4426950216293334961 ;  /* 0x3fb8aa3b0d0d8820 */ /* 0x000fe20000410000 */
[C---:B0-----:R-:W-:Y:S01]  /*9a70*/  @!P1 FADD.FTZ R15, -R34.reuse, R14 ;  /* 0x0000000e220f9221 */ /* 0x041fe20000010100 */
[----:B------:R-:W-:Y:S02]  /*9a80*/  IMAD.MOV.U32 R14, RZ, RZ, RZ ;  /* 0x000000ffff0e7224 */ /* 0x000fe400078e00ff */
[----:B------:R-:W0:Y:S01]  /*9a90*/  @!P0 MUFU.EX2 R12, R13 ;  /* 0x0000000d000c8308 */ /* 0x000e220000000800 */
[----:B------:R-:W-:Y:S01]  /*9aa0*/  @!P1 FMUL.FTZ R15, R15, 1.4426950216293334961 ;  /* 0x3fb8aa3b0f0f9820 */ /* 0x000fe20000410000 */
[----:B--2---:R-:W-:Y:S01]  /*9ab0*/  @!P2 FADD.FTZ R19, -R34, R19 ;  /* 0x000000132213a221 */ /* 0x004fe20000010100 */
[----:B------:R-:W-:Y:S01]  /*9ac0*/  ISETP.GE.AND P0, PT, R4, UR44, PT ;  /* 0x0000002c04007c0c */ /* 0x000fe2000bf06270 */
[----:B---3--:R-:W-:Y:S01]  /*9ad0*/  @!P3 FADD.FTZ R21, -R34, R21 ;  /* 0x000000152215b221 */ /* 0x008fe20000010100 */
[----:B------:R-:W1:Y:S01]  /*9ae0*/  @!P1 MUFU.EX2 R14, R15 ;  /* 0x0000000f000e9308 */ /* 0x000e620000000800 */
[----:B------:R-:W-:-:S02]  /*9af0*/  @!P2 FMUL.FTZ R19, R19, 1.4426950216293334961 ;  /* 0x3fb8aa3b1313a820 */ /* 0x000fc40000410000 */
[----:B------:R-:W-:Y:S02]  /*9b00*/  @!P3 FMUL.FTZ R21, R21, 1.4426950216293334961 ;  /* 0x3fb8aa3b1515b820 */ /* 0x000fe40000410000 */
[----:B------:R-:W2:Y:S04]  /*9b10*/  @!P2 MUFU.EX2 R20, R19 ;  /* 0x000000130014a308 */ /* 0x000ea80000000800 */
[----:B------:R-:W3:Y:S01]  /*9b20*/  @!P3 MUFU.EX2 R22, R21 ;  /* 0x000000150016b308 */ /* 0x000ee20000000800 */
[----:B0-----:R-:W-:Y:S01]  /*9b30*/  FADD.FTZ R13, R12, R10 ;  /* 0x0000000a0c0d7221 */ /* 0x001fe20000010000 */
[----:B------:R-:W-:Y:S03]  /*9b40*/  STS [R11+-0x400], R12 ;  /* 0xfffc000c0b007388 */ /* 0x000fe60000000800 */
[----:B-1----:R-:W-:Y:S01]  /*9b50*/  FADD.FTZ R15, R13, R14 ;  /* 0x0000000e0d0f7221 */ /* 0x002fe20000010000 */
[----:B------:R-:W-:Y:S01]  /*9b60*/  IADD3 R13, P1, PT, R6, 0x200, RZ ;  /* 0x00000200060d7810 */ /* 0x000fe20007f3e0ff */
[----:B------:R-:W-:Y:S02]  /*9b70*/  STS [R11+-0x200], R14 ;  /* 0xfffe000e0b007388 */ /* 0x000fe40000000800 */
[----:B--2---:R-:W-:-:S02]  /*9b80*/  FADD.FTZ R15, R15, R20 ;  /* 0x000000140f0f7221 */ /* 0x004fc40000010000 */
[----:B------:R-:W-:Y:S01]  /*9b90*/  STS [R11], R20 ;  /* 0x000000140b007388 */ /* 0x000fe20000000800 */
[----:B------:R-:W-:Y:S02]  /*9ba0*/  IMAD.X R7, RZ, RZ, R7, P1 ;  /* 0x000000ffff077224 */ /* 0x000fe400008e0607 */
[----:B---3--:R-:W-:Y:S01]  /*9bb0*/  FADD.FTZ R10, R15, R22 ;  /* 0x000000160f0a7221 */ /* 0x008fe20000010000 */
[----:B------:R0:W-:Y:S02]  /*9bc0*/  STS [R11+0x200], R22 ;  /* 0x000200160b007388 */ /* 0x0001e40000000800 */
[----:B0-----:R-:W-:Y:S01]  /*9bd0*/  IADD3 R11, PT, PT, R11, 0x800, RZ ;  /* 0x000008000b0b7810 */ /* 0x001fe20007ffe0ff */
[----:B------:R-:W-:Y:S06]  /*9be0*/  @!P0 BRA `(.L_x_335) ;  /* 0xfffffffc00548947 */ /* 0x000fec000383ffff */
.L_x_322:
[----:B------:R-:W-:Y:S05]  /*9bf0*/  BSYNC.RECONVERGENT B0 ;  /* 0x0000000000007941 */ /* 0x000fea0003800200 */
.L_x_321:
[----:B0-----:R-:W0:Y:S01]  /*9c00*/  SHFL.BFLY PT, R7, R10, 0x10, 0x1f ;  /* 0x0e001f000a077f89 */ /* 0x001e2200000e0000 */
[C---:B------:R-:W-:Y:S01]  /*9c10*/  ISETP.NE.AND P0, PT, R0.reuse, RZ, PT ;  /* 0x000000ff0000720c */ /* 0x040fe20003f05270 */
[----:B------:R-:W3:Y:S01]  /*9c20*/  LDCU UR4, c[0x0][0x3f4] ;  /* 0x00007e80ff0477ac */ /* 0x000ee20008000800 */
[----:B------:R-:W-:Y:S01]  /*9c30*/  ISETP.GT.U32.AND P1, PT, R0, 0x3, PT ;  /* 0x000000030000780c */ /* 0x000fe20003f24070 */
[----:B------:R-:W4:Y:S01]  /*9c40*/  LDCU.U8 UR11, c[0x0][0x48c] ;  /* 0x00009180ff0b77ac */ /* 0x000f220008000000 */
[----:B---3--:R-:W-:Y:S01]  /*9c50*/  UIADD3 UR4, UPT, UPT, UR4, 0x4, URZ ;  /* 0x0000000404047890 */ /* 0x008fe2000fffe0ff */
[----:B0-----:R-:W-:-:S03]  /*9c60*/  FADD.FTZ R7, R7, R10 ;  /* 0x0000000a07077221 */ /* 0x001fc60000010000 */
        /* <DEDUP_REMOVED lines=9> */
[----:B0-----:R-:W-:-:S05]  /*9d00*/  FADD.FTZ R11, R6, R11 ;  /* 0x0000000b060b7221 */ /* 0x001fca0000010000 */
[----:B------:R-:W0:Y:S02]  /*9d10*/  SHFL.BFLY PT, R4, R11, 0x2, 0x1f ;  /* 0x0c401f000b047f89 */ /* 0x000e2400000e0000 */
[----:B0-----:R-:W-:Y:S01]  /*9d20*/  FADD.FTZ R12, R11, R4 ;  /* 0x000000040b0c7221 */ /* 0x001fe20000010000 */
[----:B------:R-:W-:-:S04]  /*9d30*/  SHF.R.U32.HI R4, RZ, 0x5, R2 ;  /* 0x00000005ff047819 */ /* 0x000fc80000011602 */
[----:B------:R-:W0:Y:S01]  /*9d40*/  SHFL.BFLY PT, R13, R12, 0x1, 0x1f ;  /* 0x0c201f000c0d7f89 */ /* 0x000e2200000e0000 */
[----:B------:R-:W-:Y:S02]  /*9d50*/  @!P0 IMAD R0, R4, 0x4, R9 ;  /* 0x0000000404008824 */ /* 0x000fe400078e0209 */
[----:B0-----:R-:W-:-:S05]  /*9d60*/  FADD.FTZ R13, R12, R13 ;  /* 0x0000000d0c0d7221 */ /* 0x001fca0000010000 */
[----:B------:R-:W-:Y:S01]  /*9d70*/  @!P0 STS [R0+0x10], R13 ;  /* 0x0000100d00008388 */ /* 0x000fe20000000800 */
[----:B------:R-:W-:Y:S01]  /*9d80*/  BAR.SYNC.DEFER_BLOCKING 0x0 ;  /* 0x0000000000007b1d */ /* 0x000fe20000010000 */
[----:B----4-:R-:W-:-:S05]  /*9d90*/  ISETP.NE.AND P0, PT, RZ, UR11, PT ;  /* 0x0000000bff007c0c */ /* 0x010fca000bf05270 */
[----:B------:R-:W0:Y:S01]  /*9da0*/  @!P1 LDS R13, [R8+0x10] ;  /* 0x00001000080d9984 */ /* 0x000e220000000800 */
[----:B------:R-:W-:-:S03]  /*9db0*/  ISETP.GE.AND P1, PT, R5, UR44, PT ;  /* 0x0000002c05007c0c */ /* 0x000fc6000bf26270 */
[----:B0-----:R-:W0:Y:S02]  /*9dc0*/  SHFL.BFLY PT, R6, R13, 0x2, 0x1f ;  /* 0x0c401f000d067f89 */ /* 0x001e2400000e0000 */
[----:B0-----:R-:W-:-:S05]  /*9dd0*/  FADD.FTZ R6, R6, R13 ;  /* 0x0000000d06067221 */ /* 0x001fca0000010000 */
[----:B------:R-:W0:Y:S02]  /*9de0*/  SHFL.BFLY PT, R7, R6, 0x1, 0x1f ;  /* 0x0c201f0006077f89 */ /* 0x000e2400000e0000 */
[----:B0-----:R-:W-:-:S06]  /*9df0*/  FADD.FTZ R7, R6, R7 ;  /* 0x0000000706077221 */ /* 0x001fcc0000010000 */
[----:B------:R-:W0:Y:S02]  /*9e00*/  SHFL.IDX PT, R7, R7, RZ, 0x1f ;  /* 0x00001fff07077589 */ /* 0x000e2400000e0000 */
[----:B0-----:R-:W-:-:S04]  /*9e10*/  FADD.FTZ R0, R7, 9.9999999747524270788e-07 ;  /* 0x358637bd07007421 */ /* 0x001fc80000010000 */
[----:B------:R0:W3:Y:S01]  /*9e20*/  MUFU.RCP R11, R0 ;  /* 0x00000000000b7308 */ /* 0x0000e20000001000 */
[----:B------:R-:W-:Y:S05]  /*9e30*/  @!P0 BRA `(.L_x_336) ;  /* 0x0000000000188947 */ /* 0x000fea0003800000 */
[----:B------:R-:W4:Y:S01]  /*9e40*/  LDCU UR4, c[0x0][0x488] ;  /* 0x00009100ff0477ac */ /* 0x000f220008000800 */
[----:B------:R-:W4:Y:S01]  /*9e50*/  LDCU UR5, c[0x0][0x40c] ;  /* 0x00008180ff0577ac */ /* 0x000f220008000800 */
[----:B------:R-:W5:Y:S01]  /*9e60*/  LDCU UR8, c[0x0][0x3f4] ;  /* 0x00007e80ff0877ac */ /* 0x000f620008000800 */
[----:B----4-:R-:W-:-:S04]  /*9e70*/  UIMAD UR40, UR40, UR4, UR5 ;  /* 0x00000004282872a4 */ /* 0x010fc8000f8e0205 */
[----:B-----5:R-:W-:-:S04]  /*9e80*/  UIMAD UR4, UR40, UR8, URZ ;  /* 0x00000008280472a4 */ /* 0x020fc8000f8e02ff */
[----:B------:R-:W-:-:S12]  /*9e90*/  USHF.R.S32.HI UR5, URZ, 0x1f, UR4 ;  /* 0x0000001fff057899 */ /* 0x000fd80008011404 */
.L_x_336:
[----:B------:R-:W-:Y:S04]  /*9ea0*/  BSSY.RECONVERGENT B0, `(.L_x_337) ;  /* 0x0000063000007945 */ /* 0x000fe80003800200 */
[----:B------:R-:W-:Y:S05]  /*9eb0*/  @P1 BRA `(.L_x_338) ;  /* 0x0000000400841947 */ /* 0x000fea0003800000 */
[----:B0-----:R-:W-:Y:S01]  /*9ec0*/  HFMA2 R0, -RZ, RZ, 0, 7.62939453125e-06 ;  /* 0x00000080ff007431 */ /* 0x001fe200000001ff */
[----:B------:R-:W-:Y:S01]  /*9ed0*/  LOP3.LUT R7, RZ, R2, RZ, 0x33, !PT ;  /* 0x00000002ff077212 */ /* 0x000fe200078e33ff */
        /* <DEDUP_REMOVED lines=8> */
[----:B------:R-:W4:Y:S01]  /*9f60*/  LDCU.64 UR12, c[0x0][0x480] ;  /* 0x00009000ff0c77ac */ /* 0x000f220008000a00 */
        /* <DEDUP_REMOVED lines=8> */
[----:B------:R-:W-:-:S03]  /*9ff0*/  LEA R6, R2, UR7, 0x1 ;  /* 0x0000000702067c11 */ /* 0x000fc6000f8e08ff */
[----:B------:R-:W-:Y:S01]  /*a000*/  IMAD.IADD R5, R5, 0x1, R8 ;  /* 0x0000000105057824 */ /* 0x000fe200078e0208 */
[----:B----4-:R-:W-:Y:S02]  /*a010*/  LEA R9, P2, R10, UR12, 0x2 ;  /* 0x0000000c0a097c11 */ /* 0x010fe4000f8410ff */
[----:B------:R-:W-:Y:S02]  /*a020*/  IADD3 R8, PT, PT, -R0, RZ, RZ ;  /* 0x000000ff00087210 */ /* 0x000fe40007ffe1ff */
[----:B------:R-:W-:Y:S01]  /*a030*/  LEA.HI.X R10, R10, UR13, R7, 0x2, P2 ;  /* 0x0000000d0a0a7c11 */ /* 0x000fe200090f1407 */
[----:B0-----:R-:W-:-:S06]  /*a040*/  ULEA UR8, UR9, UR8, 0x18 ;  /* 0x0000000809087291 */ /* 0x001fcc000f8ec0ff */
[----:B------:R-:W-:Y:S01]  /*a050*/  VIADD R3, R3, UR8 ;  /* 0x0000000803037c36 */ /* 0x000fe20008000000 */
[----:B------:R-:W-:-:S07]  /*a060*/  IADD3 R0, PT, PT, R6, UR8, RZ ;  /* 0x0000000806007c10 */ /* 0x000fce000fffe0ff */
.L_x_341:
[----:B----4-:R0:W3:Y:S01]  /*a070*/  LDS R6, [R3] ;  /* 0x0000000003067984 */ /* 0x0100e20000000800 */
[----:B------:R-:W-:Y:S01]  /*a080*/  @P0 MOV R7, R10 ;  /* 0x0000000a00070202 */ /* 0x000fe20000000f00 */
[----:B------:R-:W-:-:S05]  /*a090*/  VIADD R8, R8, 0x1 ;  /* 0x0000000108087836 */ /* 0x000fca0000000000 */
[----:B------:R-:W-:Y:S02]  /*a0a0*/  ISETP.NE.AND P3, PT, R8, RZ, PT ;  /* 0x000000ff0800720c */ /* 0x000fe40003f65270 */
[----:B0-----:R-:W-:Y:S01]  /*a0b0*/  IADD3 R3, PT, PT, R3, 0x200, RZ ;  /* 0x0000020003037810 */ /* 0x001fe20007ffe0ff */
[----:B---3--:R-:W-:-:S05]  /*a0c0*/  FMUL.FTZ R13, R6, R11 ;  /* 0x0000000b060d7220 */ /* 0x008fca0000410000 */
[----:B------:R-:W-:-:S04]  /*a0d0*/  F2FP.F16.F32.PACK_AB R6, RZ, R13 ;  /* 0x0000000dff06723e */ /* 0x000fc800000000ff */
[----:B------:R-:W-:Y:S01]  /*a0e0*/  PRMT R12, R6, 0x7610, R12 ;  /* 0x00007610060c7816 */ /* 0x000fe2000000000c */
[----:B------:R-:W-:Y:S01]  /*a0f0*/  @P0 IMAD.MOV.U32 R6, RZ, RZ, R9 ;  /* 0x000000ffff060224 */ /* 0x000fe200078e0009 */
[----:B------:R-:W-:-:S03]  /*a100*/  IADD3 R9, P2, PT, R9, 0x200, RZ ;  /* 0x0000020009097810 */ /* 0x000fc60007f5e0ff */
[----:B------:R0:W-:Y:S02]  /*a110*/  STS.U16 [R0], R12 ;  /* 0x0000000c00007388 */ /* 0x0001e40000000400 */
[----:B------:R-:W-:Y:S02]  /*a120*/  IMAD.X R10, RZ, RZ, R10, P2 ;  /* 0x000000ffff0a7224 */ /* 0x000fe400010e060a */
[----:B------:R4:W-:Y:S01]  /*a130*/  @P0 STG.E desc[UR36][R6.64], R13 ;  /* 0x0000000d06000986 */ /* 0x0009e2000c101924 */
[----:B0-----:R-:W-:Y:S01]  /*a140*/  IADD3 R0, PT, PT, R0, 0x100, RZ ;  /* 0x0000010000007810 */ /* 0x001fe20007ffe0ff */
[----:B------:R-:W-:Y:S06]  /*a150*/  @P3 BRA `(.L_x_341) ;  /* 0xfffffffc00c43947 */ /* 0x000fec000383ffff */
.L_x_340:
[----:B------:R-:W-:Y:S05]  /*a160*/  BSYNC.RECONVERGENT B1 ;  /* 0x0000000000017941 */ /* 0x000fea0003800200 */
.L_x_339:
[----:B------:R-:W-:Y:S05]  /*a170*/  @!P1 BRA `(.L_x_338) ;  /* 0x0000000000d49947 */ /* 0x000fea0003800000 */
[----:B----4-:R-:W0:Y:S01]  /*a180*/  S2R R7, SR_CgaCtaId ;  /* 0x0000000000077919 */ /* 0x010e220000008800 */
[----:B------:R-:W4:Y:S01]  /*a190*/  LDCU.64 UR12, c[0x0][0x480] ;  /* 0x00009000ff0c77ac */ /* 0x000f220008000a00 */
[----:B------:R-:W-:Y:S01]  /*a1a0*/  MOV R6, 0x400 ;  /* 0x0000040000067802 */ /* 0x000fe20000000f00 */
[----:B------:R-:W-:Y:S01]  /*a1b0*/  IMAD.U32 R3, RZ, RZ, UR10 ;  /* 0x0000000aff037e24 */ /* 0x000fe2000f8e00ff */
[C---:B------:R-:W-:Y:S01]  /*a1c0*/  IADD3 R8, P2, PT, R5.reuse, UR4, RZ ;  /* 0x0000000405087c10 */ /* 0x040fe2000ff5e0ff */
[----:B------:R-:W-:Y:S01]  /*a1d0*/  USHF.L.U32 UR8, UR10, 0x2, URZ ;  /* 0x000000020a087899 */ /* 0x000fe200080006ff */
[----:B------:R-:W-:Y:S01]  /*a1e0*/  IADD3 R6, PT, PT, R6, 0x420, RZ ;  /* 0x0000042006067810 */ /* 0x000fe20007ffe0ff */
[----:B------:R-:W-:Y:S01]  /*a1f0*/  UISETP.NE.AND UP0, UPT, UR11, URZ, UPT ;  /* 0x000000ff0b00728c */ /* 0x000fe2000bf05270 */
[----:B------:R-:W-:Y:S02]  /*a200*/  LEA R0, R5, UR7, 0x1 ;  /* 0x0000000705007c11 */ /* 0x000fe4000f8e08ff */
[----:B------:R-:W-:-:S03]  /*a210*/  ISETP.NE.AND P1, PT, RZ, UR11, PT ;  /* 0x0000000bff007c0c */ /* 0x000fc6000bf25270 */
[----:B------:R-:W-:Y:S01]  /*a220*/  IMAD R3, R3, -0x2, R0 ;  /* 0xfffffffe03037824 */ /* 0x000fe200078e0200 */
[----:B------:R-:W-:Y:S02]  /*a230*/  LEA R0, R5, -UR8, 0x2 ;  /* 0x8000000805007c11 */ /* 0x000fe4000f8e10ff */
[----:B------:R-:W-:Y:S02]  /*a240*/  PLOP3.LUT P0, PT, PT, PT, UP0, 0x80, 0x8 ;  /* 0x000000000008781c */ /* 0x000fe40003f0f008 */
[----:B----4-:R-:W-:Y:S02]  /*a250*/  LEA R9, P3, R8, UR12, 0x2 ;  /* 0x0000000c08097c11 */ /* 0x010fe4000f8610ff */
[----:B0-----:R-:W-:Y:S01]  /*a260*/  LEA R6, R7, R6, 0x18 ;  /* 0x0000000607067211 */ /* 0x001fe200078ec0ff */
[----:B------:R-:W-:Y:S01]  /*a270*/  IMAD.X R7, RZ, RZ, UR5, P2 ;  /* 0x00000005ff077e24 */ /* 0x000fe200090e06ff */
[----:B------:R-:W-:Y:S02]  /*a280*/  IADD3 R9, P2, PT, R9, 0x400, RZ ;  /* 0x0000040009097810 */ /* 0x000fe40007f5e0ff */
[----:B------:R-:W-:-:S02]  /*a290*/  IADD3 R0, PT, PT, R0, 0x400, R6 ;  /* 0x0000040000007810 */ /* 0x000fc40007ffe006 */
[----:B------:R-:W-:Y:S02]  /*a2a0*/  LEA.HI.X R7, R8, UR13, R7, 0x2, P3 ;  /* 0x0000000d08077c11 */ /* 0x000fe400098f1407 */
[----:B------:R-:W-:Y:S02]  /*a2b0*/  IADD3 R3, PT, PT, R3, 0x200, R6 ;  /* 0x0000020003037810 */ /* 0x000fe40007ffe006 */
[----:B------:R-:W-:-:S07]  /*a2c0*/  IADD3.X R10, PT, PT, RZ, R7, RZ, P2, !PT ;  /* 0x00000007ff0a7210 */ /* 0x000fce00017fe4ff */
.L_x_342:
[----:B------:R-:W3:Y:S01]  /*a2d0*/  LDS R6, [R0+-0x400] ;  /* 0xfffc000000067984 */ /* 0x000ee20000000800 */
[----:B------:R-:W-:-:S05]  /*a2e0*/  VIADD R5, R5, 0x200 ;  /* 0x0000020005057836 */ /* 0x000fca0000000000 */
[----:B------:R-:W-:Y:S01]  /*a2f0*/  ISETP.GE.AND P2, PT, R5, UR44, PT ;  /* 0x0000002c05007c0c */ /* 0x000fe2000bf46270 */
[----:B---3--:R-:W-:-:S05]  /*a300*/  FMUL.FTZ R13, R6, R11 ;  /* 0x0000000b060d7220 */ /* 0x008fca0000410000 */
[----:B------:R-:W-:-:S04]  /*a310*/  F2FP.F16.F32.PACK_AB R6, RZ, R13 ;  /* 0x0000000dff06723e */ /* 0x000fc800000000ff */
[----:B------:R-:W-:-:S05]  /*a320*/  PRMT R7, R6, 0x7610, R7 ;  /* 0x0000761006077816 */ /* 0x000fca0000000007 */
[----:B------:R0:W-:Y:S04]  /*a330*/  STS.U16 [R3+-0x200], R7 ;  /* 0xfffe000703007388 */ /* 0x0001e80000000400 */
[----:B------:R-:W3:Y:S01]  /*a340*/  LDS R6, [R0+-0x200] ;  /* 0xfffe000000067984 */ /* 0x000ee20000000800 */
[----:B0-----:R-:W-:Y:S01]  /*a350*/  MOV R7, R10 ;  /* 0x0000000a00077202 */ /* 0x001fe20000000f00 */
[----:B---3--:R-:W-:-:S05]  /*a360*/  FMUL.FTZ R15, R6, R11 ;  /* 0x0000000b060f7220 */ /* 0x008fca0000410000 */
[----:B------:R-:W-:-:S04]  /*a370*/  F2FP.F16.F32.PACK_AB R6, RZ, R15 ;  /* 0x0000000fff06723e */ /* 0x000fc800000000ff */
[----:B------:R-:W-:-:S05]  /*a380*/  PRMT R12, R6, 0x7610, R12 ;  /* 0x00007610060c7816 */ /* 0x000fca000000000c */
[----:B------:R-:W-:Y:S04]  /*a390*/  STS.U16 [R3+-0x100], R12 ;  /* 0xffff000c03007388 */ /* 0x000fe80000000400 */
[----:B------:R-:W0:Y:S02]  /*a3a0*/  LDS R6, [R0] ;  /* 0x0000000000067984 */ /* 0x000e240000000800 */
[----:B0-----:R-:W-:-:S05]  /*a3b0*/  FMUL.FTZ R19, R6, R11 ;  /* 0x0000000b06137220 */ /* 0x001fca0000410000 */
[----:B------:R-:W-:-:S05]  /*a3c0*/  F2FP.F16.F32.PACK_AB R6, RZ, R19 ;  /* 0x00000013ff06723e */ /* 0x000fca00000000ff */
[----:B------:R0:W-:Y:S04]  /*a3d0*/  STS.U16 [R3], R6 ;  /* 0x0000000603007388 */ /* 0x0001e80000000400 */
[----:B------:R3:W4:Y:S01]  /*a3e0*/  LDS R8, [R0+0x200] ;  /* 0x0002000000087984 */ /* 0x0007220000000800 */
[----:B0-----:R-:W-:Y:S02]  /*a3f0*/  IMAD.MOV.U32 R6, RZ, RZ, R9 ;  /* 0x000000ffff067224 */ /* 0x001fe400078e0009 */
[----:B---3--:R-:W-:-:S03]  /*a400*/  VIADD R0, R0, 0x800 ;  /* 0x0000080000007836 */ /* 0x008fc60000000000 */
[----:B------:R-:W-:Y:S01]  /*a410*/  @P0 STG.E desc[UR36][R6.64+-0x400], R13 ;  /* 0xfffc000d06000986 */ /* 0x000fe2000c101924 */
[----:B------:R-:W-:Y:S02]  /*a420*/  PLOP3.LUT P0, PT, P1, PT, PT, 0x80, 0x8 ;  /* 0x000000000008781c */ /* 0x000fe40000f0f070 */
[----:B------:R-:W-:-:S04]  /*a430*/  IADD3 R9, P3, PT, R6, 0x800, RZ ;  /* 0x0000080006097810 */ /* 0x000fc80007f7e0ff */
[----:B------:R-:W-:-:S07]  /*a440*/  IADD3.X R10, PT, PT, RZ, R7, RZ, P3, !PT ;  /* 0x00000007ff0a7210 */ /* 0x000fce0001ffe4ff */
[----:B------:R-:W-:Y:S04]  /*a450*/  @P0 STG.E desc[UR36][R6.64+-0x200], R15 ;  /* 0xfffe000f06000986 */ /* 0x000fe8000c101924 */
[----:B------:R-:W-:Y:S01]  /*a460*/  @P0 STG.E desc[UR36][R6.64], R19 ;  /* 0x0000001306000986 */ /* 0x000fe2000c101924 */
[----:B----4-:R-:W-:-:S05]  /*a470*/  FMUL.FTZ R21, R8, R11 ;  /* 0x0000000b08157220 */ /* 0x010fca0000410000 */
[----:B------:R-:W-:Y:S01]  /*a480*/  @P0 STG.E desc[UR36][R6.64+0x200], R21 ;  /* 0x0002001506000986 */ /* 0x000fe2000c101924 */
[----:B------:R-:W-:-:S05]  /*a490*/  F2FP.F16.F32.PACK_AB R8, RZ, R21 ;  /* 0x00000015ff08723e */ /* 0x000fca00000000ff */
[----:B------:R0:W-:Y:S02]  /*a4a0*/  STS.U16 [R3+0x100], R8 ;  /* 0x0001000803007388 */ /* 0x0001e40000000400 */
[----:B0-----:R-:W-:Y:S01]  /*a4b0*/  IADD3 R3, PT, PT, R3, 0x400, RZ ;  /* 0x0000040003037810 */ /* 0x001fe20007ffe0ff */
[----:B------:R-:W-:Y:S06]  /*a4c0*/  @!P2 BRA `(.L_x_342) ;  /* 0xfffffffc0080a947 */ /* 0x000fec000383ffff */
.L_x_338:
[----:B------:R-:W-:Y:S05]  /*a4d0*/  BSYNC.RECONVERGENT B0 ;  /* 0x0000000000007941 */ /* 0x000fea0003800200 */
.L_x_337:
[----:B------:R-:W-:Y:S01]  /*a4e0*/  USHF.R.S32.HI UR4, URZ, 0x1f, UR45 ;  /* 0x0000001fff047899 */ /* 0x000fe2000801142d */
[----:B------:R-:W5:Y:S01]  /*a4f0*/  S2R R14, SR_CgaCtaId ;  /* 0x00000000000e7919 */ /* 0x000f620000008800 */
[----:B------:R-:W1:Y:S01]  /*a500*/  LDCU UR5, c[0x0][0x40c] ;  /* 0x00008180ff0577ac */ /* 0x000e620008000800 */
[----:B------:R-:W-:Y:S01]  /*a510*/  LOP3.LUT R19, R16, 0xf8, RZ, 0xc0, !PT ;  /* 0x000000f810137812 */ /* 0x000fe200078ec0ff */
[----:B0-----:R-:W-:Y:S01]  /*a520*/  IMAD.SHL.U32 R0, R2, 0x10, RZ ;  /* 0x0000001002007824 */ /* 0x001fe200078e00ff */
[----:B----4-:R-:W-:Y:S01]  /*a530*/  MOV R7, 0x400 ;  /* 0x0000040000077802 */ /* 0x010fe20000000f00 */
[----:B------:R-:W-:Y:S01]  /*a540*/  ULEA.HI UR4, UR4, UR45, URZ, 0x2 ;  /* 0x0000002d04047291 */ /* 0x000fe2000f8f10ff */
[----:B------:R-:W-:Y:S01]  /*a550*/  BSSY.RECONVERGENT B0, `(.L_x_343) ;  /* 0x000001a000007945 */ /* 0x000fe20003800200 */
[----:B------:R-:W-:Y:S02]  /*a560*/  CS2R R22, SRZ ;  /* 0x0000000000167805 */ /* 0x000fe4000001ff00 */
[----:B------:R-:W-:-:S02]  /*a570*/  IADD3 R3, PT, PT, R7, 0x220, RZ ;  /* 0x0000022007037810 */ /* 0x000fc40007ffe0ff */
[----:B------:R-:W-:Y:S02]  /*a580*/  CS2R R20, SRZ ;  /* 0x0000000000147805 */ /* 0x000fe4000001ff00 */
[----:B------:R-:W-:Y:S01]  /*a590*/  LOP3.LUT R0, R0, 0x1f0, RZ, 0xc0, !PT ;  /* 0x000001f000007812 */ /* 0x000fe200078ec0ff */
[----:B------:R-:W-:-:S05]  /*a5a0*/  IMAD.U32 R29, RZ, RZ, UR4 ;  /* 0x00000004ff1d7e24 */ /* 0x000fca000f8e00ff */
[----:B------:R-:W-:Y:S02]  /*a5b0*/  LOP3.LUT R29, R29, 0xfffffffc, RZ, 0xc0, !PT ;  /* 0xfffffffc1d1d7812 */ /* 0x000fe400078ec0ff */
[----:B-1----:R-:W-:Y:S02]  /*a5c0*/  MOV R52, UR5 ;  /* 0x0000000500347c02 */ /* 0x002fe40008000f00 */
[----:B------:R-:W-:-:S04]  /*a5d0*/  IADD3 R29, PT, PT, -R29, UR45, RZ ;  /* 0x0000002d1d1d7c10 */ /* 0x000fc8000fffe1ff */
[----:B------:R-:W-:-:S04]  /*a5e0*/  ISETP.NE.AND P0, PT, R4, R29, PT ;  /* 0x0000001d0400720c */ /* 0x000fc80003f05270 */
[----:B------:R-:W-:Y:S02]  /*a5f0*/  ISETP.NE.OR P0, PT, R52, RZ, P0 ;  /* 0x000000ff3400720c */ /* 0x000fe40000705670 */
[----:B-----5:R-:W-:Y:S02]  /*a600*/  LEA R3, R14, R3, 0x18 ;  /* 0x000000030e037211 */ /* 0x020fe400078ec0ff */
[----:B------:R-:W-:-:S03]  /*a610*/  ISETP.GT.U32.OR P0, PT, R19, 0x9f, P0 ;  /* 0x0000009f1300780c */ /* 0x000fc60000704470 */
[----:B------:R-:W-:-:S10]  /*a620*/  IMAD.IADD R12, R3, 0x1, R0 ;  /* 0x00000001030c7824 */ /* 0x000fd400078e0200 */
[----:B------:R-:W-:Y:S05]  /*a630*/  @P0 BRA `(.L_x_344) ;  /* 0x00000000002c0947 */ /* 0x000fea0003800000 */
[----:B------:R-:W0:Y:S01]  /*a640*/  LDCU.64 UR4, c[0x0][0x3b0] ;  /* 0x00007600ff0477ac */ /* 0x000e220008000a00 */
[----:B------:R-:W-:Y:S01]  /*a650*/  HFMA2 R23, -RZ, RZ, 0, 0 ;  /* 0x00000000ff177431 */ /* 0x000fe200000001ff */
[----:B0-----:R-:W-:-:S04]  /*a660*/  UISETP.NE.U32.AND UP0, UPT, UR4, URZ, UPT ;  /* 0x000000ff0400728c */ /* 0x001fc8000bf05070 */
[----:B------:R-:W-:-:S09]  /*a670*/  UISETP.NE.AND.EX UP0, UPT, UR5, URZ, UPT, UP0 ;  /* 0x000000ff0500728c */ /* 0x000fd2000bf05300 */
[----:B------:R-:W-:Y:S05]  /*a680*/  BRA.U !UP0, `(.L_x_345) ;  /* 0x0000000108147547 */ /* 0x000fea000b800000 */
[----:B------:R-:W0:Y:S01]  /*a690*/  LDC.64 R20, c[0x0][0x3b0] ;  /* 0x0000ec00ff147b82 */ /* 0x000e220000000a00 */
[----:B------:R-:W-:-:S04]  /*a6a0*/  IMAD.U32 R0, RZ, RZ, UR46 ;  /* 0x0000002eff007e24 */ /* 0x000fc8000f8e00ff */
[----:B------:R-:W-:-:S04]  /*a6b0*/  IMAD R3, R0, 0xa0, R19 ;  /* 0x000000a000037824 */ /* 0x000fc800078e0213 */
[----:B0-----:R-:W-:-:S06]  /*a6c0*/  IMAD.WIDE.U32 R20, R3, 0x2, R20 ;  /* 0x0000000203147825 */ /* 0x001fcc00078e0014 */
[----:B------:R-:W5:Y:S02]  /*a6d0*/  LDG.E.128 R20, desc[UR36][R20.64] ;  /* 0x0000002414147981 */ /* 0x000f64000c1e1d00 */
.L_x_345:
[----:B-----5:R0:W-:Y:S02]  /*a6e0*/  STS.128 [R12], R20 ;  /* 0x000000140c007388 */ /* 0x0201e40000000c00 */
.L_x_344:
[----:B------:R-:W-:Y:S05]  /*a6f0*/  BSYNC.RECONVERGENT B0 ;  /* 0x0000000000007941 */ /* 0x000fea0003800200 */
.L_x_343:
[----:B------:R-:W-:Y:S01]  /*a700*/  ISETP.GT.U32.AND P0, PT, R19, 0x9f, PT ;  /* 0x0000009f1300780c */ /* 0x000fe20003f04070 */
[----:B------:R-:W-:Y:S01]  /*a710*/  BAR.SYNC.DEFER_BLOCKING 0x0 ;  /* 0x0000000000007b1d */ /* 0x000fe20000010000 */
[----:B------:R-:W-:Y:S01]  /*a720*/  HFMA2 R10, -RZ, RZ, 0, 0 ;  /* 0x00000000ff0a7431 */ /* 0x000fe200000001ff */
[----:B------:R-:W-:Y:S01]  /*a730*/  MOV R0, RZ ;  /* 0x000000ff00007202 */ /* 0x000fe20000000f00 */
[----:B------:R-:W-:Y:S01]  /*a740*/  IMAD.MOV.U32 R13, RZ, RZ, RZ ;  /* 0x000000ffff0d7224 */ /* 0x000fe200078e00ff */
[----:B------:R-:W-:Y:S01]  /*a750*/  CS2R R8, SRZ ;  /* 0x0000000000087805 */ /* 0x000fe2000001ff00 */
[----:B------:R-:W-:Y:S01]  /*a760*/  IMAD.MOV.U32 R5, RZ, RZ, RZ ;  /* 0x000000ffff057224 */ /* 0x000fe200078e00ff */
[----:B------:R-:W1:Y:S01]  /*a770*/  LDCU UR14, c[0x0][0x40c] ;  /* 0x00008180ff0e77ac */ /* 0x000e620008000800 */
[----:B------:R-:W-:Y:S01]  /*a780*/  BSSY.RECONVERGENT B0, `(.L_x_346) ;  /* 0x000020c000007945 */ /* 0x000fe20003800200 */
[----:B------:R-:W-:Y:S01]  /*a790*/  MOV R3, RZ ;  /* 0x000000ff00037202 */ /* 0x000fe20000000f00 */
[----:B------:R-:W-:Y:S01]  /*a7a0*/  IMAD.MOV.U32 R6, RZ, RZ, RZ ;  /* 0x000000ffff067224 */ /* 0x000fe200078e00ff */
[----:B------:R-:W4:Y:S02]  /*a7b0*/  LDCU.64 UR8, c[0x0][0x3c8] ;  /* 0x00007900ff0877ac */ /* 0x000f240008000a00 */
[----:B------:R-:W-:Y:S05]  /*a7c0*/  @P0 BRA `(.L_x_347) ;  /* 0x00000020001c0947 */ /* 0x000fea0003800000 */
[----:B------:R-:W5:Y:S01]  /*a7d0*/  LDC R30, c[0x0][0x3f4] ;  /* 0x0000fd00ff1e7b82 */ /* 0x000f620000000800 */
[----:B------:R-:W-:Y:S01]  /*a7e0*/  VIADD R37, R4, UR10 ;  /* 0x0000000a04257c36 */ /* 0x000fe20008000000 */
[----:B------:R-:W-:Y:S01]  /*a7f0*/  IADD3 R7, PT, PT, R7, 0x420, RZ ;  /* 0x0000042007077810 */ /* 0x000fe20007ffe0ff */
[----:B------:R-:W-:Y:S01]  /*a800*/  BSSY.RECONVERGENT B1, `(.L_x_348) ;  /* 0x00000c2000017945 */ /* 0x000fe20003800200 */
[----:B------:R-:W-:Y:S02]  /*a810*/  IMAD.MOV.U32 R0, RZ, RZ, RZ ;  /* 0x000000ffff007224 */ /* 0x000fe400078e00ff */
[----:B------:R-:W-:Y:S02]  /*a820*/  LEA R54, R14, R7, 0x18 ;  /* 0x000000070e367211 */ /* 0x000fe400078ec0ff */
[----:B------:R-:W0:Y:S02]  /*a830*/  LDC.64 R26, c[0x0][0x3c0] ;  /* 0x0000f000ff1a7b82 */ /* 0x000e240000000a00 */
[----:B------:R-:W-:-:S04]  /*a840*/  IADD3 R31, PT, PT, R54, UR7, RZ ;  /* 0x00000007361f7c10 */ /* 0x000fc8000fffe0ff */
[----:B------:R-:W-:Y:S02]  /*a850*/  LEA R28, R4, R31, 0x1 ;  /* 0x0000001f041c7211 */ /* 0x000fe400078e08ff */
[C---:B-----5:R-:W-:Y:S01]  /*a860*/  VIMNMX R16, PT, PT, R30.reuse, UR45, PT ;  /* 0x0000002d1e107c48 */ /* 0x060fe2000bfe0100 */
[C-C-:B------:R-:W-:Y:S02]  /*a870*/  IMAD R25, R30.reuse, UR48, R19.reuse ;  /* 0x000000301e197c24 */ /* 0x140fe4000f8e0213 */
[----:B------:R-:W-:Y:S01]  /*a880*/  IMAD R7, R30, UR6, R19 ;  /* 0x000000061e077c24 */ /* 0x000fe2000f8e0213 */
[----:B------:R-:W-:Y:S01]  /*a890*/  ISETP.GE.AND P0, PT, R37, R16, PT ;  /* 0x000000102500720c */ /* 0x000fe20003f06270 */
[----:B0-----:R-:W-:-:S04]  /*a8a0*/  IMAD.WIDE R24, R25, 0x2, R26 ;  /* 0x0000000219187825 */ /* 0x001fc800078e021a */
[----:B------:R-:W-:-:S08]  /*a8b0*/  IMAD.WIDE R26, R7, 0x2, R26 ;  /* 0x00000002071a7825 */ /* 0x000fd000078e021a */
[----:B------:R-:W-:Y:S05]  /*a8c0*/  @P0 BRA `(.L_x_349) ;  /* 0x0000000800d40947 */ /* 0x000fea0003800000 */
[----:B------:R-:W0:Y:S01]  /*a8d0*/  LDCU UR5, c[0x0][0x3f8] ;  /* 0x00007f00ff0577ac */ /* 0x000e220008000800 */
[----:B------:R-:W-:Y:S01]  /*a8e0*/  IADD3 R35, PT, PT, R37, 0x4, RZ ;  /* 0x0000000425237810 */ /* 0x000fe20007ffe0ff */
[----:B------:R-:W5:Y:S01]  /*a8f0*/  LDC.64 R6, c[0x0][0x458] ;  /* 0x00011600ff067b82 */ /* 0x000f620000000a00 */
[----:B------:R-:W-:Y:S01]  /*a900*/  BSSY.RECONVERGENT B2, `(.L_x_350) ;  /* 0x0000047000027945 */ /* 0x000fe20003800200 */
[----:B------:R-:W-:Y:S01]  /*a910*/  HFMA2 R5, -RZ, RZ, 0, 0 ;  /* 0x00000000ff057431 */ /* 0x000fe200000001ff */
[----:B------:R-:W-:Y:S02]  /*a920*/  VIMNMX R3, PT, PT, R16, R35, !PT ;  /* 0x0000002310037248 */ /* 0x000fe40007fe0100 */
[----:B------:R-:W-:Y:S02]  /*a930*/  CS2R R8, SRZ ;  /* 0x0000000000087805 */ /* 0x000fe4000001ff00 */
[----:B---3--:R-:W-:Y:S01]  /*a940*/  MOV R11, R37 ;  /* 0x00000025000b7202 */ /* 0x008fe20000000f00 */
[----:B------:R-:W-:Y:S01]  /*a950*/  IMAD.MOV.U32 R10, RZ, RZ, RZ ;  /* 0x000000ffff0a7224 */ /* 0x000fe200078e00ff */
[----:B------:R-:W-:Y:S01]  /*a960*/  MOV R13, RZ ;  /* 0x000000ff000d7202 */ /* 0x000fe20000000f00 */
[----:B0-----:R-:W-:-:S02]  /*a970*/  UIMAD UR4, UR38, UR5, UR46 ;  /* 0x00000005260472a4 */ /* 0x001fc4000f8e022e */
[----:B------:R-:W-:-:S04]  /*a980*/  IMAD R14, R30, UR5, RZ ;  /* 0x000000051e0e7c24 */ /* 0x000fc8000f8e02ff */
[----:B------:R-:W-:Y:S02]  /*a990*/  IMAD R30, R14, 0xa0, RZ ;  /* 0x000000a00e1e7824 */ /* 0x000fe400078e02ff */
[----:B------:R-:W-:Y:S01]  /*a9a0*/  IMAD.U32 R0, RZ, RZ, UR4 ;  /* 0x00000004ff007e24 */ /* 0x000fe2000f8e00ff */
[----:B------:R-:W-:-:S03]  /*a9b0*/  ULOP3.LUT UR4, URZ, UR10, URZ, 0x33, !UPT ;  /* 0x0000000aff047292 */ /* 0x000fc6000f8e33ff */
[----:B------:R-:W-:Y:S02]  /*a9c0*/  IMAD R33, R0, 0xa0, R19 ;  /* 0x000000a000217824 */ /* 0x000fe400078e0213 */
[----:B------:R-:W-:Y:S01]  /*a9d0*/  IMAD.MOV.U32 R0, RZ, RZ, RZ ;  /* 0x000000ffff007224 */ /* 0x000fe200078e00ff */
[----:B------:R-:W-:Y:S01]  /*a9e0*/  IADD3 R34, PT, PT, -R4, UR4, R3 ;  /* 0x0000000404227c10 */ /* 0x000fe2000fffe103 */
[----:B-----5:R-:W-:-:S03]  /*a9f0*/  IMAD.WIDE R32, R33, 0x2, R6 ;  /* 0x0000000221207825 */ /* 0x020fc600078e0206 */
[----:B------:R-:W-:Y:S01]  /*aa00*/  LOP3.LUT P0, RZ, R34, 0x4, RZ, 0xc0, !PT ;  /* 0x0000000422ff7812 */ /* 0x000fe2000780c0ff */
[----:B------:R-:W-:Y:S02]  /*aa10*/  IMAD.MOV.U32 R6, RZ, RZ, RZ ;  /* 0x000000ffff067224 */ /* 0x000fe400078e00ff */
[----:B------:R-:W-:-:S10]  /*aa20*/  IMAD.MOV.U32 R3, RZ, RZ, RZ ;  /* 0x000000ffff037224 */ /* 0x000fd400078e00ff */
[----:B------:R-:W-:Y:S05]  /*aa30*/  @P0 BRA `(.L_x_351) ;  /* 0x0000000000cc0947 */ /* 0x000fea0003800000 */
[----:B------:R-:W0:Y:S01]  /*aa40*/  LDCU.64 UR4, c[0x0][0x3c8] ;  /* 0x00007900ff0477ac */ /* 0x000e220008000a00 */
[----:B------:R-:W-:-:S04]  /*aa50*/  IADD3 R0, P0, PT, R37, UR47, RZ ;  /* 0x0000002f25007c10 */ /* 0x000fc8000ff1e0ff */
        /* <DEDUP_REMOVED lines=16> */
[----:B------:R-:W2:Y:S01]  /*ab60*/  @P0 LDG.E.128 R44, desc[UR36][R32.64] ;  /* 0x00000024202c0981 */ /* 0x000ea2000c1e1d00 */
[----:B------:R-:W-:Y:S01]  /*ab70*/  PLOP3.LUT P0, PT, PT, PT, UP0, 0x80, 0x8 ;  /* 0x000000000008781c */ /* 0x000fe20003f0f008 */
[----:B---3--:R-:W-:Y:S01]  /*ab80*/  IMAD R7, R37, 0xa0, RZ ;  /* 0x000000a025077824 */ /* 0x008fe200078e02ff */
        /* <DEDUP_REMOVED lines=8> */
[----:B--2---:R-:W-:Y:S02]  /*ac10*/  @P0 HMUL2 R40, R40, R44 ;  /* 0x0000002c28280232 */ /* 0x004fe40000000000 */
[----:B------:R-:W-:-:S02]  /*ac20*/  @P1 HFMA2 R41, R41, R45, -RZ ;  /* 0x0000002d29291231 */ /* 0x000fc400001000ff */
[----:B------:R-:W-:Y:S02]  /*ac30*/  @P2 HMUL2 R42, R42, R46 ;  /* 0x0000002e2a2a2232 */ /* 0x000fe40000000000 */
[----:B------:R-:W-:-:S05]  /*ac40*/  @P3 HFMA2 R43, R43, R47, -RZ ;  /* 0x0000002f2b2b3231 */ /* 0x000fca00001000ff */
[----:B------:R0:W-:Y:S02]  /*ac50*/  STG.E.128 desc[UR36][R6.64], R40 ;  /* 0x0000002806007986 */ /* 0x0001e4000c101d24 */
.L_x_352:
[--C-:B-----5:R-:W-:Y:S02]  /*ac60*/  HADD2.F32 R39, -RZ, R40.reuse.H0_H0 ;  /* 0x20000028ff277230 */ /* 0x120fe40000004100 */
[----:B------:R-:W-:Y:S02]  /*ac70*/  HADD2.F32 R3, -RZ, R40.H1_H1 ;  /* 0x30000028ff037230 */ /* 0x000fe40000004100 */
[--C-:B------:R-:W-:Y:S02]  /*ac80*/  HADD2.F32 R5, -RZ, R41.reuse.H0_H0 ;  /* 0x20000029ff057230 */ /* 0x100fe40000004100 */
[C---:B0--3--:R-:W-:Y:S01]  /*ac90*/  FFMA.FTZ R6, R0.reuse, R39, RZ ;  /* 0x0000002700067223 */ /* 0x049fe200000100ff */
        /* <DEDUP_REMOVED lines=13> */
.L_x_351:
[----:B-1--4-:R-:W-:Y:S05]  /*ad70*/  BSYNC.RECONVERGENT B2 ;  /* 0x0000000000027941 */ /* 0x012fea0003800200 */
.L_x_350:
        /* <DEDUP_REMOVED lines=8> */
.L_x_356:
[----:B------:R-:W-:Y:S02]  /*ae00*/  IADD3 R7, P1, PT, R11, UR47, RZ ;  /* 0x0000002f0b077c10 */ /* 0x000fe4000ff3e0ff */
        /* <DEDUP_REMOVED lines=28> */
.L_x_354:
[----:B------:R-:W-:Y:S05]  /*afd0*/  BSYNC.RECONVERGENT B2 ;  /* 0x0000000000027941 */ /* 0x000fea0003800200 */
.L_x_353:
        /* <DEDUP_REMOVED lines=45> */
.L_x_355:
[----:B------:R1:W3:Y:S01]  /*b2b0*/  LDS.U16 R0, [R36] ;  /* 0x0000000024007984 */ /* 0x0002e20000000400 */
[----:B------:R-:W-:Y:S01]  /*b2c0*/  VIADD R11, R11, 0x8 ;  /* 0x000000080b0b7836 */ /* 0x000fe20000000000 */
[----:B------:R-:W-:Y:S01]  /*b2d0*/  IADD3 R39, PT, PT, R39, 0x500, RZ ;  /* 0x0000050027277810 */ /* 0x000fe20007ffe0ff */
[--C-:B-----5:R-:W-:Y:S02]  /*b2e0*/  HADD2.F32 R3, -RZ, R48.reuse.H0_H0 ;  /* 0x20000030ff037230 */ /* 0x120fe40000004100 */
[----:B------:R-:W-:Y:S01]  /*b2f0*/  HADD2.F32 R5, -RZ, R48.H1_H1 ;  /* 0x30000030ff057230 */ /* 0x000fe20000004100 */
[----:B------:R-:W-:Y:S01]  /*b300*/  ISETP.GE.AND P1, PT, R11, R16, PT ;  /* 0x000000100b00720c */ /* 0x000fe20003f26270 */
[--C-:B0-----:R-:W-:Y:S02]  /*b310*/  HADD2.F32 R7, -RZ, R49.reuse.H0_H0 ;  /* 0x20000031ff077230 */ /* 0x101fe40000004100 */
[----:B------:R-:W-:Y:S02]  /*b320*/  HADD2.F32 R13, -RZ, R50.H1_H1 ;  /* 0x30000032ff0d7230 */ /* 0x000fe40000004100 */
[----:B------:R-:W-:-:S02]  /*b330*/  HADD2.F32 R49, -RZ, R49.H1_H1 ;  /* 0x30000031ff317230 */ /* 0x000fc40000004100 */
        /* <DEDUP_REMOVED lines=14> */
.L_x_349:
[----:B-1--4-:R-:W-:Y:S05]  /*b420*/  BSYNC.RECONVERGENT B1 ;  /* 0x0000000000017941 */ /* 0x012fea0003800200 */
.L_x_348:
        /* <DEDUP_REMOVED lines=9> */
[----:B------:R-:W4:Y:S01]  /*b4c0*/  LDC.64 R14, c[0x0][0x458] ;  /* 0x00011600ff0e7b82 */ /* 0x000f220000000a00 */
[----:B------:R-:W-:-:S04]  /*b4d0*/  IADD3 R7, PT, PT, -R4, UR11, R7 ;  /* 0x0000000b04077c10 */ /* 0x000fc8000fffe107 */
[----:B------:R-:W-:Y:S01]  /*b4e0*/  LOP3.LUT P0, RZ, R7, 0x4, RZ, 0xc0, !PT ;  /* 0x0000000407ff7812 */ /* 0x000fe2000780c0ff */
[----:B0-----:R-:W-:-:S06]  /*b4f0*/  UIMAD UR5, UR38, UR4, UR46 ;  /* 0x00000004260572a4 */ /* 0x001fcc000f8e022e */
[----:B------:R-:W-:Y:S02]  /*b500*/  IMAD.U32 R16, RZ, RZ, UR5 ;  /* 0x00000005ff107e24 */ /* 0x000fe4000f8e00ff */
[----:B-1----:R-:W-:Y:S02]  /*b510*/  IMAD R44, R30, UR4, RZ ;  /* 0x000000041e2c7c24 */ /* 0x002fe4000f8e02ff */
[----:B---3--:R-:W-:-:S04]  /*b520*/  IMAD R11, R16, 0xa0, R19 ;  /* 0x000000a0100b7824 */ /* 0x008fc800078e0213 */
[----:B----4-:R-:W-:Y:S01]  /*b530*/  IMAD.WIDE R14, R11, 0x2, R14 ;  /* 0x000000020b0e7825 */ /* 0x010fe200078e020e */
        /* <DEDUP_REMOVED lines=28> */
[----:B------:R-:W-:-:S05]  /*b700*/  IADD3 R16, P0, PT, R11, UR47, RZ ;  /* 0x0000002f0b107c10 */ /* 0x000fca000ff1e0ff */
        /* <DEDUP_REMOVED lines=32> */
.L_x_362:
[----:B------:R-:W-:Y:S05]  /*b910*/  BSYNC.RECONVERGENT B3 ;  /* 0x0000000000037941 */ /* 0x000fea0003800200 */
.L_x_361:
        /* <DEDUP_REMOVED lines=17> */
.L_x_360:
[----:B------:R-:W-:Y:S05]  /*ba30*/  BSYNC.RECONVERGENT B2 ;  /* 0x0000000000027941 */ /* 0x000fea0003800200 */
.L_x_359:
[----:B------:R-:W-:-:S13]  /*ba40*/  ISETP.GE.U32.AND P0, PT, R7, 0x4, PT ;  /* 0x000000040700780c */ /* 0x000fda0003f06070 */
[----:B------:R-:W-:Y:S05]  /*ba50*/  @!P0 BRA `(.L_x_358) ;  /* 0x0000000800948947 */ /* 0x000fea0003800000 */
[----:B------:R-:W-:Y:S01]  /*ba60*/  LEA R7, R11, UR7, 0x1 ;  /* 0x000000070b077c11 */ /* 0x000fe2000f8e08ff */
[----:B------:R-:W-:-:S04]  /*ba70*/  IMAD.U32 R16, RZ, RZ, UR10 ;  /* 0x0000000aff107e24 */ /* 0x000fc8000f8e00ff */
[----:B------:R-:W-:Y:S01]  /*ba80*/  IMAD R7, R16, -0x2, R7 ;  /* 0xfffffffe10077824 */ /* 0x000fe200078e0207 */
[C---:B------:R-:W-:Y:S01]  /*ba90*/  IADD3 R16, PT, PT, R11.reuse, 0x4, RZ ;  /* 0x000000040b107810 */ /* 0x040fe20007ffe0ff */
[----:B------:R-:W-:-:S03]  /*baa0*/  IMAD R11, R11, 0xa0, RZ ;  /* 0x000000a00b0b7824 */ /* 0x000fc600078e02ff */
[----:B------:R-:W-:-:S07]  /*bab0*/  IADD3 R7, PT, PT, R7, 0x8, R54 ;  /* 0x0000000807077810 */ /* 0x000fce0007ffe036 */
.L_x_369:
        /* <DEDUP_REMOVED lines=9> */
[----:B------:R-:W-:Y:S02]  /*bb50*/  ISETP.GE.AND P1, PT, R34, RZ, PT ;  /* 0x000000ff2200720c */ /* 0x000fe40003f26270 */
[----:B------:R-:W-:-:S05]  /*bb60*/  ISETP.NE.AND P2, PT, R47, RZ, PT ;  /* 0x000000ff2f00720c */ /* 0x000fca0003f45270 */
[----:B-1----:R-:W1:Y:S02]  /*bb70*/  MUFU.RCP R36, R36 ;  /* 0x0000002400247308 */ /* 0x002e640000001000 */
[----:B-1----:R-:W-:-:S06]  /*bb80*/  IADD3 R32, PT, PT, R36, 0xffffffe, RZ ;  /* 0x0ffffffe24207810 */ /* 0x002fcc0007ffe0ff */
[----:B------:R1:W3:Y:S02]  /*bb90*/  F2I.FTZ.U32.TRUNC.NTZ R33, R32 ;  /* 0x0000002000217305 */ /* 0x0002e4000021f000 */
[----:B-1----:R-:W-:Y:S02]  /*bba0*/  HFMA2 R32, -RZ, RZ, 0, 0 ;  /* 0x00000000ff207431 */ /* 0x002fe400000001ff */
[----:B---3--:R-:W-:-:S04]  /*bbb0*/  IMAD.MOV R28, RZ, RZ, -R33 ;  /* 0x000000ffff1c7224 */ /* 0x008fc800078e0a21 */
        /* <DEDUP_REMOVED lines=13> */
[C---:B0-----:R-:W-:Y:S01]  /*bc90*/  LEA R34, P0, R30.reuse, UR4, 0x2 ;  /* 0x000000041e227c11 */ /* 0x041fe2000f8010ff */
[----:B------:R-:W0:Y:S03]  /*bca0*/  LDCU UR4, c[0x0][0x40c] ;  /* 0x00008180ff0477ac */ /* 0x000e260008000800 */
[----:B------:R-:W-:-:S06]  /*bcb0*/  LEA.HI.X R35, R30, UR5, R33, 0x2, P0 ;  /* 0x000000051e237c11 */ /* 0x000fcc00080f1421 */
[----:B------:R-:W3:Y:S02]  /*bcc0*/  LDG.E R35, desc[UR36][R34.64] ;  /* 0x0000002422237981 */ /* 0x000ee4000c1e1900 */
[----:B---3--:R-:W-:-:S04]  /*bcd0*/  IMAD R28, R44, R35, R28 ;  /* 0x000000232c1c7224 */ /* 0x008fc800078e021c */
[----:B------:R-:W-:Y:S02]  /*bce0*/  IMAD R33, R28, 0xa0, RZ ;  /* 0x000000a01c217824 */ /* 0x000fe400078e02ff */
[----:B------:R-:W1:Y:S02]  /*bcf0*/  LDS.U16 R28, [R7+-0x8] ;  /* 0xfffff800071c7984 */ /* 0x000e640000000400 */
[----:B------:R-:W-:-:S05]  /*bd00*/  IMAD.WIDE R32, R33, 0x2, R26 ;  /* 0x0000000221207825 */ /* 0x000fca00078e021a */
[----:B------:R3:W5:Y:S01]  /*bd10*/  LDG.E.128 R36, desc[UR36][R32.64] ;  /* 0x0000002420247981 */ /* 0x000762000c1e1d00 */
[----:B0-----:R-:W-:Y:S01]  /*bd20*/  UISETP.NE.AND UP0, UPT, UR4, URZ, UPT ;  /* 0x000000ff0400728c */ /* 0x001fe2000bf05270 */
[----:B-1----:R-:W-:-:S08]  /*bd30*/  HADD2.F32 R45, -RZ, R28.H0_H0 ;  /* 0x2000001cff2d7230 */ /* 0x002fd00000004100 */
[----:B---3--:R-:W-:Y:S05]  /*bd40*/  BRA.U UP0, `(.L_x_365) ;  /* 0x00000001004c7547 */ /* 0x008fea000b800000 */
        /* <DEDUP_REMOVED lines=19> */
.L_x_365:
        /* <DEDUP_REMOVED lines=16> */
.L_x_364:
[----:B------:R-:W-:Y:S05]  /*bf80*/  BSYNC.RECONVERGENT B2 ;  /* 0x0000000000027941 */ /* 0x000fea0003800200 */
.L_x_363:
[----:B------:R-:W-:Y:S01]  /*bf90*/  ISETP.GE.AND P0, PT, R16, R47, PT ;  /* 0x0000002f1000720c */ /* 0x000fe20003f06270 */
[----:B------:R-:W-:-:S12]  /*bfa0*/  BSSY.RECONVERGENT B2, `(.L_x_366) ;  /* 0x000004a000027945 */ /* 0x000fd80003800200 */
        /* <DEDUP_REMOVED lines=10> */
[----:B-1----:R-:W-:Y:S01]  /*c050*/  MOV R32, RZ ;  /* 0x000000ff00207202 */ /* 0x002fe20000000f00 */
        /* <DEDUP_REMOVED lines=20> */
[----:B------:R-:W1:Y:S02]  /*c1a0*/  LDS.U16 R28, [R7] ;  /* 0x00000000071c7984 */ /* 0x000e640000000400 */
        /* <DEDUP_REMOVED lines=25> */
.L_x_368:
        /* <DEDUP_REMOVED lines=16> */
.L_x_367:
[----:B------:R-:W-:Y:S05]  /*c440*/  BSYNC.RECONVERGENT B2 ;  /* 0x0000000000027941 */ /* 0x000fea0003800200 */
.L_x_366:
[C---:B------:R-:W-:Y:S01]  /*c450*/  VIADD R28, R16.reuse, 0x4 ;  /* 0x00000004101c7836 */ /* 0x040fe20000000000 */
[----:B------:R-:W-:Y:S01]  /*c460*/  IADD3 R16, PT, PT, R16, 0x8, RZ ;  /* 0x0000000810107810 */ /* 0x000fe20007ffe0ff */
[----:B------:R-:W-:Y:S01]  /*c470*/  VIADD R11, R11, 0x500 ;  /* 0x000005000b0b7836 */ /* 0x000fe20000000000 */
[----:B------:R-:W-:Y:S02]  /*c480*/  IADD3 R7, PT, PT, R7, 0x10, RZ ;  /* 0x0000001007077810 */ /* 0x000fe40007ffe0ff */
[----:B------:R-:W-:-:S13]  /*c490*/  ISETP.GE.AND P0, PT, R28, UR45, PT ;  /* 0x0000002d1c007c0c */ /* 0x000fda000bf06270 */
[----:B------:R-:W-:Y:S05]  /*c4a0*/  @!P0 BRA `(.L_x_369) ;  /* 0xfffffff400848947 */ /* 0x000fea000383ffff */
.L_x_358:
[----:B------:R-:W-:Y:S05]  /*c4b0*/  BSYNC.RECONVERGENT B1 ;  /* 0x0000000000017941 */ /* 0x000fea0003800200 */
.L_x_357:
[----:B------:R-:W-:-:S13]  /*c4c0*/  ISETP.NE.AND P0, PT, R4, R29, PT ;  /* 0x0000001d0400720c */ /* 0x000fda0003f05270 */
        /* <DEDUP_REMOVED lines=10> */
[----:B------:R-:W4:Y:S01]  /*c570*/  LDS.U16 R31, [R31+-0x2] ;  /* 0xfffffe001f1f7984 */ /* 0x000f220000000400 */
[----:B-1----:R-:W-:Y:S01]  /*c580*/  UISETP.NE.AND UP0, UPT, UR4, URZ, UPT ;  /* 0x000000ff0400728c */ /* 0x002fe2000bf05270 */
[----:B----4-:R-:W-:-:S08]  /*c590*/  HADD2.F32 R7, -RZ, R31.H0_H0 ;  /* 0x2000001fff077230 */ /* 0x010fd00000004100 */
        /* <DEDUP_REMOVED lines=11> */
[----:B---3--:R-:W-:-:S04]  /*c650*/  @P0 IMAD R11, R12, 0xa0, R19 ;  /* 0x000000a00c0b0824 */ /* 0x008fc800078e0213 */
        /* <DEDUP_REMOVED lines=14> */
.L_x_370:
[--C-:B---3-5:R-:W-:Y:S02]  /*c740*/  HADD2.F32 R11, -RZ, R32.reuse.H0_H0 ;  /* 0x20000020ff0b7230 */ /* 0x128fe40000004100 */
        /* <DEDUP_REMOVED lines=15> */
.L_x_347:
[----:B-1--4-:R-:W-:Y:S05]  /*c840*/  BSYNC.RECONVERGENT B0 ;  /* 0x0000000000007941 */ /* 0x012fea0003800200 */
.L_x_346:
[----:B------:R-:W-:Y:S01]  /*c850*/  BAR.SYNC.DEFER_BLOCKING 0x0 ;  /* 0x0000000000007b1d */ /* 0x000fe20000010000 */
[----:B------:R-:W-:-:S13]  /*c860*/  ISETP.GT.U32.AND P0, PT, R19, 0x9f, PT ;  /* 0x0000009f1300780c */ /* 0x000fda0003f04070 */
[----:B------:R-:W-:Y:S05]  /*c870*/  @P0 EXIT ;  /* 0x000000000000094d */ /* 0x000fea0003800000 */
[----:B------:R-:W1:Y:S01]  /*c880*/  S2UR UR5, SR_CgaCtaId ;  /* 0x00000000000579c3 */ /* 0x000e620000008800 */
[----:B------:R-:W-:Y:S01]  /*c890*/  LOP3.LUT R7, R2, 0x3c0, RZ, 0xc0, !PT ;  /* 0x000003c002077812 */ /* 0x000fe200078ec0ff */
[----:B------:R-:W-:Y:S01]  /*c8a0*/  UMOV UR4, 0x400 ;  /* 0x0000040000047882 */ /* 0x000fe20000000000 */
[----:B------:R-:W-:Y:S01]  /*c8b0*/  IMAD R4, R4, 0xa0, R19 ;  /* 0x000000a004047824 */ /* 0x000fe200078e0213 */
[----:B------:R-:W-:Y:S01]  /*c8c0*/  UIADD3 UR4, UPT, UPT, UR4, 0x420, URZ ;  /* 0x0000042004047890 */ /* 0x000fe2000fffe0ff */
[----:B------:R-:W-:Y:S01]  /*c8d0*/  ISETP.NE.AND P0, PT, R7, 0x40, PT ;  /* 0x000000400700780c */ /* 0x000fe20003f05270 */
[----:B------:R-:W-:Y:S01]  /*c8e0*/  BSSY.RECONVERGENT B0, `(.L_x_371) ;  /* 0x000000d000007945 */ /* 0x000fe20003800200 */
[C---:B---3--:R-:W-:Y:S02]  /*c8f0*/  LOP3.LUT R11, R2.reuse, 0x3e0, RZ, 0xc0, !PT ;  /* 0x000003e0020b7812 */ /* 0x048fe400078ec0ff */
[C---:B------:R-:W-:Y:S02]  /*c900*/  ISETP.GT.U32.AND P1, PT, R2.reuse, 0x3f, PT ;  /* 0x0000003f0200780c */ /* 0x040fe40003f24070 */
[----:B------:R-:W-:-:S02]  /*c910*/  ISETP.GT.U32.AND P3, PT, R2, 0x1f, PT ;  /* 0x0000001f0200780c */ /* 0x000fc40003f64070 */
[----:B------:R-:W-:Y:S01]  /*c920*/  ISETP.NE.AND P2, PT, R11, 0x20, PT ;  /* 0x000000200b00780c */ /* 0x000fe20003f45270 */
[----:B-1----:R-:W-:-:S06]  /*c930*/  ULEA UR4, UR5, UR4, 0x18 ;  /* 0x0000000405047291 */ /* 0x002fcc000f8ec0ff */
[----:B------:R-:W-:Y:S01]  /*c940*/  LEA R4, R4, UR4, 0x1 ;  /* 0x0000000404047c11 */ /* 0x000fe2000f8e08ff */
[----:B------:R-:W-:Y:S06]  /*c950*/  @P0 BRA `(.L_x_372) ;  /* 0x0000000000140947 */ /* 0x000fec0003800000 */
[----:B0-----:R-:W-:Y:S02]  /*c960*/  F2FP.F16.F32.PACK_AB R20, R3, R6 ;  /* 0x000000060314723e */ /* 0x001fe400000000ff */
[----:B------:R-:W-:Y:S02]  /*c970*/  F2FP.F16.F32.PACK_AB R21, R8, R5 ;  /* 0x000000050815723e */ /* 0x000fe400000000ff */
[----:B------:R-:W-:Y:S02]  /*c980*/  F2FP.F16.F32.PACK_AB R22, R10, R9 ;  /* 0x000000090a16723e */ /* 0x000fe400000000ff */
[----:B------:R-:W-:-:S05]  /*c990*/  F2FP.F16.F32.PACK_AB R23, R0, R13 ;  /* 0x0000000d0017723e */ /* 0x000fca00000000ff */
[----:B------:R1:W-:Y:S02]  /*c9a0*/  STS.128 [R4+-0x280], R20 ;  /* 0xfffd801404007388 */ /* 0x0003e40000000c00 */
.L_x_372:
[----:B------:R-:W-:Y:S05]  /*c9b0*/  BSYNC.RECONVERGENT B0 ;  /* 0x0000000000007941 */ /* 0x000fea0003800200 */
.L_x_371:
[----:B------:R-:W-:Y:S06]  /*c9c0*/  BAR.SYNC.DEFER_BLOCKING 0x0 ;  /* 0x0000000000007b1d */ /* 0x000fec0000010000 */
[----:B------:R-:W-:Y:S04]  /*c9d0*/  BSSY.RECONVERGENT B0, `(.L_x_373) ;  /* 0x0000013000007945 */ /* 0x000fe80003800200 */
[----:B------:R-:W-:Y:S05]  /*c9e0*/  @P1 BRA `(.L_x_374) ;  /* 0x0000000000441947 */ /* 0x000fea0003800000 */
[----:B01----:R-:W0:Y:S02]  /*c9f0*/  LDS.128 R20, [R4] ;  /* 0x0000000004147984 */ /* 0x003e240000000c00 */
        /* <DEDUP_REMOVED lines=16> */
.L_x_374:
[----:B------:R-:W-:Y:S05]  /*cb00*/  BSYNC.RECONVERGENT B0 ;  /* 0x0000000000007941 */ /* 0x000fea0003800200 */
.L_x_373:
[----:B------:R-:W-:Y:S06]  /*cb10*/  BAR.SYNC.DEFER_BLOCKING 0x0 ;  /* 0x0000000000007b1d */ /* 0x000fec0000010000 */
[----:B------:R-:W-:Y:S04]  /*cb20*/  BSSY.RECONVERGENT B0, `(.L_x_375) ;  /* 0x0000007000007945 */ /* 0x000fe80003800200 */
[----:B------:R-:W-:Y:S05]  /*cb30*/  @P2 BRA `(.L_x_376) ;  /* 0x0000000000142947 */ /* 0x000fea0003800000 */
[----:B01----:R-:W-:Y:S02]  /*cb40*/  F2FP.F16.F32.PACK_AB R20, R3, R6 ;  /* 0x000000060314723e */ /* 0x003fe400000000ff */
[----:B------:R-:W-:Y:S02]  /*cb50*/  F2FP.F16.F32.PACK_AB R21, R8, R5 ;  /* 0x000000050815723e */ /* 0x000fe400000000ff */
[----:B------:R-:W-:Y:S02]  /*cb60*/  F2FP.F16.F32.PACK_AB R22, R10, R9 ;  /* 0x000000090a16723e */ /* 0x000fe400000000ff */
[----:B------:R-:W-:-:S05]  /*cb70*/  F2FP.F16.F32.PACK_AB R23, R0, R13 ;  /* 0x0000000d0017723e */ /* 0x000fca00000000ff */
[----:B------:R3:W-:Y:S02]  /*cb80*/  STS.128 [R4+-0x140], R20 ;  /* 0xfffec01404007388 */ /* 0x0007e40000000c00 */
.L_x_376:
[----:B------:R-:W-:Y:S05]  /*cb90*/  BSYNC.RECONVERGENT B0 ;  /* 0x0000000000007941 */ /* 0x000fea0003800200 */
.L_x_375:
[----:B------:R-:W-:Y:S06]  /*cba0*/  BAR.SYNC.DEFER_BLOCKING 0x0 ;  /* 0x0000000000007b1d */ /* 0x000fec0000010000 */
[----:B------:R-:W-:Y:S04]  /*cbb0*/  BSSY.RECONVERGENT B0, `(.L_x_377) ;  /* 0x0000013000007945 */ /* 0x000fe80003800200 */
[----:B------:R-:W-:Y:S05]  /*cbc0*/  @P3 BRA `(.L_x_378) ;  /* 0x0000000000443947 */ /* 0x000fea0003800000 */
[----:B01-3--:R-:W0:Y:S02]  /*cbd0*/  LDS.128 R20, [R4] ;  /* 0x0000000004147984 */ /* 0x00be240000000c00 */
        /* <DEDUP_REMOVED lines=16> */
.L_x_378:
[----:B------:R-:W-:Y:S05]  /*cce0*/  BSYNC.RECONVERGENT B0 ;  /* 0x0000000000007941 */ /* 0x000fea0003800200 */
.L_x_377:
[----:B------:R-:W-:Y:S06]  /*ccf0*/  BAR.SYNC.DEFER_BLOCKING 0x0 ;  /* 0x0000000000007b1d */ /* 0x000fec0000010000 */
[----:B------:R-:W-:Y:S05]  /*cd00*/  @P3 EXIT ;  /* 0x000000000000394d */ /* 0x000fea0003800000 */
[----:B------:R-:W4:Y:S02]  /*cd10*/  LDCU UR4, c[0x0][0x478] ;  /* 0x00008f00ff0477ac */ /* 0x000f240008000800 */
[----:B----4-:R-:W-:-:S09]  /*cd20*/  UISETP.NE.AND UP0, UPT, UR4, 0x2, UPT ;  /* 0x000000020400788c */ /* 0x010fd2000bf05270 */
[----:B------:R-:W-:Y:S05]  /*cd30*/  BRA.U UP0, `(.L_x_379) ;  /* 0x0000000100e07547 */ /* 0x000fea000b800000 */
[----:B------:R-:W4:Y:S01]  /*cd40*/  LDC.64 R14, c[0x0][0x470] ;  /* 0x00011c00ff0e7b82 */ /* 0x000f220000000a00 */
[----:B------:R-:W5:Y:S01]  /*cd50*/  LDCU.64 UR4, c[0x0][0x380] ;  /* 0x00007000ff0477ac */ /* 0x000f620008000a00 */
[----:B----4-:R-:W4:Y:S01]  /*cd60*/  LDG.E R14, desc[UR36][R14.64] ;  /* 0x000000240e0e7981 */ /* 0x010f22000c1e1900 */
[----:B------:R-:W-:Y:S01]  /*cd70*/  IADD3 R19, PT, PT, R19, UR48, RZ ;  /* 0x0000003013137c10 */ /* 0x000fe2000fffe0ff */
[C---:B----4-:R-:W-:Y:S01]  /*cd80*/  FMUL.FTZ R13, R14.reuse, R13 ;  /* 0x0000000d0e0d7220 */ /* 0x050fe20000410000 */
[C---:B------:R-:W-:Y:S01]  /*cd90*/  FMUL.FTZ R10, R14.reuse, R10 ;  /* 0x0000000a0e0a7220 */ /* 0x040fe20000410000 */
[C---:B------:R-:W-:Y:S01]  /*cda0*/  FMUL.FTZ R0, R14.reuse, R0 ;  /* 0x000000000e007220 */ /* 0x040fe20000410000 */
[C---:B------:R-:W-:Y:S01]  /*cdb0*/  FMUL.FTZ R3, R14.reuse, R3 ;  /* 0x000000030e037220 */ /* 0x040fe20000410000 */
[C---:B------:R-:W-:Y:S01]  /*cdc0*/  FMUL.FTZ R5, R14.reuse, R5 ;  /* 0x000000050e057220 */ /* 0x040fe20000410000 */
[C---:B------:R-:W-:Y:S01]  /*cdd0*/  FMUL.FTZ R8, R14.reuse, R8 ;  /* 0x000000080e087220 */ /* 0x040fe20000410000 */
[----:B------:R-:W4:Y:S01]  /*cde0*/  F2I.S8.NTZ R13, R13 ;  /* 0x0000000d000d7305 */ /* 0x000f220000202100 */
[C---:B------:R-:W-:Y:S01]  /*cdf0*/  FMUL.FTZ R9, R14.reuse, R9 ;  /* 0x000000090e097220 */ /* 0x040fe20000410000 */
[----:B------:R-:W-:-:S06]  /*ce00*/  FMUL.FTZ R6, R14, R6 ;  /* 0x000000060e067220 */ /* 0x000fcc0000410000 */
[----:B------:R-:W0:Y:S01]  /*ce10*/  F2I.S8.NTZ R10, R10 ;  /* 0x0000000a000a7305 */ /* 0x000e220000202100 */
[----:B----4-:R-:W-:-:S07]  /*ce20*/  PRMT R2, R13, 0x8880, RZ ;  /* 0x000088800d027816 */ /* 0x010fce00000000ff */
[----:B------:R-:W4:Y:S01]  /*ce30*/  F2I.S8.NTZ R0, R0 ;  /* 0x0000000000007305 */ /* 0x000f220000202100 */
[----:B------:R-:W-:Y:S02]  /*ce40*/  PRMT R2, R2, 0x7710, RZ ;  /* 0x0000771002027816 */ /* 0x000fe400000000ff */
[----:B0-----:R-:W-:-:S05]  /*ce50*/  PRMT R10, R10, 0x8880, RZ ;  /* 0x000088800a0a7816 */ /* 0x001fca00000000ff */
[----:B------:R-:W0:Y:S01]  /*ce60*/  F2I.S8.NTZ R3, R3 ;  /* 0x0000000300037305 */ /* 0x000e220000202100 */
[----:B-1-3--:R-:W-:-:S04]  /*ce70*/  SHF.L.U32 R4, R2, 0x10, RZ ;  /* 0x0000001002047819 */ /* 0x00afc800000006ff */
[----:B------:R-:W-:Y:S02]  /*ce80*/  LOP3.LUT R11, R4, 0xff0000, RZ, 0xc0, !PT ;  /* 0x00ff0000040b7812 */ /* 0x000fe400078ec0ff */
[----:B----4-:R-:W-:Y:S01]  /*ce90*/  PRMT R7, R0, 0x8880, RZ ;  /* 0x0000888000077816 */ /* 0x010fe200000000ff */
[----:B------:R-:W1:Y:S01]  /*cea0*/  F2I.S8.NTZ R5, R5 ;  /* 0x0000000500057305 */ /* 0x000e620000202100 */
[----:B------:R-:W-:Y:S02]  /*ceb0*/  PRMT R0, R10, 0x7710, RZ ;  /* 0x000077100a007816 */ /* 0x000fe400000000ff */
[----:B------:R-:W-:-:S03]  /*cec0*/  PRMT R2, R7, 0x7710, RZ ;  /* 0x0000771007027816 */ /* 0x000fc600000000ff */
[----:B------:R-:W-:Y:S01]  /*ced0*/  IMAD.SHL.U32 R0, R0, 0x100, RZ ;  /* 0x0000010000007824 */ /* 0x000fe200078e00ff */
[----:B------:R-:W-:Y:S01]  /*cee0*/  PRMT R11, R11, 0x4210, R2 ;  /* 0x000042100b0b7816 */ /* 0x000fe20000000002 */
[----:B------:R-:W3:Y:S03]  /*cef0*/  F2I.S8.NTZ R8, R8 ;  /* 0x0000000800087305 */ /* 0x000ee60000202100 */
[----:B------:R-:W-:Y:S02]  /*cf00*/  LOP3.LUT R11, R11, 0xff00, R0, 0xf8, !PT ;  /* 0x0000ff000b0b7812 */ /* 0x000fe400078ef800 */
[----:B0-----:R-:W-:Y:S02]  /*cf10*/  PRMT R0, R3, 0x8880, RZ ;  /* 0x0000888003007816 */ /* 0x001fe400000000ff */
[----:B-1----:R-:W-:Y:S01]  /*cf20*/  PRMT R2, R5, 0x8880, RZ ;  /* 0x0000888005027816 */ /* 0x002fe200000000ff */
[----:B------:R-:W0:Y:S01]  /*cf30*/  F2I.S8.NTZ R9, R9 ;  /* 0x0000000900097305 */ /* 0x000e220000202100 */
[----:B------:R-:W-:-:S02]  /*cf40*/  PRMT R0, R0, 0x7710, RZ ;  /* 0x0000771000007816 */ /* 0x000fc400000000ff */
[----:B------:R-:W-:Y:S02]  /*cf50*/  PRMT R2, R2, 0x7710, RZ ;  /* 0x0000771002027816 */ /* 0x000fe400000000ff */
[----:B------:R-:W-:Y:S02]  /*cf60*/  LOP3.LUT R7, R0, 0xff, RZ, 0xc0, !PT ;  /* 0x000000ff00077812 */ /* 0x000fe400078ec0ff */
[----:B---3--:R-:W-:Y:S01]  /*cf70*/  PRMT R8, R8, 0x8880, RZ ;  /* 0x0000888008087816 */ /* 0x008fe200000000ff */
[----:B------:R-:W1:Y:S01]  /*cf80*/  F2I.S8.NTZ R6, R6 ;  /* 0x0000000600067305 */ /* 0x000e620000202100 */
[----:B------:R-:W-:Y:S02]  /*cf90*/  LOP3.LUT R4, R2, 0xff, RZ, 0xc0, !PT ;  /* 0x000000ff02047812 */ /* 0x000fe400078ec0ff */
[----:B------:R-:W-:Y:S02]  /*cfa0*/  PRMT R3, R8, 0x7710, RZ ;  /* 0x0000771008037816 */ /* 0x000fe400000000ff */
[----:B-----5:R-:W-:Y:S01]  /*cfb0*/  IADD3 R8, P0, PT, R19, UR4, RZ ;  /* 0x0000000413087c10 */ /* 0x020fe2000ff1e0ff */
[----:B------:R-:W-:Y:S01]  /*cfc0*/  IMAD.WIDE.U32 R4, R4, 0x10000, RZ ;  /* 0x0001000004047825 */ /* 0x000fe200078e00ff */
[----:B0-----:R-:W-:-:S02]  /*cfd0*/  PRMT R9, R9, 0x8880, RZ ;  /* 0x0000888009097816 */ /* 0x001fc400000000ff */
        /* <DEDUP_REMOVED lines=14> */
.L_x_379:
        /* <DEDUP_REMOVED lines=12> */
.L_x_248:
[----:B------:R-:W-:Y:S01]  /*d180*/  MOV R12, 0x10 ;  /* 0x00000010000c7802 */ /* 0x000fe20000000f00 */
[----:B------:R-:W-:Y:S01]  /*d190*/  IMAD.MOV.U32 R11, RZ, RZ, 0x1f ;  /* 0x0000001fff0b7424 */ /* 0x000fe200078e00ff */
[----:B------:R-:W-:-:S07]  /*d1a0*/  MOV R15, 0xffffffff ;  /* 0xffffffff000f7802 */ /* 0x000fce0000000f00 */
[----:B-1----:R-:W-:Y:S05]  /*d1b0*/  WARPSYNC.COLLECTIVE R15, `(.L_x_380) ;  /* 0x000000000f087348 */ /* 0x002fea0003c00000 */
[----:B------:R0:W2:Y:S02]  /*d1c0*/  SHFL.BFLY P6, R14, R13, R12, R11 ;  /* 0x0c00000c0d0e7389 */ /* 0x0000a400000c000b */
[----:B012---:R-:W-:Y:S05]  /*d1d0*/  ENDCOLLECTIVE ;  /* 0x000000000000791b */ /* 0x007fea0003800000 */
.L_x_380:
[----:B------:R-:W-:Y:S01]  /*d1e0*/  MOV R12, 0x8 ;  /* 0x00000008000c7802 */ /* 0x000fe20000000f00 */
[----:B------:R-:W-:-:S04]  /*d1f0*/  FADD.FTZ R3, R13, R14 ;  /* 0x0000000e0d037221 */ /* 0x000fc80000010000 */
[----:B------:R-:W-:-:S07]  /*d200*/  IMAD.MOV.U32 R13, RZ, RZ, R3 ;  /* 0x000000ffff0d7224 */ /* 0x000fce00078e0003 */
[----:B------:R-:W-:Y:S05]  /*d210*/  WARPSYNC.COLLECTIVE R15, `(.L_x_381) ;  /* 0x000000000f087348 */ /* 0x000fea0003c00000 */
[----:B------:R0:W1:Y:S02]  /*d220*/  SHFL.BFLY P6, R14, R13, R12, R11 ;  /* 0x0c00000c0d0e7389 */ /* 0x00006400000c000b */
[----:B01----:R-:W-:Y:S05]  /*d230*/  ENDCOLLECTIVE ;  /* 0x000000000000791b */ /* 0x003fea0003800000 */
.L_x_381:
[----:B------:R-:W-:Y:S01]  /*d240*/  MOV R12, 0x4 ;  /* 0x00000004000c7802 */ /* 0x000fe20000000f00 */
[----:B------:R-:W-:-:S04]  /*d250*/  FADD.FTZ R4, R3, R14 ;  /* 0x0000000e03047221 */ /* 0x000fc80000010000 */
[----:B------:R-:W-:-:S07]  /*d260*/  IMAD.MOV.U32 R13, RZ, RZ, R4 ;  /* 0x000000ffff0d7224 */ /* 0x000fce00078e0004 */
[----:B------:R-:W-:Y:S05]  /*d270*/  WARPSYNC.COLLECTIVE R15, `(.L_x_382) ;  /* 0x000000000f087348 */ /* 0x000fea0003c00000 */
[----:B------:R0:W1:Y:S02]  /*d280*/  SHFL.BFLY P6, R14, R13, R12, R11 ;  /* 0x0c00000c0d0e7389 */ /* 0x00006400000c000b */
[----:B01----:R-:W-:Y:S05]  /*d290*/  ENDCOLLECTIVE ;  /* 0x000000000000791b */ /* 0x003fea0003800000 */
.L_x_382:
[----:B------:R-:W-:Y:S01]  /*d2a0*/  MOV R12, 0x2 ;  /* 0x00000002000c7802 */ /* 0x000fe20000000f00 */
[----:B------:R-:W-:-:S04]  /*d2b0*/  FADD.FTZ R5, R4, R14 ;  /* 0x0000000e04057221 */ /* 0x000fc80000010000 */
[----:B------:R-:W-:-:S07]  /*d2c0*/  IMAD.MOV.U32 R13, RZ, RZ, R5 ;  /* 0x000000ffff0d7224 */ /* 0x000fce00078e0005 */
[----:B------:R-:W-:Y:S05]  /*d2d0*/  WARPSYNC.COLLECTIVE R15, `(.L_x_383) ;  /* 0x000000000f087348 */ /* 0x000fea0003c00000 */
[----:B------:R0:W1:Y:S02]  /*d2e0*/  SHFL.BFLY P6, R14, R13, R12, R11 ;  /* 0x0c00000c0d0e7389 */ /* 0x00006400000c000b */
[----:B01----:R-:W-:Y:S05]  /*d2f0*/  ENDCOLLECTIVE ;  /* 0x000000000000791b */ /* 0x003fea0003800000 */
.L_x_383:
[----:B------:R-:W-:Y:S01]  /*d300*/  MOV R12, 0x1 ;  /* 0x00000001000c7802 */ /* 0x000fe20000000f00 */
[----:B------:R-:W-:-:S04]  /*d310*/  FADD.FTZ R6, R5, R14 ;  /* 0x0000000e05067221 */ /* 0x000fc80000010000 */
[----:B------:R-:W-:-:S07]  /*d320*/  IMAD.MOV.U32 R13, RZ, RZ, R6 ;  /* 0x000000ffff0d7224 */ /* 0x000fce00078e0006 */
[----:B------:R-:W-:Y:S05]  /*d330*/  WARPSYNC.COLLECTIVE R15, `(.L_x_384) ;  /* 0x000000000f087348 */ /* 0x000fea0003c00000 */
[----:B------:R0:W1:Y:S02]  /*d340*/  SHFL.BFLY P6, R14, R13, R12, R11 ;  /* 0x0c00000c0d0e7389 */ /* 0x00006400000c000b */
[----:B01----:R-:W-:Y:S05]  /*d350*/  ENDCOLLECTIVE ;  /* 0x000000000000791b */ /* 0x003fea0003800000 */
.L_x_384:
[----:B------:R-:W-:Y:S05]  /*d360*/  BRA `(.L_x_385) ;  /* 0xffffff5c00787947 */ /* 0x000fea000383ffff */
.L_x_316:
[----:B------:R-:W-:Y:S01]  /*d370*/  BSSY B1, `(.L_x_386) ;  /* 0x0000007000017945 */ /* 0x000fe20003800000 */
[----:B------:R-:W-:Y:S01]  /*d380*/  IMAD.MOV.U32 R12, RZ, RZ, 0x1 ;  /* 0x00000001ff0c7424 */ /* 0x000fe200078e00ff */
[----:B------:R-:W-:Y:S01]  /*d390*/  MOV R11, 0x1f ;  /* 0x0000001f000b7802 */ /* 0x000fe20000000f00 */
[----:B------:R-:W-:-:S07]  /*d3a0*/  IMAD.MOV.U32 R15, RZ, RZ, -0x1 ;  /* 0xffffffffff0f7424 */ /* 0x000fce00078e00ff */
[----:B01234-:R-:W-:Y:S05]  /*d3b0*/  WARPSYNC.COLLECTIVE R15, `(.L_x_387) ;  /* 0x000000000f087348 */ /* 0x01ffea0003c00000 */
[----:B------:R0:W0:Y:S02]  /*d3c0*/  SHFL.BFLY P6, R14, R13, R12, R11 ;  /* 0x0c00000c0d0e7389 */ /* 0x00002400000c000b */
[----:B01234-:R-:W-:Y:S05]  /*d3d0*/  ENDCOLLECTIVE ;  /* 0x000000000000791b */ /* 0x01ffea0003800000 */
.L_x_387:
[----:B------:R-:W-:Y:S05]  /*d3e0*/  BSYNC B1 ;  /* 0x0000000000017941 */ /* 0x000fea0003800000 */
.L_x_386:
[----:B------:R-:W-:Y:S05]  /*d3f0*/  BRA `(.L_x_388) ;  /* 0xffffffac00d47947 */ /* 0x000fea000383ffff */
.L_x_320:
[----:B------:R-:W-:Y:S01]  /*d400*/  HFMA2 R11, -RZ, RZ, 0, 1.847743988037109375e-06 ;  /* 0x0000001fff0b7431 */ /* 0x000fe200000001ff */
[----:B------:R-:W-:Y:S01]  /*d410*/  BSSY B0, `(.L_x_389) ;  /* 0x0000007000007945 */ /* 0x000fe20003800000 */
[----:B------:R-:W-:Y:S01]  /*d420*/  MOV R13, R0 ;  /* 0x00000000000d7202 */ /* 0x000fe20000000f00 */
[----:B------:R-:W-:Y:S02]  /*d430*/  IMAD.MOV.U32 R12, RZ, RZ, 0x10 ;  /* 0x00000010ff0c7424 */ /* 0x000fe400078e00ff */
[----:B------:R-:W-:-:S07]  /*d440*/  IMAD.MOV.U32 R15, RZ, RZ, -0x1 ;  /* 0xffffffffff0f7424 */ /* 0x000fce00078e00ff */
[----:B-1234-:R-:W-:Y:S05]  /*d450*/  WARPSYNC.COLLECTIVE R15, `(.L_x_390) ;  /* 0x000000000f087348 */ /* 0x01efea0003c00000 */
[----:B------:R0:W0:Y:S02]  /*d460*/  SHFL.BFLY P6, R14, R13, R12, R11 ;  /* 0x0c00000c0d0e7389 */ /* 0x00002400000c000b */
[----:B01234-:R-:W-:Y:S05]  /*d470*/  ENDCOLLECTIVE ;  /* 0x000000000000791b */ /* 0x01ffea0003800000 */
.L_x_390:
[----:B------:R-:W-:Y:S05]  /*d480*/  BSYNC B0 ;  /* 0x0000000000007941 */ /* 0x000fea0003800000 */
.L_x_389:
[----:B------:R-:W-:Y:S01]  /*d490*/  FMNMX.FTZ R13, R14, R0, !PT ;  /* 0x000000000e0d7209 */ /* 0x000fe20007810000 */
[----:B------:R-:W-:Y:S01]  /*d4a0*/  IMAD.MOV.U32 R11, RZ, RZ, 0x1f ;  /* 0x0000001fff0b7424 */ /* 0x000fe200078e00ff */
[----:B------:R-:W-:Y:S02]  /*d4b0*/  MOV R12, 0x8 ;  /* 0x00000008000c7802 */ /* 0x000fe40000000f00 */
[----:B------:R-:W-:-:S07]  /*d4c0*/  MOV R15, 0xffffffff ;  /* 0xffffffff000f7802 */ /* 0x000fce0000000f00 */
[----:B------:R-:W-:Y:S05]  /*d4d0*/  WARPSYNC.COLLECTIVE R15, `(.L_x_391) ;  /* 0x000000000f087348 */ /* 0x000fea0003c00000 */
[----:B------:R0:W1:Y:S02]  /*d4e0*/  SHFL.BFLY P6, R14, R13, R12, R11 ;  /* 0x0c00000c0d0e7389 */ /* 0x00006400000c000b */
[----:B01----:R-:W-:Y:S05]  /*d4f0*/  ENDCOLLECTIVE ;  /* 0x000000000000791b */ /* 0x003fea0003800000 */
.L_x_391:
[----:B------:R-:W-:Y:S01]  /*d500*/  HFMA2 R12, -RZ, RZ, 0, 2.384185791015625e-07 ;  /* 0x00000004ff0c7431 */ /* 0x000fe200000001ff */
[----:B------:R-:W-:-:S05]  /*d510*/  FMNMX.FTZ R4, R13, R14, !PT ;  /* 0x0000000e0d047209 */ /* 0x000fca0007810000 */
[----:B------:R-:W-:-:S07]  /*d520*/  IMAD.MOV.U32 R13, RZ, RZ, R4 ;  /* 0x000000ffff0d7224 */ /* 0x000fce00078e0004 */
[----:B------:R-:W-:Y:S05]  /*d530*/  WARPSYNC.COLLECTIVE R15, `(.L_x_392) ;  /* 0x000000000f087348 */ /* 0x000fea0003c00000 */
[----:B------:R0:W1:Y:S02]  /*d540*/  SHFL.BFLY P6, R14, R13, R12, R11 ;  /* 0x0c00000c0d0e7389 */ /* 0x00006400000c000b */
[----:B01----:R-:W-:Y:S05]  /*d550*/  ENDCOLLECTIVE ;  /* 0x000000000000791b */ /* 0x003fea0003800000 */
.L_x_392:
[----:B------:R-:W-:Y:S02]  /*d560*/  MOV R12, 0x2 ;  /* 0x00000002000c7802 */ /* 0x000fe40000000f00 */
[----:B------:R-:W-:-:S05]  /*d570*/  FMNMX.FTZ R5, R4, R14, !PT ;  /* 0x0000000e04057209 */ /* 0x000fca0007810000 */
[----:B------:R-:W-:-:S07]  /*d580*/  IMAD.MOV.U32 R13, RZ, RZ, R5 ;  /* 0x000000ffff0d7224 */ /* 0x000fce00078e0005 */
[----:B------:R-:W-:Y:S05]  /*d590*/  WARPSYNC.COLLECTIVE R15, `(.L_x_393) ;  /* 0x000000000f087348 */ /* 0x000fea0003c00000 */
[----:B------:R0:W1:Y:S02]  /*d5a0*/  SHFL.BFLY P6, R14, R13, R12, R11 ;  /* 0x0c00000c0d0e7389 */ /* 0x00006400000c000b */
[----:B01----:R-:W-:Y:S05]  /*d5b0*/  ENDCOLLECTIVE ;  /* 0x000000000000791b */ /* 0x003fea0003800000 */
.L_x_393:
[----:B------:R-:W-:Y:S05]  /*d5c0*/  BRA `(.L_x_394) ;  /* 0xffffffb000087947 */ /* 0x000fea000383ffff */
.L_x_395:
        /* <DEDUP_REMOVED lines=11> */
.L_x_5590:


//--------------------- .text._ZN4mmha33masked_multihead_attention_kernelItLi160ELi256ELi4ELi32ELi64ELb1ELb1EEEv26Multihead_attention_paramsIT_XT5_EE --------------------------
	.section	.text._ZN4mmha33masked_multihead_attention_kernelItLi160ELi256ELi4ELi32ELi64ELb1ELb1EEEv26Multihead_attention_paramsIT_XT5_EE,"ax",@progbits
	.align	128
        .global         _ZN4mmha33masked_multihead_attention_kernelItLi160ELi256ELi4ELi32ELi64ELb1ELb1EEEv26Multihead_attention_paramsIT_XT5_EE
        .type           _ZN4mmha33masked_multihead_attention_kernelItLi160ELi256ELi4ELi32ELi64ELb1ELb1EEEv26Multihead_attention_paramsIT_XT5_EE,@function
        .size           _ZN4mmha33masked_multihead_attention_kernelItLi160ELi256ELi4ELi32ELi64ELb1ELb1EEEv26Multihead_attention_paramsIT_XT5_EE,(.L_x_5591 - _ZN4mmha33masked_multihead_attention_kernelItLi160ELi256ELi4ELi32ELi64ELb1ELb1EEEv26Multihead_attention_paramsIT_XT5_EE)
        .other          _ZN4mmha33masked_multihead_attention_kernelItLi160ELi256ELi4ELi32ELi64ELb1ELb1EEEv26Multihead_attention_paramsIT_XT5_EE,@"STO_CUDA_ENTRY STV_DEFAULT"
_ZN4mmha33masked_multihead_attention_kernelItLi160ELi256ELi4ELi32ELi64ELb1ELb1EEEv26Multihead_attention_paramsIT_XT5_EE:
.text._ZN4mmha33masked_multihead_attention_kernelItLi160ELi256ELi4ELi32ELi64ELb1ELb1EEEv26Multihead_attention_paramsIT_XT5_EE:
[----:B------:R-:W0:Y:S01]  /*0000*/  LDC R1, c[0x0][0x37c] ;  /* 0x0000df00ff017b82 */ /* 0x000e220000000800 */
[----:B------:R-:W1:Y:S01]  /*0010*/  LDCU.64 UR4, c[0x0][0x490] ;  /* 0x00009200ff0477ac */ /* 0x000e620008000a00 */
[----:B------:R-:W2:Y:S01]  /*0020*/  S2R R27, SR_CTAID.Y ;  /* 0x00000000001b7919 */ /* 0x000ea20000002600 */
[----:B------:R-:W3:Y:S01]  /*0030*/  LDCU.64 UR36, c[0x0][0x358] ;  /* 0x00006b00ff2477ac */ /* 0x000ee20008000a00 */
[----:B-1----:R-:W-:-:S04]  /*0040*/  UISETP.NE.U32.AND UP0, UPT, UR4, URZ, UPT ;  /* 0x000000ff0400728c */ /* 0x002fc8000bf05070 */
[----:B------:R-:W-:-:S09]  /*0050*/  UISETP.NE.AND.EX UP0, UPT, UR5, URZ, UPT, UP0 ;  /* 0x000000ff0500728c */ /* 0x000fd2000bf05300 */
[----:B---3--:R-:W-:Y:S05]  /*0060*/  BRA.U !UP0, `(.L_x_396) ;  /* 0x0000000108147547 */ /* 0x008fea000b800000 */
[----:B--2---:R-:W-:-:S04]  /*0070*/  IADD3 R2, P0, PT, R27, UR4, RZ ;  /* 0x000000041b027c10 */ /* 0x004fc8000ff1e0ff */
[----:B------:R-:W-:-:S05]  /*0080*/  IADD3.X R3, PT, PT, RZ, UR5, RZ, P0, !PT ;  /* 0x00000005ff037c10 */ /* 0x000fca00087fe4ff */
[----:B------:R-:W2:Y:S02]  /*0090*/  LDG.E.U8 R2, desc[UR36][R2.64] ;  /* 0x0000002402027981 */ /* 0x000ea4000c1e1100 */
[----:B--2---:R-:W-:-:S13]  /*00a0*/  ISETP.NE.AND P0, PT, R2, 0x1, PT ;  /* 0x000000010200780c */ /* 0x004fda0003f05270 */
[----:B------:R-:W-:Y:S05]  /*00b0*/  @!P0 EXIT ;  /* 0x000000000000894d */ /* 0x000fea0003800000 */
.L_x_396:
[----:B------:R-:W2:Y:S08]  /*00c0*/  LDC.64 R22, c[0x0][0x498] ;  /* 0x00012600ff167b82 */ /* 0x000eb00000000a00 */
[----:B------:R-:W1:Y:S08]  /*00d0*/  LDC R6, c[0x0][0x3f0] ;  /* 0x0000fc00ff067b82 */ /* 0x000e700000000800 */
[----:B------:R-:W3:Y:S01]  /*00e0*/  LDC.64 R8, c[0x0][0x460] ;  /* 0x00011800ff087b82 */ /* 0x000ee20000000a00 */
[----:B--2---:R-:W-:-:S07]  /*00f0*/  IMAD.WIDE.U32 R22, R27, 0x4, R22 ;  /* 0x000000041b167825 */ /* 0x004fce00078e0016 */
[----:B------:R-:W2:Y:S01]  /*0100*/  LDC R20, c[0x0][0x3f4] ;  /* 0x0000fd00ff147b82 */ /* 0x000ea20000000800 */
[----:B------:R-:W4:Y:S01]  /*0110*/  LDG.E R22, desc[UR36][R22.64] ;  /* 0x0000002416167981 */ /* 0x000f22000c1e1900 */
[----:B-1----:R-:W-:Y:S01]  /*0120*/  IABS R5, R6 ;  /* 0x0000000600057213 */ /* 0x002fe20000000000 */
[----:B------:R-:W-:Y:S01]  /*0130*/  HFMA2 R19, -RZ, RZ, 0, 0 ;  /* 0x00000000ff137431 */ /* 0x000fe200000001ff */
[----:B------:R-:W1:Y:S04]  /*0140*/  S2R R36, SR_CTAID.X ;  /* 0x0000000000247919 */ /* 0x000e680000002500 */
[----:B------:R-:W1:Y:S01]  /*0150*/  LDC R16, c[0x0][0x3f8] ;  /* 0x0000fe00ff107b82 */ /* 0x000e620000000800 */
[----:B------:R-:W0:Y:S08]  /*0160*/  I2F.RP R0, R5 ;  /* 0x0000000500007306 */ /* 0x000e300000209400 */
[----:B0-----:R-:W0:Y:S02]  /*0170*/  MUFU.RCP R0, R0 ;  /* 0x0000000000007308 */ /* 0x001e240000001000 */
[----:B0-----:R-:W-:-:S06]  /*0180*/  VIADD R2, R0, 0xffffffe ;  /* 0x0ffffffe00027836 */ /* 0x001fcc0000000000 */
[----:B------:R0:W3:Y:S02]  /*0190*/  F2I.FTZ.U32.TRUNC.NTZ R3, R2 ;  /* 0x0000000200037305 */ /* 0x0000e4000021f000 */
[----:B0-----:R-:W-:Y:S01]  /*01a0*/  IMAD.MOV.U32 R2, RZ, RZ, RZ ;  /* 0x000000ffff027224 */ /* 0x001fe200078e00ff */
[----:B---3--:R-:W-:-:S05]  /*01b0*/  IADD3 R4, PT, PT, RZ, -R3, RZ ;  /* 0x80000003ff047210 */ /* 0x008fca0007ffe0ff */
[----:B------:R-:W-:Y:S01]  /*01c0*/  IMAD R7, R4, R5, RZ ;  /* 0x0000000504077224 */ /* 0x000fe200078e02ff */
[----:B------:R-:W-:-:S03]  /*01d0*/  IABS R4, R27 ;  /* 0x0000001b00047213 */ /* 0x000fc60000000000 */
[----:B------:R-:W-:-:S06]  /*01e0*/  IMAD.HI.U32 R3, R3, R7, R2 ;  /* 0x0000000703037227 */ /* 0x000fcc00078e0002 */
[----:B------:R-:W-:Y:S02]  /*01f0*/  IMAD.HI.U32 R0, R3, R4, RZ ;  /* 0x0000000403007227 */ /* 0x000fe400078e00ff */
[----:B------:R-:W0:Y:S03]  /*0200*/  LDC R3, c[0x0][0x40c] ;  /* 0x00010300ff037b82 */ /* 0x000e260000000800 */
[----:B------:R-:W-:-:S05]  /*0210*/  IADD3 R2, PT, PT, -R0, RZ, RZ ;  /* 0x000000ff00027210 */ /* 0x000fca0007ffe1ff */
[----:B------:R-:W-:-:S05]  /*0220*/  IMAD R2, R5, R2, R4 ;  /* 0x0000000205027224 */ /* 0x000fca00078e0204 */
[----:B------:R-:W-:Y:S02]  /*0230*/  ISETP.GT.U32.AND P1, PT, R5, R2, PT ;  /* 0x000000020500720c */ /* 0x000fe40003f24070 */
[----:B------:R-:W-:-:S04]  /*0240*/  ISETP.NE.U32.AND P0, PT, R8, RZ, PT ;  /* 0x000000ff0800720c */ /* 0x000fc80003f05070 */
[----:B------:R-:W-:-:S07]  /*0250*/  ISETP.NE.AND.EX P0, PT, R9, RZ, PT, P0 ;  /* 0x000000ff0900720c */ /* 0x000fce0003f05300 */
[----:B------:R-:W-:Y:S01]  /*0260*/  @!P1 IMAD.IADD R2, R2, 0x1, -R5 ;  /* 0x0000000102029824 */ /* 0x000fe200078e0a05 */
[----:B0-----:R-:W-:-:S04]  /*0270*/  ISETP.EQ.AND P5, PT, R3, RZ, P0 ;  /* 0x000000ff0300720c */ /* 0x001fc800007a2270 */
[----:B------:R-:W-:Y:S02]  /*0280*/  ISETP.GE.U32.AND P0, PT, R2, R5, PT ;  /* 0x000000050200720c */ /* 0x000fe40003f06070 */
[----:B------:R-:W-:Y:S02]  /*0290*/  @!P1 IADD3 R0, PT, PT, R0, 0x1, RZ ;  /* 0x0000000100009810 */ /* 0x000fe40007ffe0ff */
[----:B--2---:R-:W-:Y:S02]  /*02a0*/  IABS R8, R20 ;  /* 0x0000001400087213 */ /* 0x004fe40000000000 */
[----:B------:R-:W-:-:S03]  /*02b0*/  LOP3.LUT R7, R27, R6, RZ, 0x3c, !PT ;  /* 0x000000061b077212 */ /* 0x000fc600078e3cff */
[----:B------:R-:W0:Y:S04]  /*02c0*/  @P5 LDC.64 R4, c[0x0][0x460] ;  /* 0x00011800ff045b82 */ /* 0x000e280000000a00 */
[----:B------:R-:W-:-:S05]  /*02d0*/  @P0 VIADD R0, R0, 0x1 ;  /* 0x0000000100000836 */ /* 0x000fca0000000000 */
[----:B------:R-:W-:Y:S02]  /*02e0*/  MOV R37, R0 ;  /* 0x0000000000257202 */ /* 0x000fe40000000f00 */
[----:B------:R-:W2:Y:S01]  /*02f0*/  I2F.RP R0, R8 ;  /* 0x0000000800007306 */ /* 0x000ea20000209400 */
[----:B------:R-:W-:Y:S02]  /*0300*/  ISETP.GE.AND P2, PT, R7, RZ, PT ;  /* 0x000000ff0700720c */ /* 0x000fe40003f46270 */
[----:B------:R-:W-:-:S05]  /*0310*/  ISETP.NE.AND P1, PT, R6, RZ, PT ;  /* 0x000000ff0600720c */ /* 0x000fca0003f25270 */
[----:B--2---:R-:W2:Y:S06]  /*0320*/  MUFU.RCP R0, R0 ;  /* 0x0000000000007308 */ /* 0x004eac0000001000 */
[----:B------:R-:W-:Y:S02]  /*0330*/  @!P2 IMAD.MOV R37, RZ, RZ, -R37 ;  /* 0x000000ffff25a224 */ /* 0x000fe400078e0a25 */
[----:B------:R-:W-:Y:S01]  /*0340*/  @!P1 LOP3.LUT R37, RZ, R6, RZ, 0x33, !PT ;  /* 0x00000006ff259212 */ /* 0x000fe200078e33ff */
[----:B--2---:R-:W-:-:S04]  /*0350*/  VIADD R6, R0, 0xffffffe ;  /* 0x0ffffffe00067836 */ /* 0x004fc80000000000 */
[----:B0-----:R-:W-:Y:S01]  /*0360*/  @P5 IMAD.WIDE R4, R37, 0x4, R4 ;  /* 0x0000000425045825 */ /* 0x001fe200078e0204 */
[----:B------:R-:W0:Y:S01]  /*0370*/  S2R R18, SR_TID.X ;  /* 0x0000000000127919 */ /* 0x000e220000002100 */
[----:B------:R2:W3:Y:S01]  /*0380*/  F2I.FTZ.U32.TRUNC.NTZ R7, R6 ;  /* 0x0000000600077305 */ /* 0x0004e2000021f000 */
[----:B------:R-:W1:Y:S02]  /*0390*/  LDC R0, c[0x0][0x3e8] ;  /* 0x0000fa00ff007b82 */ /* 0x000e640000000800 */
[----:B------:R3:W5:Y:S01]  /*03a0*/  @P5 LDG.E R19, desc[UR36][R4.64] ;  /* 0x0000002404135981 */ /* 0x000762000c1e1900 */
[----:B--2---:R-:W-:Y:S02]  /*03b0*/  MOV R6, RZ ;  /* 0x000000ff00067202 */ /* 0x004fe40000000f00 */
[----:B---3--:R-:W-:-:S05]  /*03c0*/  IADD3 R9, PT, PT, RZ, -R7, RZ ;  /* 0x80000007ff097210 */ /* 0x008fca0007ffe0ff */
[----:B------:R-:W-:-:S04]  /*03d0*/  IMAD R5, R9, R8, RZ ;  /* 0x0000000809057224 */ /* 0x000fc800078e02ff */
[----:B------:R-:W-:Y:S01]  /*03e0*/  IMAD.HI.U32 R7, R7, R5, R6 ;  /* 0x0000000507077227 */ /* 0x000fe200078e0006 */
[----:B-1----:R-:W-:Y:S02]  /*03f0*/  ISETP.NE.AND P1, PT, R0, RZ, PT ;  /* 0x000000ff0000720c */ /* 0x002fe40003f25270 */
[C---:B0-----:R-:W-:Y:S01]  /*0400*/  ISETP.GT.U32.AND P4, PT, R18.reuse, 0x13, PT ;  /* 0x000000131200780c */ /* 0x041fe20003f84070 */
[C---:B------:R-:W-:Y:S01]  /*0410*/  IMAD R38, R27.reuse, R16, R36 ;  /* 0x000000101b267224 */ /* 0x040fe200078e0224 */
[----:B------:R-:W-:Y:S01]  /*0420*/  SHF.L.U32 R39, R18, 0x3, RZ ;  /* 0x0000000312277819 */ /* 0x000fe200000006ff */
[----:B------:R-:W-:Y:S08]  /*0430*/  BSSY.RECONVERGENT B0, `(.L_x_397) ;  /* 0x0000053000007945 */ /* 0x000ff00003800200 */
[----:B------:R-:W-:Y:S01]  /*0440*/  @P1 IMAD R5, R27, R0, RZ ;  /* 0x000000001b051224 */ /* 0x000fe200078e02ff */
[----:B------:R-:W-:Y:S01]  /*0450*/  P2R R2, PR, RZ, 0x20 ;  /* 0x00000020ff027803 */ /* 0x000fe20000000000 */
[----:B------:R-:W-:Y:S01]  /*0460*/  @!P1 IMAD R0, R38, 0xa0, RZ ;  /* 0x000000a026009824 */ /* 0x000fe200078e02ff */
[----:B------:R-:W-:Y:S01]  /*0470*/  CS2R R34, SRZ ;  /* 0x0000000000227805 */ /* 0x000fe2000001ff00 */
[C---:B------:R-:W-:Y:S01]  /*0480*/  @P1 IMAD R0, R36.reuse, 0xa0, R5 ;  /* 0x000000a024001824 */ /* 0x040fe200078e0205 */
[----:B------:R-:W-:Y:S01]  /*0490*/  CS2R R32, SRZ ;  /* 0x0000000000207805 */ /* 0x000fe2000001ff00 */
[----:B------:R-:W-:-:S02]  /*04a0*/  IMAD R15, R36, 0xa0, R39 ;  /* 0x000000a0240f7824 */ /* 0x000fc400078e0227 */
[----:B------:R-:W-:Y:S02]  /*04b0*/  IMAD R37, R37, R16, RZ ;  /* 0x0000001025257224 */ /* 0x000fe400078e02ff */
[----:B----4-:R-:W-:-:S05]  /*04c0*/  VIADD R67, R22, 0xffffffff ;  /* 0xffffffff16437836 */ /* 0x010fca0000000000 */
[----:B------:R-:W-:-:S05]  /*04d0*/  IABS R17, R67 ;  /* 0x0000004300117213 */ /* 0x000fca0000000000 */
[----:B------:R-:W-:-:S04]  /*04e0*/  IMAD.HI.U32 R7, R7, R17, RZ ;  /* 0x0000001107077227 */ /* 0x000fc800078e00ff */
[----:B------:R-:W-:-:S04]  /*04f0*/  IMAD.MOV R7, RZ, RZ, -R7 ;  /* 0x000000ffff077224 */ /* 0x000fc800078e0a07 */
[----:B------:R-:W-:-:S05]  /*0500*/  IMAD R17, R8, R7, R17 ;  /* 0x0000000708117224 */ /* 0x000fca00078e0211 */
[----:B------:R-:W-:Y:S02]  /*0510*/  ISETP.GT.U32.AND P0, PT, R8, R17, PT ;  /* 0x000000110800720c */ /* 0x000fe40003f04070 */
[----:B------:R-:W-:-:S11]  /*0520*/  ISETP.GE.AND P3, PT, R67, RZ, PT ;  /* 0x000000ff4300720c */ /* 0x000fd60003f66270 */
[----:B------:R-:W-:-:S04]  /*0530*/  @!P0 IADD3 R17, PT, PT, R17, -R8, RZ ;  /* 0x8000000811118210 */ /* 0x000fc80007ffe0ff */
[----:B------:R-:W-:Y:S02]  /*0540*/  ISETP.GT.U32.AND P2, PT, R8, R17, PT ;  /* 0x000000110800720c */ /* 0x000fe40003f44070 */
[----:B------:R-:W-:-:S11]  /*0550*/  ISETP.NE.AND P0, PT, R20, RZ, PT ;  /* 0x000000ff1400720c */ /* 0x000fd60003f05270 */
[----:B------:R-:W-:-:S04]  /*0560*/  @!P2 IMAD.IADD R17, R17, 0x1, -R8 ;  /* 0x000000011111a824 */ /* 0x000fc800078e0a08 */
[----:B------:R-:W-:Y:S01]  /*0570*/  @!P3 IMAD.MOV R17, RZ, RZ, -R17 ;  /* 0x000000ffff11b224 */ /* 0x000fe200078e0a11 */
[----:B------:R-:W-:Y:S01]  /*0580*/  @!P0 LOP3.LUT R17, RZ, R20, RZ, 0x33, !PT ;  /* 0x00000014ff118212 */ /* 0x000fe200078e33ff */
[----:B------:R-:W-:Y:S06]  /*0590*/  @P4 BRA `(.L_x_398) ;  /* 0x0000000000f04947 */ /* 0x000fec0003800000 */
[----:B------:R-:W0:Y:S01]  /*05a0*/  LDCU UR4, c[0x0][0x478] ;  /* 0x00008f00ff0477ac */ /* 0x000e220008000800 */
[----:B------:R-:W-:Y:S01]  /*05b0*/  IADD3 R5, PT, PT, R39, R0, RZ ;  /* 0x0000000027057210 */ /* 0x000fe20007ffe0ff */
        /* <DEDUP_REMOVED lines=55> */
.L_x_399:
[----:B------:R-:W0:Y:S02]  /*0930*/  LDC.64 R32, c[0x0][0x388] ;  /* 0x0000e200ff207b82 */ /* 0x000e240000000a00 */
[----:B0-----:R-:W-:-:S06]  /*0940*/  IMAD.WIDE R32, R5, 0x2, R32 ;  /* 0x0000000205207825 */ /* 0x001fcc00078e0220 */
[----:B------:R-:W5:Y:S02]  /*0950*/  LDG.E.128 R32, desc[UR36][R32.64] ;  /* 0x0000002420207981 */ /* 0x000f64000c1e1d00 */
.L_x_398:
[----:B------:R-:W-:Y:S05]  /*0960*/  BSYNC.RECONVERGENT B0 ;  /* 0x0000000000007941 */ /* 0x000fea0003800200 */
.L_x_397:
[----:B------:R-:W0:Y:S01]  /*0970*/  LDCU.64 UR4, c[0x0][0x390] ;  /* 0x00007200ff0477ac */ /* 0x000e220008000a00 */
[----:B------:R-:W1:Y:S01]  /*0980*/  LDC.64 R4, c[0x0][0x418] ;  /* 0x00010600ff047b82 */ /* 0x000e620000000a00 */
[C---:B------:R-:W-:Y:S01]  /*0990*/  ISETP.GT.U32.OR P3, PT, R18.reuse, 0x1f, !P5 ;  /* 0x0000001f1200780c */ /* 0x040fe20006f64470 */
[----:B------:R-:W-:Y:S01]  /*09a0*/  @!P4 IMAD R0, R18, R20, R67 ;  /* 0x000000141200c224 */ /* 0x000fe200078e0243 */
[----:B------:R-:W2:Y:S01]  /*09b0*/  LDCU.64 UR6, c[0x0][0x3a0] ;  /* 0x00007400ff0677ac */ /* 0x000ea20008000a00 */
[----:B------:R-:W-:Y:S01]  /*09c0*/  IMAD R38, R38, 0xa0, RZ ;  /* 0x000000a026267824 */ /* 0x000fe200078e02ff */
[----:B------:R-:W-:Y:S02]  /*09d0*/  CS2R R42, SRZ ;  /* 0x00000000002a7805 */ /* 0x000fe4000001ff00 */
[----:B------:R-:W-:Y:S02]  /*09e0*/  CS2R R40, SRZ ;  /* 0x0000000000287805 */ /* 0x000fe4000001ff00 */
[----:B------:R-:W-:-:S02]  /*09f0*/  @!P4 SHF.L.U32 R21, R0, 0x3, RZ ;  /* 0x000000030015c819 */ /* 0x000fc400000006ff */
[----:B------:R-:W-:Y:S02]  /*0a00*/  CS2R R24, SRZ ;  /* 0x0000000000187805 */ /* 0x000fe4000001ff00 */
[----:B------:R-:W-:Y:S01]  /*0a10*/  CS2R R30, SRZ ;  /* 0x00000000001e7805 */ /* 0x000fe2000001ff00 */
[----:B------:R-:W-:Y:S01]  /*0a20*/  @!P4 IMAD R21, R38, R20, R21 ;  /* 0x000000142615c224 */ /* 0x000fe200078e0215 */
[----:B------:R-:W3:Y:S01]  /*0a30*/  @!P3 LDC.64 R10, c[0x0][0x450] ;  /* 0x00011400ff0abb82 */ /* 0x000ee20000000a00 */
[----:B-----5:R-:W-:Y:S01]  /*0a40*/  @!P3 IMAD R0, R19, R16, RZ ;  /* 0x000000101300b224 */ /* 0x020fe200078e02ff */
[----:B0-----:R-:W-:Y:S02]  /*0a50*/  ISETP.NE.U32.AND P1, PT, RZ, UR4, PT ;  /* 0x00000004ff007c0c */ /* 0x001fe4000bf25070 */
[----:B------:R-:W-:Y:S02]  /*0a60*/  CS2R R28, SRZ ;  /* 0x00000000001c7805 */ /* 0x000fe4000001ff00 */
[----:B--2---:R-:W-:-:S02]  /*0a70*/  ISETP.NE.U32.AND P2, PT, RZ, UR6, PT ;  /* 0x00000006ff007c0c */ /* 0x004fc4000bf45070 */
[----:B-1----:R-:W-:Y:S01]  /*0a80*/  ISETP.NE.U32.AND P0, PT, R4, RZ, PT ;  /* 0x000000ff0400720c */ /* 0x002fe20003f05070 */
[----:B------:R-:W-:Y:S01]  /*0a90*/  @!P3 IMAD R23, R0, 0xa0, R15 ;  /* 0x000000a00017b824 */ /* 0x000fe200078e020f */
[----:B------:R-:W-:Y:S01]  /*0aa0*/  ISETP.NE.AND.EX P1, PT, RZ, UR5, PT, P1 ;  /* 0x00000005ff007c0c */ /* 0x000fe2000bf25310 */
[----:B------:R-:W0:Y:S01]  /*0ab0*/  LDCU.U8 UR4, c[0x0][0x404] ;  /* 0x00008080ff0477ac */ /* 0x000e220008000000 */
[----:B------:R-:W-:Y:S02]  /*0ac0*/  ISETP.NE.AND.EX P2, PT, RZ, UR7, PT, P2 ;  /* 0x00000007ff007c0c */ /* 0x000fe4000bf45320 */
[C---:B------:R-:W-:Y:S02]  /*0ad0*/  ISETP.GT.U32.OR P1, PT, R18.reuse, 0x13, !P1 ;  /* 0x000000131200780c */ /* 0x040fe40004f24470 */
[----:B------:R-:W-:Y:S02]  /*0ae0*/  ISETP.GT.U32.OR P2, PT, R18, 0x13, !P2 ;  /* 0x000000131200780c */ /* 0x000fe40005744470 */
[----:B------:R-:W-:-:S02]  /*0af0*/  ISETP.NE.AND.EX P0, PT, R5, RZ, PT, P0 ;  /* 0x000000ff0500720c */ /* 0x000fc40003f05300 */
[----:B------:R-:W-:Y:S01]  /*0b00*/  ISETP.NE.OR P2, PT, R3, RZ, P2 ;  /* 0x000000ff0300720c */ /* 0x000fe20001745670 */
[----:B------:R-:W1:Y:S08]  /*0b10*/  @!P4 LDC.64 R4, c[0x0][0x3b8] ;  /* 0x0000ee00ff04cb82 */ /* 0x000e700000000a00 */
[----:B------:R-:W2:Y:S08]  /*0b20*/  @!P1 LDC.64 R6, c[0x0][0x390] ;  /* 0x0000e400ff069b82 */ /* 0x000eb00000000a00 */
[----:B------:R-:W4:Y:S08]  /*0b30*/  @P0 LDC.64 R12, c[0x0][0x418] ;  /* 0x00010600ff0c0b82 */ /* 0x000f300000000a00 */
[----:B------:R-:W0:Y:S01]  /*0b40*/  @!P2 LDC.64 R8, c[0x0][0x3a0] ;  /* 0x0000e800ff08ab82 */ /* 0x000e220000000a00 */
[----:B-1----:R-:W-:-:S04]  /*0b50*/  @!P4 IMAD.WIDE R4, R21, 0x2, R4 ;  /* 0x000000021504c825 */ /* 0x002fc800078e0204 */
[----:B--2---:R-:W-:-:S04]  /*0b60*/  @!P1 IMAD.WIDE.U32 R6, R15, 0x2, R6 ;  /* 0x000000020f069825 */ /* 0x004fc800078e0006 */
[----:B---3--:R-:W-:Y:S01]  /*0b70*/  @!P3 IMAD.WIDE R10, R23, 0x2, R10 ;  /* 0x00000002170ab825 */ /* 0x008fe200078e020a */
[----:B------:R1:W2:Y:S03]  /*0b80*/  @!P1 LDG.E.128 R40, desc[UR36][R6.64] ;  /* 0x0000002406289981 */ /* 0x0002a6000c1e1d00 */
[----:B----4-:R-:W-:Y:S01]  /*0b90*/  @P0 IMAD.WIDE.U32 R12, R27, 0x4, R12 ;  /* 0x000000041b0c0825 */ /* 0x010fe200078e000c */
[----:B------:R-:W-:Y:S01]  /*0ba0*/  CS2R R26, SRZ ;  /* 0x00000000001a7805 */ /* 0x000fe2000001ff00 */
[----:B------:R3:W5:Y:S05]  /*0bb0*/  @!P3 LDG.E.128 R44, desc[UR36][R10.64] ;  /* 0x000000240a2cb981 */ /* 0x00076a000c1e1d00 */
[----:B------:R3:W5:Y:S01]  /*0bc0*/  @!P4 LDG.E.128 R24, desc[UR36][R4.64] ;  /* 0x000000240418c981 */ /* 0x000762000c1e1d00 */
[----:B0-----:R-:W-:Y:S01]  /*0bd0*/  @!P2 IMAD.WIDE.U32 R8, R15, 0x2, R8 ;  /* 0x000000020f08a825 */ /* 0x001fe200078e0008 */
[----:B-1----:R-:W0:Y:S04]  /*0be0*/  LDC R6, c[0x0][0x400] ;  /* 0x00010000ff067b82 */ /* 0x002e280000000800 */
[----:B------:R3:W5:Y:S01]  /*0bf0*/  @!P2 LDG.E.128 R28, desc[UR36][R8.64] ;  /* 0x00000024081ca981 */ /* 0x000762000c1e1d00 */
[----:B------:R-:W-:Y:S01]  /*0c00*/  ISETP.NE.AND P1, PT, R3, RZ, PT ;  /* 0x000000ff0300720c */ /* 0x000fe20003f25270 */
[----:B------:R-:W-:-:S06]  /*0c10*/  IMAD.MOV.U32 R16, RZ, RZ, RZ ;  /* 0x000000ffff107224 */ /* 0x000fcc00078e00ff */
[----:B------:R3:W5:Y:S01]  /*0c20*/  @P0 LDG.E R16, desc[UR36][R12.64] ;  /* 0x000000240c100981 */ /* 0x000762000c1e1900 */
[----:B------:R-:W-:-:S04]  /*0c30*/  ISETP.NE.AND P0, PT, RZ, UR4, PT ;  /* 0x00000004ff007c0c */ /* 0x000fc8000bf05270 */
[----:B0-----:R-:W-:Y:S01]  /*0c40*/  ISETP.LT.OR P0, PT, R6, 0x1, P0 ;  /* 0x000000010600780c */ /* 0x001fe20000701670 */
[----:B--2---:R-:W-:Y:S02]  /*0c50*/  HFMA2 R32, R32, 1, 1, R40 ;  /* 0x3c003c0020207831 */ /* 0x004fe40000000028 */
[----:B------:R-:W-:Y:S02]  /*0c60*/  HFMA2 R34, R34, 1, 1, R42 ;  /* 0x3c003c0022227831 */ /* 0x000fe4000000002a */
[----:B------:R-:W-:Y:S02]  /*0c70*/  HADD2 R33, R33, R41 ;  /* 0x0000002921217230 */ /* 0x000fe40000000000 */
[----:B------:R-:W-:Y:S01]  /*0c80*/  HADD2 R35, R35, R43 ;  /* 0x0000002b23237230 */ /* 0x000fe20000000000 */
[----:B---3--:R-:W-:Y:S06]  /*0c90*/  @P1 BRA `(.L_x_400) ;  /* 0x0000000000101947 */ /* 0x008fec0003800000 */
[----:B-----5:R-:W-:Y:S02]  /*0ca0*/  HFMA2 R24, R24, 1, 1, R28 ;  /* 0x3c003c0018187831 */ /* 0x020fe4000000001c */
[----:B------:R-:W-:Y:S02]  /*0cb0*/  HADD2 R25, R25, R29 ;  /* 0x0000001d19197230 */ /* 0x000fe40000000000 */
[----:B------:R-:W-:Y:S02]  /*0cc0*/  HFMA2 R26, R26, 1, 1, R30 ;  /* 0x3c003c001a1a7831 */ /* 0x000fe4000000001e */
[----:B------:R-:W-:-:S07]  /*0cd0*/  HADD2 R27, R27, R31 ;  /* 0x0000001f1b1b7230 */ /* 0x000fce0000000000 */
.L_x_400:
[----:B------:R-:W-:Y:S01]  /*0ce0*/  BSSY.RECONVERGENT B6, `(.L_x_401) ;  /* 0x00001f7000067945 */ /* 0x000fe20003800200 */
[----:B-----5:R-:W-:Y:S02]  /*0cf0*/  @!P3 HFMA2 R25, R25, R45, -RZ ;  /* 0x0000002d1919b231 */ /* 0x020fe400001000ff */
[----:B------:R-:W-:Y:S02]  /*0d00*/  @!P3 HMUL2 R24, R24, R44 ;  /* 0x0000002c1818b232 */ /* 0x000fe40000000000 */
[----:B------:R-:W-:Y:S02]  /*0d10*/  @!P3 HFMA2 R27, R27, R47, -RZ ;  /* 0x0000002f1b1bb231 */ /* 0x000fe400001000ff */
[----:B------:R-:W-:Y:S01]  /*0d20*/  @!P3 HMUL2 R26, R26, R46 ;  /* 0x0000002e1a1ab232 */ /* 0x000fe20000000000 */
[----:B------:R-:W-:Y:S06]  /*0d30*/  @P0 BRA `(.L_x_402) ;  /* 0x0000000800a40947 */ /* 0x000fec0003800000 */
[----:B------:R-:W-:Y:S05]  /*0d40*/  @P1 BRA `(.L_x_403) ;  /* 0x0000000400881947 */ /* 0x000fea0003800000 */
[----:B------:R-:W-:-:S13]  /*0d50*/  ISETP.GE.AND P0, PT, R39, R6, PT ;  /* 0x000000062700720c */ /* 0x000fda0003f06270 */
[----:B------:R-:W-:Y:S05]  /*0d60*/  @P0 BRA `(.L_x_404) ;  /* 0x0000001c00b80947 */ /* 0x000fea0003800000 */
[----:B------:R-:W-:Y:S01]  /*0d70*/  I2FP.F32.U32 R4, R6 ;  /* 0x0000000600047245 */ /* 0x000fe20000201000 */
[----:B------:R-:W-:Y:S01]  /*0d80*/  VIADD R6, R39, 0x4 ;  /* 0x0000000427067836 */ /* 0x000fe20000000000 */
[----:B------:R-:W-:Y:S01]  /*0d90*/  I2FP.F32.U32 R0, R39 ;  /* 0x0000002700007245 */ /* 0x000fe20000201000 */
[----:B------:R-:W-:Y:S01]  /*0da0*/  IMAD.IADD R3, R3, 0x1, -R16 ;  /* 0x0000000103037824 */ /* 0x000fe200078e0a10 */
[C---:B------:R-:W-:Y:S01]  /*0db0*/  IADD3 R5, PT, PT, R39.reuse, 0x2, RZ ;  /* 0x0000000227057810 */ /* 0x040fe20007ffe0ff */
[----:B------:R-:W-:Y:S01]  /*0dc0*/  HADD2.F32 R11, -RZ, R24.H1_H1 ;  /* 0x30000018ff0b7230 */ /* 0x000fe20000004100 */
[----:B------:R-:W0:Y:S01]  /*0dd0*/  MUFU.RCP R4, R4 ;  /* 0x0000000400047308 */ /* 0x000e220000001000 */
[----:B------:R-:W-:Y:S01]  /*0de0*/  I2FP.F32.U32 R6, R6 ;  /* 0x0000000600067245 */ /* 0x000fe20000201000 */
[--C-:B------:R-:W-:Y:S01]  /*0df0*/  HADD2.F32 R23, -RZ, R34.reuse.H1_H1 ;  /* 0x30000022ff177230 */ /* 0x100fe20000004100 */
[----:B------:R-:W-:Y:S01]  /*0e00*/  I2FP.F32.U32 R5, R5 ;  /* 0x0000000500057245 */ /* 0x000fe20000201000 */
[----:B------:R-:W-:Y:S01]  /*0e10*/  HADD2.F32 R21, -RZ, R34.H0_H0 ;  /* 0x20000022ff157230 */ /* 0x000fe20000004100 */
[----:B------:R-:W-:Y:S01]  /*0e20*/  IADD3 R39, PT, PT, R39, 0x6, RZ ;  /* 0x0000000627277810 */ /* 0x000fe20007ffe0ff */
[----:B------:R-:W-:Y:S01]  /*0e30*/  HADD2.F32 R13, -RZ, R33.H1_H1 ;  /* 0x30000021ff0d7230 */ /* 0x000fe20000004100 */
[----:B------:R-:W-:Y:S01]  /*0e40*/  I2FP.F32.S32 R3, R3 ;  /* 0x0000000300037245 */ /* 0x000fe20000201400 */
[----:B------:R-:W-:Y:S01]  /*0e50*/  HADD2.F32 R15, -RZ, R25.H1_H1 ;  /* 0x30000019ff0f7230 */ /* 0x000fe20000004100 */
[----:B------:R-:W-:Y:S01]  /*0e60*/  I2FP.F32.U32 R39, R39 ;  /* 0x0000002700277245 */ /* 0x000fe20000201000 */
[----:B------:R-:W-:-:S02]  /*0e70*/  HADD2.F32 R33, -RZ, R33.H0_H0 ;  /* 0x20000021ff217230 */ /* 0x000fc40000004100 */
[----:B------:R-:W-:Y:S02]  /*0e80*/  HADD2.F32 R25, -RZ, R25.H0_H0 ;  /* 0x20000019ff197230 */ /* 0x000fe40000004100 */
[--C-:B------:R-:W-:Y:S02]  /*0e90*/  HADD2.F32 R41, -RZ, R35.reuse.H1_H1 ;  /* 0x30000023ff297230 */ /* 0x100fe40000004100 */
        /* <DEDUP_REMOVED lines=9> */
[----:B------:R-:W-:Y:S01]  /*0f30*/  HADD2.F32 R35, -RZ, R26.H0_H0 ;  /* 0x2000001aff237230 */ /* 0x000fe20000004100 */
[----:B------:R-:W0:Y:S04]  /*0f40*/  MUFU.EX2 R6, -R5 ;  /* 0x8000000500067308 */ /* 0x000e280000000800 */
[----:B------:R-:W1:Y:S04]  /*0f50*/  MUFU.EX2 R0, -R0 ;  /* 0x8000000000007308 */ /* 0x000e680000000800 */
[----:B------:R2:W3:Y:S04]  /*0f60*/  MUFU.EX2 R10, -R7 ;  /* 0x80000007000a7308 */ /* 0x0004e80000000800 */
[----:B------:R4:W5:Y:S01]  /*0f70*/  MUFU.EX2 R14, -R39 ;  /* 0x80000027000e7308 */ /* 0x0009620000000800 */
[----:B0-----:R-:W-:Y:S01]  /*0f80*/  FMUL.FTZ R6, R3, R6 ;  /* 0x0000000603067220 */ /* 0x001fe20000410000 */
[----:B--2---:R-:W-:-:S02]  /*0f90*/  HADD2.F32 R7, -RZ, R32.H1_H1 ;  /* 0x30000020ff077230 */ /* 0x004fc40000004100 */
[C---:B-1----:R-:W-:Y:S01]  /*0fa0*/  FMUL.FTZ R0, R3.reuse, R0 ;  /* 0x0000000003007220 */ /* 0x042fe20000410000 */
[----:B------:R-:W-:Y:S01]  /*0fb0*/  FMUL.RZ R6, R6, 0.15915493667125701904 ;  /* 0x3e22f98306067820 */ /* 0x000fe2000040c000 */
[----:B----4-:R-:W-:Y:S02]  /*0fc0*/  HADD2.F32 R39, -RZ, R26.H1_H1 ;  /* 0x3000001aff277230 */ /* 0x010fe40000004100 */
[----:B------:R-:W-:Y:S01]  /*0fd0*/  FMUL.RZ R9, R0, 0.15915493667125701904 ;  /* 0x3e22f98300097820 */ /* 0x000fe2000040c000 */
[C---:B---3--:R-:W-:Y:S01]  /*0fe0*/  FMUL.FTZ R5, R3.reuse, R10 ;  /* 0x0000000a03057220 */ /* 0x048fe20000410000 */
[----:B------:R-:W-:Y:S01]  /*0ff0*/  MUFU.COS R8, R6 ;  /* 0x0000000600087308 */ /* 0x000fe20000000000 */
[----:B-----5:R-:W-:Y:S02]  /*1000*/  FMUL.FTZ R3, R3, R14 ;  /* 0x0000000e03037220 */ /* 0x020fe40000410000 */
[----:B------:R-:W-:Y:S01]  /*1010*/  FMUL.RZ R42, R5, 0.15915493667125701904 ;  /* 0x3e22f983052a7820 */ /* 0x000fe2000040c000 */
[----:B------:R-:W-:-:S02]  /*1020*/  HADD2.F32 R5, -RZ, R32.H0_H0 ;  /* 0x20000020ff057230 */ /* 0x000fc40000004100 */
[----:B------:R-:W-:Y:S02]  /*1030*/  FMUL.RZ R34, R3, 0.15915493667125701904 ;  /* 0x3e22f98303227820 */ /* 0x000fe4000040c000 */
[----:B------:R-:W0:Y:S08]  /*1040*/  MUFU.SIN R4, R9 ;  /* 0x0000000900047308 */ /* 0x000e300000000400 */
[----:B------:R1:W2:Y:S08]  /*1050*/  MUFU.COS R0, R9 ;  /* 0x0000000900007308 */ /* 0x0002b00000000000 */
[----:B------:R3:W4:Y:S01]  /*1060*/  MUFU.SIN R10, R6 ;  /* 0x00000006000a7308 */ /* 0x0007220000000400 */
[----:B-1----:R-:W-:-:S02]  /*1070*/  HADD2.F32 R9, -RZ, R24.H0_H0 ;  /* 0x20000018ff097230 */ /* 0x002fc40000004100 */
[C---:B0-----:R-:W-:Y:S01]  /*1080*/  FMUL.FTZ R3, R4.reuse, R7 ;  /* 0x0000000704037220 */ /* 0x041fe20000410000 */
[--C-:B------:R-:W-:Y:S02]  /*1090*/  HADD2.F32 R24, -RZ, R27.reuse.H1_H1 ;  /* 0x3000001bff187230 */ /* 0x100fe40000004100 */
[----:B------:R-:W-:Y:S02]  /*10a0*/  HADD2.F32 R27, -RZ, R27.H0_H0 ;  /* 0x2000001bff1b7230 */ /* 0x000fe40000004100 */
[----:B------:R-:W0:Y:S01]  /*10b0*/  MUFU.SIN R14, R42 ;  /* 0x0000002a000e7308 */ /* 0x000e220000000400 */
[-C--:B---3--:R-:W-:Y:S01]  /*10c0*/  FMUL.FTZ R6, R4, R11.reuse ;  /* 0x0000000b04067220 */ /* 0x088fe20000410000 */
[C---:B--2---:R-:W-:Y:S01]  /*10d0*/  FMUL.FTZ R11, R0.reuse, R11 ;  /* 0x0000000b000b7220 */ /* 0x044fe20000410000 */
[C---:B------:R-:W-:Y:S01]  /*10e0*/  FMUL.FTZ R7, R0.reuse, R7 ;  /* 0x0000000700077220 */ /* 0x040fe20000410000 */
[C---:B------:R-:W-:Y:S01]  /*10f0*/  FFMA.FTZ R3, R0.reuse, R5, -R3 ;  /* 0x0000000500037223 */ /* 0x040fe20000010803 */
[-C--:B------:R-:W-:Y:S01]  /*1100*/  FFMA.FTZ R6, R0, R9.reuse, -R6 ;  /* 0x0000000900067223 */ /* 0x080fe20000010806 */
[C---:B------:R-:W-:Y:S01]  /*1110*/  FFMA.FTZ R11, R4.reuse, R9, R11 ;  /* 0x00000009040b7223 */ /* 0x040fe2000001000b */
[----:B------:R-:W-:Y:S01]  /*1120*/  FFMA.FTZ R32, R4, R5, R7 ;  /* 0x0000000504207223 */ /* 0x000fe20000010007 */
[----:B------:R-:W1:Y:S01]  /*1130*/  MUFU.COS R12, R42 ;  /* 0x0000002a000c7308 */ /* 0x000e620000000000 */
[C---:B----4-:R-:W-:Y:S01]  /*1140*/  FMUL.FTZ R5, R10.reuse, R13 ;  /* 0x0000000d0a057220 */ /* 0x050fe20000410000 */
[----:B------:R-:W-:Y:S01]  /*1150*/  FMUL.FTZ R4, R10, R15 ;  /* 0x0000000f0a047220 */ /* 0x000fe20000410000 */
[C---:B------:R-:W-:Y:S01]  /*1160*/  FMUL.FTZ R13, R8.reuse, R13 ;  /* 0x0000000d080d7220 */ /* 0x040fe20000410000 */
[C---:B------:R-:W-:Y:S01]  /*1170*/  FMUL.FTZ R15, R8.reuse, R15 ;  /* 0x0000000f080f7220 */ /* 0x040fe20000410000 */
[C---:B------:R-:W-:Y:S01]  /*1180*/  FFMA.FTZ R5, R8.reuse, R33, -R5 ;  /* 0x0000002108057223 */ /* 0x040fe20000010805 */
[----:B------:R-:W-:-:S02]  /*1190*/  FFMA.FTZ R4, R8, R25, -R4 ;  /* 0x0000001908047223 */ /* 0x000fc40000010804 */
[----:B------:R-:W2:Y:S01]  /*11a0*/  MUFU.SIN R20, R34 ;  /* 0x0000002200147308 */ /* 0x000ea20000000400 */
[----:B------:R-:W-:Y:S01]  /*11b0*/  FFMA.FTZ R0, R10, R33, R13 ;  /* 0x000000210a007223 */ /* 0x000fe2000001000d */
[C---:B0-----:R-:W-:Y:S01]  /*11c0*/  FMUL.FTZ R7, R14.reuse, R23 ;  /* 0x000000170e077220 */ /* 0x041fe20000410000 */
[----:B------:R-:W-:Y:S01]  /*11d0*/  FMUL.FTZ R8, R14, R39 ;  /* 0x000000270e087220 */ /* 0x000fe20000410000 */
[----:B------:R-:W-:Y:S01]  /*11e0*/  FFMA.FTZ R25, R10, R25, R15 ;  /* 0x000000190a197223 */ /* 0x000fe2000001000f */
[----:B------:R-:W-:Y:S02]  /*11f0*/  F2FP.F16.F32.PACK_AB R32, R32, R3 ;  /* 0x000000032020723e */ /* 0x000fe400000000ff */
[----:B------:R-:W-:Y:S01]  /*1200*/  F2FP.F16.F32.PACK_AB R33, R0, R5 ;  /* 0x000000050021723e */ /* 0x000fe200000000ff */
[----:B------:R0:W3:Y:S01]  /*1210*/  MUFU.COS R9, R34 ;  /* 0x0000002200097308 */ /* 0x0000e20000000000 */
[----:B------:R-:W-:Y:S01]  /*1220*/  F2FP.F16.F32.PACK_AB R25, R25, R4 ;  /* 0x000000041919723e */ /* 0x000fe200000000ff */
[C---:B-1----:R-:W-:Y:S01]  /*1230*/  FMUL.FTZ R23, R12.reuse, R23 ;  /* 0x000000170c177220 */ /* 0x042fe20000410000 */
[C---:B------:R-:W-:Y:S01]  /*1240*/  FMUL.FTZ R39, R12.reuse, R39 ;  /* 0x000000270c277220 */ /* 0x040fe20000410000 */
[C---:B------:R-:W-:Y:S01]  /*1250*/  FFMA.FTZ R7, R12.reuse, R21, -R7 ;  /* 0x000000150c077223 */ /* 0x040fe20000010807 */
[----:B------:R-:W-:-:S02]  /*1260*/  FFMA.FTZ R8, R12, R35, -R8 ;  /* 0x000000230c087223 */ /* 0x000fc40000010808 */
[C---:B------:R-:W-:Y:S01]  /*1270*/  FFMA.FTZ R39, R14.reuse, R35, R39 ;  /* 0x000000230e277223 */ /* 0x040fe20000010027 */
[----:B0-----:R-:W-:Y:S01]  /*1280*/  FFMA.FTZ R34, R14, R21, R23 ;  /* 0x000000150e227223 */ /* 0x001fe20000010017 */
[C---:B--2---:R-:W-:Y:S01]  /*1290*/  FMUL.FTZ R10, R20.reuse, R41 ;  /* 0x00000029140a7220 */ /* 0x044fe20000410000 */
[----:B------:R-:W-:Y:S02]  /*12a0*/  FMUL.FTZ R12, R20, R24 ;  /* 0x00000018140c7220 */ /* 0x000fe40000410000 */
[----:B------:R-:W-:Y:S02]  /*12b0*/  F2FP.F16.F32.PACK_AB R26, R39, R8 ;  /* 0x00000008271a723e */ /* 0x000fe400000000ff */
[----:B------:R-:W-:Y:S01]  /*12c0*/  F2FP.F16.F32.PACK_AB R34, R34, R7 ;  /* 0x000000072222723e */ /* 0x000fe200000000ff */
[C---:B---3--:R-:W-:Y:S01]  /*12d0*/  FMUL.FTZ R41, R9.reuse, R41 ;  /* 0x0000002909297220 */ /* 0x048fe20000410000 */
[C---:B------:R-:W-:Y:S01]  /*12e0*/  FMUL.FTZ R24, R9.reuse, R24 ;  /* 0x0000001809187220 */ /* 0x040fe20000410000 */
[CC--:B------:R-:W-:Y:S01]  /*12f0*/  FFMA.FTZ R12, R9.reuse, R27.reuse, -R12 ;  /* 0x0000001b090c7223 */ /* 0x0c0fe2000001080c */
[-C--:B------:R-:W-:Y:S01]  /*1300*/  FFMA.FTZ R10, R9, R40.reuse, -R10 ;  /* 0x00000028090a7223 */ /* 0x080fe2000001080a */
[C---:B------:R-:W-:Y:S01]  /*1310*/  FFMA.FTZ R35, R20.reuse, R40, R41 ;  /* 0x0000002814237223 */ /* 0x040fe20000010029 */
[----:B------:R-:W-:Y:S01]  /*1320*/  FFMA.FTZ R27, R20, R27, R24 ;  /* 0x0000001b141b7223 */ /* 0x000fe20000010018 */
[----:B------:R-:W-:-:S03]  /*1330*/  F2FP.F16.F32.PACK_AB R24, R11, R6 ;  /* 0x000000060b18723e */ /* 0x000fc600000000ff */
[----:B------:R-:W-:Y:S02]  /*1340*/  F2FP.F16.F32.PACK_AB R35, R35, R10 ;  /* 0x0000000a2323723e */ /* 0x000fe400000000ff */
[----:B------:R-:W-:Y:S01]  /*1350*/  F2FP.F16.F32.PACK_AB R27, R27, R12 ;  /* 0x0000000c1b1b723e */ /* 0x000fe200000000ff */
[----:B------:R-:W-:Y:S06]  /*1360*/  BRA `(.L_x_404) ;  /* 0x0000001800387947 */ /* 0x000fec0003800000 */
.L_x_403:
[----:B------:R-:W-:-:S13]  /*1370*/  ISETP.GE.AND P0, PT, R39, R6, PT ;  /* 0x000000062700720c */ /* 0x000fda0003f06270 */
[----:B------:R-:W-:Y:S05]  /*1380*/  @P0 BRA `(.L_x_404) ;  /* 0x0000001800300947 */ /* 0x000fea0003800000 */
[----:B------:R-:W-:Y:S01]  /*1390*/  I2FP.F32.U32 R6, R6 ;  /* 0x0000000600067245 */ /* 0x000fe20000201000 */
[----:B------:R-:W-:Y:S01]  /*13a0*/  VIADD R7, R39, 0x4 ;  /* 0x0000000427077836 */ /* 0x000fe20000000000 */
[----:B------:R-:W-:Y:S01]  /*13b0*/  I2FP.F32.U32 R0, R39 ;  /* 0x0000002700007245 */ /* 0x000fe20000201000 */
[----:B------:R-:W-:Y:S01]  /*13c0*/  IMAD.IADD R3, R3, 0x1, -R16 ;  /* 0x0000000103037824 */ /* 0x000fe200078e0a10 */
[----:B------:R-:W0:Y:S01]  /*13d0*/  MUFU.RCP R5, R6 ;  /* 0x0000000600057308 */ /* 0x000e220000001000 */
[C---:B------:R-:W-:Y:S01]  /*13e0*/  IADD3 R4, PT, PT, R39.reuse, 0x2, RZ ;  /* 0x0000000227047810 */ /* 0x040fe20007ffe0ff */
[--C-:B------:R-:W-:Y:S01]  /*13f0*/  HADD2.F32 R13, -RZ, R34.reuse.H1_H1 ;  /* 0x30000022ff0d7230 */ /* 0x100fe20000004100 */
[----:B------:R-:W-:Y:S01]  /*1400*/  IADD3 R39, PT, PT, R39, 0x6, RZ ;  /* 0x0000000627277810 */ /* 0x000fe20007ffe0ff */
[--C-:B------:R-:W-:Y:S01]  /*1410*/  HADD2.F32 R21, -RZ, R35.reuse.H1_H1 ;  /* 0x30000023ff157230 */ /* 0x100fe20000004100 */
[----:B------:R-:W-:Y:S01]  /*1420*/  I2FP.F32.U32 R4, R4 ;  /* 0x0000000400047245 */ /* 0x000fe20000201000 */
[----:B------:R-:W-:Y:S01]  /*1430*/  HADD2.F32 R35, -RZ, R35.H0_H0 ;  /* 0x20000023ff237230 */ /* 0x000fe20000004100 */
[----:B------:R-:W-:Y:S01]  /*1440*/  I2FP.F32.U32 R8, R7 ;  /* 0x0000000700087245 */ /* 0x000fe20000201000 */
[----:B------:R-:W-:Y:S01]  /*1450*/  HADD2.F32 R34, -RZ, R34.H0_H0 ;  /* 0x20000022ff227230 */ /* 0x000fe20000004100 */
[----:B------:R-:W-:-:S02]  /*1460*/  I2FP.F32.U32 R10, R39 ;  /* 0x00000027000a7245 */ /* 0x000fc40000201000 */
        /* <DEDUP_REMOVED lines=8> */
[----:B------:R-:W-:-:S03]  /*14f0*/  FMUL.FTZ R11, R10, 13.28771209716796875 ;  /* 0x41549a780a0b7820 */ /* 0x000fc60000410000 */
[----:B------:R-:W0:Y:S04]  /*1500*/  MUFU.EX2 R0, -R0 ;  /* 0x8000000000007308 */ /* 0x000e280000000800 */
[----:B------:R-:W1:Y:S04]  /*1510*/  MUFU.EX2 R6, -R6 ;  /* 0x8000000600067308 */ /* 0x000e680000000800 */
[----:B------:R2:W3:Y:S04]  /*1520*/  MUFU.EX2 R10, -R9 ;  /* 0x80000009000a7308 */ /* 0x0004e80000000800 */
[----:B------:R-:W4:Y:S01]  /*1530*/  MUFU.EX2 R12, -R11 ;  /* 0x8000000b000c7308 */ /* 0x000f220000000800 */
[----:B0-----:R-:W-:Y:S01]  /*1540*/  FMUL.FTZ R0, R3, R0 ;  /* 0x0000000003007220 */ /* 0x001fe20000410000 */
[----:B--2---:R-:W-:-:S03]  /*1550*/  HADD2.F32 R9, -RZ, R33.H1_H1 ;  /* 0x30000021ff097230 */ /* 0x004fc60000004100 */
[----:B------:R-:W-:Y:S01]  /*1560*/  FMUL.RZ R0, R0, 0.15915493667125701904 ;  /* 0x3e22f98300007820 */ /* 0x000fe2000040c000 */
[C---:B-1----:R-:W-:Y:S01]  /*1570*/  FMUL.FTZ R7, R3.reuse, R6 ;  /* 0x0000000603077220 */ /* 0x042fe20000410000 */
[----:B------:R-:W-:Y:S02]  /*1580*/  HADD2.F32 R33, -RZ, R33.H0_H0 ;  /* 0x20000021ff217230 */ /* 0x000fe40000004100 */
[----:B---3--:R-:W-:Y:S01]  /*1590*/  FMUL.FTZ R10, R3, R10 ;  /* 0x0000000a030a7220 */ /* 0x008fe20000410000 */
[----:B------:R-:W0:Y:S01]  /*15a0*/  MUFU.SIN R5, R0 ;  /* 0x0000000000057308 */ /* 0x000e220000000400 */
[----:B------:R-:W-:Y:S01]  /*15b0*/  FMUL.RZ R7, R7, 0.15915493667125701904 ;  /* 0x3e22f98307077820 */ /* 0x000fe2000040c000 */
[----:B----4-:R-:W-:Y:S01]  /*15c0*/  FMUL.FTZ R3, R3, R12 ;  /* 0x0000000c03037220 */ /* 0x010fe20000410000 */
[----:B------:R-:W-:-:S03]  /*15d0*/  FMUL.RZ R10, R10, 0.15915493667125701904 ;  /* 0x3e22f9830a0a7820 */ /* 0x000fc6000040c000 */
[----:B------:R-:W-:Y:S02]  /*15e0*/  FMUL.RZ R14, R3, 0.15915493667125701904 ;  /* 0x3e22f983030e7820 */ /* 0x000fe4000040c000 */
[----:B------:R1:W2:Y:S08]  /*15f0*/  MUFU.COS R4, R0 ;  /* 0x0000000000047308 */ /* 0x0002b00000000000 */
[----:B------:R-:W-:Y:S01]  /*1600*/  MUFU.SIN R6, R7 ;  /* 0x0000000700067308 */ /* 0x000fe20000000400 */
[----:B-1----:R-:W-:-:S02]  /*1610*/  HADD2.F32 R0, -RZ, R32.H1_H1 ;  /* 0x30000020ff007230 */ /* 0x002fc40000004100 */
[----:B------:R-:W-:-:S03]  /*1620*/  HADD2.F32 R32, -RZ, R32.H0_H0 ;  /* 0x20000020ff207230 */ /* 0x000fc60000004100 */
[-C--:B0-----:R-:W-:Y:S02]  /*1630*/  FMUL.FTZ R3, R5, R0.reuse ;  /* 0x0000000005037220 */ /* 0x081fe40000410000 */
[----:B------:R-:W0:Y:S01]  /*1640*/  MUFU.SIN R12, R10 ;  /* 0x0000000a000c7308 */ /* 0x000e220000000400 */
[C---:B--2---:R-:W-:Y:S01]  /*1650*/  FMUL.FTZ R0, R4.reuse, R0 ;  /* 0x0000000004007220 */ /* 0x044fe20000410000 */
[----:B------:R-:W-:-:S03]  /*1660*/  FFMA.FTZ R3, R4, R32, -R3 ;  /* 0x0000002004037223 */ /* 0x000fc60000010803 */
[----:B------:R-:W-:-:S03]  /*1670*/  FFMA.FTZ R32, R5, R32, R0 ;  /* 0x0000002005207223 */ /* 0x000fc60000010000 */
[----:B------:R-:W1:Y:S02]  /*1680*/  MUFU.SIN R20, R14 ;  /* 0x0000000e00147308 */ /* 0x000e640000000400 */
[----:B------:R-:W-:-:S06]  /*1690*/  F2FP.F16.F32.PACK_AB R32, R32, R3 ;  /* 0x000000032020723e */ /* 0x000fcc00000000ff */
[----:B------:R2:W3:Y:S01]  /*16a0*/  MUFU.COS R8, R7 ;  /* 0x0000000700087308 */ /* 0x0004e20000000000 */
[----:B0-----:R-:W-:-:S07]  /*16b0*/  FMUL.FTZ R0, R12, R13 ;  /* 0x0000000d0c007220 */ /* 0x001fce0000410000 */
[----:B------:R-:W0:Y:S01]  /*16c0*/  MUFU.COS R11, R10 ;  /* 0x0000000a000b7308 */ /* 0x000e220000000000 */
[----:B--2---:R-:W-:Y:S01]  /*16d0*/  FMUL.FTZ R7, R6, R9 ;  /* 0x0000000906077220 */ /* 0x004fe20000410000 */
[----:B-1----:R-:W-:-:S06]  /*16e0*/  FMUL.FTZ R4, R20, R21 ;  /* 0x0000001514047220 */ /* 0x002fcc0000410000 */
[----:B------:R-:W1:Y:S01]  /*16f0*/  MUFU.COS R15, R14 ;  /* 0x0000000e000f7308 */ /* 0x000e620000000000 */
[C---:B---3--:R-:W-:Y:S01]  /*1700*/  FMUL.FTZ R9, R8.reuse, R9 ;  /* 0x0000000908097220 */ /* 0x048fe20000410000 */
[----:B------:R-:W-:-:S03]  /*1710*/  FFMA.FTZ R7, R8, R33, -R7 ;  /* 0x0000002108077223 */ /* 0x000fc60000010807 */
[----:B------:R-:W-:Y:S01]  /*1720*/  FFMA.FTZ R6, R6, R33, R9 ;  /* 0x0000002106067223 */ /* 0x000fe20000010009 */
[C---:B0-----:R-:W-:Y:S01]  /*1730*/  FMUL.FTZ R13, R11.reuse, R13 ;  /* 0x0000000d0b0d7220 */ /* 0x041fe20000410000 */
[----:B------:R-:W-:-:S03]  /*1740*/  FFMA.FTZ R0, R11, R34, -R0 ;  /* 0x000000220b007223 */ /* 0x000fc60000010800 */
[----:B------:R-:W-:Y:S01]  /*1750*/  F2FP.F16.F32.PACK_AB R33, R6, R7 ;  /* 0x000000070621723e */ /* 0x000fe200000000ff */
[----:B------:R-:W-:Y:S01]  /*1760*/  FFMA.FTZ R13, R12, R34, R13 ;  /* 0x000000220c0d7223 */ /* 0x000fe2000001000d */
[C---:B-1----:R-:W-:Y:S01]  /*1770*/  FMUL.FTZ R21, R15.reuse, R21 ;  /* 0x000000150f157220 */ /* 0x042fe20000410000 */
[----:B------:R-:W-:-:S03]  /*1780*/  FFMA.FTZ R4, R15, R35, -R4 ;  /* 0x000000230f047223 */ /* 0x000fc60000010804 */
[----:B------:R-:W-:Y:S01]  /*1790*/  F2FP.F16.F32.PACK_AB R34, R13, R0 ;  /* 0x000000000d22723e */ /* 0x000fe200000000ff */
[----:B------:R-:W-:-:S05]  /*17a0*/  FFMA.FTZ R35, R20, R35, R21 ;  /* 0x0000002314237223 */ /* 0x000fca0000010015 */
[----:B------:R-:W-:Y:S01]  /*17b0*/  F2FP.F16.F32.PACK_AB R35, R35, R4 ;  /* 0x000000042323723e */ /* 0x000fe200000000ff */
[----:B------:R-:W-:Y:S06]  /*17c0*/  BRA `(.L_x_404) ;  /* 0x0000001400207947 */ /* 0x000fec0003800000 */
.L_x_402:
        /* <DEDUP_REMOVED lines=10> */
[----:B0-----:R-:W-:-:S06]  /*1870*/  IADD3 R4, PT, PT, R0, 0xffffffe, RZ ;  /* 0x0ffffffe00047810 */ /* 0x001fcc0007ffe0ff */
[----:B------:R0:W1:Y:S02]  /*1880*/  F2I.FTZ.U32.TRUNC.NTZ R5, R4 ;  /* 0x0000000400057305 */ /* 0x000064000021f000 */
[----:B0-----:R-:W-:Y:S02]  /*1890*/  IMAD.MOV.U32 R4, RZ, RZ, RZ ;  /* 0x000000ffff047224 */ /* 0x001fe400078e00ff */
[----:B-1----:R-:W-:-:S04]  /*18a0*/  IMAD.MOV R8, RZ, RZ, -R5 ;  /* 0x000000ffff087224 */ /* 0x002fc800078e0a05 */
[----:B------:R-:W-:Y:S01]  /*18b0*/  IMAD R7, R8, R3, RZ ;  /* 0x0000000308077224 */ /* 0x000fe200078e02ff */
[----:B------:R-:W-:-:S03]  /*18c0*/  MOV R8, R9 ;  /* 0x0000000900087202 */ /* 0x000fc60000000f00 */
[----:B------:R-:W-:Y:S01]  /*18d0*/  IMAD.HI.U32 R5, R5, R7, R4 ;  /* 0x0000000705057227 */ /* 0x000fe200078e0004 */
[----:B------:R-:W-:-:S05]  /*18e0*/  IADD3 R7, PT, PT, RZ, -R10, RZ ;  /* 0x8000000aff077210 */ /* 0x000fca0007ffe0ff */
[----:B------:R-:W-:-:S04]  /*18f0*/  IMAD.HI.U32 R40, R5, R8, RZ ;  /* 0x0000000805287227 */ /* 0x000fc800078e00ff */
[----:B------:R-:W-:-:S05]  /*1900*/  IMAD R0, R40, R7, R8 ;  /* 0x0000000728007224 */ /* 0x000fca00078e0208 */
[----:B------:R-:W-:-:S13]  /*1910*/  ISETP.GT.U32.AND P1, PT, R3, R0, PT ;  /* 0x000000000300720c */ /* 0x000fda0003f24070 */
[----:B------:R-:W-:Y:S01]  /*1920*/  @!P1 IMAD.IADD R0, R0, 0x1, -R3 ;  /* 0x0000000100009824 */ /* 0x000fe200078e0a03 */
[----:B------:R-:W-:Y:S02]  /*1930*/  @!P1 IADD3 R40, PT, PT, R40, 0x1, RZ ;  /* 0x0000000128289810 */ /* 0x000fe40007ffe0ff */
        /* <DEDUP_REMOVED lines=16> */
[----:B------:R-:W-:Y:S02]  /*1a40*/  HFMA2 R8, -RZ, RZ, 0, 8.0049037933349609375e-05 ;  /* 0x0000053fff087431 */ /* 0x000fe400000001ff */
[----:B------:R-:W-:Y:S01]  /*1a50*/  IMAD.MOV.U32 R12, RZ, RZ, 0x1 ;  /* 0x00000001ff0c7424 */ /* 0x000fe200078e00ff */
[----:B------:R1:W2:Y:S01]  /*1a60*/  LDC.64 R14, c[0x4][R0] ;  /* 0x01000000000e7b82 */ /* 0x0002a20000000a00 */
[----:B------:R-:W3:Y:S01]  /*1a70*/  LDCU.64 UR6, c[0x4][0xd0] ;  /* 0x01001a00ff0677ac */ /* 0x000ee20008000a00 */
[----:B------:R-:W-:Y:S01]  /*1a80*/  MOV R13, RZ ;  /* 0x000000ff000d7202 */ /* 0x000fe20000000f00 */
[----:B------:R-:W4:Y:S01]  /*1a90*/  LDCU.64 UR8, c[0x4][0xb0] ;  /* 0x01001600ff0877ac */ /* 0x000f220008000a00 */
[----:B0-----:R-:W-:Y:S01]  /*1aa0*/  MOV R4, UR4 ;  /* 0x0000000400047c02 */ /* 0x001fe20008000f00 */
[----:B------:R-:W-:Y:S01]  /*1ab0*/  IMAD.U32 R5, RZ, RZ, UR5 ;  /* 0x00000005ff057e24 */ /* 0x000fe2000f8e00ff */
[----:B---3--:R-:W-:Y:S01]  /*1ac0*/  MOV R6, UR6 ;  /* 0x0000000600067c02 */ /* 0x008fe20008000f00 */
[----:B------:R-:W-:Y:S01]  /*1ad0*/  IMAD.U32 R7, RZ, RZ, UR7 ;  /* 0x00000007ff077e24 */ /* 0x000fe2000f8e00ff */
[----:B----4-:R-:W-:Y:S01]  /*1ae0*/  MOV R10, UR8 ;  /* 0x00000008000a7c02 */ /* 0x010fe20008000f00 */
[----:B-1----:R-:W-:-:S07]  /*1af0*/  IMAD.U32 R11, RZ, RZ, UR9 ;  /* 0x00000009ff0b7e24 */ /* 0x002fce000f8e00ff */
[----:B------:R-:W-:-:S07]  /*1b00*/  LEPC R20, `(.L_x_405) ;  /* 0x000000001014794e */ /* 0x000fce0000000000 */
[----:B--2---:R-:W-:Y:S05]  /*1b10*/  CALL.ABS.NOINC R14 ;  /* 0x000000000e007343 */ /* 0x004fea0003c00000 */
.L_x_405:
        /* <DEDUP_REMOVED lines=13> */
[----:B------:R-:W-:-:S05]  /*1bf0*/  @!P0 LEA R5, R5, R0, 0x1 ;  /* 0x0000000005058211 */ /* 0x000fca00078e08ff */
[----:B------:R1:W-:Y:S02]  /*1c00*/  @!P0 STS.128 [R5], R24 ;  /* 0x0000001805008388 */ /* 0x0003e40000000c00 */
.L_x_406:
        /* <DEDUP_REMOVED lines=10> */
[----:B------:R-:W-:Y:S01]  /*1cb0*/  IMAD R4, R7, 0x2, R3 ;  /* 0x0000000207047824 */ /* 0x000fe200078e0203 */
[----:B------:R-:W0:Y:S01]  /*1cc0*/  LDC R11, c[0x0][0x40c] ;  /* 0x00010300ff0b7b82 */ /* 0x000e220000000800 */
[----:B------:R-:W-:Y:S03]  /*1cd0*/  BSSY.RECONVERGENT B1, `(.L_x_409) ;  /* 0x00000da000017945 */ /* 0x000fe60003800200 */
[----:B------:R-:W-:Y:S01]  /*1ce0*/  LEA R5, R23, R4, 0x1 ;  /* 0x0000000417057211 */ /* 0x000fe200078e08ff */
        /* <DEDUP_REMOVED lines=34> */
[----:B------:R-:W-:Y:S01]  /*1f10*/  IMAD.IADD R11, R11, 0x1, -R16 ;  /* 0x000000010b0b7824 */ /* 0x000fe200078e0a10 */
[C---:B------:R-:W-:Y:S01]  /*1f20*/  IADD3 R8, PT, PT, R10.reuse, 0x2, RZ ;  /* 0x000000020a087810 */ /* 0x040fe20007ffe0ff */
[--C-:B------:R-:W-:Y:S01]  /*1f30*/  HADD2.F32 R44, -RZ, R32.reuse.H1_H1 ;  /* 0x30000020ff2c7230 */ /* 0x100fe20000004100 */
[----:B------:R-:W0:Y:S01]  /*1f40*/  MUFU.RCP R7, R7 ;  /* 0x0000000700077308 */ /* 0x000e220000001000 */
[----:B------:R-:W-:Y:S01]  /*1f50*/  IADD3 R10, PT, PT, R10, 0x6, RZ ;  /* 0x000000060a0a7810 */ /* 0x000fe20007ffe0ff */
[----:B------:R-:W-:Y:S01]  /*1f60*/  HADD2.F32 R42, -RZ, R32.H0_H0 ;  /* 0x20000020ff2a7230 */ /* 0x000fe20000004100 */
[----:B------:R-:W-:Y:S01]  /*1f70*/  I2FP.F32.S32 R8, R8 ;  /* 0x0000000800087245 */ /* 0x000fe20000201400 */
[--C-:B------:R-:W-:Y:S01]  /*1f80*/  HADD2.F32 R52, -RZ, R27.reuse.H1_H1 ;  /* 0x3000001bff347230 */ /* 0x100fe20000004100 */
[----:B------:R-:W-:Y:S01]  /*1f90*/  I2FP.F32.S32 R9, R9 ;  /* 0x0000000900097245 */ /* 0x000fe20000201400 */
[----:B------:R-:W-:Y:S01]  /*1fa0*/  HADD2.F32 R53, -RZ, R27.H0_H0 ;  /* 0x2000001bff357230 */ /* 0x000fe20000004100 */
[----:B------:R-:W-:Y:S01]  /*1fb0*/  I2FP.F32.S32 R10, R10 ;  /* 0x0000000a000a7245 */ /* 0x000fe20000201400 */
[--C-:B------:R-:W-:Y:S01]  /*1fc0*/  HADD2.F32 R45, -RZ, R33.reuse.H1_H1 ;  /* 0x30000021ff2d7230 */ /* 0x100fe20000004100 */
[----:B------:R-:W-:Y:S01]  /*1fd0*/  I2FP.F32.S32 R15, R11 ;  /* 0x0000000b000f7245 */ /* 0x000fe20000201400 */
[----:B------:R-:W-:-:S02]  /*1fe0*/  HADD2.F32 R46, -RZ, R33.H0_H0 ;  /* 0x20000021ff2e7230 */ /* 0x000fc40000004100 */
[----:B------:R-:W-:Y:S02]  /*1ff0*/  HADD2.F32 R33, -RZ, R25.H1_H1 ;  /* 0x30000019ff217230 */ /* 0x000fe40000004100 */
        /* <DEDUP_REMOVED lines=13> */
[----:B------:R-:W-:Y:S01]  /*20d0*/  HADD2.F32 R34, -RZ, R25.H0_H0 ;  /* 0x20000019ff227230 */ /* 0x000fe20000004100 */
[----:B------:R-:W1:Y:S01]  /*20e0*/  MUFU.EX2 R8, -R8 ;  /* 0x8000000800087308 */ /* 0x000e620000000800 */
[--C-:B------:R-:W-:Y:S02]  /*20f0*/  HADD2.F32 R35, -RZ, R26.reuse.H1_H1 ;  /* 0x3000001aff237230 */ /* 0x100fe40000004100 */
[----:B------:R-:W-:Y:S01]  /*2100*/  HADD2.F32 R50, -RZ, R26.H0_H0 ;  /* 0x2000001aff327230 */ /* 0x000fe20000004100 */
[----:B------:R-:W2:Y:S04]  /*2110*/  MUFU.EX2 R10, -R10 ;  /* 0x8000000a000a7308 */ /* 0x000ea80000000800 */
        /* <DEDUP_REMOVED lines=9> */
[----:B------:R1:W2:Y:S01]  /*21b0*/  MUFU.SIN R7, R14 ;  /* 0x0000000e00077308 */ /* 0x0002a20000000400 */
[----:B------:R-:W-:-:S07]  /*21c0*/  HADD2.F32 R15, -RZ, R24.H1_H1 ;  /* 0x30000018ff0f7230 */ /* 0x000fce0000004100 */
[----:B------:R-:W3:Y:S01]  /*21d0*/  MUFU.COS R12, R9 ;  /* 0x00000009000c7308 */ /* 0x000ee20000000000 */
[----:B-1----:R-:W-:Y:S02]  /*21e0*/  HADD2.F32 R14, -RZ, R24.H0_H0 ;  /* 0x20000018ff0e7230 */ /* 0x002fe40000004100 */
[----:B------:R-:W-:Y:S01]  /*21f0*/  FMUL.RZ R24, R8, 0.15915493667125701904 ;  /* 0x3e22f98308187820 */ /* 0x000fe2000040c000 */
[----:B0-----:R-:W-:-:S04]  /*2200*/  FMUL.FTZ R8, R44, R6 ;  /* 0x000000062c087220 */ /* 0x001fc80000410000 */
[----:B------:R0:W1:Y:S01]  /*2210*/  MUFU.SIN R13, R9 ;  /* 0x00000009000d7308 */ /* 0x0000620000000400 */
[-C--:B--2---:R-:W-:Y:S01]  /*2220*/  FMUL.FTZ R11, R15, R7.reuse ;  /* 0x000000070f0b7220 */ /* 0x084fe20000410000 */
[----:B------:R-:W-:-:S03]  /*2230*/  FFMA.FTZ R8, R42, R7, R8 ;  /* 0x000000072a087223 */ /* 0x000fc60000010008 */
[----:B------:R-:W-:-:S03]  /*2240*/  FFMA.FTZ R11, R14, R6, -R11 ;  /* 0x000000060e0b7223 */ /* 0x000fc6000001080b */
[----:B------:R-:W-:Y:S01]  /*2250*/  MUFU.COS R20, R10 ;  /* 0x0000000a00147308 */ /* 0x000fe20000000000 */
[----:B0-----:R-:W-:-:S04]  /*2260*/  FMUL.FTZ R9, R44, R7 ;  /* 0x000000072c097220 */ /* 0x001fc80000410000 */
[----:B------:R-:W-:-:S03]  /*2270*/  FFMA.FTZ R9, R42, R6, -R9 ;  /* 0x000000062a097223 */ /* 0x000fc60000010809 */
[----:B------:R0:W2:Y:S08]  /*2280*/  MUFU.SIN R21, R10 ;  /* 0x0000000a00157308 */ /* 0x0000b00000000400 */
[----:B------:R-:W4:Y:S01]  /*2290*/  MUFU.SIN R32, R24 ;  /* 0x0000001800207308 */ /* 0x000f220000000400 */
[----:B0-----:R-:W-:Y:S01]  /*22a0*/  FMUL.FTZ R10, R15, R6 ;  /* 0x000000060f0a7220 */ /* 0x001fe20000410000 */
[----:B---3--:R-:W-:Y:S01]  /*22b0*/  FMUL.FTZ R6, R45, R12 ;  /* 0x0000000c2d067220 */ /* 0x008fe20000410000 */
[----:B-1----:R-:W-:-:S02]  /*22c0*/  FMUL.FTZ R15, R33, R13 ;  /* 0x0000000d210f7220 */ /* 0x002fc40000410000 */
[----:B------:R-:W-:Y:S01]  /*22d0*/  FFMA.FTZ R10, R14, R7, R10 ;  /* 0x000000070e0a7223 */ /* 0x000fe2000001000a */
[-C--:B------:R-:W-:Y:S01]  /*22e0*/  FMUL.FTZ R7, R45, R13.reuse ;  /* 0x0000000d2d077220 */ /* 0x080fe20000410000 */
[-C--:B------:R-:W-:Y:S01]  /*22f0*/  FMUL.FTZ R14, R33, R12.reuse ;  /* 0x0000000c210e7220 */ /* 0x080fe20000410000 */
[----:B------:R0:W1:Y:S01]  /*2300*/  MUFU.COS R27, R24 ;  /* 0x00000018001b7308 */ /* 0x0000620000000000 */
[CC--:B------:R-:W-:Y:S01]  /*2310*/  FFMA.FTZ R6, R46.reuse, R13.reuse, R6 ;  /* 0x0000000d2e067223 */ /* 0x0c0fe20000010006 */
[-C--:B------:R-:W-:Y:S01]  /*2320*/  FFMA.FTZ R7, R46, R12.reuse, -R7 ;  /* 0x0000000c2e077223 */ /* 0x080fe20000010807 */
[C---:B------:R-:W-:Y:S01]  /*2330*/  FFMA.FTZ R15, R34.reuse, R12, -R15 ;  /* 0x0000000c220f7223 */ /* 0x040fe2000001080f */
[----:B------:R-:W-:Y:S01]  /*2340*/  FFMA.FTZ R14, R34, R13, R14 ;  /* 0x0000000d220e7223 */ /* 0x000fe2000001000e */
[CC--:B--2---:R-:W-:Y:S01]  /*2350*/  FMUL.FTZ R13, R47.reuse, R21.reuse ;  /* 0x000000152f0d7220 */ /* 0x0c4fe20000410000 */
[-C--:B------:R-:W-:Y:S01]  /*2360*/  FMUL.FTZ R12, R47, R20.reuse ;  /* 0x000000142f0c7220 */ /* 0x080fe20000410000 */
[CC--:B------:R-:W-:Y:S01]  /*2370*/  FMUL.FTZ R25, R35.reuse, R21.reuse ;  /* 0x0000001523197220 */ /* 0x0c0fe20000410000 */
[-C--:B0-----:R-:W-:Y:S01]  /*2380*/  FMUL.FTZ R24, R35, R20.reuse ;  /* 0x0000001423187220 */ /* 0x081fe20000410000 */
[CC--:B------:R-:W-:Y:S01]  /*2390*/  FFMA.FTZ R13, R48.reuse, R20.reuse, -R13 ;  /* 0x00000014300d7223 */ /* 0x0c0fe2000001080d */
[-C--:B------:R-:W-:Y:S01]  /*23a0*/  FFMA.FTZ R12, R48, R21.reuse, R12 ;  /* 0x00000015300c7223 */ /* 0x080fe2000001000c */
[C---:B------:R-:W-:Y:S01]  /*23b0*/  FFMA.FTZ R26, R50.reuse, R20, -R25 ;  /* 0x00000014321a7223 */ /* 0x040fe20000010819 */
[----:B------:R-:W-:Y:S01]  /*23c0*/  FFMA.FTZ R21, R50, R21, R24 ;  /* 0x0000001532157223 */ /* 0x000fe20000010018 */
[CC--:B----4-:R-:W-:Y:S01]  /*23d0*/  FMUL.FTZ R20, R51.reuse, R32.reuse ;  /* 0x0000002033147220 */ /* 0x0d0fe20000410000 */
[-C--:B------:R-:W-:Y:S01]  /*23e0*/  FMUL.FTZ R24, R52, R32.reuse ;  /* 0x0000002034187220 */ /* 0x080fe20000410000 */
[----:B------:R-:W-:Y:S01]  /*23f0*/  F2FP.F16.F32.PACK_AB R34, R12, R13 ;  /* 0x0000000d0c22723e */ /* 0x000fe200000000ff */
[-C--:B-1----:R-:W-:Y:S01]  /*2400*/  FMUL.FTZ R25, R51, R27.reuse ;  /* 0x0000001b33197220 */ /* 0x082fe20000410000 */
        /* <DEDUP_REMOVED lines=9> */
[----:B------:R-:W-:Y:S02]  /*24a0*/  F2FP.F16.F32.PACK_AB R26, R21, R26 ;  /* 0x0000001a151a723e */ /* 0x000fe400000000ff */
[----:B------:R-:W-:Y:S02]  /*24b0*/  F2FP.F16.F32.PACK_AB R35, R35, R20 ;  /* 0x000000142323723e */ /* 0x000fe400000000ff */
[----:B------:R-:W-:-:S07]  /*24c0*/  F2FP.F16.F32.PACK_AB R27, R42, R27 ;  /* 0x0000001b2a1b723e */ /* 0x000fce00000000ff */
.L_x_412:
[----:B------:R-:W-:Y:S05]  /*24d0*/  BSYNC.RECONVERGENT B2 ;  /* 0x0000000000027941 */ /* 0x000fea0003800200 */
.L_x_411:
        /* <DEDUP_REMOVED lines=17> */
.L_x_410:
        /* <DEDUP_REMOVED lines=9> */
[----:B------:R-:W-:Y:S01]  /*2680*/  HADD2.F32 R44, -RZ, R33.H1_H1 ;  /* 0x30000021ff2c7230 */ /* 0x000fe20000004100 */
[----:B------:R-:W0:Y:S01]  /*2690*/  MUFU.RCP R13, R12 ;  /* 0x0000000c000d7308 */ /* 0x000e220000001000 */
[C---:B------:R-:W-:Y:S01]  /*26a0*/  IADD3 R7, PT, PT, R10.reuse, 0x2, RZ ;  /* 0x000000020a077810 */ /* 0x040fe20007ffe0ff */
[----:B------:R-:W-:Y:S01]  /*26b0*/  HADD2.F32 R43, -RZ, R32.H0_H0 ;  /* 0x20000020ff2b7230 */ /* 0x000fe20000004100 */
[----:B------:R-:W-:Y:S01]  /*26c0*/  IADD3 R10, PT, PT, R10, 0x6, RZ ;  /* 0x000000060a0a7810 */ /* 0x000fe20007ffe0ff */
[----:B------:R-:W-:Y:S01]  /*26d0*/  HADD2.F32 R46, -RZ, R35.H0_H0 ;  /* 0x20000023ff2e7230 */ /* 0x000fe20000004100 */
[----:B------:R-:W-:Y:S02]  /*26e0*/  I2FP.F32.S32 R8, R7 ;  /* 0x0000000700087245 */ /* 0x000fe40000201400 */
[----:B------:R-:W-:Y:S01]  /*26f0*/  I2FP.F32.S32 R9, R9 ;  /* 0x0000000900097245 */ /* 0x000fe20000201400 */
[----:B0-----:R-:W-:-:S02]  /*2700*/  FMUL.FTZ R6, R6, R13 ;  /* 0x0000000d06067220 */ /* 0x001fc40000410000 */
[-C--:B------:R-:W-:Y:S02]  /*2710*/  FMUL.FTZ R8, R8, R13.reuse ;  /* 0x0000000d08087220 */ /* 0x080fe40000410000 */
        /* <DEDUP_REMOVED lines=16> */
[----:B------:R-:W-:Y:S02]  /*2820*/  HADD2.F32 R32, -RZ, R33.H0_H0 ;  /* 0x20000021ff207230 */ /* 0x000fe40000004100 */
[----:B------:R-:W-:Y:S01]  /*2830*/  FMUL.RZ R41, R10, 0.15915493667125701904 ;  /* 0x3e22f9830a297820 */ /* 0x000fe2000040c000 */
[C---:B---3--:R-:W-:Y:S01]  /*2840*/  FMUL.FTZ R9, R6.reuse, R11 ;  /* 0x0000000b06097220 */ /* 0x048fe20000410000 */
[----:B------:R-:W-:Y:S01]  /*2850*/  MUFU.COS R7, R20 ;  /* 0x0000001400077308 */ /* 0x000fe20000000000 */
[--C-:B------:R-:W-:Y:S02]  /*2860*/  HADD2.F32 R33, -RZ, R34.reuse.H1_H1 ;  /* 0x30000022ff217230 */ /* 0x100fe40000004100 */
[----:B----4-:R-:W-:Y:S01]  /*2870*/  FMUL.FTZ R6, R6, R13 ;  /* 0x0000000d06067220 */ /* 0x010fe20000410000 */
[----:B------:R-:W-:Y:S01]  /*2880*/  FMUL.RZ R9, R9, 0.15915493667125701904 ;  /* 0x3e22f98309097820 */ /* 0x000fe2000040c000 */
[----:B------:R-:W-:-:S02]  /*2890*/  HADD2.F32 R34, -RZ, R34.H0_H0 ;  /* 0x20000022ff227230 */ /* 0x000fc40000004100 */
[----:B------:R-:W-:Y:S01]  /*28a0*/  FMUL.RZ R42, R6, 0.15915493667125701904 ;  /* 0x3e22f983062a7820 */ /* 0x000fe2000040c000 */
[----:B------:R-:W0:Y:S08]  /*28b0*/  MUFU.SIN R8, R20 ;  /* 0x0000001400087308 */ /* 0x000e300000000400 */
[----:B------:R-:W-:Y:S08]  /*28c0*/  MUFU.COS R10, R41 ;  /* 0x00000029000a7308 */ /* 0x000ff00000000000 */
[----:B------:R1:W2:Y:S01]  /*28d0*/  MUFU.SIN R11, R41 ;  /* 0x00000029000b7308 */ /* 0x0002a20000000400 */
[----:B0-----:R-:W-:-:S04]  /*28e0*/  FMUL.FTZ R6, R12, R8 ;  /* 0x000000080c067220 */ /* 0x001fc80000410000 */
[----:B------:R-:W-:-:S03]  /*28f0*/  FFMA.FTZ R6, R43, R7, -R6 ;  /* 0x000000072b067223 */ /* 0x000fc60000010806 */
[----:B------:R-:W0:Y:S01]  /*2900*/  MUFU.COS R14, R9 ;  /* 0x00000009000e7308 */ /* 0x000e220000000000 */
[----:B-1----:R-:W-:-:S07]  /*2910*/  HADD2.F32 R41, -RZ, R35.H1_H1 ;  /* 0x30000023ff297230 */ /* 0x002fce0000004100 */
        /* <DEDUP_REMOVED lines=21> */
.L_x_413:
[----:B------:R-:W-:Y:S05]  /*2a70*/  BSYNC.RECONVERGENT B1 ;  /* 0x0000000000017941 */ /* 0x000fea0003800200 */
.L_x_409:
        /* <DEDUP_REMOVED lines=16> */
.L_x_408:
[----:B------:R-:W-:Y:S05]  /*2b80*/  BSYNC.RECONVERGENT B0 ;  /* 0x0000000000007941 */ /* 0x000fea0003800200 */
.L_x_407:
        /* <DEDUP_REMOVED lines=10> */
.L_x_415:
[----:B------:R-:W-:Y:S05]  /*2c30*/  BSYNC.RECONVERGENT B0 ;  /* 0x0000000000007941 */ /* 0x000fea0003800200 */
.L_x_414:
[----:B------:R-:W-:Y:S06]  /*2c40*/  BAR.SYNC.DEFER_BLOCKING 0x0 ;  /* 0x0000000000007b1d */ /* 0x000fec0000010000 */
.L_x_404:
[----:B------:R-:W-:Y:S05]  /*2c50*/  BSYNC.RECONVERGENT B6 ;  /* 0x0000000000067941 */ /* 0x000fea0003800200 */
.L_x_401:
[----:B------:R-:W0:Y:S01]  /*2c60*/  LDCU UR4, c[0x0][0x3f4] ;  /* 0x00007e80ff0477ac */ /* 0x000e220008000800 */
[----:B------:R-:W-:Y:S01]  /*2c70*/  ISETP.GT.U32.AND P0, PT, R18, 0x1f, PT ;  /* 0x0000001f1200780c */ /* 0x000fe20003f04070 */
[----:B------:R-:W-:Y:S01]  /*2c80*/  IMAD.MOV.U32 R122, RZ, RZ, -0x800001 ;  /* 0xff7fffffff7a7424 */ /* 0x000fe200078e00ff */
[----:B01----:R-:W-:-:S04]  /*2c90*/  MOV R5, UR4 ;  /* 0x0000000400057c02 */ /* 0x003fc80008000f00 */
[----:B---3--:R-:W-:-:S07]  /*2ca0*/  VIADDMNMX R3, R22, -R5, RZ, !PT ;  /* 0x8000000516037246 */ /* 0x008fce00078001ff */
[----:B------:R-:W-:Y:S05]  /*2cb0*/  @P0 BRA `(.L_x_416) ;  /* 0x0000000000ec0947 */ /* 0x000fea0003800000 */
[----:B------:R-:W0:Y:S01]  /*2cc0*/  LDCU UR4, c[0x0][0x40c] ;  /* 0x00008180ff0477ac */ /* 0x000e220008000800 */
[----:B------:R-:W1:Y:S01]  /*2cd0*/  S2R R21, SR_CgaCtaId ;  /* 0x0000000000157919 */ /* 0x000e620000008800 */
[----:B------:R-:W-:Y:S01]  /*2ce0*/  MOV R10, 0x400 ;  /* 0x00000400000a7802 */ /* 0x000fe20000000f00 */
[----:B--2-4-:R-:W-:-:S03]  /*2cf0*/  HMUL2 R12, R33, R25 ;  /* 0x00000019210c7232 */ /* 0x014fc60000000000 */
[----:B------:R-:W-:Y:S02]  /*2d00*/  IADD3 R0, PT, PT, R10, 0x10, RZ ;  /* 0x000000100a007810 */ /* 0x000fe40007ffe0ff */
[----:B0-----:R-:W-:Y:S01]  /*2d10*/  ISETP.NE.AND P1, PT, RZ, UR4, PT ;  /* 0x00000004ff007c0c */ /* 0x001fe2000bf25270 */
[----:B------:R-:W-:-:S03]  /*2d20*/  UMOV UR4, 0xffffffff ;  /* 0xffffffff00047882 */ /* 0x000fc60000000000 */
[----:B------:R-:W-:-:S09]  /*2d30*/  ISETP.GT.U32.OR P0, PT, R18, 0x13, P1 ;  /* 0x000000131200780c */ /* 0x000fd20000f04470 */
[----:B------:R-:W-:Y:S01]  /*2d40*/  @!P1 VIADD R4, R10, 0x210 ;  /* 0x000002100a049836 */ /* 0x000fe20000000000 */
[----:B-1----:R-:W-:-:S03]  /*2d50*/  LEA R9, R21, R0, 0x18 ;  /* 0x0000000015097211 */ /* 0x002fc600078ec0ff */
[----:B------:R-:W0:Y:S01]  /*2d60*/  @!P0 LDC.64 R6, c[0x0][0x3b8] ;  /* 0x0000ee00ff068b82 */ /* 0x000e220000000a00 */
[C---:B------:R-:W-:Y:S01]  /*2d70*/  @!P0 IMAD R8, R18.reuse, R5, R17 ;  /* 0x0000000512088224 */ /* 0x040fe200078e0211 */
[----:B------:R-:W-:Y:S01]  /*2d80*/  @!P1 LEA R11, R21, R4, 0x18 ;  /* 0x00000004150b9211 */ /* 0x000fe200078ec0ff */
[----:B------:R-:W-:-:S03]  /*2d90*/  IMAD R9, R18, 0x10, R9 ;  /* 0x0000001012097824 */ /* 0x000fc600078e0209 */
[----:B------:R-:W-:Y:S02]  /*2da0*/  @!P0 SHF.L.U32 R8, R8, 0x3, RZ ;  /* 0x0000000308088819 */ /* 0x000fe400000006ff */
[----:B------:R-:W-:Y:S01]  /*2db0*/  @!P1 LEA R11, R18, R11, 0x4 ;  /* 0x0000000b120b9211 */ /* 0x000fe200078e20ff */
[----:B------:R1:W-:Y:S02]  /*2dc0*/  STS.128 [R9], R32 ;  /* 0x0000002009007388 */ /* 0x0003e40000000c00 */
[----:B------:R-:W-:Y:S02]  /*2dd0*/  @!P0 IMAD R13, R38, R5, R8 ;  /* 0x00000005260d8224 */ /* 0x000fe400078e0208 */
[----:B------:R1:W-:Y:S02]  /*2de0*/  @!P1 STS.128 [R11], R28 ;  /* 0x0000001c0b009388 */ /* 0x0003e40000000c00 */
[----:B0-----:R-:W-:-:S04]  /*2df0*/  @!P0 IMAD.WIDE R6, R13, 0x2, R6 ;  /* 0x000000020d068825 */ /* 0x001fc800078e0206 */
[----:B------:R-:W-:Y:S01]  /*2e00*/  HFMA2 R13, R32, R24, R12 ;  /* 0x00000018200d7231 */ /* 0x000fe2000000000c */
[----:B------:R1:W-:Y:S03]  /*2e10*/  @!P0 STG.E.128 desc[UR36][R6.64], R24 ;  /* 0x0000001806008986 */ /* 0x0003e6000c101d24 */
[----:B------:R-:W-:-:S04]  /*2e20*/  HFMA2 R13, R34, R26, R13 ;  /* 0x0000001a220d7231 */ /* 0x000fc8000000000d */
[----:B------:R-:W-:-:S05]  /*2e30*/  HFMA2 R13, R35, R27, R13 ;  /* 0x0000001b230d7231 */ /* 0x000fca000000000d */
[--C-:B------:R-:W-:Y:S02]  /*2e40*/  HADD2.F32 R0, -RZ, R13.reuse.H0_H0 ;  /* 0x2000000dff007230 */ /* 0x100fe40000004100 */
[----:B------:R-:W-:-:S05]  /*2e50*/  HADD2.F32 R13, -RZ, R13.H1_H1 ;  /* 0x3000000dff0d7230 */ /* 0x000fca0000004100 */
[----:B------:R-:W-:Y:S01]  /*2e60*/  FADD.FTZ R13, R0, R13 ;  /* 0x0000000d000d7221 */ /* 0x000fe20000010000 */
[----:B-1----:R-:W-:Y:S06]  /*2e70*/  BRA.DIV UR4, `(.L_x_417) ;  /* 0x000000aa045c7947 */ /* 0x002fec000b800000 */
[----:B------:R-:W0:Y:S02]  /*2e80*/  SHFL.BFLY PT, R14, R13, 0x10, 0x1f ;  /* 0x0e001f000d0e7f89 */ /* 0x000e2400000e0000 */
[----:B0-----:R-:W-:-:S05]  /*2e90*/  FADD.FTZ R0, R13, R14 ;  /* 0x0000000e0d007221 */ /* 0x001fca0000010000 */
[----:B------:R-:W0:Y:S02]  /*2ea0*/  SHFL.BFLY PT, R14, R0, 0x8, 0x1f ;  /* 0x0d001f00000e7f89 */ /* 0x000e2400000e0000 */
[----:B0-----:R-:W-:-:S05]  /*2eb0*/  FADD.FTZ R4, R0, R14 ;  /* 0x0000000e00047221 */ /* 0x001fca0000010000 */
[----:B------:R-:W0:Y:S02]  /*2ec0*/  SHFL.BFLY PT, R14, R4, 0x4, 0x1f ;  /* 0x0c801f00040e7f89 */ /* 0x000e2400000e0000 */
[----:B0-----:R-:W-:-:S05]  /*2ed0*/  FADD.FTZ R6, R4, R14 ;  /* 0x0000000e04067221 */ /* 0x001fca0000010000 */
[----:B------:R-:W0:Y:S02]  /*2ee0*/  SHFL.BFLY PT, R14, R6, 0x2, 0x1f ;  /* 0x0c401f00060e7f89 */ /* 0x000e2400000e0000 */
[----:B0-----:R-:W-:-:S05]  /*2ef0*/  FADD.FTZ R7, R6, R14 ;  /* 0x0000000e06077221 */ /* 0x001fca0000010000 */
[----:B------:R0:W1:Y:S02]  /*2f00*/  SHFL.BFLY PT, R14, R7, 0x1, 0x1f ;  /* 0x0c201f00070e7f89 */ /* 0x00006400000e0000 */
.L_x_612:
[----:B------:R-:W-:Y:S01]  /*2f10*/  ISETP.NE.AND P0, PT, R18, RZ, PT ;  /* 0x000000ff1200720c */ /* 0x000fe20003f05270 */
[----:B-1----:R-:W-:-:S12]  /*2f20*/  FADD.FTZ R14, R7, R14 ;  /* 0x0000000e070e7221 */ /* 0x002fd80000010000 */
[----:B------:R-:W-:Y:S05]  /*2f30*/  @P0 BRA `(.L_x_416) ;  /* 0x00000000004c0947 */ /* 0x000fea0003800000 */
[----:B------:R-:W1:Y:S02]  /*2f40*/  LDCU.64 UR4, c[0x0][0x438] ;  /* 0x00008700ff0477ac */ /* 0x000e640008000a00 */
[----:B-1----:R-:W-:Y:S01]  /*2f50*/  ISETP.NE.U32.AND P0, PT, RZ, UR4, PT ;  /* 0x00000004ff007c0c */ /* 0x002fe2000bf05070 */
[----:B------:R-:W1:Y:S03]  /*2f60*/  LDCU UR4, c[0x0][0x410] ;  /* 0x00008200ff0477ac */ /* 0x000e660008000800 */
[----:B------:R-:W-:-:S13]  /*2f70*/  ISETP.NE.AND.EX P0, PT, RZ, UR5, PT, P0 ;  /* 0x00000005ff007c0c */ /* 0x000fda000bf05300 */
[----:B------:R-:W2:Y:S01]  /*2f80*/  @P0 LDC R4, c[0x0][0x440] ;  /* 0x00011000ff040b82 */ /* 0x000ea20000000800 */
[----:B------:R-:W-:-:S07]  /*2f90*/  @P0 IMAD.IADD R9, R67, 0x1, -R16 ;  /* 0x0000000143090824 */ /* 0x000fce00078e0a10 */
[----:B0-----:R-:W0:Y:S01]  /*2fa0*/  @P0 LDC.64 R6, c[0x0][0x438] ;  /* 0x00010e00ff060b82 */ /* 0x001e220000000a00 */
[----:B--2---:R-:W-:-:S04]  /*2fb0*/  @P0 IMAD R0, R36, R4, R9 ;  /* 0x0000000424000224 */ /* 0x004fc800078e0209 */
[----:B------:R-:W-:-:S04]  /*2fc0*/  @P0 IMAD R9, R0, R4, R9 ;  /* 0x0000000400090224 */ /* 0x000fc800078e0209 */
[----:B0-----:R-:W-:-:S06]  /*2fd0*/  @P0 IMAD.WIDE R6, R9, 0x2, R6 ;  /* 0x0000000209060825 */ /* 0x001fcc00078e0206 */
[----:B------:R-:W2:Y:S01]  /*2fe0*/  @P0 LDG.E.U16 R6, desc[UR36][R6.64] ;  /* 0x0000002406060981 */ /* 0x000ea2000c1e1500 */
[----:B------:R-:W-:Y:S01]  /*2ff0*/  IADD3 R10, PT, PT, R10, 0x410, RZ ;  /* 0x000004100a0a7810 */ /* 0x000fe20007ffe0ff */
[----:B------:R-:W-:Y:S02]  /*3000*/  IMAD.IADD R0, R22, 0x1, -R3 ;  /* 0x0000000116007824 */ /* 0x000fe400078e0a03 */
[----:B-1----:R-:W-:Y:S01]  /*3010*/  FMUL.FTZ R122, R14, UR4 ;  /* 0x000000040e7a7c20 */ /* 0x002fe20008410000 */
[----:B------:R-:W-:-:S04]  /*3020*/  LEA R11, R21, R10, 0x18 ;  /* 0x0000000a150b7211 */ /* 0x000fc800078ec0ff */
[----:B------:R-:W-:Y:S01]  /*3030*/  LEA R11, R0, R11, 0x2 ;  /* 0x0000000b000b7211 */ /* 0x000fe200078e10ff */
[----:B--2---:R-:W-:-:S05]  /*3040*/  @P0 HADD2.F32 R9, -RZ, R6.H0_H0 ;  /* 0x20000006ff090230 */ /* 0x004fca0000004100 */
[----:B------:R-:W-:-:S05]  /*3050*/  @P0 FADD.FTZ R122, R122, R9 ;  /* 0x000000097a7a0221 */ /* 0x000fca0000010000 */
[----:B------:R1:W-:Y:S02]  /*3060*/  STS [R11+-0x4], R122 ;  /* 0xfffffc7a0b007388 */ /* 0x0003e40000000800 */
.L_x_416:
[----:B------:R-:W-:Y:S05]  /*3070*/  WARPSYNC.ALL ;  /* 0x0000000000007948 */ /* 0x000fea0003800000 */
[----:B------:R-:W3:Y:S08]  /*3080*/  S2UR UR13, SR_CgaCtaId ;  /* 0x00000000000d79c3 */ /* 0x000ef00000008800 */
[----:B------:R-:W-:Y:S01]  /*3090*/  BAR.SYNC.DEFER_BLOCKING 0x0 ;  /* 0x0000000000007b1d */ /* 0x000fe20000010000 */
[----:B------:R-:W-:Y:S01]  /*30a0*/  IMAD.SHL.U32 R0, R18, 0x4, RZ ;  /* 0x0000000412007824 */ /* 0x000fe200078e00ff */
[----:B------:R-:W-:-:S02]  /*30b0*/  IADD3 R12, PT, PT, R67, 0x7, -R3 ;  /* 0x00000007430c7810 */ /* 0x000fc40007ffe803 */
[----:B------:R-:W-:Y:S02]  /*30c0*/  SHF.R.U32.HI R14, RZ, 0x2, R18 ;  /* 0x00000002ff0e7819 */ /* 0x000fe40000011612 */
[----:B------:R-:W-:Y:S01]  /*30d0*/  UMOV UR12, 0x400 ;  /* 0x00000400000c7882 */ /* 0x000fe20000000000 */
[----:B-1----:R-:W-:Y:S01]  /*30e0*/  LOP3.LUT R11, R0, 0xc, RZ, 0xc0, !PT ;  /* 0x0000000c000b7812 */ /* 0x002fe200078ec0ff */
[----:B------:R-:W-:Y:S01]  /*30f0*/  UIADD3 UR4, UPT, UPT, UR12, 0x10, URZ ;  /* 0x000000100c047890 */ /* 0x000fe2000fffe0ff */
[----:B------:R-:W-:Y:S01]  /*3100*/  SHF.R.S32.HI R13, RZ, 0x1f, R12 ;  /* 0x0000001fff0d7819 */ /* 0x000fe2000001140c */
[----:B------:R-:W1:Y:S03]  /*3110*/  LDCU UR5, c[0x0][0x3f0] ;  /* 0x00007e00ff0577ac */ /* 0x000e660008000800 */
[----:B------:R-:W-:Y:S01]  /*3120*/  LEA.HI R13, R13, R12, RZ, 0x3 ;  /* 0x0000000c0d0d7211 */ /* 0x000fe200078f18ff */
[----:B------:R-:W0:Y:S03]  /*3130*/  LDCU UR17, c[0x0][0x40c] ;  /* 0x00008180ff1177ac */ /* 0x000e260008000800 */
[----:B------:R-:W-:Y:S01]  /*3140*/  LOP3.LUT R71, R13, 0xfffffff8, RZ, 0xc0, !PT ;  /* 0xfffffff80d477812 */ /* 0x000fe200078ec0ff */
[----:B------:R-:W0:Y:S03]  /*3150*/  LDCU UR19, c[0x0][0x3f4] ;  /* 0x00007e80ff1377ac */ /* 0x000e260008000800 */
[----:B------:R-:W-:Y:S01]  /*3160*/  ISETP.GE.AND P0, PT, R14, R71, PT ;  /* 0x000000470e00720c */ /* 0x000fe20003f06270 */
[----:B------:R-:W0:Y:S01]  /*3170*/  LDCU UR18, c[0x0][0x410] ;  /* 0x00008200ff1277ac */ /* 0x000e220008000800 */
[----:B---3--:R-:W-:Y:S01]  /*3180*/  ULEA UR4, UR13, UR4, 0x18 ;  /* 0x000000040d047291 */ /* 0x008fe2000f8ec0ff */
[----:B-1----:R-:W-:Y:S01]  /*3190*/  IMAD R66, R37, UR5, R36 ;  /* 0x0000000525427c24 */ /* 0x002fe2000f8e0224 */
[----:B------:R-:W1:Y:S01]  /*31a0*/  LDCU.64 UR8, c[0x0][0x3b8] ;  /* 0x00007700ff0877ac */ /* 0x000e620008000a00 */
[----:B------:R-:W3:Y:S06]  /*31b0*/  LDCU.64 UR6, c[0x0][0x3c8] ;  /* 0x00007900ff0677ac */ /* 0x000eec0008000a00 */
[----:B------:R-:W0:Y:S01]  /*31c0*/  LDS R123, [R11+UR4] ;  /* 0x000000040b7b7984 */ /* 0x000e220008000800 */
[----:B------:R-:W0:Y:S03]  /*31d0*/  LDCU.64 UR20, c[0x0][0x438] ;  /* 0x00008700ff1477ac */ /* 0x000e260008000a00 */
[----:B------:R-:W0:Y:S01]  /*31e0*/  LDS R120, [R11+UR4+0x10] ;  /* 0x000010040b787984 */ /* 0x000e220008000800 */
[----:B------:R-:W0:Y:S03]  /*31f0*/  LDCU.64 UR10, c[0x0][0x448] ;  /* 0x00008900ff0a77ac */ /* 0x000e260008000a00 */
[----:B------:R-:W0:Y:S04]  /*3200*/  LDS R121, [R11+UR4+0x20] ;  /* 0x000020040b797984 */ /* 0x000e280008000800 */
[----:B------:R-:W0:Y:S04]  /*3210*/  LDS R118, [R11+UR4+0x30] ;  /* 0x000030040b767984 */ /* 0x000e280008000800 */
[----:B------:R-:W0:Y:S04]  /*3220*/  LDS R119, [R11+UR4+0x40] ;  /* 0x000040040b777984 */ /* 0x000e280008000800 */
[----:B------:R-:W0:Y:S04]  /*3230*/  LDS R116, [R11+UR4+0x50] ;  /* 0x000050040b747984 */ /* 0x000e280008000800 */
[----:B------:R-:W0:Y:S04]  /*3240*/  LDS R117, [R11+UR4+0x60] ;  /* 0x000060040b757984 */ /* 0x000e280008000800 */
[----:B------:R-:W1:Y:S04]  /*3250*/  LDS R114, [R11+UR4+0x70] ;  /* 0x000070040b727984 */ /* 0x000e680008000800 */
        /* <DEDUP_REMOVED lines=8> */
[----:B0-----:R-:W0:Y:S04]  /*32e0*/  LDS R7, [R11+UR4+0x100] ;  /* 0x000100040b077984 */ /* 0x001e280008000800 */
[----:B------:R-:W0:Y:S04]  /*32f0*/  LDS R8, [R11+UR4+0x110] ;  /* 0x000110040b087984 */ /* 0x000e280008000800 */
[----:B------:R-:W0:Y:S04]  /*3300*/  LDS R9, [R11+UR4+0x120] ;  /* 0x000120040b097984 */ /* 0x000e280008000800 */
[----:B------:R-:W0:Y:S04]  /*3310*/  LDS R10, [R11+UR4+0x130] ;  /* 0x000130040b0a7984 */ /* 0x000e280008000800 */
[----:B------:R-:W0:Y:S04]  /*3320*/  LDS R20, [R11+UR4+0x140] ;  /* 0x000140040b147984 */ /* 0x000e280008000800 */
[----:B------:R-:W0:Y:S04]  /*3330*/  LDS R21, [R11+UR4+0x150] ;  /* 0x000150040b157984 */ /* 0x000e280008000800 */
[----:B------:R-:W0:Y:S04]  /*3340*/  LDS R23, [R11+UR4+0x160] ;  /* 0x000160040b177984 */ /* 0x000e280008000800 */
[----:B--2---:R-:W2:Y:S04]  /*3350*/  LDS R24, [R11+UR4+0x170] ;  /* 0x000170040b187984 */ /* 0x004ea80008000800 */
[----:B------:R-:W0:Y:S04]  /*3360*/  LDS R25, [R11+UR4+0x180] ;  /* 0x000180040b197984 */ /* 0x000e280008000800 */
[----:B------:R-:W0:Y:S04]  /*3370*/  LDS R26, [R11+UR4+0x190] ;  /* 0x000190040b1a7984 */ /* 0x000e280008000800 */
[----:B------:R-:W0:Y:S04]  /*3380*/  LDS R27, [R11+UR4+0x1a0] ;  /* 0x0001a0040b1b7984 */ /* 0x000e280008000800 */
[----:B------:R-:W0:Y:S04]  /*3390*/  LDS R28, [R11+UR4+0x1b0] ;  /* 0x0001b0040b1c7984 */ /* 0x000e280008000800 */
[----:B------:R-:W0:Y:S04]  /*33a0*/  LDS R29, [R11+UR4+0x1c0] ;  /* 0x0001c0040b1d7984 */ /* 0x000e280008000800 */
[----:B------:R-:W0:Y:S04]  /*33b0*/  LDS R30, [R11+UR4+0x1d0] ;  /* 0x0001d0040b1e7984 */ /* 0x000e280008000800 */
[----:B------:R-:W0:Y:S04]  /*33c0*/  LDS R31, [R11+UR4+0x1e0] ;  /* 0x0001e0040b1f7984 */ /* 0x000e280008000800 */
[----:B----4-:R4:W0:Y:S01]  /*33d0*/  LDS R32, [R11+UR4+0x1f0] ;  /* 0x0001f0040b207984 */ /* 0x0108220008000800 */
[----:B------:R-:W5:Y:S01]  /*33e0*/  LDCU UR4, c[0x0][0x40c] ;  /* 0x00008180ff0477ac */ /* 0x000f620008000800 */
[----:B----4-:R-:W-:-:S04]  /*33f0*/  SHF.L.U32 R11, R18, 0x1, RZ ;  /* 0x00000001120b7819 */ /* 0x010fc800000006ff */
[----:B------:R-:W-:Y:S01]  /*3400*/  LOP3.LUT R11, R11, 0x6, RZ, 0xc0, !PT ;  /* 0x000000060b0b7812 */ /* 0x000fe200078ec0ff */
[----:B-----5:R-:W-:-:S09]  /*3410*/  UISETP.NE.AND UP0, UPT, UR4, URZ, UPT ;  /* 0x000000ff0400728c */ /* 0x020fd2000bf05270 */
[----:B-123--:R-:W-:Y:S05]  /*3420*/  BRA.U UP0, `(.L_x_418) ;  /* 0x00000001008c7547 */ /* 0x00efea000b800000 */
[----:B------:R-:W-:-:S04]  /*3430*/  UIADD3 UR4, UPT, UPT, UR12, 0x210, URZ ;  /* 0x000002100c047890 */ /* 0x000fc8000fffe0ff */
[----:B------:R-:W-:-:S06]  /*3440*/  ULEA UR4, UR13, UR4, 0x18 ;  /* 0x000000040d047291 */ /* 0x000fcc000f8ec0ff */
[----:B------:R-:W-:-:S05]  /*3450*/  LEA R12, R11, UR4, 0x1 ;  /* 0x000000040b0c7c11 */ /* 0x000fca000f8e08ff */
[----:B------:R1:W2:Y:S04]  /*3460*/  LDS R33, [R12] ;  /* 0x000000000c217984 */ /* 0x0002a80000000800 */
[----:B------:R1:W3:Y:S04]  /*3470*/  LDS R34, [R12+0x10] ;  /* 0x000010000c227984 */ /* 0x0002e80000000800 */
[----:B------:R1:W4:Y:S04]  /*3480*/  LDS R35, [R12+0x20] ;  /* 0x000020000c237984 */ /* 0x0003280000000800 */
[----:B------:R1:W0:Y:S04]  /*3490*/  LDS R36, [R12+0x30] ;  /* 0x000030000c247984 */ /* 0x0002280000000800 */
        /* <DEDUP_REMOVED lines=27> */
[----:B--234-:R1:W0:Y:S02]  /*3650*/  LDS R64, [R12+0x1f0] ;  /* 0x0001f0000c407984 */ /* 0x01c2240000000800 */
.L_x_418:
[----:B------:R-:W-:Y:S01]  /*3660*/  BSSY B0, `(.L_x_419) ;  /* 0x00005a7000007945 */ /* 0x000fe20003800000 */
[----:B------:R-:W-:-:S03]  /*3670*/  IMAD R66, R66, 0xa0, RZ ;  /* 0x000000a042427824 */ /* 0x000fc600078e02ff */
[----:B------:R-:W-:Y:S05]  /*3680*/  @P0 BRA `(.L_x_420) ;  /* 0x0000005800900947 */ /* 0x000fea0003800000 */
[----:B------:R-:W-:Y:S01]  /*3690*/  IABS R65, R5 ;  /* 0x0000000500417213 */ /* 0x000fe20000000000 */
[----:B------:R-:W1:Y:S01]  /*36a0*/  S2R R72, SR_CTAID.X ;  /* 0x0000000000487919 */ /* 0x000e620000002500 */
[----:B------:R-:W2:Y:S01]  /*36b0*/  S2UR UR16, SR_CTAID.Y ;  /* 0x00000000001079c3 */ /* 0x000ea20000002600 */
[----:B------:R-:W3:Y:S01]  /*36c0*/  LDCU UR14, c[0x0][0x3f8] ;  /* 0x00007f00ff0e77ac */ /* 0x000ee20008000800 */
[----:B------:R-:W4:Y:S01]  /*36d0*/  I2F.RP R15, R65 ;  /* 0x00000041000f7306 */ /* 0x000f220000209400 */
[----:B------:R-:W-:Y:S01]  /*36e0*/  IMAD.IADD R73, R14, 0x1, R3 ;  /* 0x000000010e497824 */ /* 0x000fe200078e0203 */
[----:B------:R-:W5:Y:S01]  /*36f0*/  LDCU UR15, c[0x0][0x440] ;  /* 0x00008800ff0f77ac */ /* 0x000f620008000800 */
[----:B------:R-:W-:-:S03]  /*3700*/  IMAD R70, R5, 0xa0, RZ ;  /* 0x000000a005467824 */ /* 0x000fc600078e02ff */
[----:B------:R-:W2:Y:S01]  /*3710*/  LDC.64 R124, c[0x0][0x450] ;  /* 0x00011400ff7c7b82 */ /* 0x000ea20000000a00 */
[----:B------:R-:W5:Y:S01]  /*3720*/  LDCU.64 UR4, c[0x0][0x420] ;  /* 0x00008400ff0477ac */ /* 0x000f620008000a00 */
[----:B------:R-:W-:Y:S01]  /*3730*/  IMAD.IADD R71, R71, 0x1, R3 ;  /* 0x0000000147477824 */ /* 0x000fe200078e0203 */
[----:B----4-:R-:W4:Y:S01]  /*3740*/  MUFU.RCP R15, R15 ;  /* 0x0000000f000f7308 */ /* 0x010f220000001000 */
[----:B---3--:R-:W-:Y:S01]  /*3750*/  IMAD R74, R70, UR14, RZ ;  /* 0x0000000e464a7c24 */ /* 0x008fe2000f8e02ff */
[----:B-----5:R-:W-:Y:S01]  /*3760*/  ISETP.NE.U32.AND P0, PT, RZ, UR4, PT ;  /* 0x00000004ff007c0c */ /* 0x020fe2000bf05070 */
[----:B-1----:R-:W-:-:S03]  /*3770*/  IMAD R12, R19, UR14, R72 ;  /* 0x0000000e130c7c24 */ /* 0x002fc6000f8e0248 */
[----:B------:R-:W-:Y:S01]  /*3780*/  ISETP.NE.AND.EX P0, PT, RZ, UR5, PT, P0 ;  /* 0x00000005ff007c0c */ /* 0x000fe2000bf05300 */
[----:B------:R-:W-:Y:S02]  /*3790*/  IMAD R72, R72, UR15, R67 ;  /* 0x0000000f48487c24 */ /* 0x000fe4000f8e0243 */
[----:B----4-:R-:W-:Y:S02]  /*37a0*/  VIADD R13, R15, 0xffffffe ;  /* 0x0ffffffe0f0d7836 */ /* 0x010fe40000000000 */
[----:B------:R-:W-:Y:S02]  /*37b0*/  IMAD R11, R12, 0xa0, R11 ;  /* 0x000000a00c0b7824 */ /* 0x000fe400078e020b */
[----:B------:R-:W-:Y:S02]  /*37c0*/  HFMA2 R12, -RZ, RZ, 0, 0 ;  /* 0x00000000ff0c7431 */ /* 0x000fe400000001ff */
[----:B------:R-:W-:Y:S01]  /*37d0*/  IMAD R72, R72, UR15, R73 ;  /* 0x0000000f48487c24 */ /* 0x000fe2000f8e0249 */
[----:B------:R-:W1:Y:S01]  /*37e0*/  F2I.FTZ.U32.TRUNC.NTZ R13, R13 ;  /* 0x0000000d000d7305 */ /* 0x000e62000021f000 */
[----:B--2---:R-:W-:Y:S01]  /*37f0*/  IMAD.WIDE R124, R11, 0x2, R124 ;  /* 0x000000020b7c7825 */ /* 0x004fe200078e027c */
[----:B-1----:R-:W-:-:S05]  /*3800*/  IADD3 R68, PT, PT, RZ, -R13, RZ ;  /* 0x8000000dff447210 */ /* 0x002fca0007ffe0ff */
[----:B------:R-:W-:Y:S02]  /*3810*/  IMAD R67, R68, R65, RZ ;  /* 0x0000004144437224 */ /* 0x000fe400078e02ff */
[----:B------:R-:W-:Y:S02]  /*3820*/  IMAD R68, R5, UR16, RZ ;  /* 0x0000001005447c24 */ /* 0x000fe4000f8e02ff */
[----:B------:R-:W-:-:S03]  /*3830*/  IMAD.HI.U32 R67, R13, R67, R12 ;  /* 0x000000430d437227 */ /* 0x000fc600078e000c */
[----:B------:R-:W-:Y:S02]  /*3840*/  SHF.R.S32.HI R69, RZ, 0x1f, R68 ;  /* 0x0000001fff457819 */ /* 0x000fe40000011444 */
[----:B------:R-:W-:Y:S01]  /*3850*/  IADD3 R68, P1, P2, R68, UR4, R73 ;  /* 0x0000000444447c10 */ /* 0x000fe2000fa3e049 */
[----:B------:R-:W-:Y:S01]  /*3860*/  UIADD3 UR4, UPT, UPT, UR12, 0x410, URZ ;  /* 0x000004100c047890 */ /* 0x000fe2000fffe0ff */
[----:B------:R-:W-:Y:S02]  /*3870*/  IADD3 R73, PT, PT, R73, 0x1, RZ ;  /* 0x0000000149497810 */ /* 0x000fe40007ffe0ff */
[----:B------:R-:W-:Y:S01]  /*3880*/  IADD3.X R69, PT, PT, R69, UR5, RZ, P1, P2 ;  /* 0x0000000545457c10 */ /* 0x000fe20008fe44ff */
[----:B------:R-:W-:-:S06]  /*3890*/  ULEA UR4, UR13, UR4, 0x18 ;  /* 0x000000040d047291 */ /* 0x000fcc000f8ec0ff */
[----:B------:R-:W-:-:S07]  /*38a0*/  LEA R75, R14, UR4, 0x2 ;  /* 0x000000040e4b7c11 */ /* 0x000fce000f8e10ff */
.L_x_550:
[----:B------:R-:W2:Y:S01]  /*38b0*/  @P0 LDG.E.U8 R15, desc[UR36][R68.64] ;  /* 0x00000024440f0981 */ /* 0x000ea2000c1e1100 */
[----:B------:R-:W-:Y:S01]  /*38c0*/  VIADD R76, R73, 0xffffffff ;  /* 0xffffffff494c7836 */ /* 0x000fe20000000000 */
[----:B------:R-:W-:Y:S01]  /*38d0*/  MOV R5, UR19 ;  /* 0x0000001300057c02 */ /* 0x000fe20008000f00 */
[----:B------:R-:W-:Y:S01]  /*38e0*/  BSSY.RECONVERGENT B1, `(.L_x_421) ;  /* 0x000003d000017945 */ /* 0x000fe20003800200 */
[----:B------:R-:W1:Y:S01]  /*38f0*/  S2R R12, SR_CTAID.Y ;  /* 0x00000000000c7919 */ /* 0x000e620000002600 */
[----:B------:R-:W-:Y:S02]  /*3900*/  IADD3 R77, PT, PT, R22, -0x1, RZ ;  /* 0xffffffff164d7810 */ /* 0x000fe40007ffe0ff */
[----:B------:R-:W-:Y:S02]  /*3910*/  IABS R14, R76 ;  /* 0x0000004c000e7213 */ /* 0x000fe40000000000 */
[----:B0-----:R-:W-:Y:S02]  /*3920*/  IABS R13, R5 ;  /* 0x00000005000d7213 */ /* 0x001fe40000000000 */
[----:B------:R-:W-:Y:S01]  /*3930*/  ISETP.GE.AND P2, PT, R76, RZ, PT ;  /* 0x000000ff4c00720c */ /* 0x000fe20003f46270 */
[----:B------:R-:W-:Y:S01]  /*3940*/  IMAD.HI.U32 R11, R67, R14, RZ ;  /* 0x0000000e430b7227 */ /* 0x000fe200078e00ff */
[----:B------:R-:W-:-:S03]  /*3950*/  ISETP.NE.AND P3, PT, R5, RZ, PT ;  /* 0x000000ff0500720c */ /* 0x000fc60003f65270 */
[----:B------:R-:W-:-:S04]  /*3960*/  IMAD.MOV R11, RZ, RZ, -R11 ;  /* 0x000000ffff0b7224 */ /* 0x000fc800078e0a0b */
[----:B------:R-:W-:-:S05]  /*3970*/  IMAD R14, R13, R11, R14 ;  /* 0x0000000b0d0e7224 */ /* 0x000fca00078e020e */
[----:B------:R-:W-:-:S13]  /*3980*/  ISETP.GT.U32.AND P1, PT, R65, R14, PT ;  /* 0x0000000e4100720c */ /* 0x000fda0003f24070 */
[----:B------:R-:W-:-:S04]  /*3990*/  @!P1 IADD3 R14, PT, PT, R14, -R13, RZ ;  /* 0x8000000d0e0e9210 */ /* 0x000fc80007ffe0ff */
[----:B------:R-:W-:-:S13]  /*39a0*/  ISETP.GT.U32.AND P1, PT, R65, R14, PT ;  /* 0x0000000e4100720c */ /* 0x000fda0003f24070 */
[----:B------:R-:W-:Y:S02]  /*39b0*/  @!P1 IMAD.IADD R14, R14, 0x1, -R13 ;  /* 0x000000010e0e9824 */ /* 0x000fe400078e0a0d */
[----:B-1----:R-:W-:-:S03]  /*39c0*/  IMAD R13, R12, R5, RZ ;  /* 0x000000050c0d7224 */ /* 0x002fc600078e02ff */
[----:B------:R-:W-:-:S05]  /*39d0*/  MOV R132, R14 ;  /* 0x0000000e00847202 */ /* 0x000fca0000000f00 */
[----:B------:R-:W-:Y:S01]  /*39e0*/  @!P2 IMAD.MOV R132, RZ, RZ, -R132 ;  /* 0x000000ffff84a224 */ /* 0x000fe200078e0a84 */
[----:B------:R-:W-:-:S04]  /*39f0*/  @!P3 LOP3.LUT R132, RZ, R5, RZ, 0x33, !PT ;  /* 0x00000005ff84b212 */ /* 0x000fc800078e33ff */
[----:B------:R-:W-:Y:S01]  /*3a00*/  IADD3 R11, P1, PT, R13, R132, RZ ;  /* 0x000000840d0b7210 */ /* 0x000fe20007f3e0ff */
[----:B------:R-:W-:-:S03]  /*3a10*/  IMAD.SHL.U32 R128, R132, 0x8, RZ ;  /* 0x0000000884807824 */ /* 0x000fc600078e00ff */
[----:B------:R-:W-:Y:S02]  /*3a20*/  LEA.HI.X.SX32 R14, R13, RZ, 0x1, P1 ;  /* 0x000000ff0d0e7211 */ /* 0x000fe400008f0eff */
[----:B------:R-:W-:Y:S02]  /*3a30*/  ISETP.GE.AND P1, PT, R76, R77, PT ;  /* 0x0000004d4c00720c */ /* 0x000fe40003f26270 */
[----:B------:R-:W-:-:S04]  /*3a40*/  LEA R126, P3, R11, UR6, 0x2 ;  /* 0x000000060b7e7c11 */ /* 0x000fc8000f8610ff */
[----:B------:R-:W-:Y:S02]  /*3a50*/  LEA.HI.X R127, R11, UR7, R14, 0x2, P3 ;  /* 0x000000070b7f7c11 */ /* 0x000fe400098f140e */
[----:B--2---:R-:W-:-:S05]  /*3a60*/  ISETP.NE.AND P2, PT, R15, RZ, P0 ;  /* 0x000000ff0f00720c */ /* 0x004fca0000745270 */
[----:B------:R-:W-:Y:S08]  /*3a70*/  @P1 BRA `(.L_x_422) ;  /* 0x00000000008c1947 */ /* 0x000ff00003800000 */
[----:B------:R-:W-:Y:S01]  /*3a80*/  ISETP.GE.AND P3, PT, R128, R70, PT ;  /* 0x000000468000720c */ /* 0x000fe20003f66270 */
[----:B------:R-:W-:Y:S01]  /*3a90*/  BSSY.RECONVERGENT B2, `(.L_x_423) ;  /* 0x000000e000027945 */ /* 0x000fe20003800200 */
[----:B------:R-:W-:-:S11]  /*3aa0*/  MOV R78, RZ ;  /* 0x000000ff004e7202 */ /* 0x000fd60000000f00 */
[----:B------:R-:W-:Y:S05]  /*3ab0*/  @P3 BRA `(.L_x_424) ;  /* 0x00000000002c3947 */ /* 0x000fea0003800000 */
[----:B------:R-:W2:Y:S01]  /*3ac0*/  LDG.E R11, desc[UR36][R126.64] ;  /* 0x000000247e0b7981 */ /* 0x000ea2000c1e1900 */
[----:B------:R-:W-:-:S05]  /*3ad0*/  IMAD.SHL.U32 R13, R18, 0x2, RZ ;  /* 0x00000002120d7824 */ /* 0x000fca00078e00ff */
[----:B------:R-:W-:-:S05]  /*3ae0*/  LOP3.LUT R13, R13, 0x6, RZ, 0xc0, !PT ;  /* 0x000000060d0d7812 */ /* 0x000fca00078ec0ff */
[----:B------:R-:W-:-:S05]  /*3af0*/  IMAD R14, R66, R5, R13 ;  /* 0x00000005420e7224 */ /* 0x000fca00078e020d */
[----:B------:R-:W-:Y:S01]  /*3b00*/  SHF.R.S32.HI R78, RZ, 0x1f, R14 ;  /* 0x0000001fff4e7819 */ /* 0x000fe2000001140e */
[----:B--2---:R-:W-:-:S05]  /*3b10*/  IMAD R11, R74, R11, R128 ;  /* 0x0000000b4a0b7224 */ /* 0x004fca00078e0280 */
[----:B------:R-:W-:-:S04]  /*3b20*/  IADD3 R13, P4, PT, R11, R14, RZ ;  /* 0x0000000e0b0d7210 */ /* 0x000fc80007f9e0ff */
[----:B------:R-:W-:Y:S02]  /*3b30*/  LEA.HI.X.SX32 R78, R11, R78, 0x1, P4 ;  /* 0x0000004e0b4e7211 */ /* 0x000fe400020f0eff */
[----:B------:R-:W-:-:S04]  /*3b40*/  LEA R14, P4, R13, UR8, 0x1 ;  /* 0x000000080d0e7c11 */ /* 0x000fc8000f8808ff */
[----:B------:R-:W-:-:S05]  /*3b50*/  LEA.HI.X R15, R13, UR9, R78, 0x1, P4 ;  /* 0x000000090d0f7c11 */ /* 0x000fca000a0f0c4e */
[----:B------:R1:W5:Y:S04]  /*3b60*/  LDG.E R78, desc[UR36][R14.64] ;  /* 0x000000240e4e7981 */ /* 0x000368000c1e1900 */
.L_x_424:
[----:B------:R-:W-:Y:S05]  /*3b70*/  BSYNC.RECONVERGENT B2 ;  /* 0x0000000000027941 */ /* 0x000fea0003800200 */
.L_x_423:
[----:B------:R-:W-:-:S09]  /*3b80*/  UISETP.NE.AND UP0, UPT, UR17, URZ, UPT ;  /* 0x000000ff1100728c */ /* 0x000fd2000bf05270 */
[----:B------:R-:W-:Y:S05]  /*3b90*/  BRA.U UP0, `(.L_x_422) ;  /* 0x0000000100447547 */ /* 0x000fea000b800000 */
[----:B------:R-:W-:Y:S01]  /*3ba0*/  ISETP.NE.AND P5, PT, R2, RZ, PT ;  /* 0x000000ff0200720c */ /* 0x000fe20003fa5270 */
[----:B------:R-:W2:Y:S01]  /*3bb0*/  @!P3 S2R R13, SR_CTAID.X ;  /* 0x00000000000db919 */ /* 0x000ea20000002500 */
[----:B------:R-:W2:Y:S08]  /*3bc0*/  @!P3 LDC R129, c[0x0][0x3f8] ;  /* 0x0000fe00ff81bb82 */ /* 0x000eb00000000800 */
[----:B-1----:R-:W1:Y:S03]  /*3bd0*/  @!P3 LDC.64 R14, c[0x0][0x3b8] ;  /* 0x0000ee00ff0ebb82 */ /* 0x002e660000000a00 */
[----:B------:R-:W3:Y:S01]  /*3be0*/  @P5 LDG.E R11, desc[UR36][R124.64] ;  /* 0x000000247c0b5981 */ /* 0x000ee2000c1e1900 */
[----:B------:R-:W-:Y:S01]  /*3bf0*/  @!P3 SHF.L.U32 R131, R18, 0x1, RZ ;  /* 0x000000011283b819 */ /* 0x000fe200000006ff */
[----:B-----5:R-:W-:-:S03]  /*3c00*/  HFMA2 R78, R78, 1, 1, R33 ;  /* 0x3c003c004e4e7831 */ /* 0x020fc60000000021 */
[----:B------:R-:W-:Y:S01]  /*3c10*/  @!P3 LOP3.LUT R134, R131, 0x6, RZ, 0xc0, !PT ;  /* 0x000000068386b812 */ /* 0x000fe200078ec0ff */
[----:B--2---:R-:W-:-:S04]  /*3c20*/  @!P3 IMAD R130, R12, R129, R13 ;  /* 0x000000810c82b224 */ /* 0x004fc800078e020d */
[----:B------:R-:W-:-:S04]  /*3c30*/  @!P3 IMAD R13, R130, R5, RZ ;  /* 0x00000005820db224 */ /* 0x000fc800078e02ff */
[----:B------:R-:W-:-:S05]  /*3c40*/  @!P3 IMAD R13, R13, 0xa0, R134 ;  /* 0x000000a00d0db824 */ /* 0x000fca00078e0286 */
[----:B------:R-:W-:-:S04]  /*3c50*/  @!P3 IADD3 R129, P4, PT, R128, R13, RZ ;  /* 0x0000000d8081b210 */ /* 0x000fc80007f9e0ff */
[----:B------:R-:W-:Y:S02]  /*3c60*/  @!P3 LEA.HI.X.SX32 R130, R13, RZ, 0x1, P4 ;  /* 0x000000ff0d82b211 */ /* 0x000fe400020f0eff */
[----:B-1----:R-:W-:-:S04]  /*3c70*/  @!P3 LEA R14, P4, R129, R14, 0x1 ;  /* 0x0000000e810eb211 */ /* 0x002fc800078808ff */
[----:B------:R-:W-:Y:S01]  /*3c80*/  @!P3 LEA.HI.X R15, R129, R15, R130, 0x1, P4 ;  /* 0x0000000f810fb211 */ /* 0x000fe200020f0c82 */
[----:B---3--:R-:W-:-:S05]  /*3c90*/  @P5 HMUL2 R78, R78, R11 ;  /* 0x0000000b4e4e5232 */ /* 0x008fca0000000000 */
[----:B------:R2:W-:Y:S03]  /*3ca0*/  @!P3 STG.E desc[UR36][R14.64], R78 ;  /* 0x0000004e0e00b986 */ /* 0x0005e6000c101924 */
.L_x_422:
[----:B------:R-:W-:Y:S05]  /*3cb0*/  BSYNC.RECONVERGENT B1 ;  /* 0x0000000000017941 */ /* 0x000fea0003800200 */
.L_x_421:
[----:B------:R-:W-:Y:S01]  /*3cc0*/  BSSY.RECONVERGENT B1, `(.L_x_425) ;  /* 0x000004e000017945 */ /* 0x000fe20003800200 */
[----:B------:R-:W-:-:S03]  /*3cd0*/  IMAD.IADD R130, R132, 0x1, R5 ;  /* 0x0000000184827824 */ /* 0x000fc600078e0205 */
[----:B------:R-:W-:Y:S05]  /*3ce0*/  @P1 BRA `(.L_x_426) ;  /* 0x00000004002c1947 */ /* 0x000fea0003800000 */
[----:B------:R-:W-:Y:S01]  /*3cf0*/  SHF.L.U32 R13, R130, 0x3, RZ ;  /* 0x00000003820d7819 */ /* 0x000fe200000006ff */
[----:B------:R-:W-:Y:S01]  /*3d00*/  IMAD R11, R5, 0x10, R128 ;  /* 0x00000010050b7824 */ /* 0x000fe200078e0280 */
[----:B------:R-:W-:Y:S01]  /*3d10*/  BSSY.RECONVERGENT B2, `(.L_x_427) ;  /* 0x0000010000027945 */ /* 0x000fe20003800200 */
[----:B------:R-:W-:Y:S02]  /*3d20*/  MOV R79, RZ ;  /* 0x000000ff004f7202 */ /* 0x000fe40000000f00 */
[-C--:B------:R-:W-:Y:S02]  /*3d30*/  ISETP.GE.AND P3, PT, R13, R70.reuse, PT ;  /* 0x000000460d00720c */ /* 0x080fe40003f66270 */
[----:B------:R-:W-:-:S11]  /*3d40*/  ISETP.GE.AND P4, PT, R11, R70, PT ;  /* 0x000000460b00720c */ /* 0x000fd60003f86270 */
[----:B------:R-:W-:Y:S05]  /*3d50*/  @P3 BRA `(.L_x_428) ;  /* 0x00000000002c3947 */ /* 0x000fea0003800000 */
[----:B-12---:R-:W2:Y:S01]  /*3d60*/  LDG.E R14, desc[UR36][R126.64] ;  /* 0x000000247e0e7981 */ /* 0x006ea2000c1e1900 */
[----:B------:R-:W-:-:S05]  /*3d70*/  IMAD.SHL.U32 R15, R18, 0x2, RZ ;  /* 0x00000002120f7824 */ /* 0x000fca00078e00ff */
[----:B------:R-:W-:-:S05]  /*3d80*/  LOP3.LUT R15, R15, 0x6, RZ, 0xc0, !PT ;  /* 0x000000060f0f7812 */ /* 0x000fca00078ec0ff */
[----:B------:R-:W-:Y:S02]  /*3d90*/  IMAD R80, R66, R5, R15 ;  /* 0x0000000542507224 */ /* 0x000fe400078e020f */
[----:B--2---:R-:W-:-:S05]  /*3da0*/  IMAD R14, R74, R14, R13 ;  /* 0x0000000e4a0e7224 */ /* 0x004fca00078e020d */
[----:B------:R-:W-:Y:S02]  /*3db0*/  SHF.R.S32.HI R15, RZ, 0x1f, R14 ;  /* 0x0000001fff0f7819 */ /* 0x000fe4000001140e */
[----:B------:R-:W-:-:S04]  /*3dc0*/  IADD3 R79, P5, PT, R80, R14, RZ ;  /* 0x0000000e504f7210 */ /* 0x000fc80007fbe0ff */
[----:B------:R-:W-:Y:S02]  /*3dd0*/  LEA.HI.X.SX32 R80, R80, R15, 0x1, P5 ;  /* 0x0000000f50507211 */ /* 0x000fe400028f0eff */
[----:B------:R-:W-:-:S04]  /*3de0*/  LEA R14, P5, R79, UR8, 0x1 ;  /* 0x000000084f0e7c11 */ /* 0x000fc8000f8a08ff */
[----:B------:R-:W-:-:S05]  /*3df0*/  LEA.HI.X R15, R79, UR9, R80, 0x1, P5 ;  /* 0x000000094f0f7c11 */ /* 0x000fca000a8f0c50 */
[----:B------:R3:W5:Y:S04]  /*3e00*/  LDG.E R79, desc[UR36][R14.64] ;  /* 0x000000240e4f7981 */ /* 0x000768000c1e1900 */
.L_x_428:
[----:B------:R-:W-:Y:S05]  /*3e10*/  BSYNC.RECONVERGENT B2 ;  /* 0x0000000000027941 */ /* 0x000fea0003800200 */
.L_x_427:
[----:B------:R-:W-:Y:S01]  /*3e20*/  UISETP.NE.AND UP0, UPT, UR17, URZ, UPT ;  /* 0x000000ff1100728c */ /* 0x000fe2000bf05270 */
[----:B------:R-:W-:-:S08]  /*3e30*/  HFMA2 R80, -RZ, RZ, 0, 0 ;  /* 0x00000000ff507431 */ /* 0x000fd000000001ff */
[----:B------:R-:W-:Y:S05]  /*3e40*/  BRA.U UP0, `(.L_x_429) ;  /* 0x0000000100487547 */ /* 0x000fea000b800000 */
[----:B------:R-:W-:Y:S01]  /*3e50*/  ISETP.NE.AND P6, PT, R2, RZ, PT ;  /* 0x000000ff0200720c */ /* 0x000fe20003fc5270 */
[----:B------:R-:W4:Y:S01]  /*3e60*/  @!P3 S2R R129, SR_CTAID.X ;  /* 0x000000000081b919 */ /* 0x000f220000002500 */
[----:B------:R-:W4:Y:S08]  /*3e70*/  @!P3 LDC R131, c[0x0][0x3f8] ;  /* 0x0000fe00ff83bb82 */ /* 0x000f300000000800 */
[----:B-123--:R-:W1:Y:S03]  /*3e80*/  @!P3 LDC.64 R14, c[0x0][0x3b8] ;  /* 0x0000ee00ff0ebb82 */ /* 0x00ee660000000a00 */
[----:B------:R-:W2:Y:S01]  /*3e90*/  @P6 LDG.E R132, desc[UR36][R124.64+0x10] ;  /* 0x000010247c846981 */ /* 0x000ea2000c1e1900 */
[----:B------:R-:W-:-:S02]  /*3ea0*/  @!P3 IMAD.SHL.U32 R133, R18, 0x2, RZ ;  /* 0x000000021285b824 */ /* 0x000fc400078e00ff */
[----:B-----5:R-:W-:-:S03]  /*3eb0*/  HADD2 R79, R79, R34 ;  /* 0x000000224f4f7230 */ /* 0x020fc60000000000 */
[----:B------:R-:W-:Y:S01]  /*3ec0*/  @!P3 LOP3.LUT R133, R133, 0x6, RZ, 0xc0, !PT ;  /* 0x000000068585b812 */ /* 0x000fe200078ec0ff */
[----:B----4-:R-:W-:Y:S01]  /*3ed0*/  @!P3 IMAD R134, R12, R131, R129 ;  /* 0x000000830c86b224 */ /* 0x010fe200078e0281 */
[----:B------:R-:W-:-:S03]  /*3ee0*/  @!P3 SHF.R.S32.HI R129, RZ, 0x1f, R13 ;  /* 0x0000001fff81b819 */ /* 0x000fc6000001140d */
[----:B------:R-:W-:-:S04]  /*3ef0*/  @!P3 IMAD R134, R134, R5, RZ ;  /* 0x000000058686b224 */ /* 0x000fc800078e02ff */
[----:B------:R-:W-:-:S05]  /*3f00*/  @!P3 IMAD R134, R134, 0xa0, R133 ;  /* 0x000000a08686b824 */ /* 0x000fca00078e0285 */
[----:B------:R-:W-:-:S04]  /*3f10*/  @!P3 IADD3 R13, P5, PT, R134, R13, RZ ;  /* 0x0000000d860db210 */ /* 0x000fc80007fbe0ff */
[----:B------:R-:W-:Y:S02]  /*3f20*/  @!P3 LEA.HI.X.SX32 R134, R134, R129, 0x1, P5 ;  /* 0x000000818686b211 */ /* 0x000fe400028f0eff */
[----:B-1----:R-:W-:-:S04]  /*3f30*/  @!P3 LEA R14, P5, R13, R14, 0x1 ;  /* 0x0000000e0d0eb211 */ /* 0x002fc800078a08ff */
[----:B------:R-:W-:Y:S01]  /*3f40*/  @!P3 LEA.HI.X R15, R13, R15, R134, 0x1, P5 ;  /* 0x0000000f0d0fb211 */ /* 0x000fe200028f0c86 */
[----:B--2---:R-:W-:-:S05]  /*3f50*/  @P6 HMUL2 R79, R79, R132 ;  /* 0x000000844f4f6232 */ /* 0x004fca0000000000 */
[----:B------:R4:W-:Y:S03]  /*3f60*/  @!P3 STG.E desc[UR36][R14.64], R79 ;  /* 0x0000004f0e00b986 */ /* 0x0009e6000c101924 */
.L_x_429:
[----:B------:R-:W-:Y:S04]  /*3f70*/  BSSY.RECONVERGENT B2, `(.L_x_430) ;  /* 0x000000d000027945 */ /* 0x000fe80003800200 */
[----:B------:R-:W-:Y:S05]  /*3f80*/  @P4 BRA `(.L_x_431) ;  /* 0x00000000002c4947 */ /* 0x000fea0003800000 */
[----:B------:R-:W2:Y:S02]  /*3f90*/  LDG.E R13, desc[UR36][R126.64] ;  /* 0x000000247e0d7981 */ /* 0x000ea4000c1e1900 */
[----:B-1234-:R-:W-:-:S04]  /*3fa0*/  SHF.L.U32 R14, R18, 0x1, RZ ;  /* 0x00000001120e7819 */ /* 0x01efc800000006ff */
[----:B------:R-:W-:-:S05]  /*3fb0*/  LOP3.LUT R14, R14, 0x6, RZ, 0xc0, !PT ;  /* 0x000000060e0e7812 */ /* 0x000fca00078ec0ff */
[----:B------:R-:W-:Y:S02]  /*3fc0*/  IMAD R80, R66, R5, R14 ;  /* 0x0000000542507224 */ /* 0x000fe400078e020e */
[----:B------:R-:W-:-:S05]  /*3fd0*/  IMAD R13, R74, R13, R11 ;  /* 0x0000000d4a0d7224 */ /* 0x000fca00078e020b */
[----:B------:R-:W-:Y:S02]  /*3fe0*/  SHF.R.S32.HI R14, RZ, 0x1f, R13 ;  /* 0x0000001fff0e7819 */ /* 0x000fe4000001140d */
[----:B------:R-:W-:-:S04]  /*3ff0*/  IADD3 R13, P3, PT, R80, R13, RZ ;  /* 0x0000000d500d7210 */ /* 0x000fc80007f7e0ff */
[----:B------:R-:W-:Y:S02]  /*4000*/  LEA.HI.X.SX32 R80, R80, R14, 0x1, P3 ;  /* 0x0000000e50507211 */ /* 0x000fe400018f0eff */
[----:B------:R-:W-:-:S04]  /*4010*/  LEA R14, P3, R13, UR8, 0x1 ;  /* 0x000000080d0e7c11 */ /* 0x000fc8000f8608ff */
[----:B------:R-:W-:-:S05]  /*4020*/  LEA.HI.X R15, R13, UR9, R80, 0x1, P3 ;  /* 0x000000090d0f7c11 */ /* 0x000fca00098f0c50 */
[----:B------:R1:W5:Y:S04]  /*4030*/  LDG.E R80, desc[UR36][R14.64] ;  /* 0x000000240e507981 */ /* 0x000368000c1e1900 */
.L_x_431:
[----:B------:R-:W-:Y:S05]  /*4040*/  BSYNC.RECONVERGENT B2 ;  /* 0x0000000000027941 */ /* 0x000fea0003800200 */
.L_x_430:
[----:B------:R-:W-:-:S09]  /*4050*/  UISETP.NE.AND UP0, UPT, UR17, URZ, UPT ;  /* 0x000000ff1100728c */ /* 0x000fd2000bf05270 */
[----:B------:R-:W-:Y:S05]  /*4060*/  BRA.U UP0, `(.L_x_426) ;  /* 0x00000001004c7547 */ /* 0x000fea000b800000 */
[----:B------:R-:W-:-:S13]  /*4070*/  ISETP.NE.AND P4, PT, R2, RZ, PT ;  /* 0x000000ff0200720c */ /* 0x000fda0003f85270 */
[----:B------:R-:W2:Y:S01]  /*4080*/  @P4 LDG.E R13, desc[UR36][R124.64+0x20] ;  /* 0x000020247c0d4981 */ /* 0x000ea2000c1e1900 */
[----:B------:R-:W-:Y:S01]  /*4090*/  ISETP.GE.AND P3, PT, R11, R70, PT ;  /* 0x000000460b00720c */ /* 0x000fe20003f66270 */
[----:B-----5:R-:W-:-:S04]  /*40a0*/  HFMA2 R80, R80, 1, 1, R35 ;  /* 0x3c003c0050507831 */ /* 0x020fc80000000023 */
[----:B--2---:R-:W-:-:S08]  /*40b0*/  @P4 HMUL2 R80, R80, R13 ;  /* 0x0000000d50504232 */ /* 0x004fd00000000000 */
[----:B------:R-:W-:Y:S05]  /*40c0*/  @P3 BRA `(.L_x_426) ;  /* 0x0000000000343947 */ /* 0x000fea0003800000 */
[----:B------:R-:W2:Y:S01]  /*40d0*/  S2UR UR4, SR_CTAID.X ;  /* 0x00000000000479c3 */ /* 0x000ea20000002500 */
[----:B-1-34-:R-:W-:-:S05]  /*40e0*/  IMAD.SHL.U32 R15, R18, 0x2, RZ ;  /* 0x00000002120f7824 */ /* 0x01afca00078e00ff */
[----:B------:R-:W-:Y:S02]  /*40f0*/  LOP3.LUT R15, R15, 0x6, RZ, 0xc0, !PT ;  /* 0x000000060f0f7812 */ /* 0x000fe400078ec0ff */
[----:B------:R-:W2:Y:S02]  /*4100*/  LDC R13, c[0x0][0x3f8] ;  /* 0x0000fe00ff0d7b82 */ /* 0x000ea40000000800 */
[----:B--2---:R-:W-:Y:S01]  /*4110*/  IMAD R14, R12, R13, UR4 ;  /* 0x000000040c0e7e24 */ /* 0x004fe2000f8e020d */
[----:B------:R-:W-:-:S03]  /*4120*/  SHF.R.S32.HI R13, RZ, 0x1f, R11 ;  /* 0x0000001fff0d7819 */ /* 0x000fc6000001140b */
[----:B------:R-:W-:-:S04]  /*4130*/  IMAD R14, R14, R5, RZ ;  /* 0x000000050e0e7224 */ /* 0x000fc800078e02ff */
[----:B------:R-:W-:-:S05]  /*4140*/  IMAD R14, R14, 0xa0, R15 ;  /* 0x000000a00e0e7824 */ /* 0x000fca00078e020f */
[----:B------:R-:W-:-:S04]  /*4150*/  IADD3 R11, P3, PT, R14, R11, RZ ;  /* 0x0000000b0e0b7210 */ /* 0x000fc80007f7e0ff */
[----:B------:R-:W-:Y:S02]  /*4160*/  LEA.HI.X.SX32 R132, R14, R13, 0x1, P3 ;  /* 0x0000000d0e847211 */ /* 0x000fe400018f0eff */
[----:B------:R-:W-:-:S04]  /*4170*/  LEA R14, P3, R11, UR8, 0x1 ;  /* 0x000000080b0e7c11 */ /* 0x000fc8000f8608ff */
[----:B------:R-:W-:-:S05]  /*4180*/  LEA.HI.X R15, R11, UR9, R132, 0x1, P3 ;  /* 0x000000090b0f7c11 */ /* 0x000fca00098f0c84 */
[----:B------:R1:W-:Y:S04]  /*4190*/  STG.E desc[UR36][R14.64], R80 ;  /* 0x000000500e007986 */ /* 0x0003e8000c101924 */
.L_x_426:
[----:B------:R-:W-:Y:S05]  /*41a0*/  BSYNC.RECONVERGENT B1 ;  /* 0x0000000000017941 */ /* 0x000fea0003800200 */
.L_x_425:
[----:B------:R-:W-:Y:S04]  /*41b0*/  BSSY.RECONVERGENT B1, `(.L_x_432) ;  /* 0x0000052000017945 */ /* 0x000fe80003800200 */
[----:B------:R-:W-:Y:S05]  /*41c0*/  @P1 BRA `(.L_x_433) ;  /* 0x0000000400401947 */ /* 0x000fea0003800000 */
[----:B------:R-:W-:Y:S01]  /*41d0*/  LEA R11, R5, R130, 0x1 ;  /* 0x00000082050b7211 */ /* 0x000fe200078e08ff */
[----:B------:R-:W-:Y:S01]  /*41e0*/  BSSY.RECONVERGENT B2, `(.L_x_434) ;  /* 0x0000010000027945 */ /* 0x000fe20003800200 */
[----:B------:R-:W-:-:S03]  /*41f0*/  MOV R81, RZ ;  /* 0x000000ff00517202 */ /* 0x000fc60000000f00 */
[----:B------:R-:W-:-:S05]  /*4200*/  IMAD.SHL.U32 R129, R11, 0x8, RZ ;  /* 0x000000080b817824 */ /* 0x000fca00078e00ff */
[----:B------:R-:W-:-:S13]  /*4210*/  ISETP.GE.AND P3, PT, R129, R70, PT ;  /* 0x000000468100720c */ /* 0x000fda0003f66270 */
[----:B------:R-:W-:Y:S05]  /*4220*/  @P3 BRA `(.L_x_435) ;  /* 0x00000000002c3947 */ /* 0x000fea0003800000 */
[----:B------:R-:W2:Y:S01]  /*4230*/  LDG.E R11, desc[UR36][R126.64] ;  /* 0x000000247e0b7981 */ /* 0x000ea2000c1e1900 */
[----:B------:R-:W-:-:S05]  /*4240*/  IMAD.SHL.U32 R13, R18, 0x2, RZ ;  /* 0x00000002120d7824 */ /* 0x000fca00078e00ff */
[----:B------:R-:W-:-:S05]  /*4250*/  LOP3.LUT R13, R13, 0x6, RZ, 0xc0, !PT ;  /* 0x000000060d0d7812 */ /* 0x000fca00078ec0ff */
[----:B------:R-:W-:Y:S02]  /*4260*/  IMAD R132, R66, R5, R13 ;  /* 0x0000000542847224 */ /* 0x000fe400078e020d */
[----:B--2---:R-:W-:-:S05]  /*4270*/  IMAD R11, R74, R11, R129 ;  /* 0x0000000b4a0b7224 */ /* 0x004fca00078e0281 */
[----:B------:R-:W-:Y:S02]  /*4280*/  SHF.R.S32.HI R13, RZ, 0x1f, R11 ;  /* 0x0000001fff0d7819 */ /* 0x000fe4000001140b */
[----:B------:R-:W-:-:S04]  /*4290*/  IADD3 R11, P3, PT, R132, R11, RZ ;  /* 0x0000000b840b7210 */ /* 0x000fc80007f7e0ff */
[----:B------:R-:W-:Y:S02]  /*42a0*/  LEA.HI.X.SX32 R132, R132, R13, 0x1, P3 ;  /* 0x0000000d84847211 */ /* 0x000fe400018f0eff */
[----:B-1-34-:R-:W-:-:S04]  /*42b0*/  LEA R14, P3, R11, UR8, 0x1 ;  /* 0x000000080b0e7c11 */ /* 0x01afc8000f8608ff */
[----:B------:R-:W-:-:S05]  /*42c0*/  LEA.HI.X R15, R11, UR9, R132, 0x1, P3 ;  /* 0x000000090b0f7c11 */ /* 0x000fca00098f0c84 */
[----:B------:R1:W5:Y:S04]  /*42d0*/  LDG.E R81, desc[UR36][R14.64] ;  /* 0x000000240e517981 */ /* 0x000368000c1e1900 */
.L_x_435:
[----:B------:R-:W-:Y:S05]  /*42e0*/  BSYNC.RECONVERGENT B2 ;  /* 0x0000000000027941 */ /* 0x000fea0003800200 */
.L_x_434:
[----:B------:R-:W-:-:S09]  /*42f0*/  UISETP.NE.AND UP0, UPT, UR17, URZ, UPT ;  /* 0x000000ff1100728c */ /* 0x000fd2000bf05270 */
[----:B------:R-:W-:Y:S05]  /*4300*/  BRA.U UP0, `(.L_x_436) ;  /* 0x0000000100547547 */ /* 0x000fea000b800000 */
[----:B------:R-:W-:-:S13]  /*4310*/  ISETP.NE.AND P4, PT, R2, RZ, PT ;  /* 0x000000ff0200720c */ /* 0x000fda0003f85270 */
[----:B-1234-:R-:W2:Y:S01]  /*4320*/  @P4 LDG.E R14, desc[UR36][R124.64+0x30] ;  /* 0x000030247c0e4981 */ /* 0x01eea2000c1e1900 */
[----:B------:R-:W-:Y:S01]  /*4330*/  ISETP.GE.AND P3, PT, R129, R70, PT ;  /* 0x000000468100720c */ /* 0x000fe20003f66270 */
[----:B0----5:R-:W-:Y:S01]  /*4340*/  HADD2 R81, R81, R36 ;  /* 0x0000002451517230 */ /* 0x021fe20000000000 */
[----:B------:R-:W-:Y:S03]  /*4350*/  BSSY.RECONVERGENT B2, `(.L_x_436) ;  /* 0x0000010000027945 */ /* 0x000fe60003800200 */
[----:B--2---:R-:W-:-:S08]  /*4360*/  @P4 HFMA2 R81, R81, R14, -RZ ;  /* 0x0000000e51514231 */ /* 0x004fd000001000ff */
[----:B------:R-:W-:Y:S05]  /*4370*/  @P3 BRA `(.L_x_437) ;  /* 0x0000000000343947 */ /* 0x000fea0003800000 */
[----:B------:R-:W0:Y:S01]  /*4380*/  S2UR UR4, SR_CTAID.X ;  /* 0x00000000000479c3 */ /* 0x000e220000002500 */
[----:B------:R-:W-:-:S04]  /*4390*/  SHF.L.U32 R13, R18, 0x1, RZ ;  /* 0x00000001120d7819 */ /* 0x000fc800000006ff */
[----:B------:R-:W-:-:S03]  /*43a0*/  LOP3.LUT R13, R13, 0x6, RZ, 0xc0, !PT ;  /* 0x000000060d0d7812 */ /* 0x000fc600078ec0ff */
[----:B------:R-:W0:Y:S02]  /*43b0*/  LDC R11, c[0x0][0x3f8] ;  /* 0x0000fe00ff0b7b82 */ /* 0x000e240000000800 */
[----:B0-----:R-:W-:Y:S01]  /*43c0*/  IMAD R14, R12, R11, UR4 ;  /* 0x000000040c0e7e24 */ /* 0x001fe2000f8e020b */
        /* <DEDUP_REMOVED lines=8> */
.L_x_437:
[----:B------:R-:W-:Y:S05]  /*4450*/  BSYNC.RECONVERGENT B2 ;  /* 0x0000000000027941 */ /* 0x000fea0003800200 */
.L_x_436:
[----:B------:R-:W-:Y:S05]  /*4460*/  @P1 BRA `(.L_x_433) ;  /* 0x0000000000981947 */ /* 0x000fea0003800000 */
[----:B------:R-:W-:Y:S01]  /*4470*/  IMAD R129, R5, 0x20, R128 ;  /* 0x0000002005817824 */ /* 0x000fe200078e0280 */
[----:B------:R-:W-:Y:S01]  /*4480*/  BSSY.RECONVERGENT B2, `(.L_x_438) ;  /* 0x000000f000027945 */ /* 0x000fe20003800200 */
[----:B------:R-:W-:-:S03]  /*4490*/  MOV R82, RZ ;  /* 0x000000ff00527202 */ /* 0x000fc60000000f00 */
        /* <DEDUP_REMOVED lines=10> */
[----:B01-34-:R-:W-:-:S04]  /*4540*/  LEA R14, P3, R11, UR8, 0x1 ;  /* 0x000000080b0e7c11 */ /* 0x01bfc8000f8608ff */
[----:B------:R-:W-:-:S05]  /*4550*/  LEA.HI.X R15, R11, UR9, R82, 0x1, P3 ;  /* 0x000000090b0f7c11 */ /* 0x000fca00098f0c52 */
[----:B------:R0:W5:Y:S04]  /*4560*/  LDG.E R82, desc[UR36][R14.64] ;  /* 0x000000240e527981 */ /* 0x000168000c1e1900 */
.L_x_439:
[----:B------:R-:W-:Y:S05]  /*4570*/  BSYNC.RECONVERGENT B2 ;  /* 0x0000000000027941 */ /* 0x000fea0003800200 */
.L_x_438:
[----:B------:R-:W-:-:S09]  /*4580*/  UISETP.NE.AND UP0, UPT, UR17, URZ, UPT ;  /* 0x000000ff1100728c */ /* 0x000fd2000bf05270 */
[----:B------:R-:W-:Y:S05]  /*4590*/  BRA.U UP0, `(.L_x_433) ;  /* 0x00000001004c7547 */ /* 0x000fea000b800000 */
[----:B------:R-:W-:-:S13]  /*45a0*/  ISETP.NE.AND P4, PT, R2, RZ, PT ;  /* 0x000000ff0200720c */ /* 0x000fda0003f85270 */
[----:B------:R-:W2:Y:S01]  /*45b0*/  @P4 LDG.E R11, desc[UR36][R124.64+0x40] ;  /* 0x000040247c0b4981 */ /* 0x000ea2000c1e1900 */
[----:B------:R-:W-:Y:S01]  /*45c0*/  ISETP.GE.AND P3, PT, R129, R70, PT ;  /* 0x000000468100720c */ /* 0x000fe20003f66270 */
[----:B0----5:R-:W-:-:S04]  /*45d0*/  HADD2 R82, R82, R37 ;  /* 0x0000002552527230 */ /* 0x021fc80000000000 */
[----:B--2---:R-:W-:-:S08]  /*45e0*/  @P4 HMUL2 R82, R82, R11 ;  /* 0x0000000b52524232 */ /* 0x004fd00000000000 */
[----:B------:R-:W-:Y:S05]  /*45f0*/  @P3 BRA `(.L_x_433) ;  /* 0x0000000000343947 */ /* 0x000fea0003800000 */
[----:B------:R-:W1:Y:S01]  /*4600*/  S2UR UR4, SR_CTAID.X ;  /* 0x00000000000479c3 */ /* 0x000e620000002500 */
[----:B------:R-:W-:-:S04]  /*4610*/  SHF.L.U32 R13, R18, 0x1, RZ ;  /* 0x00000001120d7819 */ /* 0x000fc800000006ff */
[----:B------:R-:W-:-:S03]  /*4620*/  LOP3.LUT R13, R13, 0x6, RZ, 0xc0, !PT ;  /* 0x000000060d0d7812 */ /* 0x000fc600078ec0ff */
[----:B------:R-:W1:Y:S02]  /*4630*/  LDC R11, c[0x0][0x3f8] ;  /* 0x0000fe00ff0b7b82 */ /* 0x000e640000000800 */
[----:B-1-34-:R-:W-:Y:S01]  /*4640*/  IMAD R14, R12, R11, UR4 ;  /* 0x000000040c0e7e24 */ /* 0x01afe2000f8e020b */
        /* <DEDUP_REMOVED lines=8> */
.L_x_433:
[----:B------:R-:W-:Y:S05]  /*46d0*/  BSYNC.RECONVERGENT B1 ;  /* 0x0000000000017941 */ /* 0x000fea0003800200 */
.L_x_432:
[----:B------:R-:W-:Y:S01]  /*46e0*/  BSSY.RECONVERGENT B1, `(.L_x_440) ;  /* 0x0000028000017945 */ /* 0x000fe20003800200 */
[----:B------:R-:W-:-:S03]  /*46f0*/  IMAD R134, R5, 0x4, R130 ;  /* 0x0000000405867824 */ /* 0x000fc600078e0282 */
[----:B------:R-:W-:Y:S05]  /*4700*/  @P1 BRA `(.L_x_441) ;  /* 0x0000000000941947 */ /* 0x000fea0003800000 */
[----:B------:R-:W-:Y:S01]  /*4710*/  SHF.L.U32 R11, R134, 0x3, RZ ;  /* 0x00000003860b7819 */ /* 0x000fe200000006ff */
[----:B------:R-:W-:Y:S01]  /*4720*/  BSSY.RECONVERGENT B2, `(.L_x_442) ;  /* 0x000000f000027945 */ /* 0x000fe20003800200 */
[----:B------:R-:W-:Y:S02]  /*4730*/  IMAD.MOV.U32 R83, RZ, RZ, RZ ;  /* 0x000000ffff537224 */ /* 0x000fe400078e00ff */
[----:B------:R-:W-:-:S13]  /*4740*/  ISETP.GE.AND P3, PT, R11, R70, PT ;  /* 0x000000460b00720c */ /* 0x000fda0003f66270 */
[----:B------:R-:W-:Y:S05]  /*4750*/  @P3 BRA `(.L_x_443) ;  /* 0x00000000002c3947 */ /* 0x000fea0003800000 */
[----:B------:R-:W2:Y:S02]  /*4760*/  LDG.E R13, desc[UR36][R126.64] ;  /* 0x000000247e0d7981 */ /* 0x000ea4000c1e1900 */
[----:B01234-:R-:W-:-:S04]  /*4770*/  SHF.L.U32 R14, R18, 0x1, RZ ;  /* 0x00000001120e7819 */ /* 0x01ffc800000006ff */
        /* <DEDUP_REMOVED lines=9> */
.L_x_443:
[----:B------:R-:W-:Y:S05]  /*4810*/  BSYNC.RECONVERGENT B2 ;  /* 0x0000000000027941 */ /* 0x000fea0003800200 */
.L_x_442:
[----:B------:R-:W-:-:S09]  /*4820*/  UISETP.NE.AND UP0, UPT, UR17, URZ, UPT ;  /* 0x000000ff1100728c */ /* 0x000fd2000bf05270 */
[----:B------:R-:W-:Y:S05]  /*4830*/  BRA.U UP0, `(.L_x_441) ;  /* 0x0000000100487547 */ /* 0x000fea000b800000 */
[----:B------:R-:W-:Y:S01]  /*4840*/  ISETP.NE.AND P5, PT, R2, RZ, PT ;  /* 0x000000ff0200720c */ /* 0x000fe20003fa5270 */
[----:B------:R-:W0:Y:S01]  /*4850*/  @!P3 S2R R13, SR_CTAID.X ;  /* 0x00000000000db919 */ /* 0x000e220000002500 */
[----:B------:R-:W0:Y:S08]  /*4860*/  @!P3 LDC R129, c[0x0][0x3f8] ;  /* 0x0000fe00ff81bb82 */ /* 0x000e300000000800 */
[----:B01234-:R-:W0:Y:S03]  /*4870*/  @!P3 LDC.64 R14, c[0x0][0x3b8] ;  /* 0x0000ee00ff0ebb82 */ /* 0x01fe260000000a00 */
[----:B------:R-:W2:Y:S01]  /*4880*/  @P5 LDG.E R130, desc[UR36][R124.64+0x50] ;  /* 0x000050247c825981 */ /* 0x000ea2000c1e1900 */
[----:B------:R-:W-:-:S02]  /*4890*/  @!P3 IMAD.SHL.U32 R131, R18, 0x2, RZ ;  /* 0x000000021283b824 */ /* 0x000fc400078e00ff */
[----:B-----5:R-:W-:-:S03]  /*48a0*/  HFMA2 R83, R83, 1, 1, R38 ;  /* 0x3c003c0053537831 */ /* 0x020fc60000000026 */
[----:B------:R-:W-:Y:S01]  /*48b0*/  @!P3 LOP3.LUT R131, R131, 0x6, RZ, 0xc0, !PT ;  /* 0x000000068383b812 */ /* 0x000fe200078ec0ff */
[----:B------:R-:W-:Y:S01]  /*48c0*/  @!P3 IMAD R132, R12, R129, R13 ;  /* 0x000000810c84b224 */ /* 0x000fe200078e020d */
[----:B------:R-:W-:-:S03]  /*48d0*/  @!P3 SHF.R.S32.HI R13, RZ, 0x1f, R11 ;  /* 0x0000001fff0db819 */ /* 0x000fc6000001140b */
[----:B------:R-:W-:-:S04]  /*48e0*/  @!P3 IMAD R132, R132, R5, RZ ;  /* 0x000000058484b224 */ /* 0x000fc800078e02ff */
[----:B------:R-:W-:-:S05]  /*48f0*/  @!P3 IMAD R132, R132, 0xa0, R131 ;  /* 0x000000a08484b824 */ /* 0x000fca00078e0283 */
[----:B------:R-:W-:-:S04]  /*4900*/  @!P3 IADD3 R11, P4, PT, R132, R11, RZ ;  /* 0x0000000b840bb210 */ /* 0x000fc80007f9e0ff */
[----:B------:R-:W-:Y:S02]  /*4910*/  @!P3 LEA.HI.X.SX32 R132, R132, R13, 0x1, P4 ;  /* 0x0000000d8484b211 */ /* 0x000fe400020f0eff */
[----:B0-----:R-:W-:-:S04]  /*4920*/  @!P3 LEA R14, P4, R11, R14, 0x1 ;  /* 0x0000000e0b0eb211 */ /* 0x001fc800078808ff */
[----:B------:R-:W-:Y:S01]  /*4930*/  @!P3 LEA.HI.X R15, R11, R15, R132, 0x1, P4 ;  /* 0x0000000f0b0fb211 */ /* 0x000fe200020f0c84 */
[----:B--2---:R-:W-:-:S05]  /*4940*/  @P5 HMUL2 R83, R83, R130 ;  /* 0x0000008253535232 */ /* 0x004fca0000000000 */
[----:B------:R0:W-:Y:S03]  /*4950*/  @!P3 STG.E desc[UR36][R14.64], R83 ;  /* 0x000000530e00b986 */ /* 0x0001e6000c101924 */
.L_x_441:
[----:B------:R-:W-:Y:S05]  /*4960*/  BSYNC.RECONVERGENT B1 ;  /* 0x0000000000017941 */ /* 0x000fea0003800200 */
.L_x_440:
[----:B------:R-:W-:Y:S01]  /*4970*/  BSSY.RECONVERGENT B1, `(.L_x_444) ;  /* 0x0000028000017945 */ /* 0x000fe20003800200 */
[----:B------:R-:W-:-:S03]  /*4980*/  IADD3 R134, PT, PT, R134, R5, RZ ;  /* 0x0000000586867210 */ /* 0x000fc60007ffe0ff */
[----:B------:R-:W-:Y:S05]  /*4990*/  @P1 BRA `(.L_x_445) ;  /* 0x0000000000941947 */ /* 0x000fea0003800000 */
[----:B------:R-:W-:Y:S01]  /*49a0*/  IMAD.SHL.U32 R11, R134, 0x8, RZ ;  /* 0x00000008860b7824 */ /* 0x000fe200078e00ff */
[----:B------:R-:W-:Y:S01]  /*49b0*/  BSSY.RECONVERGENT B2, `(.L_x_446) ;  /* 0x000000f000027945 */ /* 0x000fe20003800200 */
[----:B------:R-:W-:-:S03]  /*49c0*/  MOV R84, RZ ;  /* 0x000000ff00547202 */ /* 0x000fc60000000f00 */
[----:B------:R-:W-:-:S13]  /*49d0*/  ISETP.GE.AND P3, PT, R11, R70, PT ;  /* 0x000000460b00720c */ /* 0x000fda0003f66270 */
[----:B------:R-:W-:Y:S05]  /*49e0*/  @P3 BRA `(.L_x_447) ;  /* 0x00000000002c3947 */ /* 0x000fea0003800000 */
[----:B------:R-:W2:Y:S02]  /*49f0*/  LDG.E R13, desc[UR36][R126.64] ;  /* 0x000000247e0d7981 */ /* 0x000ea4000c1e1900 */
[----:B01234-:R-:W-:-:S05]  /*4a00*/  IMAD.SHL.U32 R14, R18, 0x2, RZ ;  /* 0x00000002120e7824 */ /* 0x01ffca00078e00ff */
        /* <DEDUP_REMOVED lines=9> */
.L_x_447:
[----:B------:R-:W-:Y:S05]  /*4aa0*/  BSYNC.RECONVERGENT B2 ;  /* 0x0000000000027941 */ /* 0x000fea0003800200 */
.L_x_446:
[----:B------:R-:W-:-:S09]  /*4ab0*/  UISETP.NE.AND UP0, UPT, UR17, URZ, UPT ;  /* 0x000000ff1100728c */ /* 0x000fd2000bf05270 */
[----:B------:R-:W-:Y:S05]  /*4ac0*/  BRA.U UP0, `(.L_x_445) ;  /* 0x0000000100487547 */ /* 0x000fea000b800000 */
[----:B------:R-:W-:Y:S01]  /*4ad0*/  ISETP.NE.AND P5, PT, R2, RZ, PT ;  /* 0x000000ff0200720c */ /* 0x000fe20003fa5270 */
[----:B------:R-:W0:Y:S01]  /*4ae0*/  @!P3 S2R R129, SR_CTAID.X ;  /* 0x000000000081b919 */ /* 0x000e220000002500 */
[----:B------:R-:W0:Y:S08]  /*4af0*/  @!P3 LDC R130, c[0x0][0x3f8] ;  /* 0x0000fe00ff82bb82 */ /* 0x000e300000000800 */
[----:B01234-:R-:W0:Y:S03]  /*4b00*/  @!P3 LDC.64 R14, c[0x0][0x3b8] ;  /* 0x0000ee00ff0ebb82 */ /* 0x01fe260000000a00 */
[----:B------:R-:W2:Y:S01]  /*4b10*/  @P5 LDG.E R13, desc[UR36][R124.64+0x60] ;  /* 0x000060247c0d5981 */ /* 0x000ea2000c1e1900 */
[----:B------:R-:W-:Y:S01]  /*4b20*/  @!P3 SHF.L.U32 R131, R18, 0x1, RZ ;  /* 0x000000011283b819 */ /* 0x000fe200000006ff */
[----:B-----5:R-:W-:-:S03]  /*4b30*/  HADD2 R84, R84, R39 ;  /* 0x0000002754547230 */ /* 0x020fc60000000000 */
        /* <DEDUP_REMOVED lines=9> */
[----:B--2---:R-:W-:-:S05]  /*4bd0*/  @P5 HFMA2 R84, R84, R13, -RZ ;  /* 0x0000000d54545231 */ /* 0x004fca00001000ff */
[----:B------:R0:W-:Y:S03]  /*4be0*/  @!P3 STG.E desc[UR36][R14.64], R84 ;  /* 0x000000540e00b986 */ /* 0x0001e6000c101924 */
.L_x_445:
[----:B------:R-:W-:Y:S05]  /*4bf0*/  BSYNC.RECONVERGENT B1 ;  /* 0x0000000000017941 */ /* 0x000fea0003800200 */
.L_x_444:
        /* <DEDUP_REMOVED lines=10> */
[----:B01234-:R-:W2:Y:S01]  /*4ca0*/  LDG.E R14, desc[UR36][R126.64] ;  /* 0x000000247e0e7981 */ /* 0x01fea2000c1e1900 */
        /* <DEDUP_REMOVED lines=10> */
.L_x_451:
[----:B------:R-:W-:Y:S05]  /*4d50*/  BSYNC.RECONVERGENT B2 ;  /* 0x0000000000027941 */ /* 0x000fea0003800200 */
.L_x_450:
[----:B------:R-:W-:Y:S01]  /*4d60*/  UISETP.NE.AND UP0, UPT, UR17, URZ, UPT ;  /* 0x000000ff1100728c */ /* 0x000fe2000bf05270 */
[----:B------:R-:W-:-:S08]  /*4d70*/  HFMA2 R86, -RZ, RZ, 0, 0 ;  /* 0x00000000ff567431 */ /* 0x000fd000000001ff */
[----:B------:R-:W-:Y:S05]  /*4d80*/  BRA.U UP0, `(.L_x_452) ;  /* 0x0000000100487547 */ /* 0x000fea000b800000 */
[----:B------:R-:W-:Y:S01]  /*4d90*/  ISETP.NE.AND P6, PT, R2, RZ, PT ;  /* 0x000000ff0200720c */ /* 0x000fe20003fc5270 */
[----:B------:R-:W0:Y:S01]  /*4da0*/  @!P3 S2R R129, SR_CTAID.X ;  /* 0x000000000081b919 */ /* 0x000e220000002500 */
[----:B------:R-:W0:Y:S08]  /*4db0*/  @!P3 LDC R131, c[0x0][0x3f8] ;  /* 0x0000fe00ff83bb82 */ /* 0x000e300000000800 */
[----:B01234-:R-:W0:Y:S03]  /*4dc0*/  @!P3 LDC.64 R14, c[0x0][0x3b8] ;  /* 0x0000ee00ff0ebb82 */ /* 0x01fe260000000a00 */
[----:B------:R-:W2:Y:S01]  /*4dd0*/  @P6 LDG.E R132, desc[UR36][R124.64+0x70] ;  /* 0x000070247c846981 */ /* 0x000ea2000c1e1900 */
[----:B------:R-:W-:-:S02]  /*4de0*/  @!P3 IMAD.SHL.U32 R133, R18, 0x2, RZ ;  /* 0x000000021285b824 */ /* 0x000fc400078e00ff */
        /* <DEDUP_REMOVED lines=12> */
.L_x_452:
[----:B------:R-:W-:Y:S04]  /*4eb0*/  BSSY.RECONVERGENT B2, `(.L_x_453) ;  /* 0x000000d000027945 */ /* 0x000fe80003800200 */
        /* <DEDUP_REMOVED lines=12> */
.L_x_454:
[----:B------:R-:W-:Y:S05]  /*4f80*/  BSYNC.RECONVERGENT B2 ;  /* 0x0000000000027941 */ /* 0x000fea0003800200 */
.L_x_453:
[----:B------:R-:W-:-:S09]  /*4f90*/  UISETP.NE.AND UP0, UPT, UR17, URZ, UPT ;  /* 0x000000ff1100728c */ /* 0x000fd2000bf05270 */
[----:B------:R-:W-:Y:S05]  /*4fa0*/  BRA.U UP0, `(.L_x_449) ;  /* 0x00000001004c7547 */ /* 0x000fea000b800000 */
[----:B------:R-:W-:-:S13]  /*4fb0*/  ISETP.NE.AND P4, PT, R2, RZ, PT ;  /* 0x000000ff0200720c */ /* 0x000fda0003f85270 */
[----:B------:R-:W2:Y:S01]  /*4fc0*/  @P4 LDG.E R13, desc[UR36][R124.64+0x80] ;  /* 0x000080247c0d4981 */ /* 0x000ea2000c1e1900 */
[----:B------:R-:W-:Y:S01]  /*4fd0*/  ISETP.GE.AND P3, PT, R11, R70, PT ;  /* 0x000000460b00720c */ /* 0x000fe20003f66270 */
[----:B0----5:R-:W-:-:S04]  /*4fe0*/  HFMA2 R86, R86, 1, 1, R41 ;  /* 0x3c003c0056567831 */ /* 0x021fc80000000029 */
[----:B--2---:R-:W-:-:S08]  /*4ff0*/  @P4 HMUL2 R86, R86, R13 ;  /* 0x0000000d56564232 */ /* 0x004fd00000000000 */
[----:B------:R-:W-:Y:S05]  /*5000*/  @P3 BRA `(.L_x_449) ;  /* 0x0000000000343947 */ /* 0x000fea0003800000 */
[----:B------:R-:W0:Y:S01]  /*5010*/  S2UR UR4, SR_CTAID.X ;  /* 0x00000000000479c3 */ /* 0x000e220000002500 */
[----:B-1-34-:R-:W-:-:S05]  /*5020*/  IMAD.SHL.U32 R15, R18, 0x2, RZ ;  /* 0x00000002120f7824 */ /* 0x01afca00078e00ff */
[----:B------:R-:W-:Y:S02]  /*5030*/  LOP3.LUT R15, R15, 0x6, RZ, 0xc0, !PT ;  /* 0x000000060f0f7812 */ /* 0x000fe400078ec0ff */
        /* <DEDUP_REMOVED lines=10> */
.L_x_449:
[----:B------:R-:W-:Y:S05]  /*50e0*/  BSYNC.RECONVERGENT B1 ;  /* 0x0000000000017941 */ /* 0x000fea0003800200 */
.L_x_448:
[----:B------:R-:W-:Y:S01]  /*50f0*/  BSSY.RECONVERGENT B1, `(.L_x_455) ;  /* 0x0000028000017945 */ /* 0x000fe20003800200 */
[----:B------:R-:W-:-:S03]  /*5100*/  LEA R134, R5, R130, 0x1 ;  /* 0x0000008205867211 */ /* 0x000fc600078e08ff */
        /* <DEDUP_REMOVED lines=17> */
.L_x_458:
[----:B------:R-:W-:Y:S05]  /*5220*/  BSYNC.RECONVERGENT B2 ;  /* 0x0000000000027941 */ /* 0x000fea0003800200 */
.L_x_457:
        /* <DEDUP_REMOVED lines=20> */
.L_x_456:
[----:B------:R-:W-:Y:S05]  /*5370*/  BSYNC.RECONVERGENT B1 ;  /* 0x0000000000017941 */ /* 0x000fea0003800200 */
.L_x_455:
[----:B------:R-:W-:Y:S01]  /*5380*/  BSSY.RECONVERGENT B1, `(.L_x_459) ;  /* 0x0000028000017945 */ /* 0x000fe20003800200 */
[----:B------:R-:W-:-:S03]  /*5390*/  IMAD.IADD R134, R134, 0x1, R5 ;  /* 0x0000000186867824 */ /* 0x000fc600078e0205 */
        /* <DEDUP_REMOVED lines=17> */
.L_x_462:
[----:B------:R-:W-:Y:S05]  /*54b0*/  BSYNC.RECONVERGENT B2 ;  /* 0x0000000000027941 */ /* 0x000fea0003800200 */
.L_x_461:
        /* <DEDUP_REMOVED lines=20> */
.L_x_460:
[----:B------:R-:W-:Y:S05]  /*5600*/  BSYNC.RECONVERGENT B1 ;  /* 0x0000000000017941 */ /* 0x000fea0003800200 */
.L_x_459:
        /* <DEDUP_REMOVED lines=19> */
.L_x_466:
[----:B------:R-:W-:Y:S05]  /*5740*/  BSYNC.RECONVERGENT B2 ;  /* 0x0000000000027941 */ /* 0x000fea0003800200 */
.L_x_465:
        /* <DEDUP_REMOVED lines=20> */
.L_x_464:
[----:B------:R-:W-:Y:S05]  /*5890*/  BSYNC.RECONVERGENT B1 ;  /* 0x0000000000017941 */ /* 0x000fea0003800200 */
.L_x_463:
        /* <DEDUP_REMOVED lines=19> */
.L_x_470:
[----:B------:R-:W-:Y:S05]  /*59d0*/  BSYNC.RECONVERGENT B2 ;  /* 0x0000000000027941 */ /* 0x000fea0003800200 */
.L_x_469:
        /* <DEDUP_REMOVED lines=20> */
.L_x_468:
[----:B------:R-:W-:Y:S05]  /*5b20*/  BSYNC.RECONVERGENT B1 ;  /* 0x0000000000017941 */ /* 0x000fea0003800200 */
.L_x_467:
        /* <DEDUP_REMOVED lines=19> */
.L_x_474:
[----:B------:R-:W-:Y:S05]  /*5c60*/  BSYNC.RECONVERGENT B2 ;  /* 0x0000000000027941 */ /* 0x000fea0003800200 */
.L_x_473:
        /* <DEDUP_REMOVED lines=20> */
.L_x_472:
[----:B------:R-:W-:Y:S05]  /*5db0*/  BSYNC.RECONVERGENT B1 ;  /* 0x0000000000017941 */ /* 0x000fea0003800200 */
.L_x_471:
        /* <DEDUP_REMOVED lines=19> */
.L_x_478:
[----:B------:R-:W-:Y:S05]  /*5ef0*/  BSYNC.RECONVERGENT B2 ;  /* 0x0000000000027941 */ /* 0x000fea0003800200 */
.L_x_477:
        /* <DEDUP_REMOVED lines=20> */
.L_x_476:
[----:B------:R-:W-:Y:S05]  /*6040*/  BSYNC.RECONVERGENT B1 ;  /* 0x0000000000017941 */ /* 0x000fea0003800200 */
.L_x_475:
        /* <DEDUP_REMOVED lines=19> */
.L_x_482:
[----:B------:R-:W-:Y:S05]  /*6180*/  BSYNC.RECONVERGENT B2 ;  /* 0x0000000000027941 */ /* 0x000fea0003800200 */
.L_x_481:
        /* <DEDUP_REMOVED lines=20> */
.L_x_480:
[----:B------:R-:W-:Y:S05]  /*62d0*/  BSYNC.RECONVERGENT B1 ;  /* 0x0000000000017941 */ /* 0x000fea0003800200 */
.L_x_479:
[----:B------:R-:W-:Y:S01]  /*62e0*/  BSSY.RECONVERGENT B1, `(.L_x_483) ;  /* 0x0000027000017945 */ /* 0x000fe20003800200 */
[----:B------:R-:W-:-:S03]  /*62f0*/  IMAD R129, R5, 0x80, R128 ;  /* 0x0000008005817824 */ /* 0x000fc600078e0280 */
[----:B------:R-:W-:Y:S05]  /*6300*/  @P1 BRA `(.L_x_484) ;  /* 0x0000000000901947 */ /* 0x000fea0003800000 */
[----:B------:R-:W-:Y:S01]  /*6310*/  ISETP.GE.AND P3, PT, R129, R70, PT ;  /* 0x000000468100720c */ /* 0x000fe20003f66270 */
[----:B------:R-:W-:Y:S01]  /*6320*/  BSSY.RECONVERGENT B2, `(.L_x_485) ;  /* 0x000000e000027945 */ /* 0x000fe20003800200 */
[----:B------:R-:W-:-:S11]  /*6330*/  MOV R94, RZ ;  /* 0x000000ff005e7202 */ /* 0x000fd60000000f00 */
        /* <DEDUP_REMOVED lines=12> */
.L_x_486:
[----:B------:R-:W-:Y:S05]  /*6400*/  BSYNC.RECONVERGENT B2 ;  /* 0x0000000000027941 */ /* 0x000fea0003800200 */
.L_x_485:
        /* <DEDUP_REMOVED lines=20> */
.L_x_484:
[----:B------:R-:W-:Y:S05]  /*6550*/  BSYNC.RECONVERGENT B1 ;  /* 0x0000000000017941 */ /* 0x000fea0003800200 */
.L_x_483:
        /* <DEDUP_REMOVED lines=19> */
.L_x_490:
[----:B------:R-:W-:Y:S05]  /*6690*/  BSYNC.RECONVERGENT B2 ;  /* 0x0000000000027941 */ /* 0x000fea0003800200 */
.L_x_489:
        /* <DEDUP_REMOVED lines=20> */
.L_x_488:
[----:B------:R-:W-:Y:S05]  /*67e0*/  BSYNC.RECONVERGENT B1 ;  /* 0x0000000000017941 */ /* 0x000fea0003800200 */
.L_x_487:
        /* <DEDUP_REMOVED lines=19> */
.L_x_494:
[----:B------:R-:W-:Y:S05]  /*6920*/  BSYNC.RECONVERGENT B2 ;  /* 0x0000000000027941 */ /* 0x000fea0003800200 */
.L_x_493:
        /* <DEDUP_REMOVED lines=8> */
[----:B-----5:R-:W-:-:S02]  /*69b0*/  HADD2 R96, R96, R51 ;  /* 0x0000003360607230 */ /* 0x020fc40000000000 */
[----:B------:R-:W-:Y:S01]  /*69c0*/  @!P3 IMAD R128, R12, R128, R129 ;  /* 0x000000800c80b224 */ /* 0x000fe200078e0281 */
[----:B------:R-:W-:-:S03]  /*69d0*/  @!P3 LOP3.LUT R129, R130, 0x6, RZ, 0xc0, !PT ;  /* 0x000000068281b812 */ /* 0x000fc600078ec0ff */
[----:B------:R-:W-:-:S04]  /*69e0*/  @!P3 IMAD R128, R128, R5, RZ ;  /* 0x000000058080b224 */ /* 0x000fc800078e02ff */
[----:B------:R-:W-:Y:S01]  /*69f0*/  @!P3 IMAD R129, R128, 0xa0, R129 ;  /* 0x000000a08081b824 */ /* 0x000fe200078e0281 */
[----:B------:R-:W-:-:S04]  /*6a00*/  @!P3 SHF.R.S32.HI R128, RZ, 0x1f, R11 ;  /* 0x0000001fff80b819 */ /* 0x000fc8000001140b */
[----:B------:R-:W-:-:S04]  /*6a10*/  @!P3 IADD3 R11, P4, PT, R129, R11, RZ ;  /* 0x0000000b810bb210 */ /* 0x000fc80007f9e0ff */
[----:B------:R-:W-:Y:S02]  /*6a20*/  @!P3 LEA.HI.X.SX32 R128, R129, R128, 0x1, P4 ;  /* 0x000000808180b211 */ /* 0x000fe400020f0eff */
[----:B0-----:R-:W-:-:S04]  /*6a30*/  @!P3 LEA R14, P4, R11, R14, 0x1 ;  /* 0x0000000e0b0eb211 */ /* 0x001fc800078808ff */
[----:B------:R-:W-:Y:S01]  /*6a40*/  @!P3 LEA.HI.X R15, R11, R15, R128, 0x1, P4 ;  /* 0x0000000f0b0fb211 */ /* 0x000fe200020f0c80 */
[----:B--2---:R-:W-:-:S05]  /*6a50*/  @P5 HFMA2 R96, R96, R13, -RZ ;  /* 0x0000000d60605231 */ /* 0x004fca00001000ff */
[----:B------:R0:W-:Y:S03]  /*6a60*/  @!P3 STG.E desc[UR36][R14.64], R96 ;  /* 0x000000600e00b986 */ /* 0x0001e6000c101924 */
.L_x_492:
[----:B------:R-:W-:Y:S05]  /*6a70*/  BSYNC.RECONVERGENT B1 ;  /* 0x0000000000017941 */ /* 0x000fea0003800200 */
.L_x_491:
        /* <DEDUP_REMOVED lines=19> */
.L_x_498:
[----:B------:R-:W-:Y:S05]  /*6bb0*/  BSYNC.RECONVERGENT B2 ;  /* 0x0000000000027941 */ /* 0x000fea0003800200 */
.L_x_497:
        /* <DEDUP_REMOVED lines=20> */
.L_x_496:
[----:B------:R-:W-:Y:S05]  /*6d00*/  BSYNC.RECONVERGENT B1 ;  /* 0x0000000000017941 */ /* 0x000fea0003800200 */
.L_x_495:
        /* <DEDUP_REMOVED lines=19> */
.L_x_502:
[----:B------:R-:W-:Y:S05]  /*6e40*/  BSYNC.RECONVERGENT B2 ;  /* 0x0000000000027941 */ /* 0x000fea0003800200 */
.L_x_501:
        /* <DEDUP_REMOVED lines=8> */
[----:B-----5:R-:W-:-:S02]  /*6ed0*/  HFMA2 R98, R98, 1, 1, R53 ;  /* 0x3c003c0062627831 */ /* 0x020fc40000000035 */
        /* <DEDUP_REMOVED lines=9> */
[----:B--2---:R-:W-:-:S05]  /*6f70*/  @P5 HMUL2 R98, R98, R13 ;  /* 0x0000000d62625232 */ /* 0x004fca0000000000 */
[----:B------:R0:W-:Y:S03]  /*6f80*/  @!P3 STG.E desc[UR36][R14.64], R98 ;  /* 0x000000620e00b986 */ /* 0x0001e6000c101924 */
.L_x_500:
[----:B------:R-:W-:Y:S05]  /*6f90*/  BSYNC.RECONVERGENT B1 ;  /* 0x0000000000017941 */ /* 0x000fea0003800200 */
.L_x_499:
        /* <DEDUP_REMOVED lines=19> */
.L_x_506:
[----:B------:R-:W-:Y:S05]  /*70d0*/  BSYNC.RECONVERGENT B2 ;  /* 0x0000000000027941 */ /* 0x000fea0003800200 */
.L_x_505:
        /* <DEDUP_REMOVED lines=20> */
.L_x_504:
[----:B------:R-:W-:Y:S05]  /*7220*/  BSYNC.RECONVERGENT B1 ;  /* 0x0000000000017941 */ /* 0x000fea0003800200 */
.L_x_503:
        /* <DEDUP_REMOVED lines=19> */
.L_x_510:
[----:B------:R-:W-:Y:S05]  /*7360*/  BSYNC.RECONVERGENT B2 ;  /* 0x0000000000027941 */ /* 0x000fea0003800200 */
.L_x_509:
        /* <DEDUP_REMOVED lines=20> */
.L_x_508:
[----:B------:R-:W-:Y:S05]  /*74b0*/  BSYNC.RECONVERGENT B1 ;  /* 0x0000000000017941 */ /* 0x000fea0003800200 */
.L_x_507:
        /* <DEDUP_REMOVED lines=19> */
.L_x_514:
[----:B------:R-:W-:Y:S05]  /*75f0*/  BSYNC.RECONVERGENT B2 ;  /* 0x0000000000027941 */ /* 0x000fea0003800200 */
.L_x_513:
        /* <DEDUP_REMOVED lines=20> */
.L_x_512:
[----:B------:R-:W-:Y:S05]  /*7740*/  BSYNC.RECONVERGENT B1 ;  /* 0x0000000000017941 */ /* 0x000fea0003800200 */
.L_x_511:
        /* <DEDUP_REMOVED lines=19> */
.L_x_518:
[----:B------:R-:W-:Y:S05]  /*7880*/  BSYNC.RECONVERGENT B2 ;  /* 0x0000000000027941 */ /* 0x000fea0003800200 */
.L_x_517:
        /* <DEDUP_REMOVED lines=20> */
.L_x_516:
[----:B------:R-:W-:Y:S05]  /*79d0*/  BSYNC.RECONVERGENT B1 ;  /* 0x0000000000017941 */ /* 0x000fea0003800200 */
.L_x_515:
        /* <DEDUP_REMOVED lines=19> */
.L_x_522:
[----:B------:R-:W-:Y:S05]  /*7b10*/  BSYNC.RECONVERGENT B2 ;  /* 0x0000000000027941 */ /* 0x000fea0003800200 */
.L_x_521:
        /* <DEDUP_REMOVED lines=20> */
.L_x_520:
[----:B------:R-:W-:Y:S05]  /*7c60*/  BSYNC.RECONVERGENT B1 ;  /* 0x0000000000017941 */ /* 0x000fea0003800200 */
.L_x_519:
        /* <DEDUP_REMOVED lines=19> */
.L_x_526:
[----:B------:R-:W-:Y:S05]  /*7da0*/  BSYNC.RECONVERGENT B2 ;  /* 0x0000000000027941 */ /* 0x000fea0003800200 */
.L_x_525:
        /* <DEDUP_REMOVED lines=20> */
.L_x_524:
[----:B------:R-:W-:Y:S05]  /*7ef0*/  BSYNC.RECONVERGENT B1 ;  /* 0x0000000000017941 */ /* 0x000fea0003800200 */
.L_x_523:
        /* <DEDUP_REMOVED lines=19> */
.L_x_530:
[----:B------:R-:W-:Y:S05]  /*8030*/  BSYNC.RECONVERGENT B2 ;  /* 0x0000000000027941 */ /* 0x000fea0003800200 */
.L_x_529:
        /* <DEDUP_REMOVED lines=20> */
.L_x_528:
[----:B------:R-:W-:Y:S05]  /*8180*/  BSYNC.RECONVERGENT B1 ;  /* 0x0000000000017941 */ /* 0x000fea0003800200 */
.L_x_527:
        /* <DEDUP_REMOVED lines=19> */
.L_x_534:
[----:B------:R-:W-:Y:S05]  /*82c0*/  BSYNC.RECONVERGENT B2 ;  /* 0x0000000000027941 */ /* 0x000fea0003800200 */
.L_x_533:
        /* <DEDUP_REMOVED lines=20> */
.L_x_532:
[----:B------:R-:W-:Y:S05]  /*8410*/  BSYNC.RECONVERGENT B1 ;  /* 0x0000000000017941 */ /* 0x000fea0003800200 */
.L_x_531:
        /* <DEDUP_REMOVED lines=19> */
.L_x_538:
[----:B------:R-:W-:Y:S05]  /*8550*/  BSYNC.RECONVERGENT B2 ;  /* 0x0000000000027941 */ /* 0x000fea0003800200 */
.L_x_537:
        /* <DEDUP_REMOVED lines=20> */
.L_x_536:
[----:B------:R-:W-:Y:S05]  /*86a0*/  BSYNC.RECONVERGENT B1 ;  /* 0x0000000000017941 */ /* 0x000fea0003800200 */
.L_x_535:
        /* <DEDUP_REMOVED lines=19> */
.L_x_542:
[----:B------:R-:W-:Y:S05]  /*87e0*/  BSYNC.RECONVERGENT B2 ;  /* 0x0000000000027941 */ /* 0x000fea0003800200 */
.L_x_541:
        /* <DEDUP_REMOVED lines=20> */
.L_x_540:
[----:B------:R-:W-:Y:S05]  /*8930*/  BSYNC.RECONVERGENT B1 ;  /* 0x0000000000017941 */ /* 0x000fea0003800200 */
.L_x_539:
[----:B------:R-:W-:Y:S01]  /*8940*/  ISETP.GE.AND P1, PT, R76, R77, PT ;  /* 0x0000004d4c00720c */ /* 0x000fe20003f26270 */
[----:B------:R-:W-:-:S12]  /*8950*/  BSSY.RECONVERGENT B1, `(.L_x_543) ;  /* 0x0000028000017945 */ /* 0x000fd80003800200 */
[----:B------:R-:W-:Y:S05]  /*8960*/  @P1 BRA `(.L_x_544) ;  /* 0x0000000000981947 */ /* 0x000fea0003800000 */
[----:B------:R-:W-:Y:S01]  /*8970*/  IMAD.IADD R11, R132, 0x1, R5 ;  /* 0x00000001840b7824 */ /* 0x000fe200078e0205 */
[----:B------:R-:W-:Y:S01]  /*8980*/  BSSY.RECONVERGENT B2, `(.L_x_545) ;  /* 0x0000010000027945 */ /* 0x000fe20003800200 */
[----:B------:R-:W-:-:S03]  /*8990*/  IMAD.MOV.U32 R109, RZ, RZ, RZ ;  /* 0x000000ffff6d7224 */ /* 0x000fc600078e00ff */
[----:B------:R-:W-:-:S04]  /*89a0*/  SHF.L.U32 R129, R11, 0x3, RZ ;  /* 0x000000030b817819 */ /* 0x000fc800000006ff */
[----:B------:R-:W-:-:S13]  /*89b0*/  ISETP.GE.AND P1, PT, R129, R70, PT ;  /* 0x000000468100720c */ /* 0x000fda0003f26270 */
[----:B------:R-:W-:Y:S05]  /*89c0*/  @P1 BRA `(.L_x_546) ;  /* 0x00000000002c1947 */ /* 0x000fea0003800000 */
[----:B------:R-:W2:Y:S01]  /*89d0*/  LDG.E R127, desc[UR36][R126.64] ;  /* 0x000000247e7f7981 */ /* 0x000ea2000c1e1900 */
[----:B------:R-:W-:-:S04]  /*89e0*/  SHF.L.U32 R11, R18, 0x1, RZ ;  /* 0x00000001120b7819 */ /* 0x000fc800000006ff */
        /* <DEDUP_REMOVED lines=9> */
.L_x_546:
[----:B------:R-:W-:Y:S05]  /*8a80*/  BSYNC.RECONVERGENT B2 ;  /* 0x0000000000027941 */ /* 0x000fea0003800200 */
.L_x_545:
        /* <DEDUP_REMOVED lines=20> */
.L_x_544:
[----:B------:R-:W-:Y:S05]  /*8bd0*/  BSYNC.RECONVERGENT B1 ;  /* 0x0000000000017941 */ /* 0x000fea0003800200 */
.L_x_543:
[----:B-----5:R-:W-:Y:S01]  /*8be0*/  HFMA2 R11, R123, R78, -RZ ;  /* 0x0000004e7b0b7231 */ /* 0x020fe200001000ff */
[----:B------:R-:W-:Y:S01]  /*8bf0*/  UMOV UR4, 0xffffffff ;  /* 0xffffffff00047882 */ /* 0x000fe20000000000 */
[----:B------:R-:W-:Y:S02]  /*8c00*/  LOP3.LUT P1, RZ, R18, 0x3, RZ, 0xc0, !PT ;  /* 0x0000000312ff7812 */ /* 0x000fe4000782c0ff */
[----:B------:R-:W-:-:S04]  /*8c10*/  HFMA2 R11, R120, R79, R11 ;  /* 0x0000004f780b7231 */ /* 0x000fc8000000000b */
        /* <DEDUP_REMOVED lines=14> */
[----:B0-----:R-:W-:-:S04]  /*8d00*/  HFMA2 R11, R7, R94, R11 ;  /* 0x0000005e070b7231 */ /* 0x001fc8000000000b */
        /* <DEDUP_REMOVED lines=9> */
[----:B-1234-:R-:W-:-:S04]  /*8da0*/  HFMA2 R14, R27, R104, R13 ;  /* 0x000000681b0e7231 */ /* 0x01efc8000000000d */
[----:B------:R-:W-:-:S04]  /*8db0*/  HFMA2 R14, R28, R105, R14 ;  /* 0x000000691c0e7231 */ /* 0x000fc8000000000e */
[----:B------:R-:W-:-:S04]  /*8dc0*/  HFMA2 R15, R29, R106, R14 ;  /* 0x0000006a1d0f7231 */ /* 0x000fc8000000000e */
[----:B------:R-:W-:-:S04]  /*8dd0*/  HFMA2 R15, R30, R107, R15 ;  /* 0x0000006b1e0f7231 */ /* 0x000fc8000000000f */
[----:B------:R-:W-:-:S04]  /*8de0*/  HFMA2 R15, R31, R108, R15 ;  /* 0x0000006c1f0f7231 */ /* 0x000fc8000000000f */
[----:B------:R-:W-:-:S05]  /*8df0*/  HFMA2 R15, R32, R109, R15 ;  /* 0x0000006d200f7231 */ /* 0x000fca000000000f */
[--C-:B------:R-:W-:Y:S02]  /*8e00*/  HADD2.F32 R13, -RZ, R15.reuse.H0_H0 ;  /* 0x2000000fff0d7230 */ /* 0x100fe40000004100 */
[----:B------:R-:W-:-:S05]  /*8e10*/  HADD2.F32 R12, -RZ, R15.H1_H1 ;  /* 0x3000000fff0c7230 */ /* 0x000fca0000004100 */
[----:B------:R-:W-:Y:S01]  /*8e20*/  FADD.FTZ R13, R13, R12 ;  /* 0x0000000c0d0d7221 */ /* 0x000fe20000010000 */
[----:B------:R-:W-:Y:S06]  /*8e30*/  BRA.DIV UR4, `(.L_x_547) ;  /* 0x0000004a04e87947 */ /* 0x000fec000b800000 */
[----:B------:R-:W0:Y:S02]  /*8e40*/  SHFL.BFLY PT, R14, R13, 0x2, 0x1f ;  /* 0x0c401f000d0e7f89 */ /* 0x000e2400000e0000 */
[----:B0-----:R-:W-:-:S05]  /*8e50*/  FADD.FTZ R13, R13, R14 ;  /* 0x0000000e0d0d7221 */ /* 0x001fca0000010000 */
[----:B------:R0:W1:Y:S02]  /*8e60*/  SHFL.BFLY PT, R14, R13, 0x1, 0x1f ;  /* 0x0c201f000d0e7f89 */ /* 0x00006400000e0000 */
.L_x_616:
[----:B------:R-:W-:Y:S01]  /*8e70*/  ISETP.GE.OR P1, PT, R76, R77, P1 ;  /* 0x0000004d4c00720c */ /* 0x000fe20000f26670 */
[----:B-1----:R-:W-:Y:S01]  /*8e80*/  FADD.FTZ R14, R13, R14 ;  /* 0x0000000e0d0e7221 */ /* 0x002fe20000010000 */
[----:B------:R-:W-:Y:S03]  /*8e90*/  BSSY.RECONVERGENT B1, `(.L_x_548) ;  /* 0x000001b000017945 */ /* 0x000fe60003800200 */
[----:B------:R-:W-:-:S08]  /*8ea0*/  FMUL.FTZ R11, R14, UR18 ;  /* 0x000000120e0b7c20 */ /* 0x000fd00008410000 */
[----:B------:R-:W-:Y:S05]  /*8eb0*/  @P1 BRA `(.L_x_549) ;  /* 0x0000000000601947 */ /* 0x000fea0003800000 */
[----:B------:R-:W-:Y:S02]  /*8ec0*/  ISETP.NE.U32.AND P1, PT, RZ, UR10, PT ;  /* 0x0000000aff007c0c */ /* 0x000fe4000bf25070 */
[----:B------:R-:W-:Y:S02]  /*8ed0*/  ISETP.NE.U32.AND P3, PT, RZ, UR20, PT ;  /* 0x00000014ff007c0c */ /* 0x000fe4000bf65070 */
[----:B------:R-:W-:Y:S02]  /*8ee0*/  ISETP.NE.AND.EX P1, PT, RZ, UR11, PT, P1 ;  /* 0x0000000bff007c0c */ /* 0x000fe4000bf25310 */
[----:B------:R-:W-:-:S11]  /*8ef0*/  ISETP.NE.AND.EX P3, PT, RZ, UR21, PT, P3 ;  /* 0x00000015ff007c0c */ /* 0x000fd6000bf65330 */
[----:B------:R-:W1:Y:S01]  /*8f00*/  @P1 S2R R77, SR_CTAID.X ;  /* 0x00000000004d1919 */ /* 0x000e620000002500 */
[----:B------:R-:W1:Y:S08]  /*8f10*/  @P1 LDC.64 R14, c[0x0][0x448] ;  /* 0x00011200ff0e1b82 */ /* 0x000e700000000a00 */
[----:B0-----:R-:W0:Y:S08]  /*8f20*/  @P3 LDC.64 R12, c[0x0][0x438] ;  /* 0x00010e00ff0c3b82 */ /* 0x001e300000000a00 */
[----:B------:R-:W2:Y:S01]  /*8f30*/  @P1 LDC R126, c[0x0][0x430] ;  /* 0x00010c00ff7e1b82 */ /* 0x000ea20000000800 */
[----:B-1----:R-:W-:-:S07]  /*8f40*/  @P1 IMAD.WIDE.U32 R14, R77, 0x2, R14 ;  /* 0x000000024d0e1825 */ /* 0x002fce00078e000e */
[----:B------:R-:W2:Y:S01]  /*8f50*/  @P1 LDC R77, c[0x0][0x408] ;  /* 0x00010200ff4d1b82 */ /* 0x000ea20000000800 */
[----:B0-----:R-:W-:Y:S01]  /*8f60*/  @P3 IMAD.WIDE R12, R72, 0x2, R12 ;  /* 0x00000002480c3825 */ /* 0x001fe200078e020c */
[----:B------:R-:W3:Y:S05]  /*8f70*/  @P1 LDG.E.U16 R14, desc[UR36][R14.64] ;  /* 0x000000240e0e1981 */ /* 0x000eea000c1e1500 */
[----:B------:R-:W4:Y:S01]  /*8f80*/  @P3 LDG.E.U16 R12, desc[UR36][R12.64] ;  /* 0x000000240c0c3981 */ /* 0x000f22000c1e1500 */
[----:B--2---:R-:W-:-:S04]  /*8f90*/  @P1 IADD3 R77, PT, PT, R77, R126, RZ ;  /* 0x0000007e4d4d1210 */ /* 0x004fc80007ffe0ff */
[----:B------:R-:W-:-:S04]  /*8fa0*/  @P1 ISETP.GE.AND P4, PT, R76, R77, PT ;  /* 0x0000004d4c00120c */ /* 0x000fc80003f86270 */
[----:B------:R-:W-:-:S04]  /*8fb0*/  @P1 SEL R77, R16, RZ, !P4 ;  /* 0x000000ff104d1207 */ /* 0x000fc80006000000 */
[----:B------:R-:W-:Y:S01]  /*8fc0*/  @P1 IADD3 R77, PT, PT, R73, R77, -R22 ;  /* 0x0000004d494d1210 */ /* 0x000fe20007ffe816 */
[----:B---3--:R-:W-:Y:S02]  /*8fd0*/  @P1 HADD2.F32 R126, -RZ, R14.H0_H0 ;  /* 0x2000000eff7e1230 */ /* 0x008fe40000004100 */
[----:B----4-:R-:W-:Y:S01]  /*8fe0*/  @P3 HADD2.F32 R76, -RZ, R12.H0_H0 ;  /* 0x2000000cff4c3230 */ /* 0x010fe20000004100 */
[----:B------:R-:W-:-:S04]  /*8ff0*/  @P1 I2FP.F32.S32 R12, R77 ;  /* 0x0000004d000c1245 */ /* 0x000fc80000201400 */
[----:B------:R-:W-:-:S04]  /*9000*/  @P3 FADD.FTZ R11, R11, R76 ;  /* 0x0000004c0b0b3221 */ /* 0x000fc80000010000 */
[----:B------:R-:W-:-:S05]  /*9010*/  @P1 FFMA.FTZ R11, R12, R126, R11 ;  /* 0x0000007e0c0b1223 */ /* 0x000fca000001000b */
[----:B------:R1:W-:Y:S01]  /*9020*/  STS [R75], R11 ;  /* 0x0000000b4b007388 */ /* 0x0003e20000000800 */
[----:B------:R-:W-:-:S07]  /*9030*/  @!P2 FMNMX.FTZ R122, R122, R11, !PT ;  /* 0x0000000b7a7aa209 */ /* 0x000fce0007810000 */
.L_x_549:
[----:B------:R-:W-:Y:S05]  /*9040*/  BSYNC.RECONVERGENT B1 ;  /* 0x0000000000017941 */ /* 0x000fea0003800200 */
.L_x_548:
[----:B------:R-:W-:Y:S01]  /*9050*/  VIADD R12, R73, 0xf ;  /* 0x0000000f490c7836 */ /* 0x000fe20000000000 */
[----:B------:R-:W-:Y:S01]  /*9060*/  IADD3 R68, P2, PT, R68, 0x10, RZ ;  /* 0x0000001044447810 */ /* 0x000fe20007f5e0ff */
[----:B-1----:R-:W-:Y:S01]  /*9070*/  VIADD R75, R75, 0x40 ;  /* 0x000000404b4b7836 */ /* 0x002fe20000000000 */
[----:B------:R-:W-:Y:S02]  /*9080*/  IADD3 R73, PT, PT, R73, 0x10, RZ ;  /* 0x0000001049497810 */ /* 0x000fe40007ffe0ff */
[----:B------:R-:W-:Y:S01]  /*9090*/  ISETP.GE.AND P1, PT, R12, R71, PT ;  /* 0x000000470c00720c */ /* 0x000fe20003f26270 */
[----:B------:R-:W-:Y:S01]  /*90a0*/  IMAD.X R69, RZ, RZ, R69, P2 ;  /* 0x000000ffff457224 */ /* 0x000fe200010e0645 */
[----:B------:R-:W-:-:S11]  /*90b0*/  IADD3 R72, PT, PT, R72, 0x10, RZ ;  /* 0x0000001048487810 */ /* 0x000fd60007ffe0ff */
[----:B------:R-:W-:Y:S05]  /*90c0*/  @!P1 BRA `(.L_x_550) ;  /* 0xffffffa400f89947 */ /* 0x000fea000383ffff */
.L_x_420:
[----:B------:R-:W-:Y:S05]  /*90d0*/  BSYNC B0 ;  /* 0x0000000000007941 */ /* 0x000fea0003800000 */
.L_x_419:
[----:B------:R-:W-:-:S03]  /*90e0*/  UMOV UR4, 0xffffffff ;  /* 0xffffffff00047882 */ /* 0x000fc60000000000 */
[----:B------:R-:W-:Y:S05]  /*90f0*/  BRA.DIV UR4, `(.L_x_551) ;  /* 0x0000004a04787947 */ /* 0x000fea000b800000 */
[----:B------:R-:W0:Y:S02]  /*9100*/  SHFL.BFLY PT, R14, R122, 0x10, 0x1f ;  /* 0x0e001f007a0e7f89 */ /* 0x000e2400000e0000 */
[----:B0-----:R-:W-:-:S05]  /*9110*/  FMNMX.FTZ R13, R14, R122, !PT ;  /* 0x0000007a0e0d7209 */ /* 0x001fca0007810000 */
[----:B------:R-:W0:Y:S02]  /*9120*/  SHFL.BFLY PT, R14, R13, 0x8, 0x1f ;  /* 0x0d001f000d0e7f89 */ /* 0x000e2400000e0000 */
[----:B0-----:R-:W-:-:S05]  /*9130*/  FMNMX.FTZ R0, R13, R14, !PT ;  /* 0x0000000e0d007209 */ /* 0x001fca0007810000 */
[----:B------:R0:W2:Y:S02]  /*9140*/  SHFL.BFLY PT, R14, R0, 0x4, 0x1f ;  /* 0x0c801f00000e7f89 */ /* 0x0000a400000e0000 */
.L_x_621:
[----:B------:R-:W3:Y:S01]  /*9150*/  S2R R16, SR_CgaCtaId ;  /* 0x0000000000107919 */ /* 0x000ee20000008800 */
[----:B------:R-:W-:Y:S01]  /*9160*/  LOP3.LUT P0, R6, R18, 0x1f, RZ, 0xc0, !PT ;  /* 0x0000001f12067812 */ /* 0x000fe2000780c0ff */
[----:B------:R-:W-:Y:S05]  /*9170*/  WARPSYNC.ALL ;  /* 0x0000000000007948 */ /* 0x000fea0003800000 */
[----:B------:R-:W-:Y:S02]  /*9180*/  MOV R15, 0x400 ;  /* 0x00000400000f7802 */ /* 0x000fe40000000f00 */
[----:B--2---:R-:W-:Y:S02]  /*9190*/  FMNMX.FTZ R7, R0, R14, !PT ;  /* 0x0000000e00077209 */ /* 0x004fe40007810000 */
[----:B---3--:R-:W-:-:S04]  /*91a0*/  LEA R9, R16, R15, 0x18 ;  /* 0x0000000f10097211 */ /* 0x008fc800078ec0ff */
[----:B0-----:R-:W-:-:S05]  /*91b0*/  @!P0 LEA.HI R0, R18, R9, RZ, 0x1d ;  /* 0x0000000912008211 */ /* 0x001fca00078fe8ff */
[----:B------:R0:W-:Y:S01]  /*91c0*/  @!P0 STS [R0], R7 ;  /* 0x0000000700008388 */ /* 0x0001e20000000800 */
[----:B------:R-:W-:Y:S01]  /*91d0*/  BAR.SYNC.DEFER_BLOCKING 0x0 ;  /* 0x0000000000007b1d */ /* 0x000fe20000010000 */
[C---:B------:R-:W-:Y:S01]  /*91e0*/  ISETP.GT.U32.AND P0, PT, R6.reuse, 0x1, PT ;  /* 0x000000010600780c */ /* 0x040fe20003f04070 */
[----:B------:R-:W-:Y:S01]  /*91f0*/  IMAD.MOV.U32 R10, RZ, RZ, -0x800001 ;  /* 0xff7fffffff0a7424 */ /* 0x000fe200078e00ff */
[----:B0-----:R-:W-:-:S05]  /*9200*/  LEA R0, R6, R9, 0x2 ;  /* 0x0000000906007211 */ /* 0x001fca00078e10ff */
[----:B------:R-:W0:Y:S01]  /*9210*/  S2UR UR10, SR_CTAID.Y ;  /* 0x00000000000a79c3 */ /* 0x000e220000002600 */
[----:B------:R-:W-:Y:S05]  /*9220*/  BSSY.RECONVERGENT B0, `(.L_x_552) ;  /* 0x0000150000007945 */ /* 0x000fea0003800200 */
[----:B------:R-:W2:Y:S01]  /*9230*/  @!P0 LDS R10, [R0] ;  /* 0x00000000000a8984 */ /* 0x000ea20000000800 */
[----:B0-----:R-:W-:Y:S02]  /*9240*/  IMAD R23, R5, UR10, RZ ;  /* 0x0000000a05177c24 */ /* 0x001fe4000f8e02ff */
[----:B------:R-:W-:-:S03]  /*9250*/  IMAD.MOV.U32 R5, RZ, RZ, RZ ;  /* 0x000000ffff057224 */ /* 0x000fc600078e00ff */
[----:B------:R-:W-:Y:S01]  /*9260*/  SHF.R.S32.HI R4, RZ, 0x1f, R23 ;  /* 0x0000001fff047819 */ /* 0x000fe20000011417 */
[----:B--2---:R-:W0:Y:S02]  /*9270*/  SHFL.BFLY PT, R7, R10, 0x1, 0x1f ;  /* 0x0c201f000a077f89 */ /* 0x004e2400000e0000 */
[----:B0-----:R-:W-:Y:S02]  /*9280*/  FMNMX.FTZ R8, R7, R10, !PT ;  /* 0x0000000a07087209 */ /* 0x001fe40007810000 */
[----:B------:R-:W-:-:S04]  /*9290*/  IADD3 R7, PT, PT, R18, R3, RZ ;  /* 0x0000000312077210 */ /* 0x000fc80007ffe0ff */
[----:B------:R-:W-:Y:S01]  /*92a0*/  ISETP.GE.AND P0, PT, R7, R22, PT ;  /* 0x000000160700720c */ /* 0x000fe20003f06270 */
[----:B------:R-:W0:-:S12]  /*92b0*/  SHFL.IDX PT, R8, R8, RZ, 0x1f ;  /* 0x00001fff08087589 */ /* 0x000e1800000e0000 */
[----:B------:R-:W-:Y:S05]  /*92c0*/  @P0 BRA `(.L_x_553) ;  /* 0x0000001400140947 */ /* 0x000fea0003800000 */
[----:B------:R-:W2:Y:S02]  /*92d0*/  LDC.64 R10, c[0x0][0x420] ;  /* 0x00010800ff0a7b82 */ /* 0x000ea40000000a00 */
[----:B--2---:R-:W-:-:S04]  /*92e0*/  ISETP.NE.U32.AND P0, PT, R10, RZ, PT ;  /* 0x000000ff0a00720c */ /* 0x004fc80003f05070 */
[----:B------:R-:W-:-:S13]  /*92f0*/  ISETP.NE.AND.EX P0, PT, R11, RZ, PT, P0 ;  /* 0x000000ff0b00720c */ /* 0x000fda0003f05300 */
[----:B------:R-:W-:Y:S05]  /*9300*/  @P0 BRA `(.L_x_554) ;  /* 0x0000000c008c0947 */ /* 0x000fea0003800000 */
[----:B------:R-:W-:Y:S01]  /*9310*/  VIADDMNMX R10, R7, 0x40, R22, !PT ;  /* 0x00000040070a7846 */ /* 0x000fe20007800116 */
[----:B------:R-:W-:Y:S01]  /*9320*/  BSSY.RECONVERGENT B1, `(.L_x_555) ;  /* 0x000001c000017945 */ /* 0x000fe20003800200 */
[----:B------:R-:W-:Y:S01]  /*9330*/  LOP3.LUT R5, RZ, R18, RZ, 0x33, !PT ;  /* 0x00000012ff057212 */ /* 0x000fe200078e33ff */
[----:B------:R-:W-:-:S03]  /*9340*/  IMAD.MOV.U32 R11, RZ, RZ, R7 ;  /* 0x000000ffff0b7224 */ /* 0x000fc600078e0007 */
[----:B------:R-:W-:-:S04]  /*9350*/  IADD3 R10, PT, PT, -R3, R10, R5 ;  /* 0x0000000a030a7210 */ /* 0x000fc80007ffe105 */
        /* <DEDUP_REMOVED lines=8> */
[----:B------:R-:W-:Y:S01]  /*93e0*/  LOP3.LUT R10, R5, 0x3, RZ, 0xc0, !PT ;  /* 0x00000003050a7812 */ /* 0x000fe200078ec0ff */
[----:B------:R-:W-:Y:S01]  /*93f0*/  IMAD.MOV.U32 R5, RZ, RZ, RZ ;  /* 0x000000ffff057224 */ /* 0x000fe200078e00ff */
[----:B------:R-:W-:Y:S01]  /*9400*/  MOV R11, R7 ;  /* 0x00000007000b7202 */ /* 0x000fe20000000f00 */
[----:B-1----:R-:W-:Y:S01]  /*9410*/  IMAD R12, R18, 0x4, R13 ;  /* 0x00000004120c7824 */ /* 0x002fe200078e020d */
[----:B------:R-:W-:-:S07]  /*9420*/  IADD3 R10, PT, PT, -R10, RZ, RZ ;  /* 0x000000ff0a0a7210 */ /* 0x000fce0007ffe1ff */
.L_x_557:
[----:B------:R-:W0:Y:S01]  /*9430*/  LDS R13, [R12] ;  /* 0x000000000c0d7984 */ /* 0x000e220000000800 */
[----:B------:R-:W-:Y:S01]  /*9440*/  VIADD R10, R10, 0x1 ;  /* 0x000000010a0a7836 */ /* 0x000fe20000000000 */
[----:B------:R-:W-:-:S04]  /*9450*/  IADD3 R11, PT, PT, R11, 0x40, RZ ;  /* 0x000000400b0b7810 */ /* 0x000fc80007ffe0ff */
[----:B------:R-:W-:Y:S01]  /*9460*/  ISETP.NE.AND P0, PT, R10, RZ, PT ;  /* 0x000000ff0a00720c */ /* 0x000fe20003f05270 */
[----:B0-----:R-:W-:-:S04]  /*9470*/  FADD.FTZ R13, -R8, R13 ;  /* 0x0000000d080d7221 */ /* 0x001fc80000010100 */
[----:B------:R-:W-:-:S06]  /*9480*/  FMUL.FTZ R13, R13, 1.4426950216293334961 ;  /* 0x3fb8aa3b0d0d7820 */ /* 0x000fcc0000410000 */
[----:B------:R-:W0:Y:S02]  /*9490*/  MUFU.EX2 R13, R13 ;  /* 0x0000000d000d7308 */ /* 0x000e240000000800 */
[----:B0-----:R0:W-:Y:S01]  /*94a0*/  STS [R12], R13 ;  /* 0x0000000d0c007388 */ /* 0x0011e20000000800 */
[----:B------:R-:W-:Y:S01]  /*94b0*/  FADD.FTZ R5, R13, R5 ;  /* 0x000000050d057221 */ /* 0x000fe20000010000 */
[----:B0-----:R-:W-:Y:S01]  /*94c0*/  VIADD R12, R12, 0x100 ;  /* 0x000001000c0c7836 */ /* 0x001fe20000000000 */
[----:B------:R-:W-:Y:S06]  /*94d0*/  @P0 BRA `(.L_x_557) ;  /* 0xfffffffc00d40947 */ /* 0x000fec000383ffff */
.L_x_556:
[----:B------:R-:W-:Y:S05]  /*94e0*/  BSYNC.RECONVERGENT B1 ;  /* 0x0000000000017941 */ /* 0x000fea0003800200 */
.L_x_555:
[----:B------:R-:W-:Y:S05]  /*94f0*/  @!P1 BRA `(.L_x_553) ;  /* 0x0000001000889947 */ /* 0x000fea0003800000 */
[----:B-1----:R-:W-:Y:S01]  /*9500*/  IADD3 R12, PT, PT, R22, -R11, RZ ;  /* 0x8000000b160c7210 */ /* 0x002fe20007ffe0ff */
[----:B------:R-:W-:Y:S01]  /*9510*/  VIADD R15, R15, 0x410 ;  /* 0x000004100f0f7836 */ /* 0x000fe20000000000 */
[----:B------:R-:W-:Y:S01]  /*9520*/  SHF.L.U32 R10, R3, 0x2, RZ ;  /* 0x00000002030a7819 */ /* 0x000fe200000006ff */
[----:B------:R-:W-:Y:S01]  /*9530*/  BSSY.RECONVERGENT B1, `(.L_x_558) ;  /* 0x000006d000017945 */ /* 0x000fe20003800200 */
[----:B------:R-:W-:Y:S02]  /*9540*/  ISETP.GT.AND P1, PT, R12, 0x300, PT ;  /* 0x000003000c00780c */ /* 0x000fe40003f24270 */
[----:B------:R-:W-:Y:S01]  /*9550*/  LEA R15, R16, R15, 0x18 ;  /* 0x0000000f100f7211 */ /* 0x000fe200078ec0ff */
[----:B------:R-:W-:Y:S01]  /*9560*/  IMAD R10, R11, 0x4, -R10 ;  /* 0x000000040b0a7824 */ /* 0x000fe200078e0a0a */
[----:B------:R-:W-:-:S04]  /*9570*/  PLOP3.LUT P0, PT, PT, PT, PT, 0x80, 0x8 ;  /* 0x000000000008781c */ /* 0x000fc80003f0f070 */
[----:B------:R-:W-:-:S05]  /*9580*/  IADD3 R10, PT, PT, R10, 0x200, R15 ;  /* 0x000002000a0a7810 */ /* 0x000fca0007ffe00f */
[----:B------:R-:W-:Y:S05]  /*9590*/  @!P1 BRA `(.L_x_559) ;  /* 0x0000000400989947 */ /* 0x000fea0003800000 */
[----:B------:R-:W-:Y:S02]  /*95a0*/  PLOP3.LUT P0, PT, PT, PT, PT, 0x8, 0x80 ;  /* 0x000000000080781c */ /* 0x000fe40003f0e170 */
[----:B------:R-:W-:-:S11]  /*95b0*/  IADD3 R12, PT, PT, R22, -0x300, RZ ;  /* 0xfffffd00160c7810 */ /* 0x000fd60007ffe0ff */
.L_x_560:
[----:B------:R-:W0:Y:S01]  /*95c0*/  LDS R13, [R10+-0x200] ;  /* 0xfffe00000a0d7984 */ /* 0x000e220000000800 */
[----:B------:R-:W-:-:S03]  /*95d0*/  VIADD R11, R11, 0x400 ;  /* 0x000004000b0b7836 */ /* 0x000fc60000000000 */
[----:B------:R-:W1:Y:S02]  /*95e0*/  LDS R15, [R10+-0x100] ;  /* 0xffff00000a0f7984 */ /* 0x000e640000000800 */
        /* <DEDUP_REMOVED lines=10> */
[----:B0-----:R-:W-:-:S03]  /*9690*/  FADD.FTZ R13, -R8, R13 ;  /* 0x0000000d080d7221 */ /* 0x001fc60000010100 */
[----:B------:R-:W0:Y:S01]  /*96a0*/  LDS R41, [R10+0x900] ;  /* 0x000900000a297984 */ /* 0x000e220000000800 */
[C---:B-1----:R-:W-:Y:S01]  /*96b0*/  FADD.FTZ R15, -R8.reuse, R15 ;  /* 0x0000000f080f7221 */ /* 0x042fe20000010100 */
[----:B------:R-:W-:Y:S02]  /*96c0*/  FMUL.FTZ R13, R13, 1.4426950216293334961 ;  /* 0x3fb8aa3b0d0d7820 */ /* 0x000fe40000410000 */
[----:B------:R-:W1:Y:S01]  /*96d0*/  LDS R43, [R10+0xa00] ;  /* 0x000a00000a2b7984 */ /* 0x000e620000000800 */
[C---:B--2---:R-:W-:Y:S01]  /*96e0*/  FADD.FTZ R21, -R8.reuse, R21 ;  /* 0x0000001508157221 */ /* 0x044fe20000010100 */
[----:B------:R-:W-:Y:S02]  /*96f0*/  FMUL.FTZ R15, R15, 1.4426950216293334961 ;  /* 0x3fb8aa3b0f0f7820 */ /* 0x000fe40000410000 */
[----:B------:R-:W2:Y:S01]  /*9700*/  MUFU.EX2 R13, R13 ;  /* 0x0000000d000d7308 */ /* 0x000ea20000000800 */
[----:B------:R-:W1:Y:S01]  /*9710*/  LDS R45, [R10+0xb00] ;  /* 0x000b00000a2d7984 */ /* 0x000e620000000800 */
[C---:B---3--:R-:W-:Y:S01]  /*9720*/  FADD.FTZ R25, -R8.reuse, R25 ;  /* 0x0000001908197221 */ /* 0x048fe20000010100 */
[----:B------:R-:W-:Y:S01]  /*9730*/  FMUL.FTZ R21, R21, 1.4426950216293334961 ;  /* 0x3fb8aa3b15157820 */ /* 0x000fe20000410000 */
[----:B------:R-:W3:Y:S01]  /*9740*/  MUFU.EX2 R15, R15 ;  /* 0x0000000f000f7308 */ /* 0x000ee20000000800 */
[----:B------:R-:W1:Y:S01]  /*9750*/  LDS R47, [R10+0xc00] ;  /* 0x000c00000a2f7984 */ /* 0x000e620000000800 */
[C---:B----4-:R-:W-:Y:S01]  /*9760*/  FADD.FTZ R27, -R8.reuse, R27 ;  /* 0x0000001b081b7221 */ /* 0x050fe20000010100 */
[----:B------:R-:W-:Y:S01]  /*9770*/  FMUL.FTZ R25, R25, 1.4426950216293334961 ;  /* 0x3fb8aa3b19197820 */ /* 0x000fe20000410000 */
[C---:B-----5:R-:W-:Y:S01]  /*9780*/  FADD.FTZ R29, -R8.reuse, R29 ;  /* 0x0000001d081d7221 */ /* 0x060fe20000010100 */
[----:B------:R-:W4:Y:S01]  /*9790*/  MUFU.EX2 R21, R21 ;  /* 0x0000001500157308 */ /* 0x000f220000000800 */
[----:B------:R-:W5:Y:S01]  /*97a0*/  LDS R49, [R10+0xd00] ;  /* 0x000d00000a317984 */ /* 0x000f620000000800 */
[----:B------:R-:W-:Y:S01]  /*97b0*/  FMUL.FTZ R27, R27, 1.4426950216293334961 ;  /* 0x3fb8aa3b1b1b7820 */ /* 0x000fe20000410000 */
[C---:B------:R-:W-:Y:S01]  /*97c0*/  FADD.FTZ R31, -R8.reuse, R31 ;  /* 0x0000001f081f7221 */ /* 0x040fe20000010100 */
[----:B------:R-:W4:Y:S01]  /*97d0*/  MUFU.EX2 R25, R25 ;  /* 0x0000001900197308 */ /* 0x000f220000000800 */
[----:B------:R-:W-:Y:S01]  /*97e0*/  FMUL.FTZ R29, R29, 1.4426950216293334961 ;  /* 0x3fb8aa3b1d1d7820 */ /* 0x000fe20000410000 */
[----:B--2---:R-:W-:Y:S01]  /*97f0*/  FADD.FTZ R5, R13, R5 ;  /* 0x000000050d057221 */ /* 0x004fe20000010000 */
[C---:B------:R-:W-:Y:S01]  /*9800*/  FADD.FTZ R33, -R8.reuse, R33 ;  /* 0x0000002108217221 */ /* 0x040fe20000010100 */
[----:B------:R-:W2:Y:S01]  /*9810*/  MUFU.EX2 R27, R27 ;  /* 0x0000001b001b7308 */ /* 0x000ea20000000800 */
[----:B------:R-:W-:Y:S01]  /*9820*/  FMUL.FTZ R31, R31, 1.4426950216293334961 ;  /* 0x3fb8aa3b1f1f7820 */ /* 0x000fe20000410000 */
[----:B---3--:R-:W-:Y:S01]  /*9830*/  FADD.FTZ R5, R5, R15 ;  /* 0x0000000f05057221 */ /* 0x008fe20000010000 */
[C---:B------:R-:W-:Y:S01]  /*9840*/  FADD.FTZ R35, -R8.reuse, R35 ;  /* 0x0000002308237221 */ /* 0x040fe20000010100 */
[----:B------:R-:W3:Y:S01]  /*9850*/  MUFU.EX2 R29, R29 ;  /* 0x0000001d001d7308 */ /* 0x000ee20000000800 */
[----:B------:R-:W-:Y:S01]  /*9860*/  FMUL.FTZ R33, R33, 1.4426950216293334961 ;  /* 0x3fb8aa3b21217820 */ /* 0x000fe20000410000 */
[----:B----4-:R-:W-:Y:S01]  /*9870*/  FADD.FTZ R5, R5, R21 ;  /* 0x0000001505057221 */ /* 0x010fe20000010000 */
[C---:B------:R-:W-:Y:S01]  /*9880*/  FADD.FTZ R37, -R8.reuse, R37 ;  /* 0x0000002508257221 */ /* 0x040fe20000010100 */
[----:B------:R-:W4:Y:S01]  /*9890*/  MUFU.EX2 R31, R31 ;  /* 0x0000001f001f7308 */ /* 0x000f220000000800 */
[----:B------:R-:W-:Y:S01]  /*98a0*/  FMUL.FTZ R35, R35, 1.4426950216293334961 ;  /* 0x3fb8aa3b23237820 */ /* 0x000fe20000410000 */
[----:B------:R-:W-:Y:S01]  /*98b0*/  FADD.FTZ R5, R5, R25 ;  /* 0x0000001905057221 */ /* 0x000fe20000010000 */
[C---:B------:R-:W-:Y:S01]  /*98c0*/  FADD.FTZ R39, -R8.reuse, R39 ;  /* 0x0000002708277221 */ /* 0x040fe20000010100 */
[----:B------:R-:W4:Y:S01]  /*98d0*/  MUFU.EX2 R33, R33 ;  /* 0x0000002100217308 */ /* 0x000f220000000800 */
[----:B------:R-:W-:Y:S01]  /*98e0*/  FMUL.FTZ R37, R37, 1.4426950216293334961 ;  /* 0x3fb8aa3b25257820 */ /* 0x000fe20000410000 */
[----:B--2---:R-:W-:Y:S01]  /*98f0*/  FADD.FTZ R5, R5, R27 ;  /* 0x0000001b05057221 */ /* 0x004fe20000010000 */
[C---:B0-----:R-:W-:Y:S01]  /*9900*/  FADD.FTZ R41, -R8.reuse, R41 ;  /* 0x0000002908297221 */ /* 0x041fe20000010100 */
[----:B------:R-:W0:Y:S01]  /*9910*/  MUFU.EX2 R35, R35 ;  /* 0x0000002300237308 */ /* 0x000e220000000800 */
[----:B------:R-:W-:Y:S01]  /*9920*/  FMUL.FTZ R39, R39, 1.4426950216293334961 ;  /* 0x3fb8aa3b27277820 */ /* 0x000fe20000410000 */
[----:B---3--:R-:W-:Y:S01]  /*9930*/  FADD.FTZ R5, R5, R29 ;  /* 0x0000001d05057221 */ /* 0x008fe20000010000 */
[C---:B-1----:R-:W-:Y:S01]  /*9940*/  FADD.FTZ R43, -R8.reuse, R43 ;  /* 0x0000002b082b7221 */ /* 0x042fe20000010100 */
[----:B------:R-:W1:Y:S01]  /*9950*/  MUFU.EX2 R37, R37 ;  /* 0x0000002500257308 */ /* 0x000e620000000800 */
[----:B------:R-:W-:Y:S01]  /*9960*/  FMUL.FTZ R41, R41, 1.4426950216293334961 ;  /* 0x3fb8aa3b29297820 */ /* 0x000fe20000410000 */
[----:B----4-:R-:W-:Y:S01]  /*9970*/  FADD.FTZ R5, R5, R31 ;  /* 0x0000001f05057221 */ /* 0x010fe20000010000 */
[----:B------:R-:W-:Y:S01]  /*9980*/  FMUL.FTZ R43, R43, 1.4426950216293334961 ;  /* 0x3fb8aa3b2b2b7820 */ /* 0x000fe20000410000 */
[----:B------:R-:W2:Y:S01]  /*9990*/  MUFU.EX2 R39, R39 ;  /* 0x0000002700277308 */ /* 0x000ea20000000800 */
[C---:B------:R-:W-:Y:S01]  /*99a0*/  FADD.FTZ R45, -R8.reuse, R45 ;  /* 0x0000002d082d7221 */ /* 0x040fe20000010100 */
[----:B------:R-:W-:Y:S01]  /*99b0*/  FADD.FTZ R5, R5, R33 ;  /* 0x0000002105057221 */ /* 0x000fe20000010000 */
[----:B------:R-:W-:Y:S01]  /*99c0*/  STS [R10+-0x200], R13 ;  /* 0xfffe000d0a007388 */ /* 0x000fe20000000800 */
[----:B------:R-:W3:Y:S01]  /*99d0*/  MUFU.EX2 R41, R41 ;  /* 0x0000002900297308 */ /* 0x000ee20000000800 */
[C---:B------:R-:W-:Y:S01]  /*99e0*/  FADD.FTZ R47, -R8.reuse, R47 ;  /* 0x0000002f082f7221 */ /* 0x040fe20000010100 */
[----:B------:R-:W-:Y:S01]  /*99f0*/  FMUL.FTZ R45, R45, 1.4426950216293334961 ;  /* 0x3fb8aa3b2d2d7820 */ /* 0x000fe20000410000 */
[----:B0-----:R-:W-:Y:S01]  /*9a00*/  FADD.FTZ R5, R5, R35 ;  /* 0x0000002305057221 */ /* 0x001fe20000010000 */
[----:B------:R-:W0:Y:S01]  /*9a10*/  MUFU.EX2 R43, R43 ;  /* 0x0000002b002b7308 */ /* 0x000e220000000800 */
[----:B-----5:R-:W-:Y:S01]  /*9a20*/  FADD.FTZ R49, -R8, R49 ;  /* 0x0000003108317221 */ /* 0x020fe20000010100 */
[----:B------:R-:W-:Y:S01]  /*9a30*/  FMUL.FTZ R47, R47, 1.4426950216293334961 ;  /* 0x3fb8aa3b2f2f7820 */ /* 0x000fe20000410000 */
[----:B-1----:R-:W-:Y:S01]  /*9a40*/  FADD.FTZ R5, R5, R37 ;  /* 0x0000002505057221 */ /* 0x002fe20000010000 */
[----:B------:R-:W1:Y:S01]  /*9a50*/  MUFU.EX2 R45, R45 ;  /* 0x0000002d002d7308 */ /* 0x000e620000000800 */
        /* <DEDUP_REMOVED lines=26> */
.L_x_559:
[----:B------:R-:W-:Y:S05]  /*9c00*/  BSYNC.RECONVERGENT B1 ;  /* 0x0000000000017941 */ /* 0x000fea0003800200 */
.L_x_558:
[----:B------:R-:W-:Y:S01]  /*9c10*/  IMAD.IADD R12, R22, 0x1, -R11 ;  /* 0x00000001160c7824 */ /* 0x000fe200078e0a0b */
[----:B------:R-:W-:Y:S04]  /*9c20*/  BSSY.RECONVERGENT B1, `(.L_x_561) ;  /* 0x0000036000017945 */ /* 0x000fe80003800200 */
[----:B------:R-:W-:-:S13]  /*9c30*/  ISETP.GT.AND P1, PT, R12, 0x100, PT ;  /* 0x000001000c00780c */ /* 0x000fda0003f24270 */
[----:B------:R-:W-:Y:S05]  /*9c40*/  @!P1 BRA `(.L_x_562) ;  /* 0x0000000000cc9947 */ /* 0x000fea0003800000 */
[----:B------:R-:W0:Y:S01]  /*9c50*/  LDS R13, [R10+-0x200] ;  /* 0xfffe00000a0d7984 */ /* 0x000e220000000800 */
[----:B------:R-:W-:Y:S02]  /*9c60*/  PLOP3.LUT P0, PT, PT, PT, PT, 0x8, 0x80 ;  /* 0x000000000080781c */ /* 0x000fe40003f0e170 */
[----:B------:R-:W-:Y:S01]  /*9c70*/  IADD3 R11, PT, PT, R11, 0x200, RZ ;  /* 0x000002000b0b7810 */ /* 0x000fe20007ffe0ff */
[----:B------:R-:W1:Y:S04]  /*9c80*/  LDS R15, [R10+-0x100] ;  /* 0xffff00000a0f7984 */ /* 0x000e680000000800 */
[----:B------:R-:W2:Y:S04]  /*9c90*/  LDS R21, [R10] ;  /* 0x000000000a157984 */ /* 0x000ea80000000800 */
[----:B------:R-:W3:Y:S04]  /*9ca0*/  LDS R25, [R10+0x100] ;  /* 0x000100000a197984 */ /* 0x000ee80000000800 */
[----:B------:R-:W4:Y:S04]  /*9cb0*/  LDS R27, [R10+0x200] ;  /* 0x000200000a1b7984 */ /* 0x000f280000000800 */
[----:B------:R-:W5:Y:S04]  /*9cc0*/  LDS R29, [R10+0x300] ;  /* 0x000300000a1d7984 */ /* 0x000f680000000800 */
[----:B------:R-:W5:Y:S04]  /*9cd0*/  LDS R31, [R10+0x400] ;  /* 0x000400000a1f7984 */ /* 0x000f680000000800 */
[----:B------:R-:W5:Y:S01]  /*9ce0*/  LDS R33, [R10+0x500] ;  /* 0x000500000a217984 */ /* 0x000f620000000800 */
[C---:B0-----:R-:W-:Y:S01]  /*9cf0*/  FADD.FTZ R13, -R8.reuse, R13 ;  /* 0x0000000d080d7221 */ /* 0x041fe20000010100 */
[----:B-1----:R-:W-:-:S03]  /*9d00*/  FADD.FTZ R15, -R8, R15 ;  /* 0x0000000f080f7221 */ /* 0x002fc60000010100 */
[----:B------:R-:W-:Y:S01]  /*9d10*/  FMUL.FTZ R13, R13, 1.4426950216293334961 ;  /* 0x3fb8aa3b0d0d7820 */ /* 0x000fe20000410000 */
[----:B--2---:R-:W-:Y:S01]  /*9d20*/  FADD.FTZ R21, -R8, R21 ;  /* 0x0000001508157221 */ /* 0x004fe20000010100 */
[----:B------:R-:W-:-:S04]  /*9d30*/  FMUL.FTZ R15, R15, 1.4426950216293334961 ;  /* 0x3fb8aa3b0f0f7820 */ /* 0x000fc80000410000 */
[----:B------:R-:W0:Y:S01]  /*9d40*/  MUFU.EX2 R13, R13 ;  /* 0x0000000d000d7308 */ /* 0x000e220000000800 */
[C---:B---3--:R-:W-:Y:S01]  /*9d50*/  FADD.FTZ R25, -R8.reuse, R25 ;  /* 0x0000001908197221 */ /* 0x048fe20000010100 */
[----:B------:R-:W-:Y:S02]  /*9d60*/  FMUL.FTZ R21, R21, 1.4426950216293334961 ;  /* 0x3fb8aa3b15157820 */ /* 0x000fe40000410000 */
[----:B------:R-:W1:Y:S01]  /*9d70*/  MUFU.EX2 R15, R15 ;  /* 0x0000000f000f7308 */ /* 0x000e620000000800 */
[C---:B----4-:R-:W-:Y:S01]  /*9d80*/  FADD.FTZ R27, -R8.reuse, R27 ;  /* 0x0000001b081b7221 */ /* 0x050fe20000010100 */
[----:B------:R-:W-:Y:S02]  /*9d90*/  FMUL.FTZ R25, R25, 1.4426950216293334961 ;  /* 0x3fb8aa3b19197820 */ /* 0x000fe40000410000 */
[----:B------:R-:W2:Y:S01]  /*9da0*/  MUFU.EX2 R21, R21 ;  /* 0x0000001500157308 */ /* 0x000ea20000000800 */
[----:B-----5:R-:W-:Y:S01]  /*9db0*/  FADD.FTZ R29, -R8, R29 ;  /* 0x0000001d081d7221 */ /* 0x020fe20000010100 */
[----:B------:R-:W-:-:S02]  /*9dc0*/  FMUL.FTZ R27, R27, 1.4426950216293334961 ;  /* 0x3fb8aa3b1b1b7820 */ /* 0x000fc40000410000 */
[----:B------:R-:W3:Y:S01]  /*9dd0*/  MUFU.EX2 R25, R25 ;  /* 0x0000001900197308 */ /* 0x000ee20000000800 */
[C---:B------:R-:W-:Y:S01]  /*9de0*/  FADD.FTZ R31, -R8.reuse, R31 ;  /* 0x0000001f081f7221 */ /* 0x040fe20000010100 */
        /* <DEDUP_REMOVED lines=24> */
[----:B0-----:R-:W-:-:S07]  /*9f70*/  VIADD R10, R10, 0x800 ;  /* 0x000008000a0a7836 */ /* 0x001fce0000000000 */
.L_x_562:
[----:B------:R-:W-:Y:S05]  /*9f80*/  BSYNC.RECONVERGENT B1 ;  /* 0x0000000000017941 */ /* 0x000fea0003800200 */
.L_x_561:
[----:B------:R-:W-:-:S13]  /*9f90*/  ISETP.LT.OR P0, PT, R11, R22, P0 ;  /* 0x000000160b00720c */ /* 0x000fda0000701670 */
[----:B------:R-:W-:Y:S05]  /*9fa0*/  @!P0 BRA `(.L_x_553) ;  /* 0x0000000400dc8947 */ /* 0x000fea0003800000 */
[----:B------:R-:W0:Y:S04]  /*9fb0*/  LDS R11, [R10+-0x200] ;  /* 0xfffe00000a0b7984 */ /* 0x000e280000000800 */
[----:B------:R-:W1:Y:S04]  /*9fc0*/  LDS R13, [R10+-0x100] ;  /* 0xffff00000a0d7984 */ /* 0x000e680000000800 */
[----:B------:R-:W2:Y:S04]  /*9fd0*/  LDS R15, [R10] ;  /* 0x000000000a0f7984 */ /* 0x000ea80000000800 */
[----:B------:R-:W3:Y:S01]  /*9fe0*/  LDS R21, [R10+0x100] ;  /* 0x000100000a157984 */ /* 0x000ee20000000800 */
[C---:B0-----:R-:W-:Y:S01]  /*9ff0*/  FADD.FTZ R11, -R8.reuse, R11 ;  /* 0x0000000b080b7221 */ /* 0x041fe20000010100 */
[----:B-1----:R-:W-:-:S03]  /*a000*/  FADD.FTZ R13, -R8, R13 ;  /* 0x0000000d080d7221 */ /* 0x002fc60000010100 */
        /* <DEDUP_REMOVED lines=19> */
.L_x_554:
[----:B-1----:R-:W-:Y:S01]  /*a140*/  VIADDMNMX R12, R7, 0x40, R22, !PT ;  /* 0x00000040070c7846 */ /* 0x002fe20007800116 */
[----:B------:R-:W-:Y:S01]  /*a150*/  BSSY.RECONVERGENT B1, `(.L_x_563) ;  /* 0x0000024000017945 */ /* 0x000fe20003800200 */
[----:B------:R-:W-:-:S04]  /*a160*/  LOP3.LUT R5, RZ, R18, RZ, 0x33, !PT ;  /* 0x00000012ff057212 */ /* 0x000fc800078e33ff */
[----:B------:R-:W-:Y:S01]  /*a170*/  IADD3 R13, PT, PT, -R3, R12, R5 ;  /* 0x0000000c030d7210 */ /* 0x000fe20007ffe105 */
[----:B------:R-:W-:-:S03]  /*a180*/  IMAD.MOV.U32 R12, RZ, RZ, R7 ;  /* 0x000000ffff0c7224 */ /* 0x000fc600078e0007 */
[C---:B------:R-:W-:Y:S02]  /*a190*/  LOP3.LUT R5, R13.reuse, 0xc0, RZ, 0xc0, !PT ;  /* 0x000000c00d057812 */ /* 0x040fe400078ec0ff */
[----:B------:R-:W-:Y:S02]  /*a1a0*/  ISETP.GE.U32.AND P0, PT, R13, 0xc0, PT ;  /* 0x000000c00d00780c */ /* 0x000fe40003f06070 */
[----:B------:R-:W-:Y:S01]  /*a1b0*/  ISETP.NE.AND P1, PT, R5, 0xc0, PT ;  /* 0x000000c00500780c */ /* 0x000fe20003f25270 */
[----:B------:R-:W-:-:S12]  /*a1c0*/  HFMA2 R5, -RZ, RZ, 0, 0 ;  /* 0x00000000ff057431 */ /* 0x000fd800000001ff */
[----:B------:R-:W-:Y:S05]  /*a1d0*/  @!P1 BRA `(.L_x_564) ;  /* 0x00000000006c9947 */ /* 0x000fea0003800000 */
[----:B------:R-:W-:Y:S02]  /*a1e0*/  IADD3 R15, PT, PT, R15, 0x410, RZ ;  /* 0x000004100f0f7810 */ /* 0x000fe40007ffe0ff */
[----:B------:R-:W-:Y:S02]  /*a1f0*/  LEA.HI R5, R13, 0x1, RZ, 0x1a ;  /* 0x000000010d057811 */ /* 0x000fe400078fd0ff */
[----:B------:R-:W-:Y:S02]  /*a200*/  IADD3 R20, P1, P2, R23, R10, R7 ;  /* 0x0000000a17147210 */ /* 0x000fe40007a3e007 */
[----:B------:R-:W-:Y:S02]  /*a210*/  LEA R15, R16, R15, 0x18 ;  /* 0x0000000f100f7211 */ /* 0x000fe400078ec0ff */
[----:B------:R-:W-:Y:S01]  /*a220*/  LOP3.LUT R10, R5, 0x3, RZ, 0xc0, !PT ;  /* 0x00000003050a7812 */ /* 0x000fe200078ec0ff */
[----:B------:R-:W-:Y:S01]  /*a230*/  IMAD.MOV.U32 R5, RZ, RZ, RZ ;  /* 0x000000ffff057224 */ /* 0x000fe200078e00ff */
[----:B------:R-:W-:Y:S01]  /*a240*/  IADD3.X R11, PT, PT, R4, R11, RZ, P1, P2 ;  /* 0x0000000b040b7210 */ /* 0x000fe20000fe44ff */
[----:B------:R-:W-:Y:S01]  /*a250*/  IMAD R13, R18, 0x4, R15 ;  /* 0x00000004120d7824 */ /* 0x000fe200078e020f */
[----:B------:R-:W-:-:S02]  /*a260*/  MOV R12, R7 ;  /* 0x00000007000c7202 */ /* 0x000fc40000000f00 */
[----:B------:R-:W-:-:S07]  /*a270*/  IADD3 R14, PT, PT, -R10, RZ, RZ ;  /* 0x000000ff0a0e7210 */ /* 0x000fce0007ffe1ff */
.L_x_565:
[----:B------:R-:W-:-:S06]  /*a280*/  IMAD.MOV.U32 R10, RZ, RZ, R20 ;  /* 0x000000ffff0a7224 */ /* 0x000fcc00078e0014 */
[----:B------:R1:W2:Y:S01]  /*a290*/  LDG.E.U8 R10, desc[UR36][R10.64] ;  /* 0x000000240a0a7981 */ /* 0x0002a2000c1e1100 */
[----:B------:R-:W-:Y:S01]  /*a2a0*/  MOV R16, RZ ;  /* 0x000000ff00107202 */ /* 0x000fe20000000f00 */
[----:B------:R-:W-:Y:S01]  /*a2b0*/  VIADD R14, R14, 0x1 ;  /* 0x000000010e0e7836 */ /* 0x000fe20000000000 */
[----:B------:R-:W-:Y:S02]  /*a2c0*/  IADD3 R20, P2, PT, R20, 0x40, RZ ;  /* 0x0000004014147810 */ /* 0x000fe40007f5e0ff */
[----:B------:R-:W-:-:S03]  /*a2d0*/  IADD3 R12, PT, PT, R12, 0x40, RZ ;  /* 0x000000400c0c7810 */ /* 0x000fc60007ffe0ff */
[----:B-1----:R-:W-:Y:S01]  /*a2e0*/  IMAD.X R11, RZ, RZ, R11, P2 ;  /* 0x000000ffff0b7224 */ /* 0x002fe200010e060b */
[----:B--2---:R-:W-:-:S13]  /*a2f0*/  ISETP.NE.AND P1, PT, R10, RZ, PT ;  /* 0x000000ff0a00720c */ /* 0x004fda0003f25270 */
[----:B------:R-:W0:Y:S02]  /*a300*/  @!P1 LDS R15, [R13] ;  /* 0x000000000d0f9984 */ /* 0x000e240000000800 */
[----:B0-----:R-:W-:-:S04]  /*a310*/  @!P1 FADD.FTZ R15, -R8, R15 ;  /* 0x0000000f080f9221 */ /* 0x001fc80000010100 */
[----:B------:R-:W-:-:S04]  /*a320*/  @!P1 FMUL.FTZ R15, R15, 1.4426950216293334961 ;  /* 0x3fb8aa3b0f0f9820 */ /* 0x000fc80000410000 */
[----:B------:R-:W0:Y:S01]  /*a330*/  @!P1 MUFU.EX2 R16, R15 ;  /* 0x0000000f00109308 */ /* 0x000e220000000800 */
[----:B------:R-:W-:Y:S01]  /*a340*/  ISETP.NE.AND P1, PT, R14, RZ, PT ;  /* 0x000000ff0e00720c */ /* 0x000fe20003f25270 */
[----:B0-----:R0:W-:Y:S01]  /*a350*/  STS [R13], R16 ;  /* 0x000000100d007388 */ /* 0x0011e20000000800 */
[----:B------:R-:W-:Y:S01]  /*a360*/  FADD.FTZ R5, R16, R5 ;  /* 0x0000000510057221 */ /* 0x000fe20000010000 */
[----:B0-----:R-:W-:-:S10]  /*a370*/  IADD3 R13, PT, PT, R13, 0x100, RZ ;  /* 0x000001000d0d7810 */ /* 0x001fd40007ffe0ff */
[----:B------:R-:W-:Y:S05]  /*a380*/  @P1 BRA `(.L_x_565) ;  /* 0xfffffffc00bc1947 */ /* 0x000fea000383ffff */
.L_x_564:
[----:B------:R-:W-:Y:S05]  /*a390*/  BSYNC.RECONVERGENT B1 ;  /* 0x0000000000017941 */ /* 0x000fea0003800200 */
.L_x_563:
[----:B------:R-:W-:Y:S05]  /*a3a0*/  @!P0 BRA `(.L_x_553) ;  /* 0x0000000000dc8947 */ /* 0x000fea0003800000 */
[----:B------:R-:W1:Y:S01]  /*a3b0*/  S2R R14, SR_CgaCtaId ;  /* 0x00000000000e7919 */ /* 0x000e620000008800 */
[----:B------:R-:W2:Y:S01]  /*a3c0*/  LDCU.64 UR4, c[0x0][0x420] ;  /* 0x00008400ff0477ac */ /* 0x000ea20008000a00 */
[----:B------:R-:W-:Y:S01]  /*a3d0*/  MOV R10, 0x400 ;  /* 0x00000400000a7802 */ /* 0x000fe20000000f00 */
[----:B------:R-:W-:-:S03]  /*a3e0*/  IMAD.SHL.U32 R11, R3, 0x4, RZ ;  /* 0x00000004030b7824 */ /* 0x000fc600078e00ff */
[----:B------:R-:W-:Y:S01]  /*a3f0*/  IADD3 R13, PT, PT, R10, 0x410, RZ ;  /* 0x000004100a0d7810 */ /* 0x000fe20007ffe0ff */
[----:B------:R-:W-:Y:S01]  /*a400*/  IMAD R10, R12, 0x4, -R11 ;  /* 0x000000040c0a7824 */ /* 0x000fe200078e0a0b */
[----:B--2---:R-:W-:-:S04]  /*a410*/  IADD3 R15, P0, P1, R23, UR4, R12 ;  /* 0x00000004170f7c10 */ /* 0x004fc8000f91e00c */
[----:B------:R-:W-:Y:S02]  /*a420*/  IADD3 R15, P2, PT, R15, 0x80, RZ ;  /* 0x000000800f0f7810 */ /* 0x000fe40007f5e0ff */
[----:B------:R-:W-:-:S04]  /*a430*/  IADD3.X R11, PT, PT, R4, UR5, RZ, P0, P1 ;  /* 0x00000005040b7c10 */ /* 0x000fc800087e24ff */
[----:B------:R-:W-:Y:S02]  /*a440*/  IADD3.X R11, PT, PT, RZ, R11, RZ, P2, !PT ;  /* 0x0000000bff0b7210 */ /* 0x000fe400017fe4ff */
[----:B-1----:R-:W-:-:S04]  /*a450*/  LEA R13, R14, R13, 0x18 ;  /* 0x0000000d0e0d7211 */ /* 0x002fc800078ec0ff */
[----:B------:R-:W-:-:S07]  /*a460*/  IADD3 R13, PT, PT, R10, 0x200, R13 ;  /* 0x000002000a0d7810 */ /* 0x000fce0007ffe00d */
.L_x_566:
[----:B------:R-:W-:-:S05]  /*a470*/  IMAD.MOV.U32 R10, RZ, RZ, R15 ;  /* 0x000000ffff0a7224 */ /* 0x000fca00078e000f */
[----:B------:R-:W2:Y:S04]  /*a480*/  LDG.E.U8 R20, desc[UR36][R10.64+-0x80] ;  /* 0xffff80240a147981 */ /* 0x000ea8000c1e1100 */
[----:B------:R-:W3:Y:S04]  /*a490*/  LDG.E.U8 R14, desc[UR36][R10.64+-0x40] ;  /* 0xffffc0240a0e7981 */ /* 0x000ee8000c1e1100 */
[----:B------:R-:W4:Y:S04]  /*a4a0*/  LDG.E.U8 R15, desc[UR36][R10.64] ;  /* 0x000000240a0f7981 */ /* 0x000f28000c1e1100 */
[----:B------:R-:W5:Y:S01]  /*a4b0*/  LDG.E.U8 R16, desc[UR36][R10.64+0x40] ;  /* 0x000040240a107981 */ /* 0x000f62000c1e1100 */
[----:B------:R-:W-:Y:S01]  /*a4c0*/  IMAD.MOV.U32 R24, RZ, RZ, RZ ;  /* 0x000000ffff187224 */ /* 0x000fe200078e00ff */
[----:B------:R-:W-:-:S02]  /*a4d0*/  IADD3 R12, PT, PT, R12, 0x100, RZ ;  /* 0x000001000c0c7810 */ /* 0x000fc40007ffe0ff */
[----:B--2---:R-:W-:Y:S02]  /*a4e0*/  ISETP.NE.AND P0, PT, R20, RZ, PT ;  /* 0x000000ff1400720c */ /* 0x004fe40003f05270 */
[----:B------:R-:W-:Y:S02]  /*a4f0*/  MOV R20, RZ ;  /* 0x000000ff00147202 */ /* 0x000fe40000000f00 */
[----:B---3--:R-:W-:Y:S01]  /*a500*/  ISETP.NE.AND P1, PT, R14, RZ, PT ;  /* 0x000000ff0e00720c */ /* 0x008fe20003f25270 */
[----:B------:R-:W-:Y:S01]  /*a510*/  HFMA2 R14, -RZ, RZ, 0, 0 ;  /* 0x00000000ff0e7431 */ /* 0x000fe200000001ff */
[----:B----4-:R-:W-:Y:S02]  /*a520*/  ISETP.NE.AND P2, PT, R15, RZ, PT ;  /* 0x000000ff0f00720c */ /* 0x010fe40003f45270 */
[----:B-----5:R-:W-:-:S05]  /*a530*/  ISETP.NE.AND P3, PT, R16, RZ, PT ;  /* 0x000000ff1000720c */ /* 0x020fca0003f65270 */
[----:B------:R-:W0:Y:S01]  /*a540*/  @!P0 LDS R15, [R13+-0x200] ;  /* 0xfffe00000d0f8984 */ /* 0x000e220000000800 */
[----:B------:R-:W-:-:S03]  /*a550*/  IMAD.MOV.U32 R16, RZ, RZ, RZ ;  /* 0x000000ffff107224 */ /* 0x000fc600078e00ff */
[----:B------:R-:W1:Y:S04]  /*a560*/  @!P1 LDS R21, [R13+-0x100] ;  /* 0xffff00000d159984 */ /* 0x000e680000000800 */
[----:B------:R-:W2:Y:S04]  /*a570*/  @!P2 LDS R25, [R13] ;  /* 0x000000000d19a984 */ /* 0x000ea80000000800 */
[----:B------:R-:W3:Y:S01]  /*a580*/  @!P3 LDS R27, [R13+0x100] ;  /* 0x000100000d1bb984 */ /* 0x000ee20000000800 */
[----:B0-----:R-:W-:-:S04]  /*a590*/  @!P0 FADD.FTZ R15, -R8, R15 ;  /* 0x0000000f080f8221 */ /* 0x001fc80000010100 */
[----:B------:R-:W-:Y:S01]  /*a5a0*/  @!P0 FMUL.FTZ R15, R15, 1.4426950216293334961 ;  /* 0x3fb8aa3b0f0f8820 */ /* 0x000fe20000410000 */
[----:B-1----:R-:W-:-:S03]  /*a5b0*/  @!P1 FADD.FTZ R21, -R8, R21 ;  /* 0x0000001508159221 */ /* 0x002fc60000010100 */
[----:B------:R0:W1:Y:S01]  /*a5c0*/  @!P0 MUFU.EX2 R14, R15 ;  /* 0x0000000f000e8308 */ /* 0x0000620000000800 */
[----:B------:R-:W-:Y:S01]  /*a5d0*/  @!P1 FMUL.FTZ R21, R21, 1.4426950216293334961 ;  /* 0x3fb8aa3b15159820 */ /* 0x000fe20000410000 */
[----:B--2---:R-:W-:Y:S01]  /*a5e0*/  @!P2 FADD.FTZ R25, -R8, R25 ;  /* 0x000000190819a221 */ /* 0x004fe20000010100 */
[----:B------:R-:W-:Y:S01]  /*a5f0*/  ISETP.GE.AND P0, PT, R12, R22, PT ;  /* 0x000000160c00720c */ /* 0x000fe20003f06270 */
[----:B---3--:R-:W-:Y:S01]  /*a600*/  @!P3 FADD.FTZ R27, -R8, R27 ;  /* 0x0000001b081bb221 */ /* 0x008fe20000010100 */
[----:B------:R-:W2:Y:S01]  /*a610*/  @!P1 MUFU.EX2 R16, R21 ;  /* 0x0000001500109308 */ /* 0x000ea20000000800 */
        /* <DEDUP_REMOVED lines=16> */
.L_x_553:
[----:B------:R-:W-:Y:S05]  /*a720*/  BSYNC.RECONVERGENT B0 ;  /* 0x0000000000007941 */ /* 0x000fea0003800200 */
.L_x_552:
[----:B0-----:R-:W0:Y:S01]  /*a730*/  SHFL.BFLY PT, R8, R5, 0x10, 0x1f ;  /* 0x0e001f0005087f89 */ /* 0x001e2200000e0000 */
[C---:B------:R-:W-:Y:S01]  /*a740*/  ISETP.NE.AND P0, PT, R6.reuse, RZ, PT ;  /* 0x000000ff0600720c */ /* 0x040fe20003f05270 */
[----:B------:R-:W2:Y:S01]  /*a750*/  LDCU UR4, c[0x0][0x3f4] ;  /* 0x00007e80ff0477ac */ /* 0x000ea20008000800 */
[----:B------:R-:W-:Y:S02]  /*a760*/  ISETP.GT.U32.AND P1, PT, R6, 0x1, PT ;  /* 0x000000010600780c */ /* 0x000fe40003f24070 */
[----:B------:R-:W-:Y:S01]  /*a770*/  SHF.R.U32.HI R6, RZ, 0x5, R18 ;  /* 0x00000005ff067819 */ /* 0x000fe20000011612 */
[----:B------:R-:W3:Y:S08]  /*a780*/  LDCU.U8 UR7, c[0x0][0x48c] ;  /* 0x00009180ff0777ac */ /* 0x000ef00008000000 */
[----:B------:R-:W-:Y:S01]  /*a790*/  @!P0 IMAD R9, R6, 0x4, R9 ;  /* 0x0000000406098824 */ /* 0x000fe200078e0209 */
[----:B--2---:R-:W-:Y:S01]  /*a7a0*/  UIADD3 UR4, UPT, UPT, UR4, 0x4, URZ ;  /* 0x0000000404047890 */ /* 0x004fe2000fffe0ff */
[----:B0-----:R-:W-:-:S03]  /*a7b0*/  FADD.FTZ R8, R8, R5 ;  /* 0x0000000508087221 */ /* 0x001fc60000010000 */
[----:B------:R-:W-:Y:S02]  /*a7c0*/  USHF.R.S32.HI UR5, URZ, 0x1f, UR4 ;  /* 0x0000001fff057899 */ /* 0x000fe40008011404 */
[----:B----4-:R-:W0:Y:S02]  /*a7d0*/  SHFL.BFLY PT, R11, R8, 0x8, 0x1f ;  /* 0x0d001f00080b7f89 */ /* 0x010e2400000e0000 */
[----:B------:R-:W-:-:S04]  /*a7e0*/  ULEA.HI UR5, UR5, UR4, URZ, 0x2 ;  /* 0x0000000405057291 */ /* 0x000fc8000f8f10ff */
[----:B------:R-:W-:-:S04]  /*a7f0*/  USHF.L.U32 UR5, UR5, 0x2, URZ ;  /* 0x0000000205057899 */ /* 0x000fc800080006ff */
[----:B------:R-:W-:Y:S01]  /*a800*/  ULOP3.LUT UR5, UR5, 0xfffffff0, URZ, 0xc0, !UPT ;  /* 0xfffffff005057892 */ /* 0x000fe2000f8ec0ff */
[----:B0-----:R-:W-:Y:S02]  /*a810*/  FADD.FTZ R11, R8, R11 ;  /* 0x0000000b080b7221 */ /* 0x001fe40000010000 */
[----:B------:R-:W0:Y:S03]  /*a820*/  S2R R8, SR_CTAID.X ;  /* 0x0000000000087919 */ /* 0x000e260000002500 */
[----:B------:R-:W2:Y:S02]  /*a830*/  SHFL.BFLY PT, R10, R11, 0x4, 0x1f ;  /* 0x0c801f000b0a7f89 */ /* 0x000ea400000e0000 */
[----:B--2---:R-:W-:-:S05]  /*a840*/  FADD.FTZ R10, R11, R10 ;  /* 0x0000000a0b0a7221 */ /* 0x004fca0000010000 */
[----:B------:R-:W2:Y:S02]  /*a850*/  SHFL.BFLY PT, R13, R10, 0x2, 0x1f ;  /* 0x0c401f000a0d7f89 */ /* 0x000ea400000e0000 */
[----:B--2---:R-:W-:Y:S01]  /*a860*/  FADD.FTZ R13, R10, R13 ;  /* 0x0000000d0a0d7221 */ /* 0x004fe20000010000 */
[----:B------:R-:W-:-:S04]  /*a870*/  CS2R R10, SRZ ;  /* 0x00000000000a7805 */ /* 0x000fc8000001ff00 */
[----:B-1----:R-:W1:Y:S02]  /*a880*/  SHFL.BFLY PT, R12, R13, 0x1, 0x1f ;  /* 0x0c201f000d0c7f89 */ /* 0x002e6400000e0000 */
[----:B-1----:R-:W-:-:S05]  /*a890*/  FADD.FTZ R12, R13, R12 ;  /* 0x0000000c0d0c7221 */ /* 0x002fca0000010000 */
[----:B------:R-:W-:Y:S01]  /*a8a0*/  @!P0 STS [R9+0x8], R12 ;  /* 0x0000080c09008388 */ /* 0x000fe20000000800 */
[----:B------:R-:W-:Y:S01]  /*a8b0*/  BAR.SYNC.DEFER_BLOCKING 0x0 ;  /* 0x0000000000007b1d */ /* 0x000fe20000010000 */
[----:B---3--:R-:W-:-:S05]  /*a8c0*/  ISETP.NE.AND P0, PT, RZ, UR7, PT ;  /* 0x00000007ff007c0c */ /* 0x008fca000bf05270 */
[----:B------:R-:W1:Y:S01]  /*a8d0*/  @!P1 LDS R12, [R0+0x8] ;  /* 0x00000800000c9984 */ /* 0x000e620000000800 */
[----:B------:R-:W-:-:S03]  /*a8e0*/  ISETP.GE.AND P1, PT, R7, R22, PT ;  /* 0x000000160700720c */ /* 0x000fc60003f26270 */
[----:B-1----:R-:W1:Y:S02]  /*a8f0*/  SHFL.BFLY PT, R5, R12, 0x1, 0x1f ;  /* 0x0c201f000c057f89 */ /* 0x002e6400000e0000 */
[----:B-1----:R-:W-:-:S06]  /*a900*/  FADD.FTZ R5, R5, R12 ;  /* 0x0000000c05057221 */ /* 0x002fcc0000010000 */
[----:B------:R-:W1:Y:S02]  /*a910*/  SHFL.IDX PT, R5, R5, RZ, 0x1f ;  /* 0x00001fff05057589 */ /* 0x000e6400000e0000 */
[----:B-1----:R-:W-:-:S04]  /*a920*/  FADD.FTZ R9, R5, 9.9999999747524270788e-07 ;  /* 0x358637bd05097421 */ /* 0x002fc80000010000 */
[----:B------:R1:W2:Y:S01]  /*a930*/  MUFU.RCP R20, R9 ;  /* 0x0000000900147308 */ /* 0x0002a20000001000 */
[----:B0-----:R-:W-:Y:S05]  /*a940*/  @!P0 BRA `(.L_x_567) ;  /* 0x0000000000208947 */ /* 0x001fea0003800000 */
[----:B------:R-:W0:Y:S08]  /*a950*/  LDC R5, c[0x0][0x3f8] ;  /* 0x0000fe00ff057b82 */ /* 0x000e300000000800 */
[----:B------:R-:W3:Y:S08]  /*a960*/  LDC R0, c[0x0][0x488] ;  /* 0x00012200ff007b82 */ /* 0x000ef00000000800 */
[----:B-1----:R-:W3:Y:S08]  /*a970*/  LDC R9, c[0x0][0x40c] ;  /* 0x00010300ff097b82 */ /* 0x002ef00000000800 */
[----:B------:R-:W1:Y:S01]  /*a980*/  LDC R11, c[0x0][0x3f4] ;  /* 0x0000fd00ff0b7b82 */ /* 0x000e620000000800 */
[----:B0-----:R-:W-:-:S04]  /*a990*/  IMAD R5, R5, UR10, R8 ;  /* 0x0000000a05057c24 */ /* 0x001fc8000f8e0208 */
[----:B---3--:R-:W-:-:S04]  /*a9a0*/  IMAD R0, R5, R0, R9 ;  /* 0x0000000005007224 */ /* 0x008fc800078e0209 */
[----:B-1----:R-:W-:-:S05]  /*a9b0*/  IMAD R10, R0, R11, RZ ;  /* 0x0000000b000a7224 */ /* 0x002fca00078e02ff */
[----:B------:R-:W-:-:S07]  /*a9c0*/  SHF.R.S32.HI R11, RZ, 0x1f, R10 ;  /* 0x0000001fff0b7819 */ /* 0x000fce000001140a */
.L_x_567:
[----:B------:R-:W-:Y:S04]  /*a9d0*/  BSSY.RECONVERGENT B0, `(.L_x_568) ;  /* 0x0000062000007945 */ /* 0x000fe80003800200 */
[----:B------:R-:W-:Y:S05]  /*a9e0*/  @P1 BRA `(.L_x_569) ;  /* 0x0000000400801947 */ /* 0x000fea0003800000 */
[----:B------:R-:W-:Y:S01]  /*a9f0*/  VIADDMNMX R0, R7, 0x40, R22, !PT ;  /* 0x0000004007007846 */ /* 0x000fe20007800116 */
[----:B------:R-:W-:Y:S01]  /*aa00*/  BSSY.RECONVERGENT B1, `(.L_x_570) ;  /* 0x0000028000017945 */ /* 0x000fe20003800200 */
[----:B------:R-:W-:-:S04]  /*aa10*/  LOP3.LUT R5, RZ, R18, RZ, 0x33, !PT ;  /* 0x00000012ff057212 */ /* 0x000fc800078e33ff */
[----:B------:R-:W-:-:S04]  /*aa20*/  IADD3 R0, PT, PT, -R3, R0, R5 ;  /* 0x0000000003007210 */ /* 0x000fc80007ffe105 */
[C---:B------:R-:W-:Y:S02]  /*aa30*/  LOP3.LUT R5, R0.reuse, 0xc0, RZ, 0xc0, !PT ;  /* 0x000000c000057812 */ /* 0x040fe400078ec0ff */
[----:B------:R-:W-:Y:S02]  /*aa40*/  ISETP.GE.U32.AND P1, PT, R0, 0xc0, PT ;  /* 0x000000c00000780c */ /* 0x000fe40003f26070 */
[----:B------:R-:W-:-:S13]  /*aa50*/  ISETP.NE.AND P2, PT, R5, 0xc0, PT ;  /* 0x000000c00500780c */ /* 0x000fda0003f45270 */
[----:B------:R-:W-:Y:S05]  /*aa60*/  @!P2 BRA `(.L_x_571) ;  /* 0x000000000084a947 */ /* 0x000fea0003800000 */
[----:B------:R-:W0:Y:S01]  /*aa70*/  S2UR UR6, SR_CgaCtaId ;  /* 0x00000000000679c3 */ /* 0x000e220000008800 */
[----:B------:R-:W3:Y:S01]  /*aa80*/  LDCU.64 UR8, c[0x0][0x480] ;  /* 0x00009000ff0877ac */ /* 0x000ee20008000a00 */
[----:B------:R-:W-:Y:S02]  /*aa90*/  LEA.HI R0, R0, 0x1, RZ, 0x1a ;  /* 0x0000000100007811 */ /* 0x000fe400078fd0ff */
[----:B------:R-:W-:Y:S01]  /*aaa0*/  IADD3 R15, P2, PT, R7, R10, RZ ;  /* 0x0000000a070f7210 */ /* 0x000fe20007f5e0ff */
[----:B------:R-:W-:Y:S01]  /*aab0*/  UMOV UR4, 0x400 ;  /* 0x0000040000047882 */ /* 0x000fe20000000000 */
[C---:B------:R-:W-:Y:S01]  /*aac0*/  SHF.L.U32 R5, R0.reuse, 0x6, RZ ;  /* 0x0000000600057819 */ /* 0x040fe200000006ff */
[----:B------:R-:W-:Y:S01]  /*aad0*/  UIADD3 UR4, UPT, UPT, UR4, 0x410, URZ ;  /* 0x0000041004047890 */ /* 0x000fe2000fffe0ff */
[----:B------:R-:W-:Y:S01]  /*aae0*/  LOP3.LUT R0, R0, 0x3, RZ, 0xc0, !PT ;  /* 0x0000000300007812 */ /* 0x000fe200078ec0ff */
[----:B------:R-:W-:Y:S01]  /*aaf0*/  IMAD.X R16, RZ, RZ, R11, P2 ;  /* 0x000000ffff107224 */ /* 0x000fe200010e060b */
[----:B------:R-:W-:-:S02]  /*ab00*/  LOP3.LUT R12, R5, 0xc0, RZ, 0xc0, !PT ;  /* 0x000000c0050c7812 */ /* 0x000fc400078ec0ff */
[----:B------:R-:W-:Y:S01]  /*ab10*/  LEA R5, R18, UR5, 0x1 ;  /* 0x0000000512057c11 */ /* 0x000fe2000f8e08ff */
[----:B-1----:R-:W-:Y:S01]  /*ab20*/  IMAD.MOV R9, RZ, RZ, -R0 ;  /* 0x000000ffff097224 */ /* 0x002fe200078e0a00 */
[----:B------:R-:W-:Y:S02]  /*ab30*/  IADD3 R7, PT, PT, R7, R12, RZ ;  /* 0x0000000c07077210 */ /* 0x000fe40007ffe0ff */
[----:B---3--:R-:W-:-:S04]  /*ab40*/  LEA R14, P2, R15, UR8, 0x2 ;  /* 0x000000080f0e7c11 */ /* 0x008fc8000f8410ff */
[----:B------:R-:W-:Y:S01]  /*ab50*/  LEA.HI.X R15, R15, UR9, R16, 0x2, P2 ;  /* 0x000000090f0f7c11 */ /* 0x000fe200090f1410 */
[----:B0-----:R-:W-:-:S06]  /*ab60*/  ULEA UR4, UR6, UR4, 0x18 ;  /* 0x0000000406047291 */ /* 0x001fcc000f8ec0ff */
[----:B------:R-:W-:Y:S02]  /*ab70*/  IADD3 R5, PT, PT, R5, UR4, RZ ;  /* 0x0000000405057c10 */ /* 0x000fe4000fffe0ff */
[----:B------:R-:W-:-:S07]  /*ab80*/  LEA R0, R18, UR4, 0x2 ;  /* 0x0000000412007c11 */ /* 0x000fce000f8e10ff */
.L_x_572:
[----:B---3--:R0:W2:Y:S01]  /*ab90*/  LDS R12, [R0] ;  /* 0x00000000000c7984 */ /* 0x0080a20000000800 */
[----:B------:R-:W-:Y:S01]  /*aba0*/  @P0 MOV R13, R15 ;  /* 0x0000000f000d0202 */ /* 0x000fe20000000f00 */
[----:B------:R-:W-:-:S05]  /*abb0*/  VIADD R9, R9, 0x1 ;  /* 0x0000000109097836 */ /* 0x000fca0000000000 */
[----:B------:R-:W-:Y:S02]  /*abc0*/  ISETP.NE.AND P3, PT, R9, RZ, PT ;  /* 0x000000ff0900720c */ /* 0x000fe40003f65270 */
[----:B0-----:R-:W-:Y:S01]  /*abd0*/  IADD3 R0, PT, PT, R0, 0x100, RZ ;  /* 0x0000010000007810 */ /* 0x001fe20007ffe0ff */
[----:B--2---:R-:W-:-:S05]  /*abe0*/  FMUL.FTZ R21, R12, R20 ;  /* 0x000000140c157220 */ /* 0x004fca0000410000 */
        /* <DEDUP_REMOVED lines=9> */
.L_x_571:
[----:B------:R-:W-:Y:S05]  /*ac80*/  BSYNC.RECONVERGENT B1 ;  /* 0x0000000000017941 */ /* 0x000fea0003800200 */
.L_x_570:
[----:B------:R-:W-:Y:S05]  /*ac90*/  @!P1 BRA `(.L_x_569) ;  /* 0x0000000000d49947 */ /* 0x000fea0003800000 */
[----:B------:R-:W0:Y:S01]  /*aca0*/  S2R R5, SR_CgaCtaId ;  /* 0x0000000000057919 */ /* 0x000e220000008800 */
[----:B------:R-:W3:Y:S01]  /*acb0*/  LDCU.64 UR8, c[0x0][0x480] ;  /* 0x00009000ff0877ac */ /* 0x000ee20008000a00 */
[----:B------:R-:W-:Y:S02]  /*acc0*/  MOV R0, 0x400 ;  /* 0x0000040000007802 */ /* 0x000fe40000000f00 */
[C---:B-1----:R-:W-:Y:S01]  /*acd0*/  IADD3 R9, P0, PT, R7.reuse, R10, RZ ;  /* 0x0000000a07097210 */ /* 0x042fe20007f1e0ff */
[----:B------:R-:W-:Y:S01]  /*ace0*/  UISETP.NE.AND UP0, UPT, UR7, URZ, UPT ;  /* 0x000000ff0700728c */ /* 0x000fe2000bf05270 */
[----:B------:R-:W-:Y:S01]  /*acf0*/  LEA R10, R7, UR5, 0x1 ;  /* 0x00000005070a7c11 */ /* 0x000fe2000f8e08ff */
[----:B------:R-:W-:Y:S01]  /*ad00*/  VIADD R0, R0, 0x410 ;  /* 0x0000041000007836 */ /* 0x000fe20000000000 */
[----:B------:R-:W-:Y:S02]  /*ad10*/  IADD3.X R14, PT, PT, RZ, R11, RZ, P0, !PT ;  /* 0x0000000bff0e7210 */ /* 0x000fe400007fe4ff */
[----:B------:R-:W-:Y:S01]  /*ad20*/  ISETP.NE.AND P1, PT, RZ, UR7, PT ;  /* 0x00000007ff007c0c */ /* 0x000fe2000bf25270 */
[----:B------:R-:W-:Y:S01]  /*ad30*/  IMAD R10, R3, -0x2, R10 ;  /* 0xfffffffe030a7824 */ /* 0x000fe200078e020a */
[----:B------:R-:W-:-:S02]  /*ad40*/  PLOP3.LUT P0, PT, PT, PT, UP0, 0x80, 0x8 ;  /* 0x000000000008781c */ /* 0x000fc40003f0f008 */
[----:B---3--:R-:W-:-:S04]  /*ad50*/  LEA R12, P3, R9, UR8, 0x2 ;  /* 0x00000008090c7c11 */ /* 0x008fc8000f8610ff */
[----:B------:R-:W-:Y:S02]  /*ad60*/  IADD3 R12, P2, PT, R12, 0x200, RZ ;  /* 0x000002000c0c7810 */ /* 0x000fe40007f5e0ff */
[----:B------:R-:W-:-:S05]  /*ad70*/  LEA.HI.X R14, R9, UR9, R14, 0x2, P3 ;  /* 0x00000009090e7c11 */ /* 0x000fca00098f140e */
[----:B------:R-:W-:Y:S01]  /*ad80*/  IMAD.X R13, RZ, RZ, R14, P2 ;  /* 0x000000ffff0d7224 */ /* 0x000fe200010e060e */
[----:B0-----:R-:W-:Y:S01]  /*ad90*/  LEA R5, R5, R0, 0x18 ;  /* 0x0000000005057211 */ /* 0x001fe200078ec0ff */
[----:B------:R-:W-:-:S05]  /*ada0*/  IMAD.SHL.U32 R0, R3, 0x4, RZ ;  /* 0x0000000403007824 */ /* 0x000fca00078e00ff */
[----:B------:R-:W-:-:S04]  /*adb0*/  LEA R0, R7, -R0, 0x2 ;  /* 0x8000000007007211 */ /* 0x000fc800078e10ff */
[--C-:B------:R-:W-:Y:S02]  /*adc0*/  IADD3 R0, PT, PT, R0, 0x200, R5.reuse ;  /* 0x0000020000007810 */ /* 0x100fe40007ffe005 */
[----:B------:R-:W-:-:S07]  /*add0*/  IADD3 R5, PT, PT, R10, 0x100, R5 ;  /* 0x000001000a057810 */ /* 0x000fce0007ffe005 */
.L_x_573:
[----:B------:R-:W2:Y:S01]  /*ade0*/  LDS R9, [R0+-0x200] ;  /* 0xfffe000000097984 */ /* 0x000ea20000000800 */
[----:B------:R-:W-:-:S04]  /*adf0*/  IADD3 R7, PT, PT, R7, 0x100, RZ ;  /* 0x0000010007077810 */ /* 0x000fc80007ffe0ff */
[----:B------:R-:W-:Y:S01]  /*ae00*/  ISETP.GE.AND P2, PT, R7, R22, PT ;  /* 0x000000160700720c */ /* 0x000fe20003f46270 */
[----:B--2---:R-:W-:-:S05]  /*ae10*/  FMUL.FTZ R15, R9, R20 ;  /* 0x00000014090f7220 */ /* 0x004fca0000410000 */
[----:B------:R-:W-:-:S04]  /*ae20*/  F2FP.F16.F32.PACK_AB R9, RZ, R15 ;  /* 0x0000000fff09723e */ /* 0x000fc800000000ff */
[----:B------:R-:W-:-:S05]  /*ae30*/  PRMT R10, R9, 0x7610, R10 ;  /* 0x00007610090a7816 */ /* 0x000fca000000000a */
[----:B------:R0:W-:Y:S04]  /*ae40*/  STS.U16 [R5+-0x100], R10 ;  /* 0xffff000a05007388 */ /* 0x0001e80000000400 */
[----:B------:R-:W1:Y:S01]  /*ae50*/  LDS R9, [R0+-0x100] ;  /* 0xffff000000097984 */ /* 0x000e620000000800 */
[----:B0-----:R-:W-:-:S04]  /*ae60*/  MOV R10, R12 ;  /* 0x0000000c000a7202 */ /* 0x001fc80000000f00 */
[----:B------:R-:W-:Y:S01]  /*ae70*/  IADD3 R12, P3, PT, R10, 0x400, RZ ;  /* 0x000004000a0c7810 */ /* 0x000fe20007f7e0ff */
[----:B-1----:R-:W-:-:S05]  /*ae80*/  FMUL.FTZ R21, R9, R20 ;  /* 0x0000001409157220 */ /* 0x002fca0000410000 */
[----:B------:R-:W-:-:S04]  /*ae90*/  F2FP.F16.F32.PACK_AB R9, RZ, R21 ;  /* 0x00000015ff09723e */ /* 0x000fc800000000ff */
[----:B------:R-:W-:-:S05]  /*aea0*/  PRMT R11, R9, 0x7610, R11 ;  /* 0x00007610090b7816 */ /* 0x000fca000000000b */
[----:B------:R0:W-:Y:S04]  /*aeb0*/  STS.U16 [R5+-0x80], R11 ;  /* 0xffff800b05007388 */ /* 0x0001e80000000400 */
[----:B------:R-:W1:Y:S01]  /*aec0*/  LDS R9, [R0] ;  /* 0x0000000000097984 */ /* 0x000e620000000800 */
[----:B0-----:R-:W-:-:S04]  /*aed0*/  IMAD.MOV.U32 R11, RZ, RZ, R13 ;  /* 0x000000ffff0b7224 */ /* 0x001fc800078e000d */
[----:B------:R-:W-:Y:S01]  /*aee0*/  IMAD.X R13, RZ, RZ, R11, P3 ;  /* 0x000000ffff0d7224 */ /* 0x000fe200018e060b */
[----:B------:R-:W-:Y:S01]  /*aef0*/  @P0 STG.E desc[UR36][R10.64+-0x200], R15 ;  /* 0xfffe000f0a000986 */ /* 0x000fe2000c101924 */
[----:B------:R-:W-:-:S13]  /*af00*/  PLOP3.LUT P0, PT, P1, PT, PT, 0x80, 0x8 ;  /* 0x000000000008781c */ /* 0x000fda0000f0f070 */
[----:B------:R-:W-:Y:S01]  /*af10*/  @P0 STG.E desc[UR36][R10.64+-0x100], R21 ;  /* 0xffff00150a000986 */ /* 0x000fe2000c101924 */
[----:B-1----:R-:W-:-:S05]  /*af20*/  FMUL.FTZ R25, R9, R20 ;  /* 0x0000001409197220 */ /* 0x002fca0000410000 */
[----:B------:R-:W-:Y:S01]  /*af30*/  F2FP.F16.F32.PACK_AB R9, RZ, R25 ;  /* 0x00000019ff09723e */ /* 0x000fe200000000ff */
[----:B------:R-:W-:Y:S03]  /*af40*/  @P0 STG.E desc[UR36][R10.64], R25 ;  /* 0x000000190a000986 */ /* 0x000fe6000c101924 */
[----:B------:R-:W-:-:S05]  /*af50*/  PRMT R14, R9, 0x7610, R14 ;  /* 0x00007610090e7816 */ /* 0x000fca000000000e */
[----:B------:R-:W-:Y:S04]  /*af60*/  STS.U16 [R5], R14 ;  /* 0x0000000e05007388 */ /* 0x000fe80000000400 */
[----:B------:R0:W1:Y:S02]  /*af70*/  LDS R9, [R0+0x100] ;  /* 0x0001000000097984 */ /* 0x0000640000000800 */
[----:B0-----:R-:W-:Y:S01]  /*af80*/  IADD3 R0, PT, PT, R0, 0x400, RZ ;  /* 0x0000040000007810 */ /* 0x001fe20007ffe0ff */
[----:B-1----:R-:W-:-:S05]  /*af90*/  FMUL.FTZ R27, R9, R20 ;  /* 0x00000014091b7220 */ /* 0x002fca0000410000 */
[----:B------:R-:W-:Y:S01]  /*afa0*/  @P0 STG.E desc[UR36][R10.64+0x100], R27 ;  /* 0x0001001b0a000986 */ /* 0x000fe2000c101924 */
[----:B------:R-:W-:-:S05]  /*afb0*/  F2FP.F16.F32.PACK_AB R9, RZ, R27 ;  /* 0x0000001bff09723e */ /* 0x000fca00000000ff */
[----:B------:R0:W-:Y:S02]  /*afc0*/  STS.U16 [R5+0x80], R9 ;  /* 0x0000800905007388 */ /* 0x0001e40000000400 */
[----:B0-----:R-:W-:Y:S01]  /*afd0*/  VIADD R5, R5, 0x200 ;  /* 0x0000020005057836 */ /* 0x001fe20000000000 */
[----:B------:R-:W-:Y:S06]  /*afe0*/  @!P2 BRA `(.L_x_573) ;  /* 0xfffffffc007ca947 */ /* 0x000fec000383ffff */
.L_x_569:
[----:B------:R-:W-:Y:S05]  /*aff0*/  BSYNC.RECONVERGENT B0 ;  /* 0x0000000000007941 */ /* 0x000fea0003800200 */
.L_x_568:
[----:B------:R-:W0:Y:S01]  /*b000*/  LDCU UR4, c[0x0][0x40c] ;  /* 0x00008180ff0477ac */ /* 0x000e220008000800 */
[----:B------:R-:W-:Y:S01]  /*b010*/  IADD3 R16, PT, PT, R22, -0x1, RZ ;  /* 0xffffffff16107810 */ /* 0x000fe20007ffe0ff */
[----:B------:R-:W4:Y:S01]  /*b020*/  S2R R32, SR_CgaCtaId ;  /* 0x0000000000207919 */ /* 0x000f220000008800 */
[----:B------:R-:W-:Y:S01]  /*b030*/  SHF.L.U32 R33, R18, 0x3, RZ ;  /* 0x0000000312217819 */ /* 0x000fe200000006ff */
[----:B------:R-:W-:Y:S01]  /*b040*/  BSSY.RECONVERGENT B0, `(.L_x_574) ;  /* 0x000001c000007945 */ /* 0x000fe20003800200 */
[----:B------:R-:W-:Y:S02]  /*b050*/  LEA.HI R0, R16, R16, RZ, 0x1 ;  /* 0x0000001010007211 */ /* 0x000fe400078f08ff */
[----:B------:R-:W-:Y:S02]  /*b060*/  CS2R R26, SRZ ;  /* 0x00000000001a7805 */ /* 0x000fe4000001ff00 */
[----:B------:R-:W-:Y:S02]  /*b070*/  LOP3.LUT R33, R33, 0xf8, RZ, 0xc0, !PT ;  /* 0x000000f821217812 */ /* 0x000fe400078ec0ff */
[----:B------:R-:W-:-:S02]  /*b080*/  CS2R R24, SRZ ;  /* 0x0000000000187805 */ /* 0x000fc4000001ff00 */
[----:B------:R-:W-:Y:S02]  /*b090*/  LOP3.LUT R35, R0, 0xfffffffe, RZ, 0xc0, !PT ;  /* 0xfffffffe00237812 */ /* 0x000fe400078ec0ff */
[----:B---3--:R-:W-:Y:S02]  /*b0a0*/  MOV R12, 0x400 ;  /* 0x00000400000c7802 */ /* 0x008fe40000000f00 */
[----:B------:R-:W-:Y:S01]  /*b0b0*/  SHF.L.U32 R0, R18, 0x4, RZ ;  /* 0x0000000412007819 */ /* 0x000fe200000006ff */
[----:B------:R-:W-:Y:S02]  /*b0c0*/  IMAD.IADD R35, R16, 0x1, -R35 ;  /* 0x0000000110237824 */ /* 0x000fe400078e0a23 */
[----:B------:R-:W-:Y:S01]  /*b0d0*/  VIADD R5, R12, 0x210 ;  /* 0x000002100c057836 */ /* 0x000fe20000000000 */
[----:B------:R-:W-:Y:S01]  /*b0e0*/  LOP3.LUT R0, R0, 0x1f0, RZ, 0xc0, !PT ;  /* 0x000001f000007812 */ /* 0x000fe200078ec0ff */
[----:B0-----:R-:W-:Y:S01]  /*b0f0*/  IMAD.U32 R47, RZ, RZ, UR4 ;  /* 0x00000004ff2f7e24 */ /* 0x001fe2000f8e00ff */
[----:B------:R-:W-:-:S04]  /*b100*/  ISETP.NE.AND P0, PT, R6, R35, PT ;  /* 0x000000230600720c */ /* 0x000fc80003f05270 */
[----:B------:R-:W-:-:S04]  /*b110*/  ISETP.NE.OR P0, PT, R47, RZ, P0 ;  /* 0x000000ff2f00720c */ /* 0x000fc80000705670 */
[----:B------:R-:W-:Y:S02]  /*b120*/  ISETP.GT.U32.OR P0, PT, R33, 0x9f, P0 ;  /* 0x0000009f2100780c */ /* 0x000fe40000704470 */
[----:B----4-:R-:W-:-:S04]  /*b130*/  LEA R5, R32, R5, 0x18 ;  /* 0x0000000520057211 */ /* 0x010fc800078ec0ff */
[----:B--2---:R-:W-:-:S07]  /*b140*/  IADD3 R20, PT, PT, R5, R0, RZ ;  /* 0x0000000005147210 */ /* 0x004fce0007ffe0ff */
[----:B------:R-:W-:Y:S05]  /*b150*/  @P0 BRA `(.L_x_575) ;  /* 0x0000000000280947 */ /* 0x000fea0003800000 */
[----:B------:R-:W0:Y:S01]  /*b160*/  LDCU.64 UR6, c[0x0][0x3b0] ;  /* 0x00007600ff0677ac */ /* 0x000e220008000a00 */
[----:B------:R-:W-:Y:S01]  /*b170*/  IMAD.MOV.U32 R27, RZ, RZ, RZ ;  /* 0x000000ffff1b7224 */ /* 0x000fe200078e00ff */
[----:B0-----:R-:W-:-:S04]  /*b180*/  UISETP.NE.U32.AND UP0, UPT, UR6, URZ, UPT ;  /* 0x000000ff0600728c */ /* 0x001fc8000bf05070 */
[----:B------:R-:W-:-:S09]  /*b190*/  UISETP.NE.AND.EX UP0, UPT, UR7, URZ, UPT, UP0 ;  /* 0x000000ff0700728c */ /* 0x000fd2000bf05300 */
[----:B------:R-:W-:Y:S05]  /*b1a0*/  BRA.U !UP0, `(.L_x_576) ;  /* 0x0000000108107547 */ /* 0x000fea000b800000 */
[----:B------:R-:W0:Y:S01]  /*b1b0*/  LDC.64 R24, c[0x0][0x3b0] ;  /* 0x0000ec00ff187b82 */ /* 0x000e220000000a00 */
[----:B------:R-:W-:-:S04]  /*b1c0*/  IMAD R5, R8, 0xa0, R33 ;  /* 0x000000a008057824 */ /* 0x000fc800078e0221 */
[----:B0-----:R-:W-:-:S06]  /*b1d0*/  IMAD.WIDE.U32 R24, R5, 0x2, R24 ;  /* 0x0000000205187825 */ /* 0x001fcc00078e0018 */
[----:B------:R-:W5:Y:S02]  /*b1e0*/  LDG.E.128 R24, desc[UR36][R24.64] ;  /* 0x0000002418187981 */ /* 0x000f64000c1e1d00 */
.L_x_576:
[----:B-----5:R0:W-:Y:S02]  /*b1f0*/  STS.128 [R20], R24 ;  /* 0x0000001814007388 */ /* 0x0201e40000000c00 */
.L_x_575:
[----:B------:R-:W-:Y:S05]  /*b200*/  BSYNC.RECONVERGENT B0 ;  /* 0x0000000000007941 */ /* 0x000fea0003800200 */
.L_x_574:
[----:B------:R-:W2:Y:S01]  /*b210*/  LDC R15, c[0x0][0x3f8] ;  /* 0x0000fe00ff0f7b82 */ /* 0x000ea20000000800 */
[----:B------:R-:W-:Y:S01]  /*b220*/  ISETP.GT.U32.AND P0, PT, R33, 0x9f, PT ;  /* 0x0000009f2100780c */ /* 0x000fe20003f04070 */
[----:B------:R-:W3:Y:S01]  /*b230*/  LDCU UR11, c[0x0][0x40c] ;  /* 0x00008180ff0b77ac */ /* 0x000ee20008000800 */
[----:B------:R-:W-:Y:S01]  /*b240*/  BSSY.RECONVERGENT B0, `(.L_x_577) ;  /* 0x00001e9000007945 */ /* 0x000fe20003800200 */
[----:B------:R-:W-:Y:S02]  /*b250*/  HFMA2 R0, -RZ, RZ, 0, 0 ;  /* 0x00000000ff007431 */ /* 0x000fe400000001ff */
[----:B-1----:R-:W-:Y:S01]  /*b260*/  IMAD.MOV.U32 R9, RZ, RZ, RZ ;  /* 0x000000ffff097224 */ /* 0x002fe200078e00ff */
[----:B------:R-:W1:Y:S01]  /*b270*/  LDCU.64 UR8, c[0x0][0x3c8] ;  /* 0x00007900ff0877ac */ /* 0x000e620008000a00 */
[----:B------:R-:W-:Y:S01]  /*b280*/  HFMA2 R44, -RZ, RZ, 0, 0 ;  /* 0x00000000ff2c7431 */ /* 0x000fe200000001ff */
[----:B------:R-:W-:Y:S01]  /*b290*/  MOV R46, RZ ;  /* 0x000000ff002e7202 */ /* 0x000fe20000000f00 */
[----:B------:R-:W-:Y:S01]  /*b2a0*/  IMAD.MOV.U32 R11, RZ, RZ, RZ ;  /* 0x000000ffff0b7224 */ /* 0x000fe200078e00ff */
[----:B------:R-:W-:Y:S01]  /*b2b0*/  MOV R5, RZ ;  /* 0x000000ff00057202 */ /* 0x000fe20000000f00 */
[----:B------:R-:W-:-:S02]  /*b2c0*/  IMAD.MOV.U32 R7, RZ, RZ, RZ ;  /* 0x000000ffff077224 */ /* 0x000fc400078e00ff */
[----:B------:R-:W-:Y:S02]  /*b2d0*/  IMAD.MOV.U32 R34, RZ, RZ, RZ ;  /* 0x000000ffff227224 */ /* 0x000fe400078e00ff */
[----:B--2---:R-:W-:-:S04]  /*b2e0*/  IMAD R10, R15, UR10, R8 ;  /* 0x0000000a0f0a7c24 */ /* 0x004fc8000f8e0208 */
[----:B------:R-:W-:Y:S01]  /*b2f0*/  IMAD R10, R10, 0xa0, RZ ;  /* 0x000000a00a0a7824 */ /* 0x000fe200078e02ff */
[----:B------:R-:W-:Y:S06]  /*b300*/  BAR.SYNC.DEFER_BLOCKING 0x0 ;  /* 0x0000000000007b1d */ /* 0x000fec0000010000 */
[----:B-1-3--:R-:W-:Y:S05]  /*b310*/  @P0 BRA `(.L_x_578) ;  /* 0x0000001c006c0947 */ /* 0x00afea0003800000 */
[----:B------:R-:W1:Y:S01]  /*b320*/  LDC R21, c[0x0][0x3f4] ;  /* 0x0000fd00ff157b82 */ /* 0x000e620000000800 */
[----:B------:R-:W-:Y:S01]  /*b330*/  IMAD.IADD R42, R6, 0x1, R3 ;  /* 0x00000001062a7824 */ /* 0x000fe200078e0203 */
[----:B------:R-:W-:Y:S01]  /*b340*/  IADD3 R13, PT, PT, R12, 0x410, RZ ;  /* 0x000004100c0d7810 */ /* 0x000fe20007ffe0ff */
[----:B------:R-:W-:Y:S01]  /*b350*/  BSSY.RECONVERGENT B1, `(.L_x_579) ;  /* 0x00000ae000017945 */ /* 0x000fe20003800200 */
[----:B------:R-:W-:Y:S02]  /*b360*/  IMAD.MOV.U32 R0, RZ, RZ, RZ ;  /* 0x000000ffff007224 */ /* 0x000fe400078e00ff */
[----:B------:R-:W-:Y:S02]  /*b370*/  LEA R32, R32, R13, 0x18 ;  /* 0x0000000d20207211 */ /* 0x000fe400078ec0ff */
[----:B------:R-:W2:Y:S02]  /*b380*/  LDC.64 R30, c[0x0][0x3c0] ;  /* 0x0000f000ff1e7b82 */ /* 0x000ea40000000a00 */
[----:B------:R-:W-:-:S04]  /*b390*/  IADD3 R43, PT, PT, R32, UR5, RZ ;  /* 0x00000005202b7c10 */ /* 0x000fc8000fffe0ff */
[----:B------:R-:W-:Y:S02]  /*b3a0*/  LEA R45, R6, R43, 0x1 ;  /* 0x0000002b062d7211 */ /* 0x000fe400078e08ff */
[-C--:B-1----:R-:W-:Y:S01]  /*b3b0*/  VIMNMX R49, PT, PT, R16, R21.reuse, PT ;  /* 0x0000001510317248 */ /* 0x082fe20003fe0100 */
[-CC-:B------:R-:W-:Y:S02]  /*b3c0*/  IMAD R29, R10, R21.reuse, R33.reuse ;  /* 0x000000150a1d7224 */ /* 0x180fe400078e0221 */
[----:B------:R-:W-:Y:S01]  /*b3d0*/  IMAD R13, R66, R21, R33 ;  /* 0x00000015420d7224 */ /* 0x000fe200078e0221 */
[----:B------:R-:W-:Y:S01]  /*b3e0*/  ISETP.GE.AND P0, PT, R42, R49, PT ;  /* 0x000000312a00720c */ /* 0x000fe20003f06270 */
[----:B--2---:R-:W-:-:S04]  /*b3f0*/  IMAD.WIDE R28, R29, 0x2, R30 ;  /* 0x000000021d1c7825 */ /* 0x004fc800078e021e */
[----:B------:R-:W-:-:S08]  /*b400*/  IMAD.WIDE R30, R13, 0x2, R30 ;  /* 0x000000020d1e7825 */ /* 0x000fd000078e021e */
[----:B------:R-:W-:Y:S05]  /*b410*/  @P0 BRA `(.L_x_580) ;  /* 0x0000000800840947 */ /* 0x000fea0003800000 */
[----:B------:R-:W-:Y:S01]  /*b420*/  VIADD R14, R42, 0x2 ;  /* 0x000000022a0e7836 */ /* 0x000fe20000000000 */
[----:B------:R-:W1:Y:S01]  /*b430*/  LDC.64 R40, c[0x0][0x458] ;  /* 0x00011600ff287b82 */ /* 0x000e620000000a00 */
[----:B------:R-:W-:Y:S01]  /*b440*/  LOP3.LUT R0, RZ, R3, RZ, 0x33, !PT ;  /* 0x00000003ff007212 */ /* 0x000fe200078e33ff */
[----:B------:R-:W-:Y:S01]  /*b450*/  IMAD R12, R19, R15, R8 ;  /* 0x0000000f130c7224 */ /* 0x000fe200078e0208 */
[----:B------:R-:W-:Y:S01]  /*b460*/  BSSY.RECONVERGENT B2, `(.L_x_581) ;  /* 0x000003f000027945 */ /* 0x000fe20003800200 */
[----:B------:R-:W-:Y:S01]  /*b470*/  VIMNMX R7, PT, PT, R49, R14, !PT ;  /* 0x0000000e31077248 */ /* 0x000fe20007fe0100 */
[----:B------:R-:W-:Y:S02]  /*b480*/  IMAD R15, R15, R21, RZ ;  /* 0x000000150f0f7224 */ /* 0x000fe400078e02ff */
[----:B------:R-:W-:Y:S02]  /*b490*/  HFMA2 R34, -RZ, RZ, 0, 0 ;  /* 0x00000000ff227431 */ /* 0x000fe400000001ff */
[----:B------:R-:W-:Y:S01]  /*b4a0*/  IMAD R5, R12, 0xa0, R33 ;  /* 0x000000a00c057824 */ /* 0x000fe200078e0221 */
[----:B------:R-:W-:Y:S01]  /*b4b0*/  IADD3 R50, PT, PT, -R6, R7, R0 ;  /* 0x0000000706327210 */ /* 0x000fe20007ffe100 */
[----:B------:R-:W-:-:S02]  /*b4c0*/  HFMA2 R44, -RZ, RZ, 0, 0 ;  /* 0x00000000ff2c7431 */ /* 0x000fc400000001ff */
[----:B------:R-:W-:Y:S02]  /*b4d0*/  IMAD.MOV.U32 R52, RZ, RZ, R42 ;  /* 0x000000ffff347224 */ /* 0x000fe400078e002a */
[----:B------:R-:W-:Y:S01]  /*b4e0*/  HFMA2 R0, -RZ, RZ, 0, 0 ;  /* 0x00000000ff007431 */ /* 0x000fe200000001ff */
[----:B------:R-:W-:Y:S01]  /*b4f0*/  LOP3.LUT P0, RZ, R50, 0x2, RZ, 0xc0, !PT ;  /* 0x0000000232ff7812 */ /* 0x000fe2000780c0ff */
[----:B------:R-:W-:Y:S01]  /*b500*/  IMAD.MOV.U32 R7, RZ, RZ, RZ ;  /* 0x000000ffff077224 */ /* 0x000fe200078e00ff */
[----:B------:R-:W-:Y:S01]  /*b510*/  MOV R46, RZ ;  /* 0x000000ff002e7202 */ /* 0x000fe20000000f00 */
[----:B------:R-:W-:Y:S02]  /*b520*/  IMAD.MOV.U32 R11, RZ, RZ, RZ ;  /* 0x000000ffff0b7224 */ /* 0x000fe400078e00ff */
[----:B------:R-:W-:Y:S02]  /*b530*/  IMAD.MOV.U32 R9, RZ, RZ, RZ ;  /* 0x000000ffff097224 */ /* 0x000fe400078e00ff */
[----:B------:R-:W-:-:S02]  /*b540*/  IMAD R48, R15, 0xa0, RZ ;  /* 0x000000a00f307824 */ /* 0x000fc400078e02ff */
[----:B-1----:R-:W-:Y:S01]  /*b550*/  IMAD.WIDE R40, R5, 0x2, R40 ;  /* 0x0000000205287825 */ /* 0x002fe200078e0228 */
[----:B------:R-:W-:-:S03]  /*b560*/  MOV R5, RZ ;  /* 0x000000ff00057202 */ /* 0x000fc60000000f00 */
[----:B------:R-:W-:Y:S05]  /*b570*/  @P0 BRA `(.L_x_582) ;  /* 0x0000000000b40947 */ /* 0x000fea0003800000 */
[----:B------:R-:W1:Y:S01]  /*b580*/  LDCU.64 UR6, c[0x0][0x3c8] ;  /* 0x00007900ff0677ac */ /* 0x000e620008000a00 */
[----:B------:R-:W-:-:S05]  /*b590*/  IADD3 R0, P0, PT, R23, R42, RZ ;  /* 0x0000002a17007210 */ /* 0x000fca0007f1e0ff */
[----:B------:R-:W-:Y:S01]  /*b5a0*/  IMAD.X R5, RZ, RZ, R4, P0 ;  /* 0x000000ffff057224 */ /* 0x000fe200000e0604 */
[----:B-1----:R-:W-:-:S04]  /*b5b0*/  LEA R12, P0, R0, UR6, 0x2 ;  /* 0x00000006000c7c11 */ /* 0x002fc8000f8010ff */
[----:B------:R-:W-:Y:S02]  /*b5c0*/  LEA.HI.X R13, R0, UR7, R5, 0x2, P0 ;  /* 0x00000007000d7c11 */ /* 0x000fe400080f1405 */
[----:B------:R-:W1:Y:S04]  /*b5d0*/  LDS.U16 R0, [R45] ;  /* 0x000000002d007984 */ /* 0x000e680000000400 */
[----:B------:R-:W2:Y:S01]  /*b5e0*/  LDG.E R12, desc[UR36][R12.64] ;  /* 0x000000240c0c7981 */ /* 0x000ea2000c1e1900 */
[----:B------:R-:W-:Y:S01]  /*b5f0*/  ISETP.NE.AND P0, PT, R47, RZ, PT ;  /* 0x000000ff2f00720c */ /* 0x000fe20003f05270 */
[----:B--2---:R-:W-:-:S04]  /*b600*/  IMAD R37, R15, R12, R42 ;  /* 0x0000000c0f257224 */ /* 0x004fc800078e022a */
[----:B------:R-:W-:-:S04]  /*b610*/  IMAD R37, R37, 0xa0, RZ ;  /* 0x000000a025257824 */ /* 0x000fc800078e02ff */
[----:B------:R-:W-:-:S06]  /*b620*/  IMAD.WIDE R36, R37, 0x2, R30 ;  /* 0x0000000225247825 */ /* 0x000fcc00078e021e */
[----:B------:R-:W5:Y:S01]  /*b630*/  LDG.E.128 R36, desc[UR36][R36.64] ;  /* 0x0000002424247981 */ /* 0x000f62000c1e1d00 */
[----:B-1----:R-:W-:Y:S01]  /*b640*/  HADD2.F32 R0, -RZ, R0.H0_H0 ;  /* 0x20000000ff007230 */ /* 0x002fe20000004100 */
[----:B------:R-:W-:Y:S06]  /*b650*/  @P0 BRA `(.L_x_583) ;  /* 0x0000000000380947 */ /* 0x000fec0003800000 */
[----:B------:R-:W-:Y:S01]  /*b660*/  ISETP.NE.AND P1, PT, R2, RZ, PT ;  /* 0x000000ff0200720c */ /* 0x000fe20003f25270 */
[----:B------:R-:W1:-:S12]  /*b670*/  LDS.128 R52, [R20] ;  /* 0x0000000014347984 */ /* 0x000e580000000c00 */
[----:B------:R-:W2:Y:S01]  /*b680*/  @P1 LDG.E.128 R56, desc[UR36][R40.64] ;  /* 0x0000002428381981 */ /* 0x000ea2000c1e1d00 */
[----:B------:R-:W-:-:S04]  /*b690*/  IMAD R13, R42, 0xa0, RZ ;  /* 0x000000a02a0d7824 */ /* 0x000fc800078e02ff */
[----:B------:R-:W-:-:S04]  /*b6a0*/  IMAD.WIDE.U32 R12, R13, 0x2, R28 ;  /* 0x000000020d0c7825 */ /* 0x000fc800078e001c */
[----:B-1---5:R-:W-:Y:S02]  /*b6b0*/  HFMA2 R36, R36, 1, 1, R52 ;  /* 0x3c003c0024247831 */ /* 0x022fe40000000034 */
        /* <DEDUP_REMOVED lines=8> */
.L_x_583:
[--C-:B-----5:R-:W-:Y:S01]  /*b740*/  HADD2.F32 R9, -RZ, R37.reuse.H1_H1 ;  /* 0x30000025ff097230 */ /* 0x120fe20000004100 */
[----:B------:R-:W-:Y:S01]  /*b750*/  MOV R52, R14 ;  /* 0x0000000e00347202 */ /* 0x000fe20000000f00 */
[--C-:B------:R-:W-:Y:S02]  /*b760*/  HADD2.F32 R51, -RZ, R36.reuse.H0_H0 ;  /* 0x20000024ff337230 */ /* 0x100fe40000004100 */
[----:B------:R-:W-:Y:S02]  /*b770*/  HADD2.F32 R5, -RZ, R36.H1_H1 ;  /* 0x30000024ff057230 */ /* 0x000fe40000004100 */
[C---:B------:R-:W-:Y:S01]  /*b780*/  FFMA.FTZ R44, R0.reuse, R9, RZ ;  /* 0x00000009002c7223 */ /* 0x040fe200000100ff */
[----:B------:R-:W-:Y:S02]  /*b790*/  HADD2.F32 R7, -RZ, R37.H0_H0 ;  /* 0x20000025ff077230 */ /* 0x000fe40000004100 */
[----:B------:R-:W-:Y:S01]  /*b7a0*/  FFMA.FTZ R34, R0, R51, RZ ;  /* 0x0000003300227223 */ /* 0x000fe200000100ff */
[----:B------:R-:W-:-:S02]  /*b7b0*/  HADD2.F32 R11, -RZ, R38.H0_H0 ;  /* 0x20000026ff0b7230 */ /* 0x000fc40000004100 */
[C---:B------:R-:W-:Y:S01]  /*b7c0*/  FFMA.FTZ R5, R0.reuse, R5, RZ ;  /* 0x0000000500057223 */ /* 0x040fe200000100ff */
[----:B-1----:R-:W-:Y:S02]  /*b7d0*/  HADD2.F32 R13, -RZ, R38.H1_H1 ;  /* 0x30000026ff0d7230 */ /* 0x002fe40000004100 */
[C---:B------:R-:W-:Y:S01]  /*b7e0*/  FFMA.FTZ R7, R0.reuse, R7, RZ ;  /* 0x0000000700077223 */ /* 0x040fe200000100ff */
[--C-:B------:R-:W-:Y:S02]  /*b7f0*/  HADD2.F32 R15, -RZ, R39.reuse.H0_H0 ;  /* 0x20000027ff0f7230 */ /* 0x100fe40000004100 */
[C---:B------:R-:W-:Y:S01]  /*b800*/  FFMA.FTZ R11, R0.reuse, R11, RZ ;  /* 0x0000000b000b7223 */ /* 0x040fe200000100ff */
[----:B------:R-:W-:Y:S02]  /*b810*/  HADD2.F32 R21, -RZ, R39.H1_H1 ;  /* 0x30000027ff157230 */ /* 0x000fe40000004100 */
[C---:B------:R-:W-:Y:S01]  /*b820*/  FFMA.FTZ R46, R0.reuse, R13, RZ ;  /* 0x0000000d002e7223 */ /* 0x040fe200000100ff */
[----:B------:R-:W-:-:S02]  /*b830*/  FFMA.FTZ R9, R0, R15, RZ ;  /* 0x0000000f00097223 */ /* 0x000fc400000100ff */
[----:B------:R-:W-:-:S07]  /*b840*/  FFMA.FTZ R0, R0, R21, RZ ;  /* 0x0000001500007223 */ /* 0x000fce00000100ff */
.L_x_582:
[----:B------:R-:W-:Y:S05]  /*b850*/  BSYNC.RECONVERGENT B2 ;  /* 0x0000000000027941 */ /* 0x000fea0003800200 */
.L_x_581:
[----:B------:R-:W-:-:S13]  /*b860*/  ISETP.GE.U32.AND P0, PT, R50, 0x2, PT ;  /* 0x000000023200780c */ /* 0x000fda0003f06070 */
[----:B------:R-:W-:Y:S05]  /*b870*/  @!P0 BRA `(.L_x_580) ;  /* 0x00000004006c8947 */ /* 0x000fea0003800000 */
[C---:B------:R-:W-:Y:S01]  /*b880*/  LEA R12, R52.reuse, UR5, 0x1 ;  /* 0x00000005340c7c11 */ /* 0x040fe2000f8e08ff */
[----:B------:R-:W-:Y:S01]  /*b890*/  IMAD R53, R52, 0xa0, RZ ;  /* 0x000000a034357824 */ /* 0x000fe200078e02ff */
[----:B------:R-:W-:-:S03]  /*b8a0*/  ISETP.NE.AND P1, PT, R47, RZ, PT ;  /* 0x000000ff2f00720c */ /* 0x000fc60003f25270 */
[----:B------:R-:W-:-:S05]  /*b8b0*/  IMAD R13, R3, -0x2, R12 ;  /* 0xfffffffe030d7824 */ /* 0x000fca00078e020c */
[----:B------:R-:W-:-:S07]  /*b8c0*/  IADD3 R21, PT, PT, R13, 0x4, R32 ;  /* 0x000000040d157810 */ /* 0x000fce0007ffe020 */
.L_x_587:
[----:B------:R-:W-:Y:S02]  /*b8d0*/  IADD3 R12, P0, PT, R23, R52, RZ ;  /* 0x00000034170c7210 */ /* 0x000fe40007f1e0ff */
[----:B------:R-:W-:-:S03]  /*b8e0*/  ISETP.NE.AND P2, PT, R2, RZ, PT ;  /* 0x000000ff0200720c */ /* 0x000fc60003f45270 */
[----:B------:R-:W-:Y:S01]  /*b8f0*/  IMAD.X R13, RZ, RZ, R4, P0 ;  /* 0x000000ffff0d7224 */ /* 0x000fe200000e0604 */
[----:B------:R-:W-:-:S04]  /*b900*/  LEA R50, P0, R12, UR8, 0x2 ;  /* 0x000000080c327c11 */ /* 0x000fc8000f8010ff */
[----:B------:R-:W-:-:S05]  /*b910*/  LEA.HI.X R51, R12, UR9, R13, 0x2, P0 ;  /* 0x000000090c337c11 */ /* 0x000fca00080f140d */
[----:B------:R-:W2:Y:S02]  /*b920*/  LDG.E R12, desc[UR36][R50.64] ;  /* 0x00000024320c7981 */ /* 0x000ea4000c1e1900 */
[----:B--2---:R-:W-:-:S04]  /*b930*/  IMAD R13, R48, R12, R53 ;  /* 0x0000000c300d7224 */ /* 0x004fc800078e0235 */
[----:B------:R-:W-:-:S06]  /*b940*/  IMAD.WIDE R12, R13, 0x2, R30 ;  /* 0x000000020d0c7825 */ /* 0x000fcc00078e021e */
[----:B------:R-:W5:Y:S01]  /*b950*/  LDG.E.128 R12, desc[UR36][R12.64] ;  /* 0x000000240c0c7981 */ /* 0x000f62000c1e1d00 */
[----:B------:R-:W-:Y:S04]  /*b960*/  BSSY.RECONVERGENT B2, `(.L_x_584) ;  /* 0x000000e000027945 */ /* 0x000fe80003800200 */
[----:B------:R-:W-:Y:S05]  /*b970*/  @P1 BRA `(.L_x_585) ;  /* 0x0000000000301947 */ /* 0x000fea0003800000 */
[----:B------:R-:W2:Y:S04]  /*b980*/  @P2 LDG.E.128 R56, desc[UR36][R40.64] ;  /* 0x0000002428382981 */ /* 0x000ea8000c1e1d00 */
[----:B------:R-:W1:Y:S02]  /*b990*/  LDS.128 R36, [R20] ;  /* 0x0000000014247984 */ /* 0x000e640000000c00 */
[----:B-1---5:R-:W-:Y:S02]  /*b9a0*/  HFMA2 R12, R12, 1, 1, R36 ;  /* 0x3c003c000c0c7831 */ /* 0x022fe40000000024 */
[----:B------:R-:W-:Y:S02]  /*b9b0*/  HADD2 R13, R13, R37 ;  /* 0x000000250d0d7230 */ /* 0x000fe40000000000 */
[----:B------:R-:W-:-:S02]  /*b9c0*/  HFMA2 R14, R14, 1, 1, R38 ;  /* 0x3c003c000e0e7831 */ /* 0x000fc40000000026 */
[----:B------:R-:W-:Y:S02]  /*b9d0*/  HADD2 R15, R15, R39 ;  /* 0x000000270f0f7230 */ /* 0x000fe40000000000 */
[----:B------:R-:W-:-:S04]  /*b9e0*/  IMAD.WIDE.U32 R36, R53, 0x2, R28 ;  /* 0x0000000235247825 */ /* 0x000fc800078e001c */
[----:B--2---:R-:W-:Y:S02]  /*b9f0*/  @P2 HMUL2 R12, R12, R56 ;  /* 0x000000380c0c2232 */ /* 0x004fe40000000000 */
[----:B------:R-:W-:Y:S02]  /*ba00*/  @P2 HFMA2 R13, R13, R57, -RZ ;  /* 0x000000390d0d2231 */ /* 0x000fe400001000ff */
[----:B------:R-:W-:Y:S02]  /*ba10*/  @P2 HMUL2 R14, R14, R58 ;  /* 0x0000003a0e0e2232 */ /* 0x000fe40000000000 */
[----:B------:R-:W-:-:S05]  /*ba20*/  @P2 HFMA2 R15, R15, R59, -RZ ;  /* 0x0000003b0f0f2231 */ /* 0x000fca00001000ff */
[----:B------:R1:W-:Y:S02]  /*ba30*/  STG.E.128 desc[UR36][R36.64], R12 ;  /* 0x0000000c24007986 */ /* 0x0003e4000c101d24 */
.L_x_585:
[----:B------:R-:W-:Y:S05]  /*ba40*/  BSYNC.RECONVERGENT B2 ;  /* 0x0000000000027941 */ /* 0x000fea0003800200 */
.L_x_584:
[----:B------:R-:W1:Y:S04]  /*ba50*/  LDG.E R50, desc[UR36][R50.64+0x8] ;  /* 0x0000082432327981 */ /* 0x000e68000c1e1900 */
[----:B------:R-:W2:Y:S01]  /*ba60*/  LDS.U16 R54, [R21+-0x4] ;  /* 0xfffffc0015367984 */ /* 0x000ea20000000400 */
[----:B------:R-:W-:Y:S01]  /*ba70*/  MOV R47, UR11 ;  /* 0x0000000b002f7c02 */ /* 0x000fe20008000f00 */
[----:B-1----:R-:W-:-:S05]  /*ba80*/  IMAD R36, R48, R50, R53 ;  /* 0x0000003230247224 */ /* 0x002fca00078e0235 */
[----:B------:R-:W-:-:S05]  /*ba90*/  IADD3 R37, PT, PT, R36, 0x140, RZ ;  /* 0x0000014024257810 */ /* 0x000fca0007ffe0ff */
[----:B------:R-:W-:-:S06]  /*baa0*/  IMAD.WIDE R36, R37, 0x2, R30 ;  /* 0x0000000225247825 */ /* 0x000fcc00078e021e */
[----:B------:R-:W5:Y:S01]  /*bab0*/  LDG.E.128 R36, desc[UR36][R36.64] ;  /* 0x0000002424247981 */ /* 0x000f62000c1e1d00 */
[----:B------:R-:W-:Y:S01]  /*bac0*/  ISETP.NE.AND P1, PT, R47, RZ, PT ;  /* 0x000000ff2f00720c */ /* 0x000fe20003f25270 */
[----:B--2---:R-:W-:Y:S02]  /*bad0*/  HADD2.F32 R55, -RZ, R54.H0_H0 ;  /* 0x20000036ff377230 */ /* 0x004fe40000004100 */
[--C-:B-----5:R-:W-:Y:S02]  /*bae0*/  HADD2.F32 R50, -RZ, R14.reuse.H0_H0 ;  /* 0x2000000eff327230 */ /* 0x120fe40000004100 */
[----:B------:R-:W-:Y:S02]  /*baf0*/  HADD2.F32 R51, -RZ, R14.H1_H1 ;  /* 0x3000000eff337230 */ /* 0x000fe40000004100 */
[----:B------:R-:W-:Y:S02]  /*bb00*/  HADD2.F32 R54, -RZ, R12.H0_H0 ;  /* 0x2000000cff367230 */ /* 0x000fe40000004100 */
[----:B------:R-:W-:Y:S01]  /*bb10*/  FFMA.FTZ R50, R55, R50, R11 ;  /* 0x0000003237327223 */ /* 0x000fe2000001000b */
[----:B------:R-:W-:-:S02]  /*bb20*/  HADD2.F32 R56, -RZ, R13.H0_H0 ;  /* 0x2000000dff387230 */ /* 0x000fc40000004100 */
[C---:B------:R-:W-:Y:S01]  /*bb30*/  FFMA.FTZ R46, R55.reuse, R51, R46 ;  /* 0x00000033372e7223 */ /* 0x040fe2000001002e */
[----:B------:R-:W-:Y:S02]  /*bb40*/  HADD2.F32 R14, -RZ, R15.H0_H0 ;  /* 0x2000000fff0e7230 */ /* 0x000fe40000004100 */
[C---:B------:R-:W-:Y:S01]  /*bb50*/  FFMA.FTZ R57, R55.reuse, R54, R34 ;  /* 0x0000003637397223 */ /* 0x040fe20000010022 */
[----:B------:R-:W-:Y:S02]  /*bb60*/  HADD2.F32 R12, -RZ, R12.H1_H1 ;  /* 0x3000000cff0c7230 */ /* 0x000fe40000004100 */
[C---:B------:R-:W-:Y:S01]  /*bb70*/  FFMA.FTZ R56, R55.reuse, R56, R7 ;  /* 0x0000003837387223 */ /* 0x040fe20000010007 */
[----:B------:R-:W-:Y:S02]  /*bb80*/  HADD2.F32 R13, -RZ, R13.H1_H1 ;  /* 0x3000000dff0d7230 */ /* 0x000fe40000004100 */
[----:B------:R-:W-:Y:S01]  /*bb90*/  FFMA.FTZ R58, R55, R14, R9 ;  /* 0x0000000e373a7223 */ /* 0x000fe20000010009 */
[----:B------:R-:W-:-:S02]  /*bba0*/  HADD2.F32 R15, -RZ, R15.H1_H1 ;  /* 0x3000000fff0f7230 */ /* 0x000fc40000004100 */
[C---:B------:R-:W-:Y:S01]  /*bbb0*/  FFMA.FTZ R54, R55.reuse, R12, R5 ;  /* 0x0000000c37367223 */ /* 0x040fe20000010005 */
[C---:B------:R-:W-:Y:S02]  /*bbc0*/  FFMA.FTZ R44, R55.reuse, R13, R44 ;  /* 0x0000000d372c7223 */ /* 0x040fe4000001002c */
[----:B------:R-:W-:Y:S01]  /*bbd0*/  FFMA.FTZ R60, R55, R15, R0 ;  /* 0x0000000f373c7223 */ /* 0x000fe20000010000 */
[----:B------:R-:W-:Y:S06]  /*bbe0*/  @P1 BRA `(.L_x_586) ;  /* 0x0000000000341947 */ /* 0x000fec0003800000 */
[----:B------:R-:W2:Y:S01]  /*bbf0*/  @P2 LDG.E.128 R12, desc[UR36][R40.64] ;  /* 0x00000024280c2981 */ /* 0x000ea2000c1e1d00 */
[----:B------:R-:W-:-:S03]  /*bc00*/  VIADD R5, R53, 0x140 ;  /* 0x0000014035057836 */ /* 0x000fc60000000000 */
[----:B------:R-:W1:Y:S02]  /*bc10*/  LDS.128 R64, [R20] ;  /* 0x0000000014407984 */ /* 0x000e640000000c00 */
[----:B-1----:R-:W-:Y:S02]  /*bc20*/  HFMA2 R36, R36, 1, 1, R64 ;  /* 0x3c003c0024247831 */ /* 0x002fe40000000040 */
[----:B------:R-:W-:Y:S02]  /*bc30*/  HADD2 R37, R37, R65 ;  /* 0x0000004125257230 */ /* 0x000fe40000000000 */
[----:B------:R-:W-:Y:S02]  /*bc40*/  HFMA2 R38, R38, 1, 1, R66 ;  /* 0x3c003c0026267831 */ /* 0x000fe40000000042 */
[----:B------:R-:W-:Y:S02]  /*bc50*/  HADD2 R39, R39, R67 ;  /* 0x0000004327277230 */ /* 0x000fe40000000000 */
[----:B--2---:R-:W-:-:S02]  /*bc60*/  @P2 HMUL2 R36, R36, R12 ;  /* 0x0000000c24242232 */ /* 0x004fc40000000000 */
[----:B------:R-:W-:Y:S02]  /*bc70*/  @P2 HFMA2 R37, R37, R13, -RZ ;  /* 0x0000000d25252231 */ /* 0x000fe400001000ff */
[----:B------:R-:W-:Y:S02]  /*bc80*/  @P2 HMUL2 R38, R38, R14 ;  /* 0x0000000e26262232 */ /* 0x000fe40000000000 */
[----:B------:R-:W-:Y:S02]  /*bc90*/  @P2 HFMA2 R39, R39, R15, -RZ ;  /* 0x0000000f27272231 */ /* 0x000fe400001000ff */
[----:B------:R-:W-:-:S05]  /*bca0*/  IMAD.WIDE.U32 R12, R5, 0x2, R28 ;  /* 0x00000002050c7825 */ /* 0x000fca00078e001c */
[----:B------:R1:W-:Y:S02]  /*bcb0*/  STG.E.128 desc[UR36][R12.64], R36 ;  /* 0x000000240c007986 */ /* 0x0003e4000c101d24 */
.L_x_586:
[----:B------:R2:W3:Y:S01]  /*bcc0*/  LDS.U16 R0, [R21] ;  /* 0x0000000015007984 */ /* 0x0004e20000000400 */
[----:B------:R-:W-:Y:S01]  /*bcd0*/  IADD3 R52, PT, PT, R52, 0x4, RZ ;  /* 0x0000000434347810 */ /* 0x000fe20007ffe0ff */
[--C-:B------:R-:W-:Y:S01]  /*bce0*/  HADD2.F32 R5, -RZ, R36.reuse.H0_H0 ;  /* 0x20000024ff057230 */ /* 0x100fe20000004100 */
[----:B------:R-:W-:Y:S01]  /*bcf0*/  IADD3 R53, PT, PT, R53, 0x280, RZ ;  /* 0x0000028035357810 */ /* 0x000fe20007ffe0ff */
[----:B------:R-:W-:Y:S01]  /*bd00*/  HADD2.F32 R7, -RZ, R36.H1_H1 ;  /* 0x30000024ff077230 */ /* 0x000fe20000004100 */
[----:B------:R-:W-:Y:S01]  /*bd10*/  ISETP.GE.AND P0, PT, R52, R49, PT ;  /* 0x000000313400720c */ /* 0x000fe20003f06270 */
[--C-:B------:R-:W-:Y:S02]  /*bd20*/  HADD2.F32 R9, -RZ, R37.reuse.H0_H0 ;  /* 0x20000025ff097230 */ /* 0x100fe40000004100 */
[----:B-1----:R-:W-:Y:S02]  /*bd30*/  HADD2.F32 R37, -RZ, R37.H1_H1 ;  /* 0x30000025ff257230 */ /* 0x002fe40000004100 */
[----:B------:R-:W-:-:S02]  /*bd40*/  HADD2.F32 R11, -RZ, R38.H0_H0 ;  /* 0x20000026ff0b7230 */ /* 0x000fc40000004100 */
[----:B------:R-:W-:Y:S02]  /*bd50*/  HADD2.F32 R13, -RZ, R38.H1_H1 ;  /* 0x30000026ff0d7230 */ /* 0x000fe40000004100 */
[--C-:B------:R-:W-:Y:S02]  /*bd60*/  HADD2.F32 R15, -RZ, R39.reuse.H0_H0 ;  /* 0x20000027ff0f7230 */ /* 0x100fe40000004100 */
[----:B------:R-:W-:Y:S02]  /*bd70*/  HADD2.F32 R39, -RZ, R39.H1_H1 ;  /* 0x30000027ff277230 */ /* 0x000fe40000004100 */
[----:B--2---:R-:W-:Y:S02]  /*bd80*/  VIADD R21, R21, 0x8 ;  /* 0x0000000815157836 */ /* 0x004fe40000000000 */
        /* <DEDUP_REMOVED lines=10> */
.L_x_580:
[----:B------:R-:W-:Y:S05]  /*be30*/  BSYNC.RECONVERGENT B1 ;  /* 0x0000000000017941 */ /* 0x000fea0003800200 */
.L_x_579:
[----:B------:R-:W-:Y:S01]  /*be40*/  ISETP.GE.AND P0, PT, R42, R16, PT ;  /* 0x000000102a00720c */ /* 0x000fe20003f06270 */
[----:B------:R-:W-:-:S12]  /*be50*/  BSSY.RECONVERGENT B1, `(.L_x_588) ;  /* 0x00000f6000017945 */ /* 0x000fd80003800200 */
[----:B------:R-:W-:Y:S05]  /*be60*/  @P0 BRA `(.L_x_589) ;  /* 0x0000000c00d00947 */ /* 0x000fea0003800000 */
[----:B------:R-:W1:Y:S01]  /*be70*/  LDC R15, c[0x0][0x3f4] ;  /* 0x0000fd00ff0f7b82 */ /* 0x000e620000000800 */
[----:B------:R-:W-:Y:S01]  /*be80*/  IADD3 R53, PT, PT, R42, 0x2, RZ ;  /* 0x000000022a357810 */ /* 0x000fe20007ffe0ff */
[----:B------:R-:W2:Y:S01]  /*be90*/  LDCU UR4, c[0x0][0x3f8] ;  /* 0x00007f00ff0477ac */ /* 0x000ea20008000800 */
[----:B------:R-:W-:Y:S01]  /*bea0*/  LOP3.LUT R40, RZ, R3, RZ, 0x33, !PT ;  /* 0x00000003ff287212 */ /* 0x000fe200078e33ff */
[----:B------:R-:W-:Y:S01]  /*beb0*/  BSSY.RECONVERGENT B2, `(.L_x_590) ;  /* 0x0000053000027945 */ /* 0x000fe20003800200 */
[----:B------:R-:W-:-:S03]  /*bec0*/  VIMNMX R13, PT, PT, R16, R53, !PT ;  /* 0x00000035100d7248 */ /* 0x000fc60007fe0100 */
[----:B------:R-:W3:Y:S01]  /*bed0*/  LDC.64 R36, c[0x0][0x458] ;  /* 0x00011600ff247b82 */ /* 0x000ee20000000a00 */
[----:B------:R-:W-:-:S04]  /*bee0*/  IADD3 R40, PT, PT, -R6, R13, R40 ;  /* 0x0000000d06287210 */ /* 0x000fc80007ffe128 */
[----:B------:R-:W-:Y:S01]  /*bef0*/  LOP3.LUT P0, RZ, R40, 0x2, RZ, 0xc0, !PT ;  /* 0x0000000228ff7812 */ /* 0x000fe2000780c0ff */
[----:B--2---:R-:W-:-:S04]  /*bf00*/  IMAD R12, R19, UR4, R8 ;  /* 0x00000004130c7c24 */ /* 0x004fc8000f8e0208 */
[----:B------:R-:W-:Y:S01]  /*bf10*/  IMAD R13, R12, 0xa0, R33 ;  /* 0x000000a00c0d7824 */ /* 0x000fe200078e0221 */
[----:B------:R-:W-:Y:S01]  /*bf20*/  MOV R12, R42 ;  /* 0x0000002a000c7202 */ /* 0x000fe20000000f00 */
[----:B-1----:R-:W-:Y:S02]  /*bf30*/  IMAD R21, R15, UR4, RZ ;  /* 0x000000040f157c24 */ /* 0x002fe4000f8e02ff */
[----:B---3--:R-:W-:-:S04]  /*bf40*/  IMAD.WIDE R36, R13, 0x2, R36 ;  /* 0x000000020d247825 */ /* 0x008fc800078e0224 */
[----:B------:R-:W-:Y:S05]  /*bf50*/  @P0 BRA `(.L_x_591) ;  /* 0x0000000400200947 */ /* 0x000fea0003800000 */
[----:B------:R-:W-:Y:S01]  /*bf60*/  ISETP.GE.AND P0, PT, R42, R15, PT ;  /* 0x0000000f2a00720c */ /* 0x000fe20003f06270 */
[----:B------:R-:W-:-:S12]  /*bf70*/  IMAD.MOV.U32 R12, RZ, RZ, R53 ;  /* 0x000000ffff0c7224 */ /* 0x000fd800078e0035 */
[----:B------:R-:W-:Y:S05]  /*bf80*/  @!P0 BRA `(.L_x_591) ;  /* 0x0000000400148947 */ /* 0x000fea0003800000 */
[----:B------:R-:W-:Y:S01]  /*bf90*/  IABS R39, R15 ;  /* 0x0000000f00277213 */ /* 0x000fe20000000000 */
[----:B------:R-:W1:Y:S01]  /*bfa0*/  LDCU.64 UR6, c[0x0][0x3c8] ;  /* 0x00007900ff0677ac */ /* 0x000e620008000a00 */
[----:B------:R-:W-:Y:S01]  /*bfb0*/  IABS R48, R42 ;  /* 0x0000002a00307213 */ /* 0x000fe20000000000 */
[----:B------:R-:W2:Y:S01]  /*bfc0*/  LDS.U16 R45, [R45] ;  /* 0x000000002d2d7984 */ /* 0x000ea20000000400 */
[----:B------:R-:W3:Y:S01]  /*bfd0*/  I2F.RP R14, R39 ;  /* 0x00000027000e7306 */ /* 0x000ee20000209400 */
[----:B------:R-:W-:Y:S02]  /*bfe0*/  ISETP.GE.AND P1, PT, R42, RZ, PT ;  /* 0x000000ff2a00720c */ /* 0x000fe40003f26270 */
[----:B------:R-:W-:-:S05]  /*bff0*/  ISETP.NE.AND P2, PT, R15, RZ, PT ;  /* 0x000000ff0f00720c */ /* 0x000fca0003f45270 */
[----:B---3--:R-:W3:Y:S02]  /*c000*/  MUFU.RCP R14, R14 ;  /* 0x0000000e000e7308 */ /* 0x008ee40000001000 */
[----:B---3--:R-:W-:-:S06]  /*c010*/  IADD3 R38, PT, PT, R14, 0xffffffe, RZ ;  /* 0x0ffffffe0e267810 */ /* 0x008fcc0007ffe0ff */
[----:B------:R-:W3:Y:S02]  /*c020*/  F2I.FTZ.U32.TRUNC.NTZ R13, R38 ;  /* 0x00000026000d7305 */ /* 0x000ee4000021f000 */
[----:B---3--:R-:W-:-:S05]  /*c030*/  IADD3 R12, PT, PT, RZ, -R13, RZ ;  /* 0x8000000dff0c7210 */ /* 0x008fca0007ffe0ff */
[----:B------:R-:W-:Y:S02]  /*c040*/  IMAD R41, R12, R39, RZ ;  /* 0x000000270c297224 */ /* 0x000fe400078e02ff */
[----:B------:R-:W-:-:S04]  /*c050*/  IMAD.MOV.U32 R12, RZ, RZ, RZ ;  /* 0x000000ffff0c7224 */ /* 0x000fc800078e00ff */
[----:B------:R-:W-:Y:S01]  /*c060*/  IMAD.HI.U32 R12, R13, R41, R12 ;  /* 0x000000290d0c7227 */ /* 0x000fe200078e000c */
[----:B------:R-:W-:-:S05]  /*c070*/  MOV R13, R48 ;  /* 0x00000030000d7202 */ /* 0x000fca0000000f00 */
[----:B------:R-:W-:-:S05]  /*c080*/  IMAD.HI.U32 R12, R12, R13, RZ ;  /* 0x0000000d0c0c7227 */ /* 0x000fca00078e00ff */
[----:B------:R-:W-:-:S05]  /*c090*/  IADD3 R12, PT, PT, -R12, RZ, RZ ;  /* 0x000000ff0c0c7210 */ /* 0x000fca0007ffe1ff */
[----:B------:R-:W-:-:S05]  /*c0a0*/  IMAD R12, R39, R12, R13 ;  /* 0x0000000c270c7224 */ /* 0x000fca00078e020d */
[----:B------:R-:W-:-:S13]  /*c0b0*/  ISETP.GT.U32.AND P0, PT, R39, R12, PT ;  /* 0x0000000c2700720c */ /* 0x000fda0003f04070 */
[----:B------:R-:W-:-:S05]  /*c0c0*/  @!P0 IMAD.IADD R12, R12, 0x1, -R39 ;  /* 0x000000010c0c8824 */ /* 0x000fca00078e0a27 */
[----:B------:R-:W-:-:S13]  /*c0d0*/  ISETP.GT.U32.AND P0, PT, R39, R12, PT ;  /* 0x0000000c2700720c */ /* 0x000fda0003f04070 */
[----:B------:R-:W-:-:S04]  /*c0e0*/  @!P0 IADD3 R12, PT, PT, R12, -R39, RZ ;  /* 0x800000270c0c8210 */ /* 0x000fc80007ffe0ff */
[----:B------:R-:W-:Y:S02]  /*c0f0*/  @!P1 IADD3 R12, PT, PT, -R12, RZ, RZ ;  /* 0x000000ff0c0c9210 */ /* 0x000fe40007ffe1ff */
[----:B------:R-:W-:-:S04]  /*c100*/  @!P2 LOP3.LUT R12, RZ, R15, RZ, 0x33, !PT ;  /* 0x0000000fff0ca212 */ /* 0x000fc800078e33ff */
[----:B------:R-:W-:-:S05]  /*c110*/  IADD3 R13, P0, PT, R23, R12, RZ ;  /* 0x0000000c170d7210 */ /* 0x000fca0007f1e0ff */
[----:B------:R-:W-:Y:S01]  /*c120*/  IMAD.X R14, RZ, RZ, R4, P0 ;  /* 0x000000ffff0e7224 */ /* 0x000fe200000e0604 */
[----:B-1----:R-:W-:-:S04]  /*c130*/  LEA R38, P0, R13, UR6, 0x2 ;  /* 0x000000060d267c11 */ /* 0x002fc8000f8010ff */
[----:B------:R-:W-:-:S05]  /*c140*/  LEA.HI.X R39, R13, UR7, R14, 0x2, P0 ;  /* 0x000000070d277c11 */ /* 0x000fca00080f140e */
[----:B------:R-:W3:Y:S01]  /*c150*/  LDG.E R38, desc[UR36][R38.64] ;  /* 0x0000002426267981 */ /* 0x000ee2000c1e1900 */
[----:B------:R-:W-:Y:S01]  /*c160*/  ISETP.NE.AND P0, PT, R47, RZ, PT ;  /* 0x000000ff2f00720c */ /* 0x000fe20003f05270 */
[----:B---3--:R-:W-:-:S04]  /*c170*/  IMAD R12, R21, R38, R12 ;  /* 0x00000026150c7224 */ /* 0x008fc800078e020c */
[----:B------:R-:W-:-:S04]  /*c180*/  IMAD R13, R12, 0xa0, RZ ;  /* 0x000000a00c0d7824 */ /* 0x000fc800078e02ff */
[----:B------:R-:W-:-:S06]  /*c190*/  IMAD.WIDE R12, R13, 0x2, R30 ;  /* 0x000000020d0c7825 */ /* 0x000fcc00078e021e */
[----:B------:R-:W5:Y:S01]  /*c1a0*/  LDG.E.128 R12, desc[UR36][R12.64] ;  /* 0x000000240c0c7981 */ /* 0x000f62000c1e1d00 */
[----:B------:R-:W-:Y:S01]  /*c1b0*/  BSSY.RECONVERGENT B3, `(.L_x_592) ;  /* 0x0000011000037945 */ /* 0x000fe20003800200 */
[----:B--2---:R-:W-:-:S03]  /*c1c0*/  HADD2.F32 R41, -RZ, R45.H0_H0 ;  /* 0x2000002dff297230 */ /* 0x004fc60000004100 */
[----:B------:R-:W-:Y:S05]  /*c1d0*/  @P0 BRA `(.L_x_593) ;  /* 0x0000000000380947 */ /* 0x000fea0003800000 */
        /* <DEDUP_REMOVED lines=14> */
.L_x_593:
[----:B------:R-:W-:Y:S05]  /*c2c0*/  BSYNC.RECONVERGENT B3 ;  /* 0x0000000000037941 */ /* 0x000fea0003800200 */
.L_x_592:
[----:B-1---5:R-:W-:Y:S02]  /*c2d0*/  HADD2.F32 R38, -RZ, R12.H0_H0 ;  /* 0x2000000cff267230 */ /* 0x022fe40000004100 */
[--C-:B------:R-:W-:Y:S02]  /*c2e0*/  HADD2.F32 R48, -RZ, R14.reuse.H0_H0 ;  /* 0x2000000eff307230 */ /* 0x100fe40000004100 */
[----:B------:R-:W-:Y:S02]  /*c2f0*/  HADD2.F32 R39, -RZ, R14.H1_H1 ;  /* 0x3000000eff277230 */ /* 0x000fe40000004100 */
[C---:B------:R-:W-:Y:S01]  /*c300*/  FFMA.FTZ R34, R41.reuse, R38, R34 ;  /* 0x0000002629227223 */ /* 0x040fe20000010022 */
[----:B------:R-:W-:Y:S02]  /*c310*/  HADD2.F32 R12, -RZ, R12.H1_H1 ;  /* 0x3000000cff0c7230 */ /* 0x000fe40000004100 */
        /* <DEDUP_REMOVED lines=8> */
[C---:B------:R-:W-:Y:S01]  /*c3a0*/  FFMA.FTZ R9, R41.reuse, R14, R9 ;  /* 0x0000000e29097223 */ /* 0x040fe20000010009 */
[----:B------:R-:W-:Y:S01]  /*c3b0*/  MOV R12, R53 ;  /* 0x00000035000c7202 */ /* 0x000fe20000000f00 */
[C---:B------:R-:W-:Y:S01]  /*c3c0*/  FFMA.FTZ R44, R41.reuse, R13, R44 ;  /* 0x0000000d292c7223 */ /* 0x040fe2000001002c */
[----:B------:R-:W-:-:S07]  /*c3d0*/  FFMA.FTZ R0, R41, R15, R0 ;  /* 0x0000000f29007223 */ /* 0x000fce0000010000 */
.L_x_591:
[----:B------:R-:W-:Y:S05]  /*c3e0*/  BSYNC.RECONVERGENT B2 ;  /* 0x0000000000027941 */ /* 0x000fea0003800200 */
.L_x_590:
[----:B------:R-:W-:-:S13]  /*c3f0*/  ISETP.GE.U32.AND P0, PT, R40, 0x2, PT ;  /* 0x000000022800780c */ /* 0x000fda0003f06070 */
[----:B------:R-:W-:Y:S05]  /*c400*/  @!P0 BRA `(.L_x_589) ;  /* 0x0000000800688947 */ /* 0x000fea0003800000 */
[C---:B------:R-:W-:Y:S01]  /*c410*/  LEA R14, R12.reuse, UR5, 0x1 ;  /* 0x000000050c0e7c11 */ /* 0x040fe2000f8e08ff */
[C---:B------:R-:W-:Y:S01]  /*c420*/  IMAD R41, R12.reuse, 0xa0, RZ ;  /* 0x000000a00c297824 */ /* 0x040fe200078e02ff */
[----:B------:R-:W-:-:S03]  /*c430*/  IADD3 R40, PT, PT, R12, 0x2, RZ ;  /* 0x000000020c287810 */ /* 0x000fc60007ffe0ff */
[----:B------:R-:W-:-:S05]  /*c440*/  IMAD R13, R3, -0x2, R14 ;  /* 0xfffffffe030d7824 */ /* 0x000fca00078e020e */
[----:B------:R-:W-:-:S07]  /*c450*/  IADD3 R32, PT, PT, R13, 0x4, R32 ;  /* 0x000000040d207810 */ /* 0x000fce0007ffe020 */
.L_x_600:
[----:B------:R-:W1:Y:S01]  /*c460*/  LDC R47, c[0x0][0x3f4] ;  /* 0x0000fd00ff2f7b82 */ /* 0x000e620000000800 */
[----:B------:R-:W-:Y:S01]  /*c470*/  VIADD R14, R40, 0xfffffffe ;  /* 0xfffffffe280e7836 */ /* 0x000fe20000000000 */
[----:B------:R-:W-:Y:S04]  /*c480*/  BSSY.RECONVERGENT B2, `(.L_x_594) ;  /* 0x0000045000027945 */ /* 0x000fe80003800200 */
[----:B-1----:R-:W-:-:S13]  /*c490*/  ISETP.GE.AND P0, PT, R14, R47, PT ;  /* 0x0000002f0e00720c */ /* 0x002fda0003f06270 */
[----:B------:R-:W-:Y:S05]  /*c4a0*/  @!P0 BRA `(.L_x_595) ;  /* 0x0000000400088947 */ /* 0x000fea0003800000 */
[----:B------:R-:W-:Y:S01]  /*c4b0*/  IABS R15, R47 ;  /* 0x0000002f000f7213 */ /* 0x000fe20000000000 */
[----:B------:R-:W1:Y:S01]  /*c4c0*/  LDCU.64 UR6, c[0x0][0x3c8] ;  /* 0x00007900ff0677ac */ /* 0x000e620008000a00 */
[----:B------:R-:W-:Y:S02]  /*c4d0*/  IABS R42, R14 ;  /* 0x0000000e002a7213 */ /* 0x000fe40000000000 */
[----:B------:R-:W2:Y:S01]  /*c4e0*/  I2F.RP R38, R15 ;  /* 0x0000000f00267306 */ /* 0x000ea20000209400 */
[----:B------:R-:W-:Y:S01]  /*c4f0*/  ISETP.GE.AND P1, PT, R14, RZ, PT ;  /* 0x000000ff0e00720c */ /* 0x000fe20003f26270 */
[----:B------:R-:W3:Y:S01]  /*c500*/  LDCU UR4, c[0x0][0x40c] ;  /* 0x00008180ff0477ac */ /* 0x000ee20008000800 */
[----:B------:R-:W-:-:S05]  /*c510*/  ISETP.NE.AND P2, PT, R47, RZ, PT ;  /* 0x000000ff2f00720c */ /* 0x000fca0003f45270 */
[----:B--2---:R-:W2:Y:S02]  /*c520*/  MUFU.RCP R38, R38 ;  /* 0x0000002600267308 */ /* 0x004ea40000001000 */
[----:B--2---:R-:W-:-:S06]  /*c530*/  IADD3 R39, PT, PT, R38, 0xffffffe, RZ ;  /* 0x0ffffffe26277810 */ /* 0x004fcc0007ffe0ff */
[----:B------:R-:W2:Y:S02]  /*c540*/  F2I.FTZ.U32.TRUNC.NTZ R13, R39 ;  /* 0x00000027000d7305 */ /* 0x000ea4000021f000 */
[----:B--2---:R-:W-:-:S05]  /*c550*/  IADD3 R12, PT, PT, RZ, -R13, RZ ;  /* 0x8000000dff0c7210 */ /* 0x004fca0007ffe0ff */
[----:B------:R-:W-:Y:S02]  /*c560*/  IMAD R45, R12, R15, RZ ;  /* 0x0000000f0c2d7224 */ /* 0x000fe400078e02ff */
[----:B------:R-:W-:-:S04]  /*c570*/  IMAD.MOV.U32 R12, RZ, RZ, RZ ;  /* 0x000000ffff0c7224 */ /* 0x000fc800078e00ff */
[----:B------:R-:W-:Y:S01]  /*c580*/  IMAD.HI.U32 R12, R13, R45, R12 ;  /* 0x0000002d0d0c7227 */ /* 0x000fe200078e000c */
[----:B------:R-:W-:Y:S02]  /*c590*/  MOV R13, R42 ;  /* 0x0000002a000d7202 */ /* 0x000fe40000000f00 */
[----:B------:R-:W2:Y:S03]  /*c5a0*/  LDS.U16 R42, [R32+-0x4] ;  /* 0xfffffc00202a7984 */ /* 0x000ea60000000400 */
        /* <DEDUP_REMOVED lines=13> */
[----:B------:R-:W4:Y:S01]  /*c680*/  LDG.E R38, desc[UR36][R38.64] ;  /* 0x0000002426267981 */ /* 0x000f22000c1e1900 */
[----:B---3--:R-:W-:Y:S01]  /*c690*/  UISETP.NE.AND UP0, UPT, UR4, URZ, UPT ;  /* 0x000000ff0400728c */ /* 0x008fe2000bf05270 */
[----:B----4-:R-:W-:-:S04]  /*c6a0*/  IMAD R12, R21, R38, R12 ;  /* 0x00000026150c7224 */ /* 0x010fc800078e020c */
[----:B------:R-:W-:-:S04]  /*c6b0*/  IMAD R13, R12, 0xa0, RZ ;  /* 0x000000a00c0d7824 */ /* 0x000fc800078e02ff */
[----:B------:R-:W-:-:S06]  /*c6c0*/  IMAD.WIDE R12, R13, 0x2, R30 ;  /* 0x000000020d0c7825 */ /* 0x000fcc00078e021e */
[----:B------:R-:W5:Y:S01]  /*c6d0*/  LDG.E.128 R12, desc[UR36][R12.64] ;  /* 0x000000240c0c7981 */ /* 0x000f62000c1e1d00 */
[----:B--2---:R-:W-:Y:S01]  /*c6e0*/  HADD2.F32 R45, -RZ, R42.H0_H0 ;  /* 0x2000002aff2d7230 */ /* 0x004fe20000004100 */
[----:B------:R-:W-:Y:S06]  /*c6f0*/  BRA.U UP0, `(.L_x_596) ;  /* 0x0000000100347547 */ /* 0x000fec000b800000 */
[----:B------:R-:W-:Y:S01]  /*c700*/  ISETP.NE.AND P3, PT, R2, RZ, PT ;  /* 0x000000ff0200720c */ /* 0x000fe20003f65270 */
[----:B------:R-:W1:-:S12]  /*c710*/  LDS.128 R48, [R20] ;  /* 0x0000000014307984 */ /* 0x000e580000000c00 */
[----:B------:R-:W2:Y:S01]  /*c720*/  @P3 LDG.E.128 R52, desc[UR36][R36.64] ;  /* 0x0000002424343981 */ /* 0x000ea2000c1e1d00 */
        /* <DEDUP_REMOVED lines=10> */
.L_x_596:
[--C-:B-----5:R-:W-:Y:S02]  /*c7d0*/  HADD2.F32 R48, -RZ, R14.reuse.H0_H0 ;  /* 0x2000000eff307230 */ /* 0x120fe40000004100 */
[----:B-1----:R-:W-:Y:S02]  /*c7e0*/  HADD2.F32 R39, -RZ, R14.H1_H1 ;  /* 0x3000000eff277230 */ /* 0x002fe40000004100 */
[----:B------:R-:W-:Y:S02]  /*c7f0*/  HADD2.F32 R38, -RZ, R12.H0_H0 ;  /* 0x2000000cff267230 */ /* 0x000fe40000004100 */
[C---:B------:R-:W-:Y:S01]  /*c800*/  FFMA.FTZ R11, R45.reuse, R48, R11 ;  /* 0x000000302d0b7223 */ /* 0x040fe2000001000b */
[----:B------:R-:W-:Y:S02]  /*c810*/  HADD2.F32 R42, -RZ, R13.H0_H0 ;  /* 0x2000000dff2a7230 */ /* 0x000fe40000004100 */
[----:B------:R-:W-:Y:S01]  /*c820*/  FFMA.FTZ R46, R45, R39, R46 ;  /* 0x000000272d2e7223 */ /* 0x000fe2000001002e */
[----:B------:R-:W-:-:S02]  /*c830*/  HADD2.F32 R14, -RZ, R15.H0_H0 ;  /* 0x2000000fff0e7230 */ /* 0x000fc40000004100 */
[C---:B------:R-:W-:Y:S01]  /*c840*/  FFMA.FTZ R34, R45.reuse, R38, R34 ;  /* 0x000000262d227223 */ /* 0x040fe20000010022 */
[----:B------:R-:W-:Y:S02]  /*c850*/  HADD2.F32 R12, -RZ, R12.H1_H1 ;  /* 0x3000000cff0c7230 */ /* 0x000fe40000004100 */
[C---:B------:R-:W-:Y:S01]  /*c860*/  FFMA.FTZ R7, R45.reuse, R42, R7 ;  /* 0x0000002a2d077223 */ /* 0x040fe20000010007 */
[----:B------:R-:W-:Y:S02]  /*c870*/  HADD2.F32 R13, -RZ, R13.H1_H1 ;  /* 0x3000000dff0d7230 */ /* 0x000fe40000004100 */
[C---:B------:R-:W-:Y:S01]  /*c880*/  FFMA.FTZ R9, R45.reuse, R14, R9 ;  /* 0x0000000e2d097223 */ /* 0x040fe20000010009 */
[----:B------:R-:W-:Y:S02]  /*c890*/  HADD2.F32 R15, -RZ, R15.H1_H1 ;  /* 0x3000000fff0f7230 */ /* 0x000fe40000004100 */
[C---:B------:R-:W-:Y:S01]  /*c8a0*/  FFMA.FTZ R5, R45.reuse, R12, R5 ;  /* 0x0000000c2d057223 */ /* 0x040fe20000010005 */
[----:B------:R-:W-:-:S02]  /*c8b0*/  FFMA.FTZ R44, R45, R13, R44 ;  /* 0x0000000d2d2c7223 */ /* 0x000fc4000001002c */
[----:B------:R-:W-:-:S07]  /*c8c0*/  FFMA.FTZ R0, R45, R15, R0 ;  /* 0x0000000f2d007223 */ /* 0x000fce0000010000 */
.L_x_595:
[----:B------:R-:W-:Y:S05]  /*c8d0*/  BSYNC.RECONVERGENT B2 ;  /* 0x0000000000027941 */ /* 0x000fea0003800200 */
.L_x_594:
[----:B------:R-:W-:Y:S01]  /*c8e0*/  ISETP.GE.AND P0, PT, R40, R47, PT ;  /* 0x0000002f2800720c */ /* 0x000fe20003f06270 */
[----:B------:R-:W-:-:S12]  /*c8f0*/  BSSY.RECONVERGENT B2, `(.L_x_597) ;  /* 0x0000045000027945 */ /* 0x000fd80003800200 */
        /* <DEDUP_REMOVED lines=16> */
[----:B------:R-:W2:Y:S03]  /*ca00*/  LDS.U16 R42, [R32] ;  /* 0x00000000202a7984 */ /* 0x000ea60000000400 */
        /* <DEDUP_REMOVED lines=24> */
[----:B------:R-:W-:-:S05]  /*cb90*/  IADD3 R39, PT, PT, R41, 0x140, RZ ;  /* 0x0000014029277810 */ /* 0x000fca0007ffe0ff */
        /* <DEDUP_REMOVED lines=10> */
.L_x_599:
        /* <DEDUP_REMOVED lines=16> */
.L_x_598:
[----:B------:R-:W-:Y:S05]  /*cd40*/  BSYNC.RECONVERGENT B2 ;  /* 0x0000000000027941 */ /* 0x000fea0003800200 */
.L_x_597:
[C---:B------:R-:W-:Y:S01]  /*cd50*/  IADD3 R13, PT, PT, R40.reuse, 0x2, RZ ;  /* 0x00000002280d7810 */ /* 0x040fe20007ffe0ff */
[----:B------:R-:W-:Y:S01]  /*cd60*/  VIADD R40, R40, 0x4 ;  /* 0x0000000428287836 */ /* 0x000fe20000000000 */
[----:B------:R-:W-:Y:S02]  /*cd70*/  IADD3 R41, PT, PT, R41, 0x280, RZ ;  /* 0x0000028029297810 */ /* 0x000fe40007ffe0ff */
[----:B------:R-:W-:Y:S02]  /*cd80*/  ISETP.GE.AND P0, PT, R13, R16, PT ;  /* 0x000000100d00720c */ /* 0x000fe40003f06270 */
[----:B------:R-:W-:-:S11]  /*cd90*/  IADD3 R32, PT, PT, R32, 0x8, RZ ;  /* 0x0000000820207810 */ /* 0x000fd60007ffe0ff */
[----:B------:R-:W-:Y:S05]  /*cda0*/  @!P0 BRA `(.L_x_600) ;  /* 0xfffffff400ac8947 */ /* 0x000fea000383ffff */
.L_x_589:
[----:B------:R-:W-:Y:S05]  /*cdb0*/  BSYNC.RECONVERGENT B1 ;  /* 0x0000000000017941 */ /* 0x000fea0003800200 */
.L_x_588:
[----:B------:R-:W-:-:S13]  /*cdc0*/  ISETP.NE.AND P0, PT, R6, R35, PT ;  /* 0x000000230600720c */ /* 0x000fda0003f05270 */
[----:B------:R-:W-:Y:S05]  /*cdd0*/  @P0 BRA `(.L_x_578) ;  /* 0x0000000000bc0947 */ /* 0x000fea0003800000 */
[----:B------:R-:W-:Y:S01]  /*cde0*/  IMAD.MOV.U32 R13, RZ, RZ, 0xa0 ;  /* 0x000000a0ff0d7424 */ /* 0x000fe200078e00ff */
[----:B------:R-:W1:Y:S03]  /*cdf0*/  LDCU UR4, c[0x0][0x40c] ;  /* 0x00008180ff0477ac */ /* 0x000e660008000800 */
[----:B------:R-:W-:-:S04]  /*ce00*/  IMAD R13, R22, R13, -0xa0 ;  /* 0xffffff60160d7424 */ /* 0x000fc800078e020d */
[----:B------:R-:W-:-:S06]  /*ce10*/  IMAD.WIDE R12, R13, 0x2, R28 ;  /* 0x000000020d0c7825 */ /* 0x000fcc00078e021c */
[----:B------:R-:W5:Y:S01]  /*ce20*/  LDG.E.128 R12, desc[UR36][R12.64] ;  /* 0x000000240c0c7981 */ /* 0x000f62000c1e1d00 */
[----:B------:R-:W-:-:S04]  /*ce30*/  IADD3 R22, PT, PT, R22, -R3, RZ ;  /* 0x8000000316167210 */ /* 0x000fc80007ffe0ff */
[----:B------:R-:W-:Y:S01]  /*ce40*/  LEA R43, R22, R43, 0x1 ;  /* 0x0000002b162b7211 */ /* 0x000fe200078e08ff */
[----:B-1----:R-:W-:-:S05]  /*ce50*/  UISETP.NE.AND UP0, UPT, UR4, URZ, UPT ;  /* 0x000000ff0400728c */ /* 0x002fca000bf05270 */
[----:B------:R-:W1:Y:S02]  /*ce60*/  LDS.U16 R43, [R43+-0x2] ;  /* 0xfffffe002b2b7984 */ /* 0x000e640000000400 */
[----:B-1----:R-:W-:Y:S02]  /*ce70*/  HADD2.F32 R31, -RZ, R43.H0_H0 ;  /* 0x2000002bff1f7230 */ /* 0x002fe40000004100 */
[----:B------:R-:W-:Y:S05]  /*ce80*/  BRA.U UP0, `(.L_x_601) ;  /* 0x0000000100507547 */ /* 0x000fea000b800000 */
[----:B------:R-:W1:Y:S02]  /*ce90*/  LDCU.64 UR6, c[0x0][0x460] ;  /* 0x00008c00ff0677ac */ /* 0x000e640008000a00 */
[----:B-1----:R-:W-:-:S04]  /*cea0*/  ISETP.NE.U32.AND P0, PT, RZ, UR6, PT ;  /* 0x00000006ff007c0c */ /* 0x002fc8000bf05070 */
[----:B------:R-:W-:-:S13]  /*ceb0*/  ISETP.NE.AND.EX P0, PT, RZ, UR7, PT, P0 ;  /* 0x00000007ff007c0c */ /* 0x000fda000bf05300 */
[----:B------:R-:W1:Y:S08]  /*cec0*/  @P0 LDC R4, c[0x0][0x3f8] ;  /* 0x0000fe00ff040b82 */ /* 0x000e700000000800 */
[----:B------:R-:W2:Y:S01]  /*ced0*/  @P0 LDC.64 R2, c[0x0][0x458] ;  /* 0x00011600ff020b82 */ /* 0x000ea20000000a00 */
[----:B-1----:R-:W-:-:S04]  /*cee0*/  @P0 IMAD R4, R19, R4, R8 ;  /* 0x0000000413040224 */ /* 0x002fc800078e0208 */
[----:B------:R-:W-:-:S04]  /*cef0*/  @P0 IMAD R19, R4, 0xa0, R33 ;  /* 0x000000a004130824 */ /* 0x000fc800078e0221 */
[----:B--2---:R-:W-:-:S05]  /*cf00*/  @P0 IMAD.WIDE R2, R19, 0x2, R2 ;  /* 0x0000000213020825 */ /* 0x004fca00078e0202 */
[----:B0-----:R-:W2:Y:S01]  /*cf10*/  @P0 LDG.E.128 R20, desc[UR36][R2.64] ;  /* 0x0000002402140981 */ /* 0x001ea2000c1e1d00 */
[----:B-----5:R-:W-:Y:S02]  /*cf20*/  HFMA2 R12, R12, 1, 1, R24 ;  /* 0x3c003c000c0c7831 */ /* 0x020fe40000000018 */
[----:B------:R-:W-:Y:S02]  /*cf30*/  IMAD R17, R17, 0xa0, RZ ;  /* 0x000000a011117824 */ /* 0x000fe400078e02ff */
[----:B------:R-:W-:Y:S02]  /*cf40*/  HADD2 R13, R13, R25 ;  /* 0x000000190d0d7230 */ /* 0x000fe40000000000 */
[----:B------:R-:W-:Y:S02]  /*cf50*/  HFMA2 R14, R14, 1, 1, R26 ;  /* 0x3c003c000e0e7831 */ /* 0x000fe4000000001a */
[----:B------:R-:W-:Y:S02]  /*cf60*/  HADD2 R15, R15, R27 ;  /* 0x0000001b0f0f7230 */ /* 0x000fe40000000000 */
[----:B------:R-:W-:-:S04]  /*cf70*/  IMAD.WIDE R28, R17, 0x2, R28 ;  /* 0x00000002111c7825 */ /* 0x000fc800078e021c */
[----:B--2---:R-:W-:Y:S02]  /*cf80*/  @P0 HMUL2 R12, R12, R20 ;  /* 0x000000140c0c0232 */ /* 0x004fe40000000000 */
[----:B------:R-:W-:Y:S02]  /*cf90*/  @P0 HFMA2 R13, R13, R21, -RZ ;  /* 0x000000150d0d0231 */ /* 0x000fe400001000ff */
[----:B------:R-:W-:Y:S02]  /*cfa0*/  @P0 HMUL2 R14, R14, R22 ;  /* 0x000000160e0e0232 */ /* 0x000fe40000000000 */
[----:B------:R-:W-:-:S05]  /*cfb0*/  @P0 HFMA2 R15, R15, R23, -RZ ;  /* 0x000000170f0f0231 */ /* 0x000fca00001000ff */
[----:B------:R1:W-:Y:S02]  /*cfc0*/  STG.E.128 desc[UR36][R28.64], R12 ;  /* 0x0000000c1c007986 */ /* 0x0003e4000c101d24 */
.L_x_601:
[--C-:B-----5:R-:W-:Y:S02]  /*cfd0*/  HADD2.F32 R2, -RZ, R12.reuse.H0_H0 ;  /* 0x2000000cff027230 */ /* 0x120fe40000004100 */
[----:B------:R-:W-:Y:S02]  /*cfe0*/  HADD2.F32 R4, -RZ, R13.H0_H0 ;  /* 0x2000000dff047230 */ /* 0x000fe40000004100 */
[----:B------:R-:W-:Y:S02]  /*cff0*/  HADD2.F32 R8, -RZ, R15.H0_H0 ;  /* 0x2000000fff087230 */ /* 0x000fe40000004100 */
[C---:B------:R-:W-:Y:S01]  /*d000*/  FFMA.FTZ R34, R31.reuse, R2, R34 ;  /* 0x000000021f227223 */ /* 0x040fe20000010022 */
[----:B-1----:R-:W-:Y:S02]  /*d010*/  HADD2.F32 R12, -RZ, R12.H1_H1 ;  /* 0x3000000cff0c7230 */ /* 0x002fe40000004100 */
        /* <DEDUP_REMOVED lines=11> */
.L_x_578:
[----:B------:R-:W-:Y:S05]  /*d0d0*/  BSYNC.RECONVERGENT B0 ;  /* 0x0000000000007941 */ /* 0x000fea0003800200 */
.L_x_577:
[----:B------:R-:W-:Y:S01]  /*d0e0*/  BAR.SYNC.DEFER_BLOCKING 0x0 ;  /* 0x0000000000007b1d */ /* 0x000fe20000010000 */
[----:B------:R-:W-:-:S13]  /*d0f0*/  ISETP.GT.U32.AND P0, PT, R33, 0x9f, PT ;  /* 0x0000009f2100780c */ /* 0x000fda0003f04070 */
[----:B------:R-:W-:Y:S05]  /*d100*/  @P0 EXIT ;  /* 0x000000000000094d */ /* 0x000fea0003800000 */
[----:B------:R-:W1:Y:S01]  /*d110*/  S2UR UR5, SR_CgaCtaId ;  /* 0x00000000000579c3 */ /* 0x000e620000008800 */
[----:B------:R-:W-:Y:S01]  /*d120*/  LOP3.LUT R2, R18, 0x3e0, RZ, 0xc0, !PT ;  /* 0x000003e012027812 */ /* 0x000fe200078ec0ff */
[----:B------:R-:W-:Y:S01]  /*d130*/  UMOV UR4, 0x400 ;  /* 0x0000040000047882 */ /* 0x000fe20000000000 */
[----:B------:R-:W-:Y:S01]  /*d140*/  BSSY.RECONVERGENT B0, `(.L_x_602) ;  /* 0x000000c000007945 */ /* 0x000fe20003800200 */
[----:B------:R-:W-:Y:S01]  /*d150*/  UIADD3 UR4, UPT, UPT, UR4, 0x410, URZ ;  /* 0x0000041004047890 */ /* 0x000fe2000fffe0ff */
[----:B------:R-:W-:Y:S02]  /*d160*/  ISETP.NE.AND P0, PT, R2, 0x20, PT ;  /* 0x000000200200780c */ /* 0x000fe40003f05270 */
[----:B------:R-:W-:Y:S01]  /*d170*/  ISETP.GT.U32.AND P1, PT, R18, 0x1f, PT ;  /* 0x0000001f1200780c */ /* 0x000fe20003f24070 */
[----:B-1----:R-:W-:-:S06]  /*d180*/  ULEA UR4, UR5, UR4, 0x18 ;  /* 0x0000000405047291 */ /* 0x002fcc000f8ec0ff */
[----:B------:R-:W-:-:S04]  /*d190*/  LEA R2, R33, UR4, 0x1 ;  /* 0x0000000421027c11 */ /* 0x000fc8000f8e08ff */
[----:B------:R-:W-:Y:S05]  /*d1a0*/  @P0 BRA `(.L_x_603) ;  /* 0x0000000000140947 */ /* 0x000fea0003800000 */
[----:B------:R-:W-:Y:S02]  /*d1b0*/  F2FP.F16.F32.PACK_AB R12, R5, R34 ;  /* 0x00000022050c723e */ /* 0x000fe400000000ff */
[----:B------:R-:W-:Y:S02]  /*d1c0*/  F2FP.F16.F32.PACK_AB R13, R44, R7 ;  /* 0x000000072c0d723e */ /* 0x000fe400000000ff */
[----:B------:R-:W-:Y:S02]  /*d1d0*/  F2FP.F16.F32.PACK_AB R14, R46, R11 ;  /* 0x0000000b2e0e723e */ /* 0x000fe400000000ff */
[----:B------:R-:W-:-:S05]  /*d1e0*/  F2FP.F16.F32.PACK_AB R15, R0, R9 ;  /* 0x00000009000f723e */ /* 0x000fca00000000ff */
[----:B------:R1:W-:Y:S02]  /*d1f0*/  STS.128 [R2], R12 ;  /* 0x0000000c02007388 */ /* 0x0003e40000000c00 */
.L_x_603:
[----:B------:R-:W-:Y:S05]  /*d200*/  BSYNC.RECONVERGENT B0 ;  /* 0x0000000000007941 */ /* 0x000fea0003800200 */
.L_x_602:
[----:B------:R-:W-:Y:S06]  /*d210*/  BAR.SYNC.DEFER_BLOCKING 0x0 ;  /* 0x0000000000007b1d */ /* 0x000fec0000010000 */
[----:B------:R-:W-:Y:S04]  /*d220*/  BSSY.RECONVERGENT B0, `(.L_x_604) ;  /* 0x0000013000007945 */ /* 0x000fe80003800200 */
[----:B------:R-:W-:Y:S05]  /*d230*/  @P1 BRA `(.L_x_605) ;  /* 0x0000000000441947 */ /* 0x000fea0003800000 */
[----:B-1----:R-:W1:Y:S02]  /*d240*/  LDS.128 R12, [R2] ;  /* 0x00000000020c7984 */ /* 0x002e640000000c00 */
[--C-:B-1----:R-:W-:Y:S02]  /*d250*/  HADD2.F32 R3, -RZ, R12.reuse.H0_H0 ;  /* 0x2000000cff037230 */ /* 0x102fe40000004100 */
        /* <DEDUP_REMOVED lines=15> */
.L_x_605:
[----:B------:R-:W-:Y:S05]  /*d350*/  BSYNC.RECONVERGENT B0 ;  /* 0x0000000000007941 */ /* 0x000fea0003800200 */
.L_x_604:
[----:B------:R-:W-:Y:S06]  /*d360*/  BAR.SYNC.DEFER_BLOCKING 0x0 ;  /* 0x0000000000007b1d */ /* 0x000fec0000010000 */
[----:B------:R-:W-:Y:S05]  /*d370*/  @P1 EXIT ;  /* 0x000000000000194d */ /* 0x000fea0003800000 */
[----:B------:R-:W2:Y:S02]  /*d380*/  LDCU UR4, c[0x0][0x478] ;  /* 0x00008f00ff0477ac */ /* 0x000ea40008000800 */
[----:B--2---:R-:W-:-:S09]  /*d390*/  UISETP.NE.AND UP0, UPT, UR4, 0x2, UPT ;  /* 0x000000020400788c */ /* 0x004fd2000bf05270 */
[----:B------:R-:W-:Y:S05]  /*d3a0*/  BRA.U UP0, `(.L_x_606) ;  /* 0x0000000100e07547 */ /* 0x000fea000b800000 */
[----:B-1----:R-:W1:Y:S01]  /*d3b0*/  LDC.64 R2, c[0x0][0x470] ;  /* 0x00011c00ff027b82 */ /* 0x002e620000000a00 */
[----:B------:R-:W2:Y:S01]  /*d3c0*/  LDCU.64 UR4, c[0x0][0x380] ;  /* 0x00007000ff0477ac */ /* 0x000ea20008000a00 */
[----:B-1----:R-:W3:Y:S01]  /*d3d0*/  LDG.E R2, desc[UR36][R2.64] ;  /* 0x0000002402027981 */ /* 0x002ee2000c1e1900 */
[----:B------:R-:W-:-:S04]  /*d3e0*/  IADD3 R10, PT, PT, R10, R33, RZ ;  /* 0x000000210a0a7210 */ /* 0x000fc80007ffe0ff */
[----:B--2---:R-:W-:Y:S01]  /*d3f0*/  IADD3 R8, P0, PT, R10, UR4, RZ ;  /* 0x000000040a087c10 */ /* 0x004fe2000ff1e0ff */
[C---:B---3--:R-:W-:Y:S01]  /*d400*/  FMUL.FTZ R9, R2.reuse, R9 ;  /* 0x0000000902097220 */ /* 0x048fe20000410000 */
[C---:B------:R-:W-:Y:S01]  /*d410*/  FMUL.FTZ R0, R2.reuse, R0 ;  /* 0x0000000002007220 */ /* 0x040fe20000410000 */
[C---:B------:R-:W-:Y:S01]  /*d420*/  FMUL.FTZ R46, R2.reuse, R46 ;  /* 0x0000002e022e7220 */ /* 0x040fe20000410000 */
[C---:B------:R-:W-:Y:S01]  /*d430*/  FMUL.FTZ R44, R2.reuse, R44 ;  /* 0x0000002c022c7220 */ /* 0x040fe20000410000 */
[C---:B------:R-:W-:Y:S01]  /*d440*/  FMUL.FTZ R5, R2.reuse, R5 ;  /* 0x0000000502057220 */ /* 0x040fe20000410000 */
[C---:B------:R-:W-:Y:S01]  /*d450*/  FMUL.FTZ R7, R2.reuse, R7 ;  /* 0x0000000702077220 */ /* 0x040fe20000410000 */
[----:B------:R-:W1:Y:S01]  /*d460*/  F2I.S8.NTZ R9, R9 ;  /* 0x0000000900097305 */ /* 0x000e620000202100 */
[C---:B------:R-:W-:Y:S01]  /*d470*/  FMUL.FTZ R11, R2.reuse, R11 ;  /* 0x0000000b020b7220 */ /* 0x040fe20000410000 */
[----:B------:R-:W-:-:S06]  /*d480*/  FMUL.FTZ R2, R2, R34 ;  /* 0x0000002202027220 */ /* 0x000fcc0000410000 */
[----:B------:R-:W2:Y:S01]  /*d490*/  F2I.S8.NTZ R0, R0 ;  /* 0x0000000000007305 */ /* 0x000ea20000202100 */
[----:B-1----:R-:W-:-:S07]  /*d4a0*/  PRMT R3, R9, 0x8880, RZ ;  /* 0x0000888009037816 */ /* 0x002fce00000000ff */
[----:B------:R-:W1:Y:S01]  /*d4b0*/  F2I.S8.NTZ R46, R46 ;  /* 0x0000002e002e7305 */ /* 0x000e620000202100 */
[----:B------:R-:W-:Y:S02]  /*d4c0*/  PRMT R3, R3, 0x7710, RZ ;  /* 0x0000771003037816 */ /* 0x000fe400000000ff */
[----:B--2---:R-:W-:-:S05]  /*d4d0*/  PRMT R6, R0, 0x8880, RZ ;  /* 0x0000888000067816 */ /* 0x004fca00000000ff */
[----:B------:R-:W2:Y:S01]  /*d4e0*/  F2I.S8.NTZ R44, R44 ;  /* 0x0000002c002c7305 */ /* 0x000ea20000202100 */
[----:B------:R-:W-:Y:S01]  /*d4f0*/  IMAD.U32 R4, R3, 0x10000, RZ ;  /* 0x0001000003047824 */ /* 0x000fe200078e00ff */
[----:B------:R-:W-:-:S04]  /*d500*/  PRMT R3, R6, 0x7710, RZ ;  /* 0x0000771006037816 */ /* 0x000fc800000000ff */
[----:B------:R-:W-:Y:S02]  /*d510*/  LOP3.LUT R4, R4, 0xff0000, RZ, 0xc0, !PT ;  /* 0x00ff000004047812 */ /* 0x000fe400078ec0ff */
[----:B------:R-:W3:Y:S01]  /*d520*/  F2I.S8.NTZ R5, R5 ;  /* 0x0000000500057305 */ /* 0x000ee20000202100 */
[----:B-1----:R-:W-:Y:S02]  /*d530*/  PRMT R46, R46, 0x8880, RZ ;  /* 0x000088802e2e7816 */ /* 0x002fe400000000ff */
[----:B------:R-:W-:Y:S02]  /*d540*/  PRMT R3, R4, 0x4210, R3 ;  /* 0x0000421004037816 */ /* 0x000fe40000000003 */
[----:B------:R-:W-:Y:S02]  /*d550*/  PRMT R0, R46, 0x7710, RZ ;  /* 0x000077102e007816 */ /* 0x000fe400000000ff */
[----:B--2---:R-:W-:Y:S01]  /*d560*/  PRMT R4, R44, 0x8880, RZ ;  /* 0x000088802c047816 */ /* 0x004fe200000000ff */
[----:B------:R-:W1:Y:S01]  /*d570*/  F2I.S8.NTZ R7, R7 ;  /* 0x0000000700077305 */ /* 0x000e620000202100 */
[----:B------:R-:W-:-:S02]  /*d580*/  SHF.L.U32 R0, R0, 0x8, RZ ;  /* 0x0000000800007819 */ /* 0x000fc400000006ff */
[----:B------:R-:W-:Y:S02]  /*d590*/  PRMT R4, R4, 0x7710, RZ ;  /* 0x0000771004047816 */ /* 0x000fe400000000ff */
[----:B------:R-:W-:Y:S02]  /*d5a0*/  LOP3.LUT R9, R3, 0xff00, R0, 0xf8, !PT ;  /* 0x0000ff0003097812 */ /* 0x000fe400078ef800 */
[----:B---3--:R-:W-:Y:S01]  /*d5b0*/  PRMT R5, R5, 0x8880, RZ ;  /* 0x0000888005057816 */ /* 0x008fe200000000ff */
[----:B------:R-:W2:Y:S01]  /*d5c0*/  F2I.S8.NTZ R11, R11 ;  /* 0x0000000b000b7305 */ /* 0x000ea20000202100 */
[----:B------:R-:W-:Y:S02]  /*d5d0*/  LOP3.LUT R4, R4, 0xff, RZ, 0xc0, !PT ;  /* 0x000000ff04047812 */ /* 0x000fe400078ec0ff */
[----:B------:R-:W-:Y:S02]  /*d5e0*/  PRMT R0, R5, 0x7710, RZ ;  /* 0x0000771005007816 */ /* 0x000fe400000000ff */
[----:B-1----:R-:W-:-:S03]  /*d5f0*/  PRMT R7, R7, 0x8880, RZ ;  /* 0x0000888007077816 */ /* 0x002fc600000000ff */
[----:B------:R-:W1:Y:S01]  /*d600*/  F2I.S8.NTZ R2, R2 ;  /* 0x0000000200027305 */ /* 0x000e620000202100 */
[----:B------:R-:W-:Y:S02]  /*d610*/  LOP3.LUT R6, R0, 0xff, RZ, 0xc0, !PT ;  /* 0x000000ff00067812 */ /* 0x000fe400078ec0ff */
[----:B------:R-:W-:Y:S02]  /*d620*/  PRMT R3, R7, 0x7710, RZ ;  /* 0x0000771007037816 */ /* 0x000fe400000000ff */
[----:B--2---:R-:W-:Y:S02]  /*d630*/  PRMT R7, R11, 0x8880, RZ ;  /* 0x000088800b077816 */ /* 0x004fe400000000ff */
[----:B------:R-:W-:Y:S02]  /*d640*/  LOP3.LUT R5, R3, 0xff, RZ, 0xc0, !PT ;  /* 0x000000ff03057812 */ /* 0x000fe400078ec0ff */
[----:B------:R-:W-:Y:S01]  /*d650*/  PRMT R0, R7, 0x7710, RZ ;  /* 0x0000771007007816 */ /* 0x000fe200000000ff */
[----:B------:R-:W-:Y:S01]  /*d660*/  IMAD.WIDE.U32 R6, R6, 0x100, RZ ;  /* 0x0000010006067825 */ /* 0x000fe200078e00ff */
[----:B-1----:R-:W-:-:S03]  /*d670*/  PRMT R11, R2, 0x8880, RZ ;  /* 0x00008880020b7816 */ /* 0x002fc600000000ff */
[----:B------:R-:W-:Y:S01]  /*d680*/  IMAD.WIDE.U32 R2, R4, 0x1000000, RZ ;  /* 0x0100000004027825 */ /* 0x000fe200078e00ff */
[----:B------:R-:W-:Y:S02]  /*d690*/  LOP3.LUT R9, R9, 0xff, R0, 0xf8, !PT ;  /* 0x000000ff09097812 */ /* 0x000fe400078ef800 */
[----:B------:R-:W-:Y:S01]  /*d6a0*/  PRMT R0, R11, 0x7710, RZ ;  /* 0x000077100b007816 */ /* 0x000fe200000000ff */
[----:B------:R-:W-:-:S03]  /*d6b0*/  IMAD.WIDE.U32 R4, R5, 0x10000, RZ ;  /* 0x0001000005047825 */ /* 0x000fc600078e00ff */
[----:B------:R-:W-:Y:S02]  /*d6c0*/  LOP3.LUT R11, R6, R2, R4, 0xfe, !PT ;  /* 0x00000002060b7212 */ /* 0x000fe400078efe04 */
[----:B------:R-:W-:Y:S02]  /*d6d0*/  LOP3.LUT R3, R5, R9, R3, 0xfe, !PT ;  /* 0x0000000905037212 */ /* 0x000fe400078efe03 */
[----:B------:R-:W-:Y:S02]  /*d6e0*/  LEA.HI.X.SX32 R9, R10, UR5, 0x1, P0 ;  /* 0x000000050a097c11 */ /* 0x000fe400080f0eff */
[----:B------:R-:W-:Y:S02]  /*d6f0*/  LOP3.LUT R2, R11, 0xff, R0, 0xf8, !PT ;  /* 0x000000ff0b027812 */ /* 0x000fe400078ef800 */
[----:B------:R-:W-:-:S05]  /*d700*/  LOP3.LUT R3, R3, R7, RZ, 0xfc, !PT ;  /* 0x0000000703037212 */ /* 0x000fca00078efcff */
[----:B------:R-:W-:Y:S01]  /*d710*/  STG.E.64 desc[UR36][R8.64], R2 ;  /* 0x0000000208007986 */ /* 0x000fe2000c101b24 */
[----:B------:R-:W-:Y:S05]  /*d720*/  EXIT ;  /* 0x000000000000794d */ /* 0x000fea0003800000 */
.L_x_606:
[----:B-1----:R-:W1:Y:S01]  /*d730*/  LDC.64 R2, c[0x0][0x380] ;  /* 0x0000e000ff027b82 */ /* 0x002e620000000a00 */
[----:B------:R-:W-:Y:S01]  /*d740*/  IMAD.IADD R33, R10, 0x1, R33 ;  /* 0x000000010a217824 */ /* 0x000fe200078e0221 */
[----:B------:R-:W-:Y:S02]  /*d750*/  F2FP.F16.F32.PACK_AB R5, R5, R34 ;  /* 0x000000220505723e */ /* 0x000fe400000000ff */
[----:B------:R-:W-:Y:S02]  /*d760*/  F2FP.F16.F32.PACK_AB R7, R44, R7 ;  /* 0x000000072c07723e */ /* 0x000fe400000000ff */
[----:B------:R-:W-:Y:S02]  /*d770*/  F2FP.F16.F32.PACK_AB R11, R46, R11 ;  /* 0x0000000b2e0b723e */ /* 0x000fe400000000ff */
[----:B------:R-:W-:Y:S01]  /*d780*/  F2FP.F16.F32.PACK_AB R9, R0, R9 ;  /* 0x000000090009723e */ /* 0x000fe200000000ff */
[----:B-1----:R-:W-:-:S05]  /*d790*/  IMAD.WIDE R2, R33, 0x2, R2 ;  /* 0x0000000221027825 */ /* 0x002fca00078e0202 */
[----:B------:R-:W-:Y:S04]  /*d7a0*/  STG.E desc[UR36][R2.64], R5 ;  /* 0x0000000502007986 */ /* 0x000fe8000c101924 */
[----:B------:R-:W-:Y:S04]  /*d7b0*/  STG.E desc[UR36][R2.64+0x4], R7 ;  /* 0x0000040702007986 */ /* 0x000fe8000c101924 */
[----:B------:R-:W-:Y:S04]  /*d7c0*/  STG.E desc[UR36][R2.64+0x8], R11 ;  /* 0x0000080b02007986 */ /* 0x000fe8000c101924 */
[----:B------:R-:W-:Y:S01]  /*d7d0*/  STG.E desc[UR36][R2.64+0xc], R9 ;  /* 0x00000c0902007986 */ /* 0x000fe2000c101924 */
[----:B------:R-:W-:Y:S05]  /*d7e0*/  EXIT ;  /* 0x000000000000794d */ /* 0x000fea0003800000 */
.L_x_417:
[----:B------:R-:W-:Y:S01]  /*d7f0*/  MOV R12, 0x10 ;  /* 0x00000010000c7802 */ /* 0x000fe20000000f00 */
[----:B------:R-:W-:Y:S01]  /*d800*/  IMAD.MOV.U32 R15, RZ, RZ, -0x1 ;  /* 0xffffffffff0f7424 */ /* 0x000fe200078e00ff */
[----:B------:R-:W-:-:S07]  /*d810*/  MOV R11, 0x1f ;  /* 0x0000001f000b7802 */ /* 0x000fce0000000f00 */
[----:B------:R-:W-:Y:S05]  /*d820*/  WARPSYNC.COLLECTIVE R15, `(.L_x_607) ;  /* 0x000000000f087348 */ /* 0x000fea0003c00000 */
[----:B------:R0:W1:Y:S02]  /*d830*/  SHFL.BFLY P6, R14, R13, R12, R11 ;  /* 0x0c00000c0d0e7389 */ /* 0x00006400000c000b */
[----:B01----:R-:W-:Y:S05]  /*d840*/  ENDCOLLECTIVE ;  /* 0x000000000000791b */ /* 0x003fea0003800000 */
.L_x_607:
[----:B------:R-:W-:Y:S01]  /*d850*/  MOV R12, 0x8 ;  /* 0x00000008000c7802 */ /* 0x000fe20000000f00 */
[----:B------:R-:W-:-:S05]  /*d860*/  FADD.FTZ R0, R13, R14 ;  /* 0x0000000e0d007221 */ /* 0x000fca0000010000 */
[----:B------:R-:W-:-:S07]  /*d870*/  MOV R13, R0 ;  /* 0x00000000000d7202 */ /* 0x000fce0000000f00 */
[----:B------:R-:W-:Y:S05]  /*d880*/  WARPSYNC.COLLECTIVE R15, `(.L_x_608) ;  /* 0x000000000f087348 */ /* 0x000fea0003c00000 */
[----:B------:R0:W1:Y:S02]  /*d890*/  SHFL.BFLY P6, R14, R13, R12, R11 ;  /* 0x0c00000c0d0e7389 */ /* 0x00006400000c000b */
[----:B01----:R-:W-:Y:S05]  /*d8a0*/  ENDCOLLECTIVE ;  /* 0x000000000000791b */ /* 0x003fea0003800000 */
.L_x_608:
[----:B------:R-:W-:Y:S01]  /*d8b0*/  MOV R12, 0x4 ;  /* 0x00000004000c7802 */ /* 0x000fe20000000f00 */
[----:B------:R-:W-:-:S04]  /*d8c0*/  FADD.FTZ R4, R0, R14 ;  /* 0x0000000e00047221 */ /* 0x000fc80000010000 */
[----:B------:R-:W-:-:S07]  /*d8d0*/  IMAD.MOV.U32 R13, RZ, RZ, R4 ;  /* 0x000000ffff0d7224 */ /* 0x000fce00078e0004 */
[----:B------:R-:W-:Y:S05]  /*d8e0*/  WARPSYNC.COLLECTIVE R15, `(.L_x_609) ;  /* 0x000000000f087348 */ /* 0x000fea0003c00000 */
[----:B------:R0:W1:Y:S02]  /*d8f0*/  SHFL.BFLY P6, R14, R13, R12, R11 ;  /* 0x0c00000c0d0e7389 */ /* 0x00006400000c000b */
[----:B01----:R-:W-:Y:S05]  /*d900*/  ENDCOLLECTIVE ;  /* 0x000000000000791b */ /* 0x003fea0003800000 */
.L_x_609:
[----:B------:R-:W-:Y:S02]  /*d910*/  IMAD.MOV.U32 R12, RZ, RZ, 0x2 ;  /* 0x00000002ff0c7424 */ /* 0x000fe400078e00ff */
[----:B------:R-:W-:-:S05]  /*d920*/  FADD.FTZ R6, R4, R14 ;  /* 0x0000000e04067221 */ /* 0x000fca0000010000 */
[----:B------:R-:W-:-:S07]  /*d930*/  MOV R13, R6 ;  /* 0x00000006000d7202 */ /* 0x000fce0000000f00 */
[----:B------:R-:W-:Y:S05]  /*d940*/  WARPSYNC.COLLECTIVE R15, `(.L_x_610) ;  /* 0x000000000f087348 */ /* 0x000fea0003c00000 */
[----:B------:R0:W1:Y:S02]  /*d950*/  SHFL.BFLY P6, R14, R13, R12, R11 ;  /* 0x0c00000c0d0e7389 */ /* 0x00006400000c000b */
[----:B01----:R-:W-:Y:S05]  /*d960*/  ENDCOLLECTIVE ;  /* 0x000000000000791b */ /* 0x003fea0003800000 */
.L_x_610:
[----:B------:R-:W-:Y:S01]  /*d970*/  MOV R12, 0x1 ;  /* 0x00000001000c7802 */ /* 0x000fe20000000f00 */
[----:B------:R-:W-:-:S05]  /*d980*/  FADD.FTZ R7, R6, R14 ;  /* 0x0000000e06077221 */ /* 0x000fca0000010000 */
[----:B------:R-:W-:-:S07]  /*d990*/  MOV R13, R7 ;  /* 0x00000007000d7202 */ /* 0x000fce0000000f00 */
[----:B------:R-:W-:Y:S05]  /*d9a0*/  WARPSYNC.COLLECTIVE R15, `(.L_x_611) ;  /* 0x000000000f087348 */ /* 0x000fea0003c00000 */
[----:B------:R0:W1:Y:S02]  /*d9b0*/  SHFL.BFLY P6, R14, R13, R12, R11 ;  /* 0x0c00000c0d0e7389 */ /* 0x00006400000c000b */
[----:B01----:R-:W-:Y:S05]  /*d9c0*/  ENDCOLLECTIVE ;  /* 0x000000000000791b */ /* 0x003fea0003800000 */
.L_x_611:
[----:B------:R-:W-:Y:S05]  /*d9d0*/  BRA `(.L_x_612) ;  /* 0xffffff54004c7947 */ /* 0x000fea000383ffff */
.L_x_547:
[----:B------:R-:W-:Y:S01]  /*d9e0*/  BSSY B1, `(.L_x_613) ;  /* 0x0000007000017945 */ /* 0x000fe20003800000 */
[----:B------:R-:W-:Y:S01]  /*d9f0*/  IMAD.MOV.U32 R12, RZ, RZ, 0x2 ;  /* 0x00000002ff0c7424 */ /* 0x000fe200078e00ff */
[----:B------:R-:W-:Y:S02]  /*da00*/  MOV R11, 0x1f ;  /* 0x0000001f000b7802 */ /* 0x000fe40000000f00 */
[----:B------:R-:W-:-:S07]  /*da10*/  MOV R15, 0xffffffff ;  /* 0xffffffff000f7802 */ /* 0x000fce0000000f00 */
[----:B------:R-:W-:Y:S05]  /*da20*/  WARPSYNC.COLLECTIVE R15, `(.L_x_614) ;  /* 0x000000000f087348 */ /* 0x000fea0003c00000 */
[----:B------:R0:W1:Y:S02]  /*da30*/  SHFL.BFLY P6, R14, R13, R12, R11 ;  /* 0x0c00000c0d0e7389 */ /* 0x00006400000c000b */
[----:B01----:R-:W-:Y:S05]  /*da40*/  ENDCOLLECTIVE ;  /* 0x000000000000791b */ /* 0x003fea0003800000 */
.L_x_614:
[----:B------:R-:W-:Y:S05]  /*da50*/  BSYNC B1 ;  /* 0x0000000000017941 */ /* 0x000fea0003800000 */
.L_x_613:
[----:B------:R-:W-:Y:S01]  /*da60*/  FADD.FTZ R13, R13, R14 ;  /* 0x0000000e0d0d7221 */ /* 0x000fe20000010000 */
[----:B------:R-:W-:Y:S02]  /*da70*/  IMAD.MOV.U32 R12, RZ, RZ, 0x1 ;  /* 0x00000001ff0c7424 */ /* 0x000fe400078e00ff */
[----:B------:R-:W-:Y:S01]  /*da80*/  HFMA2 R11, -RZ, RZ, 0, 1.847743988037109375e-06 ;  /* 0x0000001fff0b7431 */ /* 0x000fe200000001ff */
[----:B------:R-:W-:-:S07]  /*da90*/  MOV R15, 0xffffffff ;  /* 0xffffffff000f7802 */ /* 0x000fce0000000f00 */
[----:B------:R-:W-:Y:S05]  /*daa0*/  WARPSYNC.COLLECTIVE R15, `(.L_x_615) ;  /* 0x000000000f087348 */ /* 0x000fea0003c00000 */
[----:B------:R0:W1:Y:S02]  /*dab0*/  SHFL.BFLY P6, R14, R13, R12, R11 ;  /* 0x0c00000c0d0e7389 */ /* 0x00006400000c000b */
[----:B01----:R-:W-:Y:S05]  /*dac0*/  ENDCOLLECTIVE ;  /* 0x000000000000791b */ /* 0x003fea0003800000 */
.L_x_615:
[----:B------:R-:W-:Y:S05]  /*dad0*/  BRA `(.L_x_616) ;  /* 0xffffffb000e47947 */ /* 0x000fea000383ffff */
.L_x_551:
[----:B-1----:R-:W-:Y:S01]  /*dae0*/  HFMA2 R12, -RZ, RZ, 0, 9.5367431640625e-07 ;  /* 0x00000010ff0c7431 */ /* 0x002fe200000001ff */
[----:B------:R-:W-:Y:S01]  /*daf0*/  BSSY B0, `(.L_x_617) ;  /* 0x0000007000007945 */ /* 0x000fe20003800000 */
[----:B0-----:R-:W-:Y:S01]  /*db00*/  IMAD.MOV.U32 R13, RZ, RZ, R122 ;  /* 0x000000ffff0d7224 */ /* 0x001fe200078e007a */
[----:B------:R-:W-:Y:S01]  /*db10*/  MOV R11, 0x1f ;  /* 0x0000001f000b7802 */ /* 0x000fe20000000f00 */
[----:B------:R-:W-:-:S07]  /*db20*/  IMAD.MOV.U32 R15, RZ, RZ, -0x1 ;  /* 0xffffffffff0f7424 */ /* 0x000fce00078e00ff */
[----:B------:R-:W-:Y:S05]  /*db30*/  WARPSYNC.COLLECTIVE R15, `(.L_x_618) ;  /* 0x000000000f087348 */ /* 0x000fea0003c00000 */
[----:B------:R0:W1:Y:S02]  /*db40*/  SHFL.BFLY P6, R14, R13, R12, R11 ;  /* 0x0c00000c0d0e7389 */ /* 0x00006400000c000b */
[----:B01----:R-:W-:Y:S05]  /*db50*/  ENDCOLLECTIVE ;  /* 0x000000000000791b */ /* 0x003fea0003800000 */
.L_x_618:
[----:B------:R-:W-:Y:S05]  /*db60*/  BSYNC B0 ;  /* 0x0000000000007941 */ /* 0x000fea0003800000 */
.L_x_617:
[----:B------:R-:W-:Y:S01]  /*db70*/  FMNMX.FTZ R13, R14, R122, !PT ;  /* 0x0000007a0e0d7209 */ /* 0x000fe20007810000 */
[----:B------:R-:W-:Y:S01]  /*db80*/  HFMA2 R12, -RZ, RZ, 0, 4.76837158203125e-07 ;  /* 0x00000008ff0c7431 */ /* 0x000fe200000001ff */
[----:B------:R-:W-:Y:S01]  /*db90*/  MOV R11, 0x1f ;  /* 0x0000001f000b7802 */ /* 0x000fe20000000f00 */
[----:B------:R-:W-:-:S07]  /*dba0*/  IMAD.MOV.U32 R15, RZ, RZ, -0x1 ;  /* 0xffffffffff0f7424 */ /* 0x000fce00078e00ff */
[----:B------:R-:W-:Y:S05]  /*dbb0*/  WARPSYNC.COLLECTIVE R15, `(.L_x_619) ;  /* 0x000000000f087348 */ /* 0x000fea0003c00000 */
[----:B------:R0:W1:Y:S02]  /*dbc0*/  SHFL.BFLY P6, R14, R13, R12, R11 ;  /* 0x0c00000c0d0e7389 */ /* 0x00006400000c000b */
[----:B01----:R-:W-:Y:S05]  /*dbd0*/  ENDCOLLECTIVE ;  /* 0x000000000000791b */ /* 0x003fea0003800000 */
.L_x_619:
[----:B------:R-:W-:Y:S01]  /*dbe0*/  HFMA2 R12, -RZ, RZ, 0, 2.384185791015625e-07 ;  /* 0x00000004ff0c7431 */ /* 0x000fe200000001ff */
[----:B------:R-:W-:-:S04]  /*dbf0*/  FMNMX.FTZ R0, R13, R14, !PT ;  /* 0x0000000e0d007209 */ /* 0x000fc80007810000 */
[----:B------:R-:W-:-:S07]  /*dc00*/  MOV R13, R0 ;  /* 0x00000000000d7202 */ /* 0x000fce0000000f00 */
[----:B------:R-:W-:Y:S05]  /*dc10*/  WARPSYNC.COLLECTIVE R15, `(.L_x_620) ;  /* 0x000000000f087348 */ /* 0x000fea0003c00000 */
[----:B------:R0:W1:Y:S02]  /*dc20*/  SHFL.BFLY P6, R14, R13, R12, R11 ;  /* 0x0c00000c0d0e7389 */ /* 0x00006400000c000b */
[----:B01----:R-:W-:Y:S05]  /*dc30*/  ENDCOLLECTIVE ;  /* 0x000000000000791b */ /* 0x003fea0003800000 */
.L_x_620:
[----:B------:R-:W-:Y:S05]  /*dc40*/  BRA `(.L_x_621) ;  /* 0xffffffb400407947 */ /* 0x000fea000383ffff */
.L_x_622:
        /* <DEDUP_REMOVED lines=11> */
.L_x_5591:


//--------------------- .text._ZN4mmha33masked_multihead_attention_kernelItLi160ELi256ELi1ELi32ELi256ELb1ELb0EEEv26Multihead_attention_paramsIT_XT5_EE --------------------------
	.section	.text._ZN4mmha33masked_multihead_attention_kernelItLi160ELi256ELi1ELi32ELi256ELb1ELb0EEEv26Multihead_attention_paramsIT_XT5_EE,"ax",@progbits
	.align	128
        .global         _ZN4mmha33masked_multihead_attention_kernelItLi160ELi256ELi1ELi32ELi256ELb1ELb0EEEv26Multihead_attention_paramsIT_XT5_EE
        .type           _ZN4mmha33masked_multihead_attention_kernelItLi160ELi256ELi1ELi32ELi256ELb1ELb0EEEv26Multihead_attention_paramsIT_XT5_EE,@function
        .size           _ZN4mmha33masked_multihead_attention_kernelItLi160ELi256ELi1ELi32ELi256ELb1ELb0EEEv26Multihead_attention_paramsIT_XT5_EE,(.L_x_5592 - _ZN4mmha33masked_multihead_attention_kernelItLi160ELi256ELi1ELi32ELi256ELb1ELb0EEEv26Multihead_attention_paramsIT_XT5_EE)
        .other          _ZN4mmha33masked_multihead_attention_kernelItLi160ELi256ELi1ELi32ELi256ELb1ELb0EEEv26Multihead_attention_paramsIT_XT5_EE,@"STO_CUDA_ENTRY STV_DEFAULT"
_ZN4mmha33masked_multihead_attention_kernelItLi160ELi256ELi1ELi32ELi256ELb1ELb0EEEv26Multihead_attention_paramsIT_XT5_EE:
.text._ZN4mmha33masked_multihead_attention_kernelItLi160ELi256ELi1ELi32ELi256ELb1ELb0EEEv26Multihead_attention_paramsIT_XT5_EE:
[----:B------:R-:W0:Y:S01]  /*0000*/  LDC R1, c[0x0][0x37c] ;  /* 0x0000df00ff017b82 */ /* 0x000e220000000800 */
[----:B------:R-:W1:Y:S01]  /*0010*/  LDCU.64 UR4, c[0x0][0x490] ;  /* 0x00009200ff0477ac */ /* 0x000e620008000a00 */
[----:B------:R-:W2:Y:S01]  /*0020*/  S2R R33, SR_CTAID.Y ;  /* 0x0000000000217919 */ /* 0x000ea20000002600 */
[----:B0-----:R-:W-:Y:S01]  /*0030*/  IADD3 R1, PT, PT, R1, -0x2c0, RZ ;  /* 0xfffffd4001017810 */ /* 0x001fe20007ffe0ff */
        /* <DEDUP_REMOVED lines=9> */
.L_x_623:
        /* <DEDUP_REMOVED lines=12> */
[----:B-1----:R-:W-:Y:S01]  /*0190*/  IMAD.MOV.U32 R4, RZ, RZ, RZ ;  /* 0x000000ffff047224 */ /* 0x002fe200078e00ff */
[----:B-----5:R-:W-:-:S05]  /*01a0*/  IADD3 R6, PT, PT, RZ, -R5, RZ ;  /* 0x80000005ff067210 */ /* 0x020fca0007ffe0ff */
[----:B------:R-:W-:Y:S01]  /*01b0*/  IMAD R9, R6, R7, RZ ;  /* 0x0000000706097224 */ /* 0x000fe200078e02ff */
[----:B------:R-:W-:-:S03]  /*01c0*/  IABS R6, R33 ;  /* 0x0000002100067213 */ /* 0x000fc60000000000 */
[----:B------:R-:W-:-:S06]  /*01d0*/  IMAD.HI.U32 R5, R5, R9, R4 ;  /* 0x0000000905057227 */ /* 0x000fcc00078e0004 */
[----:B------:R-:W-:-:S05]  /*01e0*/  IMAD.HI.U32 R5, R5, R6, RZ ;  /* 0x0000000605057227 */ /* 0x000fca00078e00ff */
[----:B------:R-:W-:Y:S02]  /*01f0*/  R2UR UR6, R5 ;  /* 0x00000000050672ca */ /* 0x000fe400000e0000 */
[----:B------:R-:W1:Y:S11]  /*0200*/  LDC.64 R4, c[0x0][0x460] ;  /* 0x00011800ff047b82 */ /* 0x000e760000000a00 */
[----:B------:R-:W-:-:S05]  /*0210*/  IADD3 R0, PT, PT, RZ, -UR6, RZ ;  /* 0x80000006ff007c10 */ /* 0x000fca000fffe0ff */
[----:B------:R-:W-:-:S05]  /*0220*/  IMAD R0, R7, R0, R6 ;  /* 0x0000000007007224 */ /* 0x000fca00078e0206 */
[----:B------:R-:W-:Y:S01]  /*0230*/  ISETP.GT.U32.AND P0, PT, R7, R0, PT ;  /* 0x000000000700720c */ /* 0x000fe20003f04070 */
[----:B------:R-:W-:-:S12]  /*0240*/  IMAD.U32 R6, RZ, RZ, UR6 ;  /* 0x00000006ff067e24 */ /* 0x000fd8000f8e00ff */
[----:B------:R-:W-:Y:S01]  /*0250*/  @!P0 IADD3 R6, PT, PT, R6, 0x1, RZ ;  /* 0x0000000106068810 */ /* 0x000fe20007ffe0ff */
[----:B------:R-:W-:-:S03]  /*0260*/  @!P0 IMAD.IADD R0, R0, 0x1, -R7 ;  /* 0x0000000100008824 */ /* 0x000fc600078e0a07 */
[----:B------:R-:W-:Y:S02]  /*0270*/  @!P0 R2UR UR6, R6 ;  /* 0x00000000060682ca */ /* 0x000fe400000e0000 */
[----:B-1----:R-:W-:Y:S02]  /*0280*/  ISETP.NE.U32.AND P0, PT, R4, RZ, PT ;  /* 0x000000ff0400720c */ /* 0x002fe40003f05070 */
[----:B------:R-:W-:Y:S02]  /*0290*/  ISETP.GE.U32.AND P1, PT, R0, R7, PT ;  /* 0x000000070000720c */ /* 0x000fe40003f26070 */
[----:B------:R-:W-:-:S04]  /*02a0*/  ISETP.NE.AND.EX P0, PT, R5, RZ, PT, P0 ;  /* 0x000000ff0500720c */ /* 0x000fc80003f05300 */
[----:B----4-:R-:W-:-:S03]  /*02b0*/  ISETP.EQ.AND P3, PT, R20, RZ, P0 ;  /* 0x000000ff1400720c */ /* 0x010fc60000762270 */
[----:B------:R-:W-:Y:S02]  /*02c0*/  MOV R0, UR6 ;  /* 0x0000000600007c02 */ /* 0x000fe40008000f00 */
[----:B0-----:R-:W-:-:S03]  /*02d0*/  LOP3.LUT R3, R33, UR7, RZ, 0x3c, !PT ;  /* 0x0000000721037c12 */ /* 0x001fc6000f8e3cff */
[----:B------:R-:W-:Y:S01]  /*02e0*/  @P1 VIADD R0, R0, 0x1 ;  /* 0x0000000100001836 */ /* 0x000fe20000000000 */
[----:B------:R-:W-:-:S04]  /*02f0*/  ISETP.GE.AND P0, PT, R3, RZ, PT ;  /* 0x000000ff0300720c */ /* 0x000fc80003f06270 */
[----:B------:R-:W-:Y:S01]  /*0300*/  VOTEU.ANY UP3, P3 ;  /* 0x0000000000ff7886 */ /* 0x000fe20001860100 */
[----:B------:R-:W-:Y:S01]  /*0310*/  @P1 R2UR UR6, R0 ;  /* 0x00000000000612ca */ /* 0x000fe200000e0000 */
[----:B------:R-:W-:-:S03]  /*0320*/  UISETP.NE.AND UP0, UPT, UR7, URZ, UPT ;  /* 0x000000ff0700728c */ /* 0x000fc6000bf05270 */
[----:B------:R-:W0:Y:S04]  /*0330*/  @UP3 LDCU.64 UR4, c[0x0][0x460] ;  /* 0x00008c00ff0437ac */ /* 0x000e280008000a00 */
[----:B------:R-:W-:-:S05]  /*0340*/  VOTEU.ANY UP1, P0 ;  /* 0x0000000000ff7886 */ /* 0x000fca0000020100 */
[----:B------:R-:W-:Y:S02]  /*0350*/  UMOV UR41, UR6 ;  /* 0x0000000600297c82 */ /* 0x000fe40008000000 */
[----:B------:R-:W-:Y:S02]  /*0360*/  @!UP1 UIADD3 UR41, UPT, UPT, -UR41, URZ, URZ ;  /* 0x000000ff29299290 */ /* 0x000fe4000fffe1ff */
[----:B------:R-:W-:Y:S01]  /*0370*/  @!UP0 ULOP3.LUT UR41, URZ, UR7, URZ, 0x33, !UPT ;  /* 0x00000007ff298292 */ /* 0x000fe2000f8e33ff */
[----:B------:R-:W-:-:S03]  /*0380*/  PLOP3.LUT P0, PT, PT, PT, UP3, 0x80, 0x8 ;  /* 0x000000000008781c */ /* 0x000fc60003f0f038 */
[----:B0-----:R-:W-:-:S06]  /*0390*/  @UP3 UIMAD.WIDE UR4, UR41, 0x4, UR4 ;  /* 0x00000004290438a5 */ /* 0x001fcc000f8e0204 */
[----:B------:R-:W-:Y:S01]  /*03a0*/  MOV R4, UR4 ;  /* 0x0000000400047c02 */ /* 0x000fe20008000f00 */
        /* <DEDUP_REMOVED lines=16> */
[----:B------:R-:W-:-:S04]  /*04b0*/  MOV R16, UR45 ;  /* 0x0000002d00107c02 */ /* 0x000fc80008000f00 */
        /* <DEDUP_REMOVED lines=20> */
[----:B------:R-:W-:-:S04]  /*0600*/  IMAD.SHL.U32 R3, R23, 0x8, RZ ;  /* 0x0000000817037824 */ /* 0x000fc800078e00ff */
        /* <DEDUP_REMOVED lines=17> */
[----:B------:R-:W-:Y:S01]  /*0720*/  IADD3 R7, PT, PT, R3, UR7, RZ ;  /* 0x0000000703077c10 */ /* 0x000fe2000fffe0ff */
        /* <DEDUP_REMOVED lines=55> */
.L_x_626:
[----:B------:R-:W0:Y:S02]  /*0aa0*/  LDC.64 R4, c[0x0][0x388] ;  /* 0x0000e200ff047b82 */ /* 0x000e240000000a00 */
[----:B0-----:R-:W-:-:S05]  /*0ab0*/  IMAD.WIDE R4, R7, 0x2, R4 ;  /* 0x0000000207047825 */ /* 0x001fca00078e0204 */
[----:B------:R0:W5:Y:S02]  /*0ac0*/  LDG.E.128 R28, desc[UR36][R4.64] ;  /* 0x00000024041c7981 */ /* 0x000164000c1e1d00 */
.L_x_625:
[----:B------:R-:W-:Y:S05]  /*0ad0*/  BSYNC.RECONVERGENT B0 ;  /* 0x0000000000007941 */ /* 0x000fea0003800200 */
.L_x_624:
        /* <DEDUP_REMOVED lines=38> */
.L_x_627:
        /* <DEDUP_REMOVED lines=34> */
[--C-:B------:R-:W-:Y:S01]  /*0f60*/  HADD2.F32 R21, -RZ, R30.reuse.H1_H1 ;  /* 0x3000001eff157230 */ /* 0x100fe20000004100 */
[C---:B------:R-:W-:Y:S01]  /*0f70*/  IADD3 R5, PT, PT, R3.reuse, 0x2, RZ ;  /* 0x0000000203057810 */ /* 0x040fe20007ffe0ff */
[----:B------:R-:W-:Y:S01]  /*0f80*/  HADD2.F32 R15, -RZ, R30.H0_H0 ;  /* 0x2000001eff0f7230 */ /* 0x000fe20000004100 */
[----:B------:R-:W0:Y:S01]  /*0f90*/  MUFU.RCP R4, R4 ;  /* 0x0000000400047308 */ /* 0x000e220000001000 */
[----:B------:R-:W-:Y:S01]  /*0fa0*/  IADD3 R7, PT, PT, R3, 0x6, RZ ;  /* 0x0000000603077810 */ /* 0x000fe20007ffe0ff */
[--C-:B------:R-:W-:Y:S01]  /*0fb0*/  HADD2.F32 R11, -RZ, R29.reuse.H1_H1 ;  /* 0x3000001dff0b7230 */ /* 0x100fe20000004100 */
[----:B------:R-:W-:Y:S01]  /*0fc0*/  I2FP.F32.U32 R5, R5 ;  /* 0x0000000500057245 */ /* 0x000fe20000201000 */
[----:B------:R-:W-:Y:S01]  /*0fd0*/  HADD2.F32 R29, -RZ, R29.H0_H0 ;  /* 0x2000001dff1d7230 */ /* 0x000fe20000004100 */
[----:B------:R-:W-:Y:S01]  /*0fe0*/  I2FP.F32.U32 R6, R6 ;  /* 0x0000000600067245 */ /* 0x000fe20000201000 */
[----:B------:R-:W-:Y:S01]  /*0ff0*/  HADD2.F32 R33, -RZ, R26.H1_H1 ;  /* 0x3000001aff217230 */ /* 0x000fe20000004100 */
[----:B------:R-:W-:Y:S01]  /*1000*/  I2FP.F32.U32 R7, R7 ;  /* 0x0000000700077245 */ /* 0x000fe20000201000 */
[----:B------:R-:W-:-:S02]  /*1010*/  HADD2.F32 R37, -RZ, R31.H1_H1 ;  /* 0x3000001fff257230 */ /* 0x000fc40000004100 */
[----:B------:R-:W-:Y:S02]  /*1020*/  HADD2.F32 R35, -RZ, R31.H0_H0 ;  /* 0x2000001fff237230 */ /* 0x000fe40000004100 */
        /* <DEDUP_REMOVED lines=80> */
.L_x_630:
[----:B------:R-:W-:-:S13]  /*1530*/  ISETP.GE.AND P0, PT, R3, R10, PT ;  /* 0x0000000a0300720c */ /* 0x000fda0003f06270 */
[----:B------:R-:W-:Y:S05]  /*1540*/  @P0 BRA `(.L_x_631) ;  /* 0x0000001800300947 */ /* 0x000fea0003800000 */
[----:B------:R-:W-:Y:S01]  /*1550*/  I2FP.F32.U32 R10, R10 ;  /* 0x0000000a000a7245 */ /* 0x000fe20000201000 */
[C---:B------:R-:W-:Y:S01]  /*1560*/  VIADD R6, R3.reuse, 0x4 ;  /* 0x0000000403067836 */ /* 0x040fe20000000000 */
[C---:B------:R-:W-:Y:S01]  /*1570*/  IADD3 R4, PT, PT, R3.reuse, 0x2, RZ ;  /* 0x0000000203047810 */ /* 0x040fe20007ffe0ff */
[----:B------:R-:W-:Y:S01]  /*1580*/  VIADD R20, R20, -UR39 ;  /* 0x8000002714147c36 */ /* 0x000fe20008000000 */
[----:B------:R-:W0:Y:S01]  /*1590*/  MUFU.RCP R5, R10 ;  /* 0x0000000a00057308 */ /* 0x000e220000001000 */
[----:B------:R-:W-:Y:S01]  /*15a0*/  I2FP.F32.U32 R0, R3 ;  /* 0x0000000300007245 */ /* 0x000fe20000201000 */
        /* <DEDUP_REMOVED lines=62> */
.L_x_629:
        /* <DEDUP_REMOVED lines=10> */
[----:B0-----:R-:W-:-:S02]  /*1a30*/  IADD3 R4, PT, PT, R0, 0xffffffe, RZ ;  /* 0x0ffffffe00047810 */ /* 0x001fc40007ffe0ff */
[----:B------:R-:W-:-:S04]  /*1a40*/  IADD3 R0, PT, PT, RZ, -R11, RZ ;  /* 0x8000000bff007210 */ /* 0x000fc80007ffe0ff */
        /* <DEDUP_REMOVED lines=41> */
.L_x_632:
        /* <DEDUP_REMOVED lines=15> */
.L_x_633:
        /* <DEDUP_REMOVED lines=50> */
[----:B------:R-:W-:Y:S01]  /*20f0*/  HADD2.F32 R21, -RZ, R28.H1_H1 ;  /* 0x3000001cff157230 */ /* 0x000fe20000004100 */
[----:B------:R-:W0:Y:S01]  /*2100*/  MUFU.RCP R5, R5 ;  /* 0x0000000500057308 */ /* 0x000e220000001000 */
[----:B------:R-:W-:Y:S01]  /*2110*/  IADD3 R8, PT, PT, R8, 0x6, RZ ;  /* 0x0000000608087810 */ /* 0x000fe20007ffe0ff */
[--C-:B------:R-:W-:Y:S01]  /*2120*/  HADD2.F32 R36, -RZ, R29.reuse.H1_H1 ;  /* 0x3000001dff247230 */ /* 0x100fe20000004100 */
[----:B------:R-:W-:Y:S01]  /*2130*/  I2FP.F32.S32 R6, R6 ;  /* 0x0000000600067245 */ /* 0x000fe20000201400 */
[----:B------:R-:W-:Y:S01]  /*2140*/  HADD2.F32 R34, -RZ, R29.H0_H0 ;  /* 0x2000001dff227230 */ /* 0x000fe20000004100 */
[----:B------:R-:W-:Y:S01]  /*2150*/  I2FP.F32.S32 R7, R7 ;  /* 0x0000000700077245 */ /* 0x000fe20000201400 */
[--C-:B------:R-:W-:Y:S01]  /*2160*/  HADD2.F32 R40, -RZ, R30.reuse.H1_H1 ;  /* 0x3000001eff287230 */ /* 0x100fe20000004100 */
[----:B------:R-:W-:Y:S01]  /*2170*/  I2FP.F32.S32 R8, R8 ;  /* 0x0000000800087245 */ /* 0x000fe20000201400 */
[----:B------:R-:W-:Y:S01]  /*2180*/  HADD2.F32 R38, -RZ, R30.H0_H0 ;  /* 0x2000001eff267230 */ /* 0x000fe20000004100 */
[----:B------:R-:W-:Y:S01]  /*2190*/  I2FP.F32.S32 R13, R9 ;  /* 0x00000009000d7245 */ /* 0x000fe20000201400 */
[----:B------:R-:W-:-:S02]  /*21a0*/  HADD2.F32 R29, -RZ, R25.H1_H1 ;  /* 0x30000019ff1d7230 */ /* 0x000fc40000004100 */
[----:B------:R-:W-:Y:S02]  /*21b0*/  HADD2.F32 R30, -RZ, R25.H0_H0 ;  /* 0x20000019ff1e7230 */ /* 0x000fe40000004100 */
[----:B------:R-:W-:Y:S02]  /*21c0*/  HADD2.F32 R28, -RZ, R28.H0_H0 ;  /* 0x2000001cff1c7230 */ /* 0x000fe40000004100 */
[--C-:B------:R-:W-:Y:S02]  /*21d0*/  HADD2.F32 R43, -RZ, R31.reuse.H1_H1 ;  /* 0x3000001fff2b7230 */ /* 0x100fe40000004100 */
        /* <DEDUP_REMOVED lines=8> */
[----:B------:R-:W-:-:S02]  /*2260*/  HADD2.F32 R42, -RZ, R31.H0_H0 ;  /* 0x2000001fff2a7230 */ /* 0x000fc40000004100 */
[----:B------:R-:W0:Y:S01]  /*2270*/  MUFU.EX2 R4, -R4 ;  /* 0x8000000400047308 */ /* 0x000e220000000800 */
[--C-:B------:R-:W-:Y:S02]  /*2280*/  HADD2.F32 R31, -RZ, R26.reuse.H1_H1 ;  /* 0x3000001aff1f7230 */ /* 0x100fe40000004100 */
        /* <DEDUP_REMOVED lines=64> */
.L_x_639:
[----:B------:R-:W-:Y:S05]  /*2690*/  BSYNC.RECONVERGENT B2 ;  /* 0x0000000000027941 */ /* 0x000fea0003800200 */
.L_x_638:
        /* <DEDUP_REMOVED lines=17> */
.L_x_637:
        /* <DEDUP_REMOVED lines=12> */
[--C-:B------:R-:W-:Y:S01]  /*2870*/  HADD2.F32 R36, -RZ, R31.reuse.H1_H1 ;  /* 0x3000001fff247230 */ /* 0x100fe20000004100 */
        /* <DEDUP_REMOVED lines=59> */
.L_x_640:
[----:B------:R-:W-:Y:S05]  /*2c30*/  BSYNC.RECONVERGENT B1 ;  /* 0x0000000000017941 */ /* 0x000fea0003800200 */
.L_x_636:
        /* <DEDUP_REMOVED lines=16> */
.L_x_635:
[----:B------:R-:W-:Y:S05]  /*2d40*/  BSYNC.RECONVERGENT B0 ;  /* 0x0000000000007941 */ /* 0x000fea0003800200 */
.L_x_634:
        /* <DEDUP_REMOVED lines=10> */
.L_x_642:
[----:B------:R-:W-:Y:S05]  /*2df0*/  BSYNC.RECONVERGENT B0 ;  /* 0x0000000000007941 */ /* 0x000fea0003800200 */
.L_x_641:
[----:B------:R-:W-:Y:S06]  /*2e00*/  BAR.SYNC.DEFER_BLOCKING 0x0 ;  /* 0x0000000000007b1d */ /* 0x000fec0000010000 */
.L_x_631:
[----:B------:R-:W-:Y:S05]  /*2e10*/  BSYNC.RECONVERGENT B6 ;  /* 0x0000000000067941 */ /* 0x000fea0003800200 */
.L_x_628:
[----:B------:R-:W3:Y:S01]  /*2e20*/  LDCU UR4, c[0x0][0x3f4] ;  /* 0x00007e80ff0477ac */ /* 0x000ee20008000800 */
[----:B------:R-:W-:Y:S02]  /*2e30*/  ISETP.GT.U32.AND P0, PT, R23, 0x1f, PT ;  /* 0x0000001f1700780c */ /* 0x000fe40003f04070 */
[----:B---3--:R-:W-:-:S05]  /*2e40*/  MOV R0, UR4 ;  /* 0x0000000400007c02 */ /* 0x008fca0008000f00 */
[----:B------:R-:W-:-:S05]  /*2e50*/  IMAD.MOV R3, RZ, RZ, -R0 ;  /* 0x000000ffff037224 */ /* 0x000fca00078e0a00 */
[----:B------:R-:W-:-:S04]  /*2e60*/  VIADDMNMX R3, R3, UR44, RZ, !PT ;  /* 0x0000002c03037c46 */ /* 0x000fc8000f8001ff */
[----:B------:R-:W-:Y:S02]  /*2e70*/  R2UR UR10, R3 ;  /* 0x00000000030a72ca */ /* 0x000fe400000e0000 */
[----:B------:R-:W-:-:S05]  /*2e80*/  MOV R3, 0xff7fffff ;  /* 0xff7fffff00037802 */ /* 0x000fca0000000f00 */
[----:B------:R3:W-:Y:S01]  /*2e90*/  STL [R1+0x258], R3 ;  /* 0x0002580301007387 */ /* 0x0007e20000100800 */
[----:B------:R-:W-:Y:S07]  /*2ea0*/  @P0 BRA `(.L_x_643) ;  /* 0x0000000400040947 */ /* 0x000fee0003800000 */
        /* <DEDUP_REMOVED lines=19> */
[----:B------:R-:W-:Y:S01]  /*2fe0*/  @!P0 IMAD R9, R0, UR42, R9 ;  /* 0x0000002a00098c24 */ /* 0x000fe2000f8e0209 */
[----:B------:R-:W-:Y:S02]  /*2ff0*/  LEA R6, R23, R6, 0x4 ;  /* 0x0000000617067211 */ /* 0x000fe400078e20ff */
[----:B------:R-:W-:Y:S01]  /*3000*/  FADD.FTZ R13, R3, R10 ;  /* 0x0000000a030d7221 */ /* 0x000fe20000010000 */
[----:B------:R-:W-:Y:S02]  /*3010*/  @!P1 IMAD R8, R23, 0x10, R8 ;  /* 0x0000001017089824 */ /* 0x000fe400078e0208 */
        /* <DEDUP_REMOVED lines=14> */
.L_x_785:
        /* <DEDUP_REMOVED lines=14> */
[----:B------:R-:W-:Y:S01]  /*31e0*/  IMAD.U32 R5, RZ, RZ, UR5 ;  /* 0x00000005ff057e24 */ /* 0x000fe2000f8e00ff */
[----:B------:R-:W1:Y:S01]  /*31f0*/  S2UR UR6, SR_CgaCtaId ;  /* 0x00000000000679c3 */ /* 0x000e620000008800 */
[----:B------:R-:W0:Y:S03]  /*3200*/  LDCU UR7, c[0x0][0x410] ;  /* 0x00008200ff0777ac */ /* 0x000e260008000800 */
        /* <DEDUP_REMOVED lines=11> */
.L_x_643:
        /* <DEDUP_REMOVED lines=12> */
[----:B------:R-:W1:Y:S06]  /*3380*/  LDCU UR11, c[0x0][0x3f4] ;  /* 0x00007e80ff0b77ac */ /* 0x000e6c0008000800 */
        /* <DEDUP_REMOVED lines=87> */
[----:B----4-:R-:W-:Y:S04]  /*3900*/  LDS.128 R28, [UR5+0x2f0] ;  /* 0x0002f005ff1c7984 */ /* 0x010fe80008000c00 */
[----:B------:R-:W-:Y:S04]  /*3910*/  LDS.128 R32, [UR5+0x300] ;  /* 0x00030005ff207984 */ /* 0x000fe80008000c00 */
        /* <DEDUP_REMOVED lines=33> */
.L_x_645:
[----:B------:R-:W1:Y:S01]  /*3b30*/  LDS.128 R116, [UR5+0x1e0] ;  /* 0x0001e005ff747984 */ /* 0x000e620008000c00 */
[----:B------:R-:W-:Y:S01]  /*3b40*/  UIADD3 UR4, UPT, UPT, UR4, 0x1f, UR44 ;  /* 0x0000001f04047890 */ /* 0x000fe2000fffe02c */
[----:B------:R-:W-:Y:S01]  /*3b50*/  BSSY.RECONVERGENT B0, `(.L_x_646) ;  /* 0x0000913000007945 */ /* 0x000fe20003800200 */
[----:B------:R-:W-:Y:S01]  /*3b60*/  UIMAD UR6, UR41, UR6, UR18 ;  /* 0x00000006290672a4 */ /* 0x000fe2000f8e0212 */
[----:B------:R-:W5:Y:S01]  /*3b70*/  LDS.128 R112, [UR5+0x1f0] ;  /* 0x0001f005ff707984 */ /* 0x000f620008000c00 */
[----:B------:R-:W0:Y:S03]  /*3b80*/  LDCU UR21, c[0x0][0x410] ;  /* 0x00008200ff1577ac */ /* 0x000e260008000800 */
        /* <DEDUP_REMOVED lines=28> */
[----:B------:R-:W-:Y:S02]  /*3d50*/  IADD3 R250, PT, PT, R6, UR10, RZ ;  /* 0x0000000a06fa7c10 */ /* 0x000fe4000fffe0ff */
[----:B------:R-:W-:Y:S01]  /*3d60*/  MOV R7, R3 ;  /* 0x0000000300077202 */ /* 0x000fe20000000f00 */
[----:B------:R-:W3:Y:S03]  /*3d70*/  LDCU.64 UR22, c[0x0][0x420] ;  /* 0x00008400ff1677ac */ /* 0x000ee60008000a00 */
[----:B------:R-:W5:Y:S01]  /*3d80*/  I2F.RP R4, R7 ;  /* 0x0000000700047306 */ /* 0x000f620000209400 */
[----:B------:R-:W-:Y:S01]  /*3d90*/  UIADD3 UR7, UPT, UPT, UR19, 0x440, URZ ;  /* 0x0000044013077890 */ /* 0x000fe2000fffe0ff */
[----:B------:R-:W-:Y:S03]  /*3da0*/  STL [R1+0x25c], R7 ;  /* 0x00025c0701007387 */ /* 0x000fe60000100800 */
[----:B------:R-:W-:-:S03]  /*3db0*/  ULEA UR7, UR20, UR7, 0x18 ;  /* 0x0000000714077291 */ /* 0x000fc6000f8ec0ff */
[----:B-----5:R-:W5:Y:S01]  /*3dc0*/  MUFU.RCP R4, R4 ;  /* 0x0000000400047308 */ /* 0x020f620000001000 */
[----:B-1----:R-:W-:Y:S01]  /*3dd0*/  IMAD R0, R0, UR5, RZ ;  /* 0x0000000500007c24 */ /* 0x002fe2000f8e02ff */
[----:B--2---:R-:W-:Y:S01]  /*3de0*/  UIMAD UR5, UR18, UR24, UR44 ;  /* 0x00000018120572a4 */ /* 0x004fe2000f8e022c */
[----:B---3--:R-:W-:-:S03]  /*3df0*/  ISETP.NE.U32.AND P1, PT, RZ, UR22, PT ;  /* 0x00000016ff007c0c */ /* 0x008fc6000bf25070 */
[----:B------:R-:W-:Y:S01]  /*3e00*/  UIADD3 UR5, UPT, UPT, UR5, -0x1, URZ ;  /* 0xffffffff05057890 */ /* 0x000fe2000fffe0ff */
[----:B------:R-:W-:Y:S02]  /*3e10*/  SHF.R.S32.HI R251, RZ, 0x1f, R0 ;  /* 0x0000001ffffb7819 */ /* 0x000fe40000011400 */
[----:B------:R-:W-:Y:S02]  /*3e20*/  IADD3 R252, P0, P2, R0, UR22, R250 ;  /* 0x0000001600fc7c10 */ /* 0x000fe4000fa1e0fa */
[----:B------:R-:W-:Y:S02]  /*3e30*/  MOV R0, UR4 ;  /* 0x0000000400007c02 */ /* 0x000fe40008000f00 */
[----:B------:R-:W-:Y:S02]  /*3e40*/  ISETP.NE.AND.EX P1, PT, RZ, UR23, PT, P1 ;  /* 0x00000017ff007c0c */ /* 0x000fe4000bf25310 */
[----:B------:R-:W-:Y:S01]  /*3e50*/  IADD3.X R251, PT, PT, R251, UR23, RZ, P0, P2 ;  /* 0x00000017fbfb7c10 */ /* 0x000fe200087e44ff */
[----:B-----5:R-:W-:-:S04]  /*3e60*/  VIADD R4, R4, 0xffffffe ;  /* 0x0ffffffe04047836 */ /* 0x020fc80000000000 */
[----:B------:R1:W2:Y:S02]  /*3e70*/  F2I.FTZ.U32.TRUNC.NTZ R5, R4 ;  /* 0x0000000400057305 */ /* 0x0002a4000021f000 */
[----:B-1----:R-:W-:Y:S01]  /*3e80*/  IMAD.MOV.U32 R4, RZ, RZ, RZ ;  /* 0x000000ffff047224 */ /* 0x002fe200078e00ff */
[----:B--2---:R-:W-:-:S05]  /*3e90*/  IADD3 R3, PT, PT, RZ, -R5, RZ ;  /* 0x80000005ff037210 */ /* 0x004fca0007ffe0ff */
[----:B------:R-:W-:-:S04]  /*3ea0*/  IMAD R3, R3, R7, RZ ;  /* 0x0000000703037224 */ /* 0x000fc800078e02ff */
[----:B------:R-:W-:-:S05]  /*3eb0*/  IMAD.HI.U32 R3, R5, R3, R4 ;  /* 0x0000000305037227 */ /* 0x000fca00078e0004 */
[----:B------:R1:W-:Y:S02]  /*3ec0*/  STL [R1+0x264], R3 ;  /* 0x0002640301007387 */ /* 0x0003e40000100800 */
[----:B-1----:R-:W-:-:S04]  /*3ed0*/  IMAD.U32 R3, RZ, RZ, UR24 ;  /* 0x00000018ff037e24 */ /* 0x002fc8000f8e00ff */
[----:B------:R-:W-:Y:S01]  /*3ee0*/  IMAD R4, R3, UR5, R250 ;  /* 0x0000000503047c24 */ /* 0x000fe2000f8e02fa */
[----:B------:R-:W-:Y:S01]  /*3ef0*/  IADD3 R3, PT, PT, R0, UR10, RZ ;  /* 0x0000000a00037c10 */ /* 0x000fe2000fffe0ff */
[----:B------:R-:W-:Y:S01]  /*3f00*/  VIADD R250, R250, 0x1 ;  /* 0x00000001fafa7836 */ /* 0x000fe20000000000 */
[----:B------:R-:W-:Y:S02]  /*3f10*/  LEA R0, R6, UR7, 0x2 ;  /* 0x0000000706007c11 */ /* 0x000fe4000f8e10ff */
[----:B------:R1:W-:Y:S04]  /*3f20*/  STL [R1+0x250], R4 ;  /* 0x0002500401007387 */ /* 0x0003e80000100800 */
[----:B------:R1:W-:Y:S04]  /*3f30*/  STL [R1+0x254], R0 ;  /* 0x0002540001007387 */ /* 0x0003e80000100800 */
[----:B------:R1:W-:Y:S02]  /*3f40*/  STL [R1+0x260], R3 ;  /* 0x0002600301007387 */ /* 0x0003e40000100800 */
.L_x_714:
[----:B------:R-:W2:Y:S04]  /*3f50*/  LDL R5, [R1+0x264] ;  /* 0x0002640001057983 */ /* 0x000ea80000100800 */
[----:B------:R-:W3:Y:S01]  /*3f60*/  LDL R6, [R1+0x25c] ;  /* 0x00025c0001067983 */ /* 0x000ee20000100800 */
[----:B------:R-:W-:Y:S01]  /*3f70*/  VIADD R248, R250, 0xffffffff ;  /* 0xfffffffffaf87836 */ /* 0x000fe20000000000 */
[----:B-1---5:R-:W-:-:S04]  /*3f80*/  MOV R0, UR11 ;  /* 0x0000000b00007c02 */ /* 0x022fc80008000f00 */
[----:B------:R-:W-:Y:S02]  /*3f90*/  IABS R3, R248 ;  /* 0x000000f800037213 */ /* 0x000fe40000000000 */
[----:B------:R-:W-:-:S03]  /*3fa0*/  IABS R4, R0 ;  /* 0x0000000000047213 */ /* 0x000fc60000000000 */
[----:B--2---:R-:W-:-:S04]  /*3fb0*/  IMAD.HI.U32 R5, R5, R3, RZ ;  /* 0x0000000305057227 */ /* 0x004fc800078e00ff */
[----:B------:R-:W-:-:S04]  /*3fc0*/  IMAD.MOV R5, RZ, RZ, -R5 ;  /* 0x000000ffff057224 */ /* 0x000fc800078e0a05 */
[----:B------:R-:W-:Y:S02]  /*3fd0*/  IMAD R3, R4, R5, R3 ;  /* 0x0000000504037224 */ /* 0x000fe400078e0203 */
[----:B------:R-:W-:-:S03]  /*3fe0*/  @P1 IMAD.MOV.U32 R5, RZ, RZ, R251 ;  /* 0x000000ffff051224 */ /* 0x000fc600078e00fb */
[----:B---3--:R-:W-:-:S13]  /*3ff0*/  ISETP.GT.U32.AND P0, PT, R6, R3, PT ;  /* 0x000000030600720c */ /* 0x008fda0003f04070 */
[----:B------:R-:W-:-:S04]  /*4000*/  @!P0 IADD3 R3, PT, PT, R3, -R4, RZ ;  /* 0x8000000403038210 */ /* 0x000fc80007ffe0ff */
[----:B------:R-:W-:-:S13]  /*4010*/  ISETP.GT.U32.AND P0, PT, R6, R3, PT ;  /* 0x000000030600720c */ /* 0x000fda0003f04070 */
[----:B------:R-:W-:Y:S01]  /*4020*/  @!P0 IMAD.IADD R3, R3, 0x1, -R4 ;  /* 0x0000000103038824 */ /* 0x000fe200078e0a04 */
[----:B------:R-:W-:-:S06]  /*4030*/  @P1 MOV R4, R252 ;  /* 0x000000fc00041202 */ /* 0x000fcc0000000f00 */
[----:B------:R1:W2:Y:S01]  /*4040*/  @P1 LDG.E.U8 R4, desc[UR36][R4.64] ;  /* 0x0000002404041981 */ /* 0x0002a2000c1e1100 */
[----:B------:R-:W-:Y:S01]  /*4050*/  ISETP.GE.AND P0, PT, R248, RZ, PT ;  /* 0x000000fff800720c */ /* 0x000fe20003f06270 */
[----:B------:R-:W-:Y:S01]  /*4060*/  UIADD3 UR5, UPT, UPT, UR44, -0x1, URZ ;  /* 0xffffffff2c057890 */ /* 0x000fe2000fffe0ff */
[C---:B------:R-:W-:Y:S01]  /*4070*/  ISETP.NE.AND P2, PT, R0.reuse, RZ, PT ;  /* 0x000000ff0000720c */ /* 0x040fe20003f45270 */
[----:B------:R-:W-:Y:S01]  /*4080*/  BSSY.RECONVERGENT B1, `(.L_x_648) ;  /* 0x0000042000017945 */ /* 0x000fe20003800200 */
[----:B-1----:R-:W-:Y:S01]  /*4090*/  MOV R5, R3 ;  /* 0x0000000300057202 */ /* 0x002fe20000000f00 */
[----:B------:R-:W-:-:S08]  /*40a0*/  IMAD R3, R0, 0xa0, RZ ;  /* 0x000000a000037824 */ /* 0x000fd000078e02ff */
[----:B------:R-:W-:Y:S01]  /*40b0*/  @!P0 IMAD.MOV R5, RZ, RZ, -R5 ;  /* 0x000000ffff058224 */ /* 0x000fe200078e0a05 */
[----:B------:R-:W-:Y:S02]  /*40c0*/  ISETP.GE.AND P0, PT, R248, UR5, PT ;  /* 0x00000005f8007c0c */ /* 0x000fe4000bf06270 */
[----:B------:R-:W-:Y:S02]  /*40d0*/  @!P2 LOP3.LUT R5, RZ, R0, RZ, 0x33, !PT ;  /* 0x00000000ff05a212 */ /* 0x000fe400078e33ff */
[----:B--2---:R-:W-:Y:S02]  /*40e0*/  ISETP.NE.AND P6, PT, R4, RZ, P1 ;  /* 0x000000ff0400720c */ /* 0x004fe40000fc5270 */
[----:B------:R-:W-:-:S07]  /*40f0*/  SHF.L.U32 R4, R5, 0x3, RZ ;  /* 0x0000000305047819 */ /* 0x000fce00000006ff */
[----:B------:R-:W-:Y:S05]  /*4100*/  @P0 BRA `(.L_x_649) ;  /* 0x0000000000e40947 */ /* 0x000fea0003800000 */
[----:B------:R-:W-:Y:S02]  /*4110*/  ISETP.GE.AND P2, PT, R4, R3, PT ;  /* 0x000000030400720c */ /* 0x000fe40003f46270 */
[----:B0-----:R-:W-:-:S11]  /*4120*/  CS2R R114, SRZ ;  /* 0x0000000000727805 */ /* 0x001fd6000001ff00 */
[----:B------:R-:W0:Y:S01]  /*4130*/  @!P2 LDC.64 R6, c[0x0][0x3b8] ;  /* 0x0000ee00ff06ab82 */ /* 0x000e220000000a00 */
[----:B------:R-:W-:-:S05]  /*4140*/  @!P2 IMAD R113, R0, UR6, RZ ;  /* 0x000000060071ac24 */ /* 0x000fca000f8e02ff */
[----:B------:R-:W-:-:S04]  /*4150*/  @!P2 IADD3 R112, P3, PT, R4, R113, RZ ;  /* 0x000000710470a210 */ /* 0x000fc80007f7e0ff */
[----:B------:R-:W-:Y:S02]  /*4160*/  @!P2 LEA.HI.X.SX32 R113, R113, RZ, 0x1, P3 ;  /* 0x000000ff7171a211 */ /* 0x000fe400018f0eff */
[----:B0-----:R-:W-:-:S04]  /*4170*/  @!P2 LEA R6, P3, R112, R6, 0x1 ;  /* 0x000000067006a211 */ /* 0x001fc800078608ff */
[----:B------:R-:W-:Y:S02]  /*4180*/  @!P2 LEA.HI.X R7, R112, R7, R113, 0x1, P3 ;  /* 0x000000077007a211 */ /* 0x000fe400018f0c71 */
[----:B------:R-:W-:-:S06]  /*4190*/  CS2R R112, SRZ ;  /* 0x0000000000707805 */ /* 0x000fcc000001ff00 */
[----:B------:R1:W5:Y:S01]  /*41a0*/  @!P2 LDG.E.128 R112, desc[UR36][R6.64] ;  /* 0x000000240670a981 */ /* 0x000362000c1e1d00 */
[----:B------:R-:W-:-:S09]  /*41b0*/  UISETP.NE.AND UP0, UPT, UR17, URZ, UPT ;  /* 0x000000ff1100728c */ /* 0x000fd2000bf05270 */
[----:B-1----:R-:W-:Y:S05]  /*41c0*/  BRA.U UP0, `(.L_x_649) ;  /* 0x0000000100b47547 */ /* 0x002fea000b800000 */
        /* <DEDUP_REMOVED lines=18> */
[----:B------:R-:W4:Y:S04]  /*42f0*/  @P3 LDG.E.128 R236, desc[UR36][R6.64] ;  /* 0x0000002406ec3981 */ /* 0x000f28000c1e1d00 */
[----:B------:R-:W4:Y:S04]  /*4300*/  LDL R6, [R1+0x48] ;  /* 0x0000480001067983 */ /* 0x000f280000100800 */
[----:B------:R-:W4:Y:S01]  /*4310*/  LDL R7, [R1+0x4c] ;  /* 0x00004c0001077983 */ /* 0x000f220000100800 */
[----:B---3-5:R-:W-:-:S03]  /*4320*/  HFMA2 R113, R113, 1, 1, R0 ;  /* 0x3c003c0071717831 */ /* 0x028fc60000000000 */
[----:B------:R1:W5:Y:S01]  /*4330*/  LDL.LU R0, [R1+0x268] ;  /* 0x0002680001007983 */ /* 0x0003620000300800 */
[----:B------:R-:W-:Y:S02]  /*4340*/  PLOP3.LUT P3, PT, PT, PT, UP0, 0x80, 0x8 ;  /* 0x000000000008781c */ /* 0x000fe40003f6f008 */
[----:B------:R-:W-:Y:S02]  /*4350*/  PLOP3.LUT P5, PT, PT, PT, UP0, 0x80, 0x8 ;  /* 0x000000000008781c */ /* 0x000fe40003faf008 */
[----:B------:R-:W-:Y:S01]  /*4360*/  PLOP3.LUT P4, PT, PT, PT, UP0, 0x80, 0x8 ;  /* 0x000000000008781c */ /* 0x000fe20003f8f008 */
[----:B--2---:R-:W-:-:S08]  /*4370*/  HFMA2 R112, R112, 1, 1, R249 ;  /* 0x3c003c0070707831 */ /* 0x004fd000000000f9 */
[----:B----4-:R-:W-:Y:S01]  /*4380*/  @P3 HMUL2 R113, R113, R237 ;  /* 0x000000ed71713232 */ /* 0x010fe20000000000 */
[----:B------:R-:W-:Y:S01]  /*4390*/  PLOP3.LUT P3, PT, PT, PT, UP0, 0x80, 0x8 ;  /* 0x000000000008781c */ /* 0x000fe20003f6f008 */
[----:B------:R-:W-:Y:S02]  /*43a0*/  @P5 HFMA2 R112, R112, R236, -RZ ;  /* 0x000000ec70705231 */ /* 0x000fe400001000ff */
[----:B------:R-:W-:Y:S02]  /*43b0*/  HADD2 R114, R114, R6 ;  /* 0x0000000672727230 */ /* 0x000fe40000000000 */
[----:B------:R-:W-:-:S08]  /*43c0*/  HADD2 R115, R115, R7 ;  /* 0x0000000773737230 */ /* 0x000fd00000000000 */
[----:B------:R-:W-:Y:S02]  /*43d0*/  @P3 HFMA2 R114, R114, R238, -RZ ;  /* 0x000000ee72723231 */ /* 0x000fe400001000ff */
[----:B------:R-:W-:Y:S01]  /*43e0*/  @P4 HMUL2 R115, R115, R239 ;  /* 0x000000ef73734232 */ /* 0x000fe20000000000 */
        /* <DEDUP_REMOVED lines=11> */
.L_x_649:
[----:B------:R-:W-:Y:S05]  /*44a0*/  BSYNC.RECONVERGENT B1 ;  /* 0x0000000000017941 */ /* 0x000fea0003800200 */
.L_x_648:
[----:B------:R-:W-:Y:S01]  /*44b0*/  BSSY.RECONVERGENT B1, `(.L_x_650) ;  /* 0x000007c000017945 */ /* 0x000fe20003800200 */
[----:B-----5:R-:W-:-:S03]  /*44c0*/  IMAD.IADD R5, R5, 0x1, R0 ;  /* 0x0000000105057824 */ /* 0x020fc600078e0200 */
[----:B------:R-:W-:Y:S05]  /*44d0*/  @P0 BRA `(.L_x_651) ;  /* 0x0000000400e40947 */ /* 0x000fea0003800000 */
[----:B-1----:R-:W-:Y:S02]  /*44e0*/  SHF.L.U32 R6, R5, 0x3, RZ ;  /* 0x0000000305067819 */ /* 0x002fe400000006ff */
[----:B0-----:R-:W-:Y:S02]  /*44f0*/  CS2R R118, SRZ ;  /* 0x0000000000767805 */ /* 0x001fe4000001ff00 */
[----:B------:R-:W-:Y:S02]  /*4500*/  CS2R R116, SRZ ;  /* 0x0000000000747805 */ /* 0x000fe4000001ff00 */
[----:B------:R-:W-:-:S13]  /*4510*/  ISETP.GE.AND P2, PT, R6, R3, PT ;  /* 0x000000030600720c */ /* 0x000fda0003f46270 */
[----:B------:R-:W0:Y:S01]  /*4520*/  @!P2 LDC.64 R8, c[0x0][0x3b8] ;  /* 0x0000ee00ff08ab82 */ /* 0x000e220000000a00 */
[----:B------:R-:W-:Y:S01]  /*4530*/  @!P2 IMAD R10, R0, UR6, RZ ;  /* 0x00000006000aac24 */ /* 0x000fe2000f8e02ff */
[----:B------:R-:W-:-:S04]  /*4540*/  @!P2 SHF.R.S32.HI R11, RZ, 0x1f, R6 ;  /* 0x0000001fff0ba819 */ /* 0x000fc80000011406 */
[----:B------:R-:W-:-:S04]  /*4550*/  @!P2 IADD3 R7, P3, PT, R10, R6, RZ ;  /* 0x000000060a07a210 */ /* 0x000fc80007f7e0ff */
[----:B------:R-:W-:Y:S02]  /*4560*/  @!P2 LEA.HI.X.SX32 R10, R10, R11, 0x1, P3 ;  /* 0x0000000b0a0aa211 */ /* 0x000fe400018f0eff */
[----:B0-----:R-:W-:-:S04]  /*4570*/  @!P2 LEA R8, P3, R7, R8, 0x1 ;  /* 0x000000080708a211 */ /* 0x001fc800078608ff */
[----:B------:R-:W-:-:S05]  /*4580*/  @!P2 LEA.HI.X R9, R7, R9, R10, 0x1, P3 ;  /* 0x000000090709a211 */ /* 0x000fca00018f0c0a */
[----:B------:R0:W5:Y:S01]  /*4590*/  @!P2 LDG.E.128 R116, desc[UR36][R8.64] ;  /* 0x000000240874a981 */ /* 0x000162000c1e1d00 */
[----:B------:R-:W-:-:S09]  /*45a0*/  UISETP.NE.AND UP0, UPT, UR17, URZ, UPT ;  /* 0x000000ff1100728c */ /* 0x000fd2000bf05270 */
[----:B0-----:R-:W-:Y:S05]  /*45b0*/  BRA.U UP0, `(.L_x_652) ;  /* 0x0000000100b87547 */ /* 0x001fea000b800000 */
[----:B------:R-:W-:Y:S01]  /*45c0*/  ISETP.NE.AND P4, PT, R2, RZ, PT ;  /* 0x000000ff0200720c */ /* 0x000fe20003f85270 */
[----:B------:R-:W2:Y:S04]  /*45d0*/  LDL R239, [R1+0x34] ;  /* 0x0000340001ef7983 */ /* 0x000ea80000100800 */
[----:B------:R-:W3:Y:S04]  /*45e0*/  LDL R236, [R1+0x30] ;  /* 0x0000300001ec7983 */ /* 0x000ee80000100800 */
        /* <DEDUP_REMOVED lines=42> */
.L_x_653:
[----:B------:R-:W-:Y:S05]  /*4890*/  BSYNC.RECONVERGENT B2 ;  /* 0x0000000000027941 */ /* 0x000fea0003800200 */
.L_x_652:
[----:B0-----:R-:W-:-:S05]  /*48a0*/  IMAD R6, R0, 0x10, R4 ;  /* 0x0000001000067824 */ /* 0x001fca00078e0204 */
[----:B------:R-:W-:-:S13]  /*48b0*/  ISETP.GE.AND P2, PT, R6, R3, PT ;  /* 0x000000030600720c */ /* 0x000fda0003f46270 */
[----:B------:R-:W0:Y:S01]  /*48c0*/  @!P2 LDC.64 R8, c[0x0][0x3b8] ;  /* 0x0000ee00ff08ab82 */ /* 0x000e220000000a00 */
[----:B------:R-:W-:Y:S01]  /*48d0*/  @!P2 IMAD R10, R0, UR6, RZ ;  /* 0x00000006000aac24 */ /* 0x000fe2000f8e02ff */
[----:B------:R-:W-:-:S04]  /*48e0*/  @!P2 SHF.R.S32.HI R11, RZ, 0x1f, R6 ;  /* 0x0000001fff0ba819 */ /* 0x000fc80000011406 */
[----:B------:R-:W-:-:S04]  /*48f0*/  @!P2 IADD3 R7, P3, PT, R10, R6, RZ ;  /* 0x000000060a07a210 */ /* 0x000fc80007f7e0ff */
[----:B------:R-:W-:Y:S02]  /*4900*/  @!P2 LEA.HI.X.SX32 R10, R10, R11, 0x1, P3 ;  /* 0x0000000b0a0aa211 */ /* 0x000fe400018f0eff */
[----:B0-----:R-:W-:-:S04]  /*4910*/  @!P2 LEA R236, P3, R7, R8, 0x1 ;  /* 0x0000000807eca211 */ /* 0x001fc800078608ff */
[----:B------:R-:W-:Y:S02]  /*4920*/  @!P2 LEA.HI.X R237, R7, R9, R10, 0x1, P3 ;  /* 0x0000000907eda211 */ /* 0x000fe400018f0c0a */
[----:B------:R-:W-:Y:S02]  /*4930*/  CS2R R10, SRZ ;  /* 0x00000000000a7805 */ /* 0x000fe4000001ff00 */
[----:B------:R-:W-:-:S06]  /*4940*/  CS2R R8, SRZ ;  /* 0x0000000000087805 */ /* 0x000fcc000001ff00 */
[----:B------:R2:W5:Y:S01]  /*4950*/  @!P2 LDG.E.128 R8, desc[UR36][R236.64] ;  /* 0x00000024ec08a981 */ /* 0x000562000c1e1d00 */
[----:B------:R-:W-:-:S09]  /*4960*/  UISETP.NE.AND UP0, UPT, UR17, URZ, UPT ;  /* 0x000000ff1100728c */ /* 0x000fd2000bf05270 */
[----:B--2---:R-:W-:Y:S05]  /*4970*/  BRA.U UP0, `(.L_x_651) ;  /* 0x0000000100bc7547 */ /* 0x004fea000b800000 */
[----:B------:R-:W-:Y:S01]  /*4980*/  ISETP.NE.AND P4, PT, R2, RZ, PT ;  /* 0x000000ff0200720c */ /* 0x000fe20003f85270 */
[----:B------:R0:W-:Y:S04]  /*4990*/  STL [R1+0x268], R0 ;  /* 0x0002680001007387 */ /* 0x0001e80000100800 */
[----:B------:R-:W2:Y:S04]  /*49a0*/  LDL R249, [R1+0x20] ;  /* 0x0000200001f97983 */ /* 0x000ea80000100800 */
[----:B0-----:R-:W3:Y:S04]  /*49b0*/  LDL R0, [R1+0x24] ;  /* 0x0000240001007983 */ /* 0x001ee80000100800 */
[----:B------:R-:W-:Y:S01]  /*49c0*/  VOTEU.ANY UP0, P4 ;  /* 0x0000000000ff7886 */ /* 0x000fe20002000100 */
[----:B------:R-:W-:-:S02]  /*49d0*/  PLOP3.LUT P2, PT, PT, PT, UP0, 0x80, 0x8 ;  /* 0x000000000008781c */ /* 0x000fc40003f4f008 */
[----:B------:R-:W-:-:S11]  /*49e0*/  PLOP3.LUT P3, PT, PT, PT, UP0, 0x80, 0x8 ;  /* 0x000000000008781c */ /* 0x000fd60003f6f008 */
[----:B------:R-:W0:Y:S02]  /*49f0*/  @P2 S2R R7, SR_CTAID.X ;  /* 0x0000000000072919 */ /* 0x000e240000002500 */
[----:B------:R-:W0:Y:S01]  /*4a00*/  @P3 LDC R236, c[0x0][0x3f8] ;  /* 0x0000fe00ffec3b82 */ /* 0x000e220000000800 */
[----:B------:R-:W-:Y:S02]  /*4a10*/  PLOP3.LUT P2, PT, PT, PT, UP0, 0x80, 0x8 ;  /* 0x000000000008781c */ /* 0x000fe40003f4f008 */
[----:B------:R-:W-:Y:S02]  /*4a20*/  PLOP3.LUT P3, PT, PT, PT, UP0, 0x80, 0x8 ;  /* 0x000000000008781c */ /* 0x000fe40003f6f008 */
[----:B------:R-:W-:-:S09]  /*4a30*/  PLOP3.LUT P4, PT, PT, PT, UP0, 0x80, 0x8 ;  /* 0x000000000008781c */ /* 0x000fd20003f8f008 */
[----:B0-----:R-:W-:Y:S02]  /*4a40*/  @P2 IMAD R7, R236, UR38, R7 ;  /* 0x00000026ec072c24 */ /* 0x001fe4000f8e0207 */
[----:B------:R-:W0:Y:S01]  /*4a50*/  @P3 LDC.64 R236, c[0x0][0x450] ;  /* 0x00011400ffec3b82 */ /* 0x000e220000000a00 */
[----:B------:R-:W-:Y:S02]  /*4a60*/  PLOP3.LUT P2, PT, PT, PT, UP0, 0x80, 0x8 ;  /* 0x000000000008781c */ /* 0x000fe40003f4f008 */
[----:B------:R-:W-:-:S11]  /*4a70*/  PLOP3.LUT P3, PT, PT, PT, UP0, 0x80, 0x8 ;  /* 0x000000000008781c */ /* 0x000fd60003f6f008 */
[----:B------:R-:W-:-:S04]  /*4a80*/  @P2 IMAD R7, R7, 0xa0, RZ ;  /* 0x000000a007072824 */ /* 0x000fc800078e02ff */
[----:B0-----:R-:W-:Y:S01]  /*4a90*/  @P3 IMAD.WIDE R236, R7, 0x2, R236 ;  /* 0x0000000207ec3825 */ /* 0x001fe200078e02ec */
[----:B------:R-:W-:Y:S01]  /*4aa0*/  PLOP3.LUT P2, PT, PT, PT, UP0, 0x80, 0x8 ;  /* 0x000000000008781c */ /* 0x000fe20003f4f008 */
[----:B------:R-:W4:Y:S04]  /*4ab0*/  LDL R7, [R1+0x2c] ;  /* 0x00002c0001077983 */ /* 0x000f280000100800 */
[----:B------:R-:W2:Y:S01]  /*4ac0*/  @P4 LDG.E.128 R236, desc[UR36][R236.64+0x20] ;  /* 0x00002024ecec4981 */ /* 0x000ea2000c1e1d00 */
[----:B---3-5:R-:W-:-:S03]  /*4ad0*/  HADD2 R9, R9, R0 ;  /* 0x0000000009097230 */ /* 0x028fc60000000000 */
[----:B------:R3:W5:Y:S04]  /*4ae0*/  LDL.LU R0, [R1+0x268] ;  /* 0x0002680001007983 */ /* 0x0007680000300800 */
[----:B--2---:R-:W-:Y:S02]  /*4af0*/  @P2 HMUL2 R9, R9, R237 ;  /* 0x000000ed09092232 */ /* 0x004fe40000000000 */
[----:B------:R-:W2:Y:S01]  /*4b00*/  LDL R237, [R1+0x28] ;  /* 0x0000280001ed7983 */ /* 0x000ea20000100800 */
[----:B------:R-:W-:Y:S02]  /*4b10*/  PLOP3.LUT P4, PT, PT, PT, UP0, 0x80, 0x8 ;  /* 0x000000000008781c */ /* 0x000fe40003f8f008 */
[----:B------:R-:W-:Y:S02]  /*4b20*/  PLOP3.LUT P3, PT, PT, PT, UP0, 0x80, 0x8 ;  /* 0x000000000008781c */ /* 0x000fe40003f6f008 */
[----:B------:R-:W-:Y:S01]  /*4b30*/  PLOP3.LUT P2, PT, PT, PT, UP0, 0x80, 0x8 ;  /* 0x000000000008781c */ /* 0x000fe20003f4f008 */
[----:B------:R-:W-:-:S02]  /*4b40*/  HFMA2 R8, R8, 1, 1, R249 ;  /* 0x3c003c0008087831 */ /* 0x000fc400000000f9 */
[----:B----4-:R-:W-:-:S08]  /*4b50*/  HADD2 R11, R11, R7 ;  /* 0x000000070b0b7230 */ /* 0x010fd00000000000 */
[----:B------:R-:W-:Y:S02]  /*4b60*/  @P3 HFMA2 R8, R8, R236, -RZ ;  /* 0x000000ec08083231 */ /* 0x000fe400001000ff */
[----:B------:R-:W-:Y:S02]  /*4b70*/  @P2 HMUL2 R11, R11, R239 ;  /* 0x000000ef0b0b2232 */ /* 0x000fe40000000000 */
[----:B--2---:R-:W-:-:S04]  /*4b80*/  HFMA2 R10, R10, 1, 1, R237 ;  /* 0x3c003c000a0a7831 */ /* 0x004fc800000000ed */
[----:B------:R-:W-:Y:S01]  /*4b90*/  @P4 HMUL2 R10, R10, R238 ;  /* 0x000000ee0a0a4232 */ /* 0x000fe20000000000 */
[----:B------:R-:W-:-:S13]  /*4ba0*/  ISETP.GE.AND P4, PT, R6, R3, PT ;  /* 0x000000030600720c */ /* 0x000fda0003f86270 */
        /* <DEDUP_REMOVED lines=12> */
.L_x_651:
[----:B------:R-:W-:Y:S05]  /*4c70*/  BSYNC.RECONVERGENT B1 ;  /* 0x0000000000017941 */ /* 0x000fea0003800200 */
.L_x_650:
[----:B------:R-:W-:Y:S04]  /*4c80*/  BSSY.RECONVERGENT B1, `(.L_x_654) ;  /* 0x0000080000017945 */ /* 0x000fe80003800200 */
[----:B------:R-:W-:Y:S05]  /*4c90*/  @P0 BRA `(.L_x_655) ;  /* 0x0000000400f80947 */ /* 0x000fea0003800000 */
[----:B-12--5:R-:W-:-:S05]  /*4ca0*/  LEA R6, R0, R5, 0x1 ;  /* 0x0000000500067211 */ /* 0x026fca00078e08ff */
[----:B------:R-:W-:-:S05]  /*4cb0*/  IMAD.SHL.U32 R6, R6, 0x8, RZ ;  /* 0x0000000806067824 */ /* 0x000fca00078e00ff */
[----:B------:R-:W-:-:S13]  /*4cc0*/  ISETP.GE.AND P2, PT, R6, R3, PT ;  /* 0x000000030600720c */ /* 0x000fda0003f46270 */
[----:B------:R-:W1:Y:S01]  /*4cd0*/  @!P2 LDC.64 R120, c[0x0][0x3b8] ;  /* 0x0000ee00ff78ab82 */ /* 0x000e620000000a00 */
[----:B------:R-:W-:Y:S01]  /*4ce0*/  @!P2 IMAD R122, R0, UR6, RZ ;  /* 0x00000006007aac24 */ /* 0x000fe2000f8e02ff */
[----:B------:R-:W-:-:S04]  /*4cf0*/  @!P2 SHF.R.S32.HI R123, RZ, 0x1f, R6 ;  /* 0x0000001fff7ba819 */ /* 0x000fc80000011406 */
[----:B------:R-:W-:-:S04]  /*4d00*/  @!P2 IADD3 R7, P3, PT, R122, R6, RZ ;  /* 0x000000067a07a210 */ /* 0x000fc80007f7e0ff */
[----:B------:R-:W-:Y:S02]  /*4d10*/  @!P2 LEA.HI.X.SX32 R122, R122, R123, 0x1, P3 ;  /* 0x0000007b7a7aa211 */ /* 0x000fe400018f0eff */
[----:B-1----:R-:W-:-:S04]  /*4d20*/  @!P2 LEA R236, P3, R7, R120, 0x1 ;  /* 0x0000007807eca211 */ /* 0x002fc800078608ff */
[----:B------:R-:W-:Y:S02]  /*4d30*/  @!P2 LEA.HI.X R237, R7, R121, R122, 0x1, P3 ;  /* 0x0000007907eda211 */ /* 0x000fe400018f0c7a */
[----:B------:R-:W-:Y:S02]  /*4d40*/  CS2R R122, SRZ ;  /* 0x00000000007a7805 */ /* 0x000fe4000001ff00 */
[----:B------:R-:W-:-:S06]  /*4d50*/  CS2R R120, SRZ ;  /* 0x0000000000787805 */ /* 0x000fcc000001ff00 */
[----:B------:R1:W5:Y:S01]  /*4d60*/  @!P2 LDG.E.128 R120, desc[UR36][R236.64] ;  /* 0x00000024ec78a981 */ /* 0x000362000c1e1d00 */
[----:B------:R-:W-:-:S09]  /*4d70*/  UISETP.NE.AND UP0, UPT, UR17, URZ, UPT ;  /* 0x000000ff1100728c */ /* 0x000fd2000bf05270 */
[----:B-1----:R-:W-:Y:S05]  /*4d80*/  BRA.U UP0, `(.L_x_656) ;  /* 0x0000000100c47547 */ /* 0x002fea000b800000 */
[----:B------:R-:W-:Y:S01]  /*4d90*/  ISETP.NE.AND P4, PT, R2, RZ, PT ;  /* 0x000000ff0200720c */ /* 0x000fe20003f85270 */
[----:B------:R1:W-:Y:S04]  /*4da0*/  STL [R1+0x268], R0 ;  /* 0x0002680001007387 */ /* 0x0003e80000100800 */
[----:B------:R-:W2:Y:S04]  /*4db0*/  LDL R249, [R1+0x10] ;  /* 0x0000100001f97983 */ /* 0x000ea80000100800 */
[----:B-1----:R-:W3:Y:S04]  /*4dc0*/  LDL R0, [R1+0x14] ;  /* 0x0000140001007983 */ /* 0x002ee80000100800 */
[----:B------:R-:W-:Y:S01]  /*4dd0*/  VOTEU.ANY UP0, P4 ;  /* 0x0000000000ff7886 */ /* 0x000fe20002000100 */
[----:B------:R-:W-:-:S02]  /*4de0*/  PLOP3.LUT P2, PT, PT, PT, UP0, 0x80, 0x8 ;  /* 0x000000000008781c */ /* 0x000fc40003f4f008 */
[----:B------:R-:W-:-:S11]  /*4df0*/  PLOP3.LUT P3, PT, PT, PT, UP0, 0x80, 0x8 ;  /* 0x000000000008781c */ /* 0x000fd60003f6f008 */
[----:B------:R-:W1:Y:S02]  /*4e00*/  @P2 S2R R7, SR_CTAID.X ;  /* 0x0000000000072919 */ /* 0x000e640000002500 */
[----:B------:R-:W1:Y:S01]  /*4e10*/  @P3 LDC R236, c[0x0][0x3f8] ;  /* 0x0000fe00ffec3b82 */ /* 0x000e620000000800 */
[----:B------:R-:W-:Y:S02]  /*4e20*/  PLOP3.LUT P2, PT, PT, PT, UP0, 0x80, 0x8 ;  /* 0x000000000008781c */ /* 0x000fe40003f4f008 */
[----:B------:R-:W-:Y:S02]  /*4e30*/  PLOP3.LUT P3, PT, PT, PT, UP0, 0x80, 0x8 ;  /* 0x000000000008781c */ /* 0x000fe40003f6f008 */
[----:B------:R-:W-:-:S09]  /*4e40*/  PLOP3.LUT P4, PT, PT, PT, UP0, 0x80, 0x8 ;  /* 0x000000000008781c */ /* 0x000fd20003f8f008 */
[----:B-1----:R-:W-:Y:S02]  /*4e50*/  @P2 IMAD R7, R236, UR38, R7 ;  /* 0x00000026ec072c24 */ /* 0x002fe4000f8e0207 */
[----:B------:R-:W1:Y:S01]  /*4e60*/  @P3 LDC.64 R236, c[0x0][0x450] ;  /* 0x00011400ffec3b82 */ /* 0x000e620000000a00 */
[----:B------:R-:W-:Y:S02]  /*4e70*/  PLOP3.LUT P2, PT, PT, PT, UP0, 0x80, 0x8 ;  /* 0x000000000008781c */ /* 0x000fe40003f4f008 */
[----:B------:R-:W-:-:S11]  /*4e80*/  PLOP3.LUT P3, PT, PT, PT, UP0, 0x80, 0x8 ;  /* 0x000000000008781c */ /* 0x000fd60003f6f008 */
[----:B------:R-:W-:-:S04]  /*4e90*/  @P2 IMAD R7, R7, 0xa0, RZ ;  /* 0x000000a007072824 */ /* 0x000fc800078e02ff */
[----:B-1----:R-:W-:Y:S01]  /*4ea0*/  @P3 IMAD.WIDE R236, R7, 0x2, R236 ;  /* 0x0000000207ec3825 */ /* 0x002fe200078e02ec */
        /* <DEDUP_REMOVED lines=11> */
[----:B----4-:R-:W-:Y:S01]  /*4f60*/  HADD2 R123, R123, R7 ;  /* 0x000000077b7b7230 */ /* 0x010fe20000000000 */
[----:B------:R-:W-:Y:S07]  /*4f70*/  BSSY.RECONVERGENT B2, `(.L_x_656) ;  /* 0x0000012000027945 */ /* 0x000fee0003800200 */
[----:B------:R-:W-:Y:S02]  /*4f80*/  @P3 HFMA2 R120, R120, R236, -RZ ;  /* 0x000000ec78783231 */ /* 0x000fe400001000ff */
[----:B------:R-:W-:-:S02]  /*4f90*/  @P2 HMUL2 R123, R123, R239 ;  /* 0x000000ef7b7b2232 */ /* 0x000fc40000000000 */
[----:B--2---:R-:W-:-:S04]  /*4fa0*/  HFMA2 R122, R122, 1, 1, R237 ;  /* 0x3c003c007a7a7831 */ /* 0x004fc800000000ed */
[----:B------:R-:W-:Y:S01]  /*4fb0*/  @P4 HMUL2 R122, R122, R238 ;  /* 0x000000ee7a7a4232 */ /* 0x000fe20000000000 */
[----:B------:R-:W-:-:S13]  /*4fc0*/  ISETP.GE.AND P4, PT, R6, R3, PT ;  /* 0x000000030600720c */ /* 0x000fda0003f86270 */
[----:B-1----:R-:W-:Y:S05]  /*4fd0*/  @P4 BRA `(.L_x_657) ;  /* 0x00000000002c4947 */ /* 0x002fea0003800000 */
[----:B------:R-:W-:Y:S01]  /*4fe0*/  S2UR UR5, SR_CTAID.Y ;  /* 0x00000000000579c3 */ /* 0x000fe20000002600 */
[----:B------:R-:W-:-:S07]  /*4ff0*/  SHF.R.S32.HI R237, RZ, 0x1f, R6 ;  /* 0x0000001fffed7819 */ /* 0x000fce0000011406 */
[----:B------:R-:W1:Y:S02]  /*5000*/  S2UR UR7, SR_CTAID.X ;  /* 0x00000000000779c3 */ /* 0x000e640000002500 */
[----:B-1----:R-:W-:-:S06]  /*5010*/  UIMAD UR5, UR5, UR16, UR7 ;  /* 0x00000010050572a4 */ /* 0x002fcc000f8e0207 */
[----:B-----5:R-:W-:-:S04]  /*5020*/  IMAD R7, R0, UR5, RZ ;  /* 0x0000000500077c24 */ /* 0x020fc8000f8e02ff */
[----:B------:R-:W-:-:S05]  /*5030*/  IMAD R236, R7, 0xa0, RZ ;  /* 0x000000a007ec7824 */ /* 0x000fca00078e02ff */
[----:B------:R-:W-:-:S04]  /*5040*/  IADD3 R7, P2, PT, R236, R6, RZ ;  /* 0x00000006ec077210 */ /* 0x000fc80007f5e0ff */
[----:B------:R-:W-:Y:S02]  /*5050*/  LEA.HI.X.SX32 R237, R236, R237, 0x1, P2 ;  /* 0x000000edeced7211 */ /* 0x000fe400010f0eff */
[----:B------:R-:W-:-:S04]  /*5060*/  LEA R6, P2, R7, UR8, 0x1 ;  /* 0x0000000807067c11 */ /* 0x000fc8000f8408ff */
[----:B------:R-:W-:-:S05]  /*5070*/  LEA.HI.X R7, R7, UR9, R237, 0x1, P2 ;  /* 0x0000000907077c11 */ /* 0x000fca00090f0ced */
[----:B------:R1:W-:Y:S04]  /*5080*/  STG.E.128 desc[UR36][R6.64], R120 ;  /* 0x0000007806007986 */ /* 0x0003e8000c101d24 */
.L_x_657:
[----:B------:R-:W-:Y:S05]  /*5090*/  BSYNC.RECONVERGENT B2 ;  /* 0x0000000000027941 */ /* 0x000fea0003800200 */
.L_x_656:
[----:B------:R-:W-:Y:S05]  /*50a0*/  @P0 BRA `(.L_x_655) ;  /* 0x0000000000f40947 */ /* 0x000fea0003800000 */
[----:B-1---5:R-:W-:-:S04]  /*50b0*/  LEA R6, R0, R4, 0x5 ;  /* 0x0000000400067211 */ /* 0x022fc800078e28ff */
        /* <DEDUP_REMOVED lines=12> */
[----:B---3--:R-:W-:Y:S05]  /*5180*/  BRA.U UP0, `(.L_x_655) ;  /* 0x0000000100bc7547 */ /* 0x008fea000b800000 */
[----:B------:R-:W-:Y:S01]  /*5190*/  ISETP.NE.AND P4, PT, R2, RZ, PT ;  /* 0x000000ff0200720c */ /* 0x000fe20003f85270 */
[----:B------:R1:W-:Y:S04]  /*51a0*/  STL [R1+0x268], R0 ;  /* 0x0002680001007387 */ /* 0x0003e80000100800 */
[----:B------:R-:W2:Y:S04]  /*51b0*/  LDL R249, [R1] ;  /* 0x0000000001f97983 */ /* 0x000ea80000100800 */
        /* <DEDUP_REMOVED lines=44> */
.L_x_655:
[----:B------:R-:W-:Y:S05]  /*5480*/  BSYNC.RECONVERGENT B1 ;  /* 0x0000000000017941 */ /* 0x000fea0003800200 */
.L_x_654:
[----:B------:R-:W-:Y:S01]  /*5490*/  BSSY.RECONVERGENT B1, `(.L_x_658) ;  /* 0x0000039000017945 */ /* 0x000fe20003800200 */
[----:B-----5:R-:W-:-:S03]  /*54a0*/  IMAD R5, R0, 0x4, R5 ;  /* 0x0000000400057824 */ /* 0x020fc600078e0205 */
[----:B------:R-:W-:Y:S05]  /*54b0*/  @P0 BRA `(.L_x_659) ;  /* 0x0000000000d80947 */ /* 0x000fea0003800000 */
[----:B------:R-:W-:-:S04]  /*54c0*/  SHF.L.U32 R249, R5, 0x3, RZ ;  /* 0x0000000305f97819 */ /* 0x000fc800000006ff */
[----:B------:R-:W-:-:S13]  /*54d0*/  ISETP.GE.AND P2, PT, R249, R3, PT ;  /* 0x00000003f900720c */ /* 0x000fda0003f46270 */
[----:B-123--:R-:W1:Y:S01]  /*54e0*/  @!P2 LDC.64 R6, c[0x0][0x3b8] ;  /* 0x0000ee00ff06ab82 */ /* 0x00ee620000000a00 */
[----:B------:R-:W-:Y:S01]  /*54f0*/  @!P2 IMAD R129, R0, UR6, RZ ;  /* 0x000000060081ac24 */ /* 0x000fe2000f8e02ff */
[----:B------:R-:W-:-:S04]  /*5500*/  @!P2 SHF.R.S32.HI R130, RZ, 0x1f, R249 ;  /* 0x0000001fff82a819 */ /* 0x000fc800000114f9 */
[----:B------:R-:W-:-:S04]  /*5510*/  @!P2 IADD3 R128, P3, PT, R129, R249, RZ ;  /* 0x000000f98180a210 */ /* 0x000fc80007f7e0ff */
[----:B------:R-:W-:Y:S02]  /*5520*/  @!P2 LEA.HI.X.SX32 R129, R129, R130, 0x1, P3 ;  /* 0x000000828181a211 */ /* 0x000fe400018f0eff */
[----:B------:R-:W-:Y:S02]  /*5530*/  CS2R R130, SRZ ;  /* 0x0000000000827805 */ /* 0x000fe4000001ff00 */
[----:B-1----:R-:W-:-:S04]  /*5540*/  @!P2 LEA R6, P3, R128, R6, 0x1 ;  /* 0x000000068006a211 */ /* 0x002fc800078608ff */
[----:B------:R-:W-:Y:S02]  /*5550*/  @!P2 LEA.HI.X R7, R128, R7, R129, 0x1, P3 ;  /* 0x000000078007a211 */ /* 0x000fe400018f0c81 */
[----:B------:R-:W-:-:S06]  /*5560*/  CS2R R128, SRZ ;  /* 0x0000000000807805 */ /* 0x000fcc000001ff00 */
[----:B------:R1:W5:Y:S01]  /*5570*/  @!P2 LDG.E.128 R128, desc[UR36][R6.64] ;  /* 0x000000240680a981 */ /* 0x000362000c1e1d00 */
[----:B------:R-:W-:-:S09]  /*5580*/  UISETP.NE.AND UP0, UPT, UR17, URZ, UPT ;  /* 0x000000ff1100728c */ /* 0x000fd2000bf05270 */
[----:B-1----:R-:W-:Y:S05]  /*5590*/  BRA.U UP0, `(.L_x_659) ;  /* 0x0000000100a07547 */ /* 0x002fea000b800000 */
[----:B------:R-:W-:-:S13]  /*55a0*/  ISETP.NE.AND P4, PT, R2, RZ, PT ;  /* 0x000000ff0200720c */ /* 0x000fda0003f85270 */
[----:B------:R-:W-:Y:S01]  /*55b0*/  VOTEU.ANY UP0, P4 ;  /* 0x0000000000ff7886 */ /* 0x000fe20002000100 */
[----:B------:R-:W-:Y:S02]  /*55c0*/  PLOP3.LUT P3, PT, PT, PT, UP0, 0x80, 0x8 ;  /* 0x000000000008781c */ /* 0x000fe40003f6f008 */
[----:B------:R-:W-:-:S11]  /*55d0*/  PLOP3.LUT P4, PT, PT, PT, UP0, 0x80, 0x8 ;  /* 0x000000000008781c */ /* 0x000fd60003f8f008 */
[----:B------:R-:W1:Y:S01]  /*55e0*/  @P3 S2R R6, SR_CTAID.X ;  /* 0x0000000000063919 */ /* 0x000e620000002500 */
[----:B------:R-:W-:Y:S01]  /*55f0*/  PLOP3.LUT P3, PT, PT, PT, UP0, 0x80, 0x8 ;  /* 0x000000000008781c */ /* 0x000fe20003f6f008 */
[----:B------:R-:W1:Y:S01]  /*5600*/  @P4 LDC R7, c[0x0][0x3f8] ;  /* 0x0000fe00ff074b82 */ /* 0x000e620000000800 */
[----:B------:R-:W-:-:S11]  /*5610*/  PLOP3.LUT P4, PT, PT, PT, UP0, 0x80, 0x8 ;  /* 0x000000000008781c */ /* 0x000fd60003f8f008 */
[----:B-1----:R-:W-:Y:S01]  /*5620*/  @P3 IMAD R236, R7, UR38, R6 ;  /* 0x0000002607ec3c24 */ /* 0x002fe2000f8e0206 */
[----:B------:R-:W-:Y:S01]  /*5630*/  PLOP3.LUT P3, PT, PT, PT, UP0, 0x80, 0x8 ;  /* 0x000000000008781c */ /* 0x000fe20003f6f008 */
[----:B------:R-:W1:Y:S01]  /*5640*/  @P4 LDC.64 R6, c[0x0][0x450] ;  /* 0x00011400ff064b82 */ /* 0x000e620000000a00 */
[----:B------:R-:W-:-:S11]  /*5650*/  PLOP3.LUT P4, PT, PT, PT, UP0, 0x80, 0x8 ;  /* 0x000000000008781c */ /* 0x000fd60003f8f008 */
[----:B------:R-:W-:Y:S01]  /*5660*/  @P3 IMAD R236, R236, 0xa0, RZ ;  /* 0x000000a0ecec3824 */ /* 0x000fe200078e02ff */
[----:B------:R-:W-:-:S03]  /*5670*/  PLOP3.LUT P3, PT, PT, PT, UP0, 0x80, 0x8 ;  /* 0x000000000008781c */ /* 0x000fc60003f6f008 */
[----:B-1----:R-:W-:-:S10]  /*5680*/  @P4 IMAD.WIDE R6, R236, 0x2, R6 ;  /* 0x00000002ec064825 */ /* 0x002fd400078e0206 */
        /* <DEDUP_REMOVED lines=16> */
[----:B------:R-:W1:Y:S02]  /*5790*/  S2UR UR7, SR_CTAID.X ;  /* 0x00000000000779c3 */ /* 0x000e640000002500 */
[----:B-1----:R-:W-:-:S06]  /*57a0*/  UIMAD UR5, UR5, UR16, UR7 ;  /* 0x00000010050572a4 */ /* 0x002fcc000f8e0207 */
[----:B------:R-:W-:-:S04]  /*57b0*/  IMAD R6, R0, UR5, RZ ;  /* 0x0000000500067c24 */ /* 0x000fc8000f8e02ff */
[----:B------:R-:W-:-:S05]  /*57c0*/  IMAD R6, R6, 0xa0, RZ ;  /* 0x000000a006067824 */ /* 0x000fca00078e02ff */
[----:B------:R-:W-:-:S04]  /*57d0*/  IADD3 R7, P2, PT, R6, R249, RZ ;  /* 0x000000f906077210 */ /* 0x000fc80007f5e0ff */
[----:B------:R-:W-:Y:S02]  /*57e0*/  LEA.HI.X.SX32 R236, R6, R236, 0x1, P2 ;  /* 0x000000ec06ec7211 */ /* 0x000fe400010f0eff */
[----:B------:R-:W-:-:S04]  /*57f0*/  LEA R6, P2, R7, UR8, 0x1 ;  /* 0x0000000807067c11 */ /* 0x000fc8000f8408ff */
[----:B------:R-:W-:-:S05]  /*5800*/  LEA.HI.X R7, R7, UR9, R236, 0x1, P2 ;  /* 0x0000000907077c11 */ /* 0x000fca00090f0cec */
[----:B------:R1:W-:Y:S04]  /*5810*/  STG.E.128 desc[UR36][R6.64], R128 ;  /* 0x0000008006007986 */ /* 0x0003e8000c101d24 */
.L_x_659:
[----:B------:R-:W-:Y:S05]  /*5820*/  BSYNC.RECONVERGENT B1 ;  /* 0x0000000000017941 */ /* 0x000fea0003800200 */
.L_x_658:
[----:B------:R-:W-:Y:S01]  /*5830*/  BSSY.RECONVERGENT B1, `(.L_x_660) ;  /* 0x0000039000017945 */ /* 0x000fe20003800200 */
[----:B------:R-:W-:-:S03]  /*5840*/  IMAD.IADD R5, R5, 0x1, R0 ;  /* 0x0000000105057824 */ /* 0x000fc600078e0200 */
        /* <DEDUP_REMOVED lines=55> */
.L_x_661:
[----:B------:R-:W-:Y:S05]  /*5bc0*/  BSYNC.RECONVERGENT B1 ;  /* 0x0000000000017941 */ /* 0x000fea0003800200 */
.L_x_660:
        /* <DEDUP_REMOVED lines=39> */
[----:B------:R-:W-:Y:S01]  /*5e40*/  HADD2 R139, R139, R15 ;  /* 0x0000000f8b8b7230 */ /* 0x000fe20000000000 */
[----:B------:R-:W-:Y:S05]  /*5e50*/  BSSY.RECONVERGENT B2, `(.L_x_664) ;  /* 0x0000012000027945 */ /* 0x000fea0003800200 */
[----:B--2---:R-:W-:Y:S01]  /*5e60*/  @P3 HMUL2 R137, R137, R141 ;  /* 0x0000008d89893232 */ /* 0x004fe20000000000 */
[----:B------:R-:W-:Y:S01]  /*5e70*/  PLOP3.LUT P3, PT, PT, PT, UP0, 0x80, 0x8 ;  /* 0x000000000008781c */ /* 0x000fe20003f6f008 */
[----:B------:R-:W-:-:S02]  /*5e80*/  @P5 HFMA2 R136, R136, R140, -RZ ;  /* 0x0000008c88885231 */ /* 0x000fc400001000ff */
        /* <DEDUP_REMOVED lines=14> */
.L_x_665:
[----:B------:R-:W-:Y:S05]  /*5f70*/  BSYNC.RECONVERGENT B2 ;  /* 0x0000000000027941 */ /* 0x000fea0003800200 */
.L_x_664:
[----:B------:R-:W-:-:S05]  /*5f80*/  IMAD R5, R0, 0x40, R4 ;  /* 0x0000004000057824 */ /* 0x000fca00078e0204 */
[----:B------:R-:W-:-:S13]  /*5f90*/  ISETP.GE.AND P2, PT, R5, R3, PT ;  /* 0x000000030500720c */ /* 0x000fda0003f46270 */
[----:B-1----:R-:W1:Y:S01]  /*5fa0*/  @!P2 LDC.64 R6, c[0x0][0x3b8] ;  /* 0x0000ee00ff06ab82 */ /* 0x002e620000000a00 */
        /* <DEDUP_REMOVED lines=14> */
[----:B------:R-:W-:Y:S02]  /*6090*/  PLOP3.LUT P3, PT, PT, PT, UP0, 0x80, 0x8 ;  /* 0x000000000008781c */ /* 0x000fe40003f6f008 */
[----:B------:R-:W-:-:S09]  /*60a0*/  PLOP3.LUT P4, PT, PT, PT, UP0, 0x80, 0x8 ;  /* 0x000000000008781c */ /* 0x000fd20003f8f008 */
        /* <DEDUP_REMOVED lines=8> */
[----:B------:R-:W-:-:S04]  /*6130*/  @P2 IMAD R236, R236, 0xa0, RZ ;  /* 0x000000a0ecec2824 */ /* 0x000fc800078e02ff */
[----:B-1----:R-:W-:-:S05]  /*6140*/  @P3 IMAD.WIDE R6, R236, 0x2, R6 ;  /* 0x00000002ec063825 */ /* 0x002fca00078e0206 */
        /* <DEDUP_REMOVED lines=26> */
.L_x_663:
[----:B------:R-:W-:Y:S05]  /*62f0*/  BSYNC.RECONVERGENT B1 ;  /* 0x0000000000017941 */ /* 0x000fea0003800200 */
.L_x_662:
[----:B------:R-:W-:Y:S01]  /*6300*/  BSSY.RECONVERGENT B1, `(.L_x_666) ;  /* 0x0000039000017945 */ /* 0x000fe20003800200 */
[----:B------:R-:W-:-:S03]  /*6310*/  LEA R5, R0, R249, 0x1 ;  /* 0x000000f900057211 */ /* 0x000fc600078e08ff */
[----:B------:R-:W-:Y:S05]  /*6320*/  @P0 BRA `(.L_x_667) ;  /* 0x0000000000d80947 */ /* 0x000fea0003800000 */
[----:B------:R-:W-:-:S05]  /*6330*/  IMAD.SHL.U32 R249, R5, 0x8, RZ ;  /* 0x0000000805f97824 */ /* 0x000fca00078e00ff */
        /* <DEDUP_REMOVED lines=53> */
.L_x_667:
[----:B------:R-:W-:Y:S05]  /*6690*/  BSYNC.RECONVERGENT B1 ;  /* 0x0000000000017941 */ /* 0x000fea0003800200 */
.L_x_666:
[----:B------:R-:W-:Y:S01]  /*66a0*/  BSSY.RECONVERGENT B1, `(.L_x_668) ;  /* 0x0000039000017945 */ /* 0x000fe20003800200 */
[----:B------:R-:W-:-:S03]  /*66b0*/  IADD3 R5, PT, PT, R5, R0, RZ ;  /* 0x0000000005057210 */ /* 0x000fc60007ffe0ff */
        /* <DEDUP_REMOVED lines=55> */
.L_x_669:
[----:B------:R-:W-:Y:S05]  /*6a30*/  BSYNC.RECONVERGENT B1 ;  /* 0x0000000000017941 */ /* 0x000fea0003800200 */
.L_x_668:
        /* <DEDUP_REMOVED lines=34> */
[----:B----45:R-:W-:Y:S01]  /*6c60*/  HADD2 R153, R153, R29 ;  /* 0x0000001d99997230 */ /* 0x030fe20000000000 */
        /* <DEDUP_REMOVED lines=22> */
.L_x_671:
[----:B------:R-:W-:Y:S05]  /*6dd0*/  BSYNC.RECONVERGENT B1 ;  /* 0x0000000000017941 */ /* 0x000fea0003800200 */
.L_x_670:
        /* <DEDUP_REMOVED lines=57> */
.L_x_673:
[----:B------:R-:W-:Y:S05]  /*7170*/  BSYNC.RECONVERGENT B1 ;  /* 0x0000000000017941 */ /* 0x000fea0003800200 */
.L_x_672:
        /* <DEDUP_REMOVED lines=57> */
.L_x_675:
[----:B------:R-:W-:Y:S05]  /*7510*/  BSYNC.RECONVERGENT B1 ;  /* 0x0000000000017941 */ /* 0x000fea0003800200 */
.L_x_674:
        /* <DEDUP_REMOVED lines=57> */
.L_x_677:
[----:B------:R-:W-:Y:S05]  /*78b0*/  BSYNC.RECONVERGENT B1 ;  /* 0x0000000000017941 */ /* 0x000fea0003800200 */
.L_x_676:
        /* <DEDUP_REMOVED lines=57> */
.L_x_679:
[----:B------:R-:W-:Y:S05]  /*7c50*/  BSYNC.RECONVERGENT B1 ;  /* 0x0000000000017941 */ /* 0x000fea0003800200 */
.L_x_678:
[----:B------:R-:W-:Y:S01]  /*7c60*/  BSSY.RECONVERGENT B1, `(.L_x_680) ;  /* 0x0000038000017945 */ /* 0x000fe20003800200 */
[----:B------:R-:W-:-:S03]  /*7c70*/  LEA R236, R0, R4, 0x7 ;  /* 0x0000000400ec7211 */ /* 0x000fc600078e38ff */
[----:B------:R-:W-:Y:S05]  /*7c80*/  @P0 BRA `(.L_x_681) ;  /* 0x0000000000d40947 */ /* 0x000fea0003800000 */
[----:B------:R-:W-:Y:S02]  /*7c90*/  ISETP.GE.AND P2, PT, R236, R3, PT ;  /* 0x00000003ec00720c */ /* 0x000fe40003f46270 */
[----:B------:R-:W-:-:S11]  /*7ca0*/  CS2R R174, SRZ ;  /* 0x0000000000ae7805 */ /* 0x000fd6000001ff00 */
[----:B------:R-:W0:Y:S01]  /*7cb0*/  @!P2 LDC.64 R4, c[0x0][0x3b8] ;  /* 0x0000ee00ff04ab82 */ /* 0x000e220000000a00 */
[----:B-123--:R-:W-:Y:S01]  /*7cc0*/  @!P2 IMAD R7, R0, UR6, RZ ;  /* 0x000000060007ac24 */ /* 0x00efe2000f8e02ff */
[----:B------:R-:W-:-:S04]  /*7cd0*/  @!P2 SHF.R.S32.HI R172, RZ, 0x1f, R236 ;  /* 0x0000001fffaca819 */ /* 0x000fc800000114ec */
[----:B------:R-:W-:-:S04]  /*7ce0*/  @!P2 IADD3 R6, P3, PT, R7, R236, RZ ;  /* 0x000000ec0706a210 */ /* 0x000fc80007f7e0ff */
[----:B------:R-:W-:Y:S02]  /*7cf0*/  @!P2 LEA.HI.X.SX32 R7, R7, R172, 0x1, P3 ;  /* 0x000000ac0707a211 */ /* 0x000fe400018f0eff */
[----:B------:R-:W-:Y:S02]  /*7d00*/  CS2R R172, SRZ ;  /* 0x0000000000ac7805 */ /* 0x000fe4000001ff00 */
[----:B0-----:R-:W-:-:S04]  /*7d10*/  @!P2 LEA R4, P3, R6, R4, 0x1 ;  /* 0x000000040604a211 */ /* 0x001fc800078608ff */
[----:B------:R-:W-:-:S05]  /*7d20*/  @!P2 LEA.HI.X R5, R6, R5, R7, 0x1, P3 ;  /* 0x000000050605a211 */ /* 0x000fca00018f0c07 */
[----:B------:R0:W5:Y:S01]  /*7d30*/  @!P2 LDG.E.128 R172, desc[UR36][R4.64] ;  /* 0x0000002404aca981 */ /* 0x000162000c1e1d00 */
[----:B------:R-:W-:-:S09]  /*7d40*/  UISETP.NE.AND UP0, UPT, UR17, URZ, UPT ;  /* 0x000000ff1100728c */ /* 0x000fd2000bf05270 */
[----:B0-----:R-:W-:Y:S05]  /*7d50*/  BRA.U UP0, `(.L_x_681) ;  /* 0x0000000100a07547 */ /* 0x001fea000b800000 */
[----:B------:R-:W-:-:S13]  /*7d60*/  ISETP.NE.AND P4, PT, R2, RZ, PT ;  /* 0x000000ff0200720c */ /* 0x000fda0003f85270 */
[----:B------:R-:W-:Y:S01]  /*7d70*/  VOTEU.ANY UP0, P4 ;  /* 0x0000000000ff7886 */ /* 0x000fe20002000100 */
[----:B------:R-:W-:Y:S02]  /*7d80*/  PLOP3.LUT P3, PT, PT, PT, UP0, 0x80, 0x8 ;  /* 0x000000000008781c */ /* 0x000fe40003f6f008 */
[----:B------:R-:W-:-:S11]  /*7d90*/  PLOP3.LUT P4, PT, PT, PT, UP0, 0x80, 0x8 ;  /* 0x000000000008781c */ /* 0x000fd60003f8f008 */
        /* <DEDUP_REMOVED lines=36> */
.L_x_681:
[----:B------:R-:W-:Y:S05]  /*7fe0*/  BSYNC.RECONVERGENT B1 ;  /* 0x0000000000017941 */ /* 0x000fea0003800200 */
.L_x_680:
[----:B------:R-:W-:Y:S01]  /*7ff0*/  BSSY.RECONVERGENT B1, `(.L_x_682) ;  /* 0x0000039000017945 */ /* 0x000fe20003800200 */
[----:B------:R-:W-:-:S03]  /*8000*/  IMAD R236, R0, 0x2, R249 ;  /* 0x0000000200ec7824 */ /* 0x000fc600078e02f9 */
[----:B------:R-:W-:Y:S05]  /*8010*/  @P0 BRA `(.L_x_683) ;  /* 0x0000000000d80947 */ /* 0x000fea0003800000 */
[----:B------:R-:W-:Y:S02]  /*8020*/  SHF.L.U32 R237, R236, 0x3, RZ ;  /* 0x00000003eced7819 */ /* 0x000fe400000006ff */
[----:B------:R-:W-:Y:S02]  /*8030*/  CS2R R178, SRZ ;  /* 0x0000000000b27805 */ /* 0x000fe4000001ff00 */
[----:B------:R-:W-:-:S13]  /*8040*/  ISETP.GE.AND P2, PT, R237, R3, PT ;  /* 0x00000003ed00720c */ /* 0x000fda0003f46270 */
[----:B0-----:R-:W0:Y:S01]  /*8050*/  @!P2 LDC.64 R4, c[0x0][0x3b8] ;  /* 0x0000ee00ff04ab82 */ /* 0x001e220000000a00 */
        /* <DEDUP_REMOVED lines=50> */
.L_x_683:
[----:B------:R-:W-:Y:S05]  /*8380*/  BSYNC.RECONVERGENT B1 ;  /* 0x0000000000017941 */ /* 0x000fea0003800200 */
.L_x_682:
[----:B------:R-:W-:Y:S01]  /*8390*/  BSSY.RECONVERGENT B1, `(.L_x_684) ;  /* 0x0000039000017945 */ /* 0x000fe20003800200 */
[----:B------:R-:W-:-:S03]  /*83a0*/  IMAD.IADD R236, R236, 0x1, R0 ;  /* 0x00000001ecec7824 */ /* 0x000fc600078e0200 */
        /* <DEDUP_REMOVED lines=55> */
.L_x_685:
[----:B------:R-:W-:Y:S05]  /*8720*/  BSYNC.RECONVERGENT B1 ;  /* 0x0000000000017941 */ /* 0x000fea0003800200 */
.L_x_684:
        /* <DEDUP_REMOVED lines=57> */
.L_x_687:
[----:B------:R-:W-:Y:S05]  /*8ac0*/  BSYNC.RECONVERGENT B1 ;  /* 0x0000000000017941 */ /* 0x000fea0003800200 */
.L_x_686:
        /* <DEDUP_REMOVED lines=57> */
.L_x_689:
[----:B------:R-:W-:Y:S05]  /*8e60*/  BSYNC.RECONVERGENT B1 ;  /* 0x0000000000017941 */ /* 0x000fea0003800200 */
.L_x_688:
        /* <DEDUP_REMOVED lines=57> */
.L_x_691:
[----:B------:R-:W-:Y:S05]  /*9200*/  BSYNC.RECONVERGENT B1 ;  /* 0x0000000000017941 */ /* 0x000fea0003800200 */
.L_x_690:
        /* <DEDUP_REMOVED lines=57> */
.L_x_693:
[----:B------:R-:W-:Y:S05]  /*95a0*/  BSYNC.RECONVERGENT B1 ;  /* 0x0000000000017941 */ /* 0x000fea0003800200 */
.L_x_692:
        /* <DEDUP_REMOVED lines=57> */
.L_x_695:
[----:B------:R-:W-:Y:S05]  /*9940*/  BSYNC.RECONVERGENT B1 ;  /* 0x0000000000017941 */ /* 0x000fea0003800200 */
.L_x_694:
        /* <DEDUP_REMOVED lines=57> */
.L_x_697:
[----:B------:R-:W-:Y:S05]  /*9ce0*/  BSYNC.RECONVERGENT B1 ;  /* 0x0000000000017941 */ /* 0x000fea0003800200 */
.L_x_696:
        /* <DEDUP_REMOVED lines=57> */
.L_x_699:
[----:B------:R-:W-:Y:S05]  /*a080*/  BSYNC.RECONVERGENT B1 ;  /* 0x0000000000017941 */ /* 0x000fea0003800200 */
.L_x_698:
        /* <DEDUP_REMOVED lines=57> */
.L_x_701:
[----:B------:R-:W-:Y:S05]  /*a420*/  BSYNC.RECONVERGENT B1 ;  /* 0x0000000000017941 */ /* 0x000fea0003800200 */
.L_x_700:
        /* <DEDUP_REMOVED lines=57> */
.L_x_703:
[----:B------:R-:W-:Y:S05]  /*a7c0*/  BSYNC.RECONVERGENT B1 ;  /* 0x0000000000017941 */ /* 0x000fea0003800200 */
.L_x_702:
        /* <DEDUP_REMOVED lines=57> */
.L_x_705:
[----:B------:R-:W-:Y:S05]  /*ab60*/  BSYNC.RECONVERGENT B1 ;  /* 0x0000000000017941 */ /* 0x000fea0003800200 */
.L_x_704:
        /* <DEDUP_REMOVED lines=57> */
.L_x_707:
[----:B------:R-:W-:Y:S05]  /*af00*/  BSYNC.RECONVERGENT B1 ;  /* 0x0000000000017941 */ /* 0x000fea0003800200 */
.L_x_706:
        /* <DEDUP_REMOVED lines=57> */
.L_x_709:
[----:B------:R-:W-:Y:S05]  /*b2a0*/  BSYNC.RECONVERGENT B1 ;  /* 0x0000000000017941 */ /* 0x000fea0003800200 */
.L_x_708:
[----:B------:R-:W-:Y:S04]  /*b2b0*/  BSSY.RECONVERGENT B1, `(.L_x_710) ;  /* 0x000003a000017945 */ /* 0x000fe80003800200 */
[----:B------:R-:W-:Y:S05]  /*b2c0*/  @P0 BRA `(.L_x_711) ;  /* 0x0000000000e00947 */ /* 0x000fea0003800000 */
[----:B0-----:R-:W-:Y:S01]  /*b2d0*/  IMAD.IADD R4, R236, 0x1, R0 ;  /* 0x00000001ec047824 */ /* 0x001fe200078e0200 */
[----:B------:R-:W-:Y:S02]  /*b2e0*/  CS2R R234, SRZ ;  /* 0x0000000000ea7805 */ /* 0x000fe4000001ff00 */
[----:B------:R-:W-:Y:S02]  /*b2f0*/  CS2R R232, SRZ ;  /* 0x0000000000e87805 */ /* 0x000fe4000001ff00 */
[----:B------:R-:W-:-:S04]  /*b300*/  SHF.L.U32 R236, R4, 0x3, RZ ;  /* 0x0000000304ec7819 */ /* 0x000fc800000006ff */
[----:B------:R-:W-:-:S13]  /*b310*/  ISETP.GE.AND P2, PT, R236, R3, PT ;  /* 0x00000003ec00720c */ /* 0x000fda0003f46270 */
[----:B------:R-:W0:Y:S01]  /*b320*/  @!P2 LDC.64 R4, c[0x0][0x3b8] ;  /* 0x0000ee00ff04ab82 */ /* 0x000e220000000a00 */
[----:B-123--:R-:W-:Y:S01]  /*b330*/  @!P2 IMAD R6, R0, UR6, RZ ;  /* 0x000000060006ac24 */ /* 0x00efe2000f8e02ff */
        /* <DEDUP_REMOVED lines=49> */
.L_x_711:
[----:B------:R-:W-:Y:S05]  /*b650*/  BSYNC.RECONVERGENT B1 ;  /* 0x0000000000017941 */ /* 0x000fea0003800200 */
.L_x_710:
[----:B------:R-:W-:Y:S04]  /*b660*/  BSSY.RECONVERGENT B1, `(.L_x_712) ;  /* 0x0000151000017945 */ /* 0x000fe80003800200 */
[----:B------:R-:W-:Y:S05]  /*b670*/  @P0 BRA `(.L_x_713) ;  /* 0x00000014003c0947 */ /* 0x000fea0003800000 */
[----:B------:R-:W4:Y:S04]  /*b680*/  LDL R249, [R1+0x244] ;  /* 0x0002440001f97983 */ /* 0x000f280000100800 */
[----:B------:R-:W4:Y:S04]  /*b690*/  LDL R239, [R1+0x230] ;  /* 0x0002300001ef7983 */ /* 0x000f280000100800 */
[----:B------:R-:W4:Y:S04]  /*b6a0*/  LDL R236, [R1+0x234] ;  /* 0x0002340001ec7983 */ /* 0x000f280000100800 */
[----:B-123--:R-:W2:Y:S04]  /*b6b0*/  LDL R7, [R1+0x220] ;  /* 0x0002200001077983 */ /* 0x00eea80000100800 */
[----:B------:R-:W3:Y:S04]  /*b6c0*/  LDL R6, [R1+0x224] ;  /* 0x0002240001067983 */ /* 0x000ee80000100800 */
[----:B------:R-:W2:Y:S04]  /*b6d0*/  LDL R238, [R1+0x210] ;  /* 0x0002100001ee7983 */ /* 0x000ea80000100800 */
[----:B------:R-:W2:Y:S04]  /*b6e0*/  LDL R237, [R1+0x214] ;  /* 0x0002140001ed7983 */ /* 0x000ea80000100800 */
[----:B----4-:R1:W-:Y:S04]  /*b6f0*/  STL [R1+0x2bc], R31 ;  /* 0x0002bc1f01007387 */ /* 0x0103e80000100800 */
[----:B-1----:R-:W4:Y:S01]  /*b700*/  LDL R31, [R1+0x240] ;  /* 0x00024000011f7983 */ /* 0x002f220000100800 */
[----:B------:R-:W-:-:S03]  /*b710*/  ISETP.NE.U32.AND P0, PT, RZ, UR14, PT ;  /* 0x0000000eff007c0c */ /* 0x000fc6000bf05070 */
[----:B------:R1:W-:Y:S01]  /*b720*/  STL [R1+0x2b8], R30 ;  /* 0x0002b81e01007387 */ /* 0x0003e20000100800 */
[----:B------:R-:W-:-:S03]  /*b730*/  ISETP.NE.AND.EX P0, PT, RZ, UR15, PT, P0 ;  /* 0x0000000fff007c0c */ /* 0x000fc6000bf05300 */
[----:B------:R-:W-:Y:S04]  /*b740*/  STL [R1+0x2b4], R29 ;  /* 0x0002b41d01007387 */ /* 0x000fe80000100800 */
[----:B------:R1:W-:Y:S04]  /*b750*/  STL [R1+0x2b0], R28 ;  /* 0x0002b01c01007387 */ /* 0x0003e80000100800 */
[----:B------:R-:W-:Y:S02]  /*b760*/  STL [R1+0x2ac], R27 ;  /* 0x0002ac1b01007387 */ /* 0x000fe40000100800 */
[----:B------:R-:W1:Y:S02]  /*b770*/  @P0 LDC R3, c[0x0][0x408] ;  /* 0x00010200ff030b82 */ /* 0x000e640000000800 */
[----:B------:R1:W-:Y:S04]  /*b780*/  STL [R1+0x2a8], R26 ;  /* 0x0002a81a01007387 */ /* 0x0003e80000100800 */
[----:B------:R-:W-:Y:S02]  /*b790*/  STL [R1+0x2a4], R25 ;  /* 0x0002a41901007387 */ /* 0x000fe40000100800 */
[----:B0-----:R-:W1:Y:S02]  /*b7a0*/  @P0 LDC R4, c[0x0][0x430] ;  /* 0x00010c00ff040b82 */ /* 0x001e640000000800 */
[----:B------:R0:W-:Y:S04]  /*b7b0*/  STL [R1+0x2a0], R24 ;  /* 0x0002a01801007387 */ /* 0x0001e80000100800 */
[----:B------:R-:W-:Y:S04]  /*b7c0*/  STL [R1+0x29c], R23 ;  /* 0x00029c1701007387 */ /* 0x000fe80000100800 */
[----:B------:R0:W-:Y:S04]  /*b7d0*/  STL [R1+0x298], R22 ;  /* 0x0002981601007387 */ /* 0x0001e80000100800 */
[----:B------:R-:W-:Y:S04]  /*b7e0*/  STL [R1+0x294], R21 ;  /* 0x0002941501007387 */ /* 0x000fe80000100800 */
[----:B------:R0:W-:Y:S04]  /*b7f0*/  STL [R1+0x290], R20 ;  /* 0x0002901401007387 */ /* 0x0001e80000100800 */
[----:B------:R-:W-:Y:S01]  /*b800*/  STL [R1+0x28c], R19 ;  /* 0x00028c1301007387 */ /* 0x000fe20000100800 */
[----:B-1----:R-:W-:-:S03]  /*b810*/  @P0 IMAD.IADD R3, R3, 0x1, R4 ;  /* 0x0000000103030824 */ /* 0x002fc600078e0204 */
[----:B------:R1:W-:Y:S02]  /*b820*/  STL [R1+0x288], R18 ;  /* 0x0002881201007387 */ /* 0x0003e40000100800 */
[----:B------:R-:W-:Y:S02]  /*b830*/  @P0 ISETP.GE.AND P3, PT, R248, R3, PT ;  /* 0x00000003f800020c */ /* 0x000fe40003f66270 */
        /* <DEDUP_REMOVED lines=32> */
[----:B------:R-:W-:-:S03]  /*ba40*/  HFMA2 R3, R236, R117, R3 ;  /* 0x00000075ec037231 */ /* 0x000fc60000000003 */
[----:B------:R-:W4:Y:S01]  /*ba50*/  LDL R236, [R1+0x1c0] ;  /* 0x0001c00001ec7983 */ /* 0x000f220000100800 */
[----:B---3--:R-:W-:-:S03]  /*ba60*/  HFMA2 R3, R6, R9, R3 ;  /* 0x0000000906037231 */ /* 0x008fc60000000003 */
[----:B------:R-:W3:Y:S01]  /*ba70*/  LDL R6, [R1+0x1a4] ;  /* 0x0001a40001067983 */ /* 0x000ee20000100800 */
[----:B--2---:R-:W-:-:S03]  /*ba80*/  HFMA2 R3, R237, R121, R3 ;  /* 0x00000079ed037231 */ /* 0x004fc60000000003 */
        /* <DEDUP_REMOVED lines=10> */
[----:B-----5:R-:W-:-:S04]  /*bb30*/  HFMA2 R3, R249, R129, R3 ;  /* 0x00000081f9037231 */ /* 0x020fc80000000003 */
        /* <DEDUP_REMOVED lines=8> */
[----:B------:R-:W5:Y:S01]  /*bbc0*/  LDL.LU R30, [R1+0x2b8] ;  /* 0x0002b800011e7983 */ /* 0x000f620000300800 */
[----:B------:R-:W-:Y:S02]  /*bbd0*/  HFMA2 R3, R24, R153, R3 ;  /* 0x0000009918037231 */ /* 0x000fe40000000003 */
[----:B------:R-:W-:Y:S01]  /*bbe0*/  HFMA2 R4, R248, R132, R4 ;  /* 0x00000084f8047231 */ /* 0x000fe20000000004 */
[----:B------:R-:W5:Y:S01]  /*bbf0*/  LDL.LU R29, [R1+0x2b4] ;  /* 0x0002b400011d7983 */ /* 0x000f620000300800 */
[----:B------:R-:W-:-:S02]  /*bc00*/  HFMA2 R3, R22, R157, R3 ;  /* 0x0000009d16037231 */ /* 0x000fc40000000003 */
[----:B------:R-:W-:Y:S01]  /*bc10*/  HFMA2 R4, R238, R136, R4 ;  /* 0x00000088ee047231 */ /* 0x000fe20000000004 */
[----:B------:R-:W2:Y:S01]  /*bc20*/  LDL R6, [R1+0x114] ;  /* 0x0001140001067983 */ /* 0x000ea20000100800 */
[----:B------:R-:W-:Y:S02]  /*bc30*/  HFMA2 R3, R20, R161, R3 ;  /* 0x000000a114037231 */ /* 0x000fe40000000003 */
[----:B------:R-:W-:Y:S01]  /*bc40*/  HFMA2 R4, R236, R140, R4 ;  /* 0x0000008cec047231 */ /* 0x000fe20000000004 */
[----:B------:R-:W3:Y:S01]  /*bc50*/  LDL R28, [R1+0xf0] ;  /* 0x0000f000011c7983 */ /* 0x000ee20000100800 */
[----:B------:R-:W-:Y:S02]  /*bc60*/  HFMA2 R3, R18, R165, R3 ;  /* 0x000000a512037231 */ /* 0x000fe40000000003 */
[----:B------:R-:W-:Y:S01]  /*bc70*/  HFMA2 R4, R27, R144, R4 ;  /* 0x000000901b047231 */ /* 0x000fe20000000004 */
[----:B------:R-:W4:Y:S01]  /*bc80*/  LDL R26, [R1+0xe0] ;  /* 0x0000e000011a7983 */ /* 0x000f220000100800 */
[----:B------:R-:W-:-:S02]  /*bc90*/  HFMA2 R3, R16, R169, R3 ;  /* 0x000000a910037231 */ /* 0x000fc40000000003 */
        /* <DEDUP_REMOVED lines=237> */
.L_x_713:
[----:B------:R-:W-:Y:S05]  /*cb70*/  BSYNC.RECONVERGENT B1 ;  /* 0x0000000000017941 */ /* 0x000fea0003800200 */
.L_x_712:
[----:B0-----:R-:W4:Y:S04]  /*cb80*/  LDL.LU R4, [R1+0x254] ;  /* 0x0002540001047983 */ /* 0x001f280000300800 */
[----:B------:R-:W4:Y:S04]  /*cb90*/  LDL.LU R3, [R1+0x250] ;  /* 0x0002500001037983 */ /* 0x000f280000300800 */
[----:B-123--:R-:W2:Y:S01]  /*cba0*/  LDL R6, [R1+0x260] ;  /* 0x0002600001067983 */ /* 0x00eea20000100800 */
[----:B------:R-:W-:-:S04]  /*cbb0*/  IADD3 R252, P2, PT, R252, 0x100, RZ ;  /* 0x00000100fcfc7810 */ /* 0x000fc80007f5e0ff */
[----:B------:R-:W-:Y:S02]  /*cbc0*/  IADD3.X R251, PT, PT, RZ, R251, RZ, P2, !PT ;  /* 0x000000fbfffb7210 */ /* 0x000fe400017fe4ff */
[----:B----4-:R-:W-:Y:S01]  /*cbd0*/  MOV R5, R4 ;  /* 0x0000000400057202 */ /* 0x010fe20000000f00 */
[----:B------:R-:W-:-:S03]  /*cbe0*/  IMAD.MOV.U32 R4, RZ, RZ, R3 ;  /* 0x000000ffff047224 */ /* 0x000fc600078e0003 */
[----:B------:R-:W-:Y:S02]  /*cbf0*/  IADD3 R5, PT, PT, R5, 0x400, RZ ;  /* 0x0000040005057810 */ /* 0x000fe40007ffe0ff */
[----:B------:R-:W-:Y:S01]  /*cc00*/  IADD3 R3, PT, PT, R250, 0xff, RZ ;  /* 0x000000fffa037810 */ /* 0x000fe20007ffe0ff */
[----:B------:R-:W-:Y:S02]  /*cc10*/  VIADD R4, R4, 0x100 ;  /* 0x0000010004047836 */ /* 0x000fe40000000000 */
[----:B------:R0:W-:Y:S01]  /*cc20*/  STL [R1+0x254], R5 ;  /* 0x0002540501007387 */ /* 0x0001e20000100800 */
[----:B--2---:R-:W-:Y:S01]  /*cc30*/  ISETP.GE.AND P0, PT, R3, R6, PT ;  /* 0x000000060300720c */ /* 0x004fe20003f06270 */
[----:B------:R-:W-:Y:S02]  /*cc40*/  VIADD R3, R250, 0x100 ;  /* 0x00000100fa037836 */ /* 0x000fe40000000000 */
[----:B------:R0:W-:Y:S02]  /*cc50*/  STL [R1+0x250], R4 ;  /* 0x0002500401007387 */ /* 0x0001e40000100800 */
[----:B------:R-:W-:-:S08]  /*cc60*/  IMAD.MOV.U32 R250, RZ, RZ, R3 ;  /* 0x000000fffffa7224 */ /* 0x000fd000078e0003 */
[----:B0-----:R-:W-:Y:S05]  /*cc70*/  @!P0 BRA `(.L_x_714) ;  /* 0xffffff7000b48947 */ /* 0x001fea000383ffff */
.L_x_647:
[----:B------:R-:W-:Y:S05]  /*cc80*/  BSYNC.RECONVERGENT B0 ;  /* 0x0000000000007941 */ /* 0x000fea0003800200 */
.L_x_646:
[----:B------:R-:W3:Y:S01]  /*cc90*/  LDL.LU R4, [R1+0x258] ;  /* 0x0002580001047983 */ /* 0x000ee20000300800 */
[----:B-----5:R-:W-:Y:S01]  /*cca0*/  MOV R15, 0x400 ;  /* 0x00000400000f7802 */ /* 0x020fe20000000f00 */
[----:B------:R-:W-:Y:S01]  /*ccb0*/  BSSY.RECONVERGENT B0, `(.L_x_715) ;  /* 0x000016a000007945 */ /* 0x000fe20003800200 */
[----:B------:R-:W-:Y:S01]  /*ccc0*/  IMAD.MOV.U32 R13, RZ, RZ, RZ ;  /* 0x000000ffff0d7224 */ /* 0x000fe200078e00ff */
[----:B------:R-:W1:Y:S01]  /*ccd0*/  S2R R16, SR_CgaCtaId ;  /* 0x0000000000107919 */ /* 0x000e620000008800 */
[----:B---3--:R-:W2:Y:S02]  /*cce0*/  SHFL.BFLY PT, R3, R4, 0x10, 0x1f ;  /* 0x0e001f0004037f89 */ /* 0x008ea400000e0000 */
[----:B--2---:R-:W-:-:S05]  /*ccf0*/  FMNMX.FTZ R4, R3, R4, !PT ;  /* 0x0000000403047209 */ /* 0x004fca0007810000 */
[----:B------:R-:W2:Y:S02]  /*cd00*/  SHFL.BFLY PT, R3, R4, 0x8, 0x1f ;  /* 0x0d001f0004037f89 */ /* 0x000ea400000e0000 */
[----:B--2---:R-:W-:Y:S02]  /*cd10*/  FMNMX.FTZ R5, R4, R3, !PT ;  /* 0x0000000304057209 */ /* 0x004fe40007810000 */
[----:B------:R-:W0:Y:S01]  /*cd20*/  S2R R3, SR_TID.X ;  /* 0x0000000000037919 */ /* 0x000e220000002100 */
[----:B-1----:R-:W-:Y:S02]  /*cd30*/  LEA R4, R16, R15, 0x18 ;  /* 0x0000000f10047211 */ /* 0x002fe400078ec0ff */
[----:B------:R-:W1:Y:S02]  /*cd40*/  SHFL.BFLY PT, R6, R5, 0x4, 0x1f ;  /* 0x0c801f0005067f89 */ /* 0x000e6400000e0000 */
[----:B-1----:R-:W-:Y:S02]  /*cd50*/  FMNMX.FTZ R6, R5, R6, !PT ;  /* 0x0000000605067209 */ /* 0x002fe40007810000 */
[----:B0-----:R-:W-:-:S03]  /*cd60*/  LOP3.LUT P0, R11, R3, 0x1f, RZ, 0xc0, !PT ;  /* 0x0000001f030b7812 */ /* 0x001fc6000780c0ff */
[----:B------:R-:W0:Y:S01]  /*cd70*/  SHFL.BFLY PT, R7, R6, 0x2, 0x1f ;  /* 0x0c401f0006077f89 */ /* 0x000e2200000e0000 */
[----:B------:R-:W-:-:S09]  /*cd80*/  ISETP.GT.U32.AND P1, PT, R11, 0x7, PT ;  /* 0x000000070b00780c */ /* 0x000fd20003f24070 */
[----:B------:R-:W-:Y:S02]  /*cd90*/  @!P0 LEA.HI R9, R3, R4, RZ, 0x1d ;  /* 0x0000000403098211 */ /* 0x000fe400078fe8ff */
[----:B0-----:R-:W-:Y:S01]  /*cda0*/  FMNMX.FTZ R7, R6, R7, !PT ;  /* 0x0000000706077209 */ /* 0x001fe20007810000 */
[----:B------:R-:W-:-:S04]  /*cdb0*/  IMAD R6, R11, 0x4, R4 ;  /* 0x000000040b067824 */ /* 0x000fc800078e0204 */
[----:B------:R-:W0:Y:S02]  /*cdc0*/  SHFL.BFLY PT, R8, R7, 0x1, 0x1f ;  /* 0x0c201f0007087f89 */ /* 0x000e2400000e0000 */
[----:B0-----:R-:W-:Y:S02]  /*cdd0*/  FMNMX.FTZ R14, R7, R8, !PT ;  /* 0x00000008070e7209 */ /* 0x001fe40007810000 */
[----:B------:R-:W-:-:S03]  /*cde0*/  MOV R8, 0xff7fffff ;  /* 0xff7fffff00087802 */ /* 0x000fc60000000f00 */
[----:B------:R-:W-:Y:S01]  /*cdf0*/  @!P0 STS [R9], R14 ;  /* 0x0000000e09008388 */ /* 0x000fe20000000800 */
[----:B------:R-:W-:Y:S06]  /*ce00*/  BAR.SYNC.DEFER_BLOCKING 0x0 ;  /* 0x0000000000007b1d */ /* 0x000fec0000010000 */
[----:B------:R-:W0:Y:S04]  /*ce10*/  @!P1 LDS R8, [R6] ;  /* 0x0000000006089984 */ /* 0x000e280000000800 */
[----:B0-----:R-:W0:Y:S02]  /*ce20*/  SHFL.BFLY PT, R5, R8, 0x4, 0x1f ;  /* 0x0c801f0008057f89 */ /* 0x001e2400000e0000 */
[----:B0-----:R-:W-:-:S05]  /*ce30*/  FMNMX.FTZ R7, R5, R8, !PT ;  /* 0x0000000805077209 */ /* 0x001fca0007810000 */
[----:B------:R-:W0:Y:S02]  /*ce40*/  SHFL.BFLY PT, R10, R7, 0x2, 0x1f ;  /* 0x0c401f00070a7f89 */ /* 0x000e2400000e0000 */
[----:B0-----:R-:W-:-:S05]  /*ce50*/  FMNMX.FTZ R10, R7, R10, !PT ;  /* 0x0000000a070a7209 */ /* 0x001fca0007810000 */
[----:B------:R-:W0:Y:S02]  /*ce60*/  SHFL.BFLY PT, R5, R10, 0x1, 0x1f ;  /* 0x0c201f000a057f89 */ /* 0x000e2400000e0000 */
[----:B0-----:R-:W-:Y:S02]  /*ce70*/  FMNMX.FTZ R12, R10, R5, !PT ;  /* 0x000000050a0c7209 */ /* 0x001fe40007810000 */
[----:B------:R-:W-:-:S03]  /*ce80*/  IADD3 R5, PT, PT, R3, UR10, RZ ;  /* 0x0000000a03057c10 */ /* 0x000fc6000fffe0ff */
[----:B------:R0:W1:Y:S01]  /*ce90*/  SHFL.IDX PT, R33, R12, RZ, 0x1f ;  /* 0x00001fff0c217589 */ /* 0x00006200000e0000 */
[----:B------:R-:W-:-:S13]  /*cea0*/  ISETP.GE.AND P0, PT, R5, UR44, PT ;  /* 0x0000002c05007c0c */ /* 0x000fda000bf06270 */
[----:B0-----:R-:W-:Y:S05]  /*ceb0*/  @P0 BRA `(.L_x_716) ;  /* 0x0000001400240947 */ /* 0x001fea0003800000 */
[----:B------:R-:W0:Y:S02]  /*cec0*/  LDC.64 R8, c[0x0][0x420] ;  /* 0x00010800ff087b82 */ /* 0x000e240000000a00 */
[----:B0-----:R-:W-:-:S04]  /*ced0*/  ISETP.NE.U32.AND P0, PT, R8, RZ, PT ;  /* 0x000000ff0800720c */ /* 0x001fc80003f05070 */
[----:B------:R-:W-:-:S13]  /*cee0*/  ISETP.NE.AND.EX P0, PT, R9, RZ, PT, P0 ;  /* 0x000000ff0900720c */ /* 0x000fda0003f05300 */
[----:B------:R-:W-:Y:S05]  /*cef0*/  @P0 BRA `(.L_x_717) ;  /* 0x0000000c00940947 */ /* 0x000fea0003800000 */
[----:B------:R-:W-:Y:S01]  /*cf00*/  HFMA2 R0, -RZ, RZ, 0, 1.52587890625e-05 ;  /* 0x00000100ff007431 */ /* 0x000fe200000001ff */
        /* <DEDUP_REMOVED lines=13> */
[----:B------:R-:W-:Y:S01]  /*cfe0*/  LOP3.LUT R7, R0, 0x3, RZ, 0xc0, !PT ;  /* 0x0000000300077812 */ /* 0x000fe200078ec0ff */
[----:B------:R-:W-:Y:S01]  /*cff0*/  IMAD.MOV.U32 R0, RZ, RZ, R5 ;  /* 0x000000ffff007224 */ /* 0x000fe200078e0005 */
[----:B------:R-:W-:-:S03]  /*d000*/  LEA R8, R16, R9, 0x18 ;  /* 0x0000000910087211 */ /* 0x000fc600078ec0ff */
[----:B------:R-:W-:Y:S01]  /*d010*/  IMAD.MOV R7, RZ, RZ, -R7 ;  /* 0x000000ffff077224 */ /* 0x000fe200078e0a07 */
[----:B------:R-:W-:-:S07]  /*d020*/  LEA R8, R3, R8, 0x2 ;  /* 0x0000000803087211 */ /* 0x000fce00078e10ff */
.L_x_720:
        /* <DEDUP_REMOVED lines=11> */
.L_x_719:
[----:B------:R-:W-:Y:S05]  /*d0e0*/  BSYNC.RECONVERGENT B1 ;  /* 0x0000000000017941 */ /* 0x000fea0003800200 */
.L_x_718:
        /* <DEDUP_REMOVED lines=11> */
[----:B----4-:R-:W-:Y:S02]  /*d1a0*/  MOV R31, UR44 ;  /* 0x0000002c001f7c02 */ /* 0x010fe40008000f00 */
[----:B------:R-:W-:-:S03]  /*d1b0*/  PLOP3.LUT P0, PT, PT, PT, PT, 0x8, 0x80 ;  /* 0x000000000080781c */ /* 0x000fc60003f0e170 */
[----:B------:R-:W-:-:S10]  /*d1c0*/  VIADD R31, R31, 0xfffff400 ;  /* 0xfffff4001f1f7836 */ /* 0x000fd40000000000 */
.L_x_723:
[----:B------:R-:W1:Y:S01]  /*d1d0*/  LDS R8, [R7+-0x800] ;  /* 0xfff8000007087984 */ /* 0x000e620000000800 */
[----:B------:R-:W-:-:S03]  /*d1e0*/  IADD3 R0, PT, PT, R0, 0x1000, RZ ;  /* 0x0000100000007810 */ /* 0x000fc60007ffe0ff */
[----:B------:R-:W0:Y:S01]  /*d1f0*/  LDS R9, [R7+-0x400] ;  /* 0xfffc000007097984 */ /* 0x000e220000000800 */
[----:B------:R-:W-:-:S03]  /*d200*/  ISETP.GE.AND P1, PT, R0, R31, PT ;  /* 0x0000001f0000720c */ /* 0x000fc60003f26270 */
[----:B------:R-:W2:Y:S04]  /*d210*/  LDS R10, [R7] ;  /* 0x00000000070a7984 */ /* 0x000ea80000000800 */
[----:B------:R-:W3:Y:S04]  /*d220*/  LDS R12, [R7+0x400] ;  /* 0x00040000070c7984 */ /* 0x000ee80000000800 */
[----:B------:R-:W4:Y:S04]  /*d230*/  LDS R15, [R7+0x800] ;  /* 0x00080000070f7984 */ /* 0x000f280000000800 */
[----:B------:R-:W5:Y:S04]  /*d240*/  LDS R16, [R7+0xc00] ;  /* 0x000c000007107984 */ /* 0x000f680000000800 */
[----:B------:R-:W5:Y:S04]  /*d250*/  LDS R17, [R7+0x1000] ;  /* 0x0010000007117984 */ /* 0x000f680000000800 */
[----:B------:R-:W5:Y:S04]  /*d260*/  LDS R19, [R7+0x1400] ;  /* 0x0014000007137984 */ /* 0x000f680000000800 */
[----:B------:R-:W5:Y:S04]  /*d270*/  LDS R20, [R7+0x1800] ;  /* 0x0018000007147984 */ /* 0x000f680000000800 */
[----:B------:R-:W5:Y:S01]  /*d280*/  LDS R22, [R7+0x1c00] ;  /* 0x001c000007167984 */ /* 0x000f620000000800 */
[----:B-1----:R-:W-:-:S03]  /*d290*/  FADD.FTZ R8, -R33, R8 ;  /* 0x0000000821087221 */ /* 0x002fc60000010100 */
[----:B------:R-:W1:Y:S01]  /*d2a0*/  LDS R24, [R7+0x2000] ;  /* 0x0020000007187984 */ /* 0x000e620000000800 */
[----:B------:R-:W-:-:S03]  /*d2b0*/  FMUL.FTZ R8, R8, 1.4426950216293334961 ;  /* 0x3fb8aa3b08087820 */ /* 0x000fc60000410000 */
[----:B------:R-:W1:Y:S01]  /*d2c0*/  LDS R25, [R7+0x2400] ;  /* 0x0024000007197984 */ /* 0x000e620000000800 */
[C---:B0-----:R-:W-:Y:S01]  /*d2d0*/  FADD.FTZ R9, -R33.reuse, R9 ;  /* 0x0000000921097221 */ /* 0x041fe20000010100 */
[----:B--2---:R-:W-:Y:S02]  /*d2e0*/  FADD.FTZ R10, -R33, R10 ;  /* 0x0000000a210a7221 */ /* 0x004fe40000010100 */
[----:B------:R-:W0:Y:S01]  /*d2f0*/  LDS R27, [R7+0x2800] ;  /* 0x00280000071b7984 */ /* 0x000e220000000800 */
[----:B------:R-:W-:Y:S01]  /*d300*/  FMUL.FTZ R9, R9, 1.4426950216293334961 ;  /* 0x3fb8aa3b09097820 */ /* 0x000fe20000410000 */
[----:B------:R-:W2:Y:S01]  /*d310*/  MUFU.EX2 R8, R8 ;  /* 0x0000000800087308 */ /* 0x000ea20000000800 */
[C---:B---3--:R-:W-:Y:S01]  /*d320*/  FADD.FTZ R14, -R33.reuse, R12 ;  /* 0x0000000c210e7221 */ /* 0x048fe20000010100 */
[----:B------:R-:W3:Y:S01]  /*d330*/  LDS R28, [R7+0x2c00] ;  /* 0x002c0000071c7984 */ /* 0x000ee20000000800 */
[----:B------:R-:W-:Y:S02]  /*d340*/  FMUL.FTZ R12, R10, 1.4426950216293334961 ;  /* 0x3fb8aa3b0a0c7820 */ /* 0x000fe40000410000 */
[----:B------:R-:W2:Y:S01]  /*d350*/  MUFU.EX2 R10, R9 ;  /* 0x00000009000a7308 */ /* 0x000ea20000000800 */
[----:B------:R-:W-:Y:S01]  /*d360*/  FMUL.FTZ R14, R14, 1.4426950216293334961 ;  /* 0x3fb8aa3b0e0e7820 */ /* 0x000fe20000410000 */
[----:B------:R-:W3:Y:S01]  /*d370*/  LDS R29, [R7+0x3000] ;  /* 0x00300000071d7984 */ /* 0x000ee20000000800 */
[C---:B----4-:R-:W-:Y:S01]  /*d380*/  FADD.FTZ R15, -R33.reuse, R15 ;  /* 0x0000000f210f7221 */ /* 0x050fe20000010100 */
[----:B------:R-:W4:Y:S01]  /*d390*/  MUFU.EX2 R12, R12 ;  /* 0x0000000c000c7308 */ /* 0x000f220000000800 */
[----:B-----5:R-:W-:Y:S01]  /*d3a0*/  FADD.FTZ R16, -R33, R16 ;  /* 0x0000001021107221 */ /* 0x020fe20000010100 */
[----:B------:R-:W5:Y:S01]  /*d3b0*/  LDS R30, [R7+0x3400] ;  /* 0x00340000071e7984 */ /* 0x000f620000000800 */
[----:B------:R-:W-:Y:S01]  /*d3c0*/  FMUL.FTZ R15, R15, 1.4426950216293334961 ;  /* 0x3fb8aa3b0f0f7820 */ /* 0x000fe20000410000 */
[----:B------:R-:W1:Y:S01]  /*d3d0*/  MUFU.EX2 R14, R14 ;  /* 0x0000000e000e7308 */ /* 0x000e620000000800 */
[C---:B------:R-:W-:Y:S01]  /*d3e0*/  FADD.FTZ R18, -R33.reuse, R17 ;  /* 0x0000001121127221 */ /* 0x040fe20000010100 */
[----:B--2---:R-:W-:Y:S01]  /*d3f0*/  FADD.FTZ R13, R8, R13 ;  /* 0x0000000d080d7221 */ /* 0x004fe20000010000 */
[----:B------:R-:W-:Y:S01]  /*d400*/  FMUL.FTZ R17, R16, 1.4426950216293334961 ;  /* 0x3fb8aa3b10117820 */ /* 0x000fe20000410000 */
[----:B------:R-:W-:Y:S01]  /*d410*/  FADD.FTZ R19, -R33, R19 ;  /* 0x0000001321137221 */ /* 0x000fe20000010100 */
[----:B------:R2:W2:Y:S01]  /*d420*/  MUFU.EX2 R16, R15 ;  /* 0x0000000f00107308 */ /* 0x0004a20000000800 */
[----:B------:R-:W-:Y:S01]  /*d430*/  FADD.FTZ R13, R13, R10 ;  /* 0x0000000a0d0d7221 */ /* 0x000fe20000010000 */
[----:B------:R-:W-:Y:S01]  /*d440*/  FMUL.FTZ R9, R18, 1.4426950216293334961 ;  /* 0x3fb8aa3b12097820 */ /* 0x000fe20000410000 */
[----:B------:R-:W-:Y:S01]  /*d450*/  FADD.FTZ R21, -R33, R20 ;  /* 0x0000001421157221 */ /* 0x000fe20000010100 */
[----:B------:R-:W0:Y:S01]  /*d460*/  MUFU.EX2 R18, R17 ;  /* 0x0000001100127308 */ /* 0x000e220000000800 */
[----:B----4-:R-:W-:Y:S01]  /*d470*/  FADD.FTZ R13, R13, R12 ;  /* 0x0000000c0d0d7221 */ /* 0x010fe20000010000 */
[----:B------:R-:W-:Y:S01]  /*d480*/  FMUL.FTZ R19, R19, 1.4426950216293334961 ;  /* 0x3fb8aa3b13137820 */ /* 0x000fe20000410000 */
[----:B------:R-:W-:Y:S01]  /*d490*/  FADD.FTZ R23, -R33, R22 ;  /* 0x0000001621177221 */ /* 0x000fe20000010100 */
[----:B------:R-:W4:Y:S01]  /*d4a0*/  MUFU.EX2 R20, R9 ;  /* 0x0000000900147308 */ /* 0x000f220000000800 */
[----:B-1----:R-:W-:Y:S01]  /*d4b0*/  FADD.FTZ R13, R13, R14 ;  /* 0x0000000e0d0d7221 */ /* 0x002fe20000010000 */
[----:B------:R-:W-:Y:S01]  /*d4c0*/  FMUL.FTZ R21, R21, 1.4426950216293334961 ;  /* 0x3fb8aa3b15157820 */ /* 0x000fe20000410000 */
[----:B------:R-:W-:Y:S01]  /*d4d0*/  FMUL.FTZ R23, R23, 1.4426950216293334961 ;  /* 0x3fb8aa3b17177820 */ /* 0x000fe20000410000 */
[----:B------:R-:W1:Y:S01]  /*d4e0*/  MUFU.EX2 R22, R19 ;  /* 0x0000001300167308 */ /* 0x000e620000000800 */
[----:B--2---:R-:W-:Y:S01]  /*d4f0*/  FADD.FTZ R15, -R33, R24 ;  /* 0x00000018210f7221 */ /* 0x004fe20000010100 */
[----:B------:R-:W-:Y:S01]  /*d500*/  FADD.FTZ R13, R13, R16 ;  /* 0x000000100d0d7221 */ /* 0x000fe20000010000 */
[----:B------:R2:W-:Y:S01]  /*d510*/  STS [R7+-0x800], R8 ;  /* 0xfff8000807007388 */ /* 0x0005e20000000800 */
[----:B------:R-:W5:Y:S01]  /*d520*/  MUFU.EX2 R24, R21 ;  /* 0x0000001500187308 */ /* 0x000f620000000800 */
[----:B------:R-:W-:Y:S01]  /*d530*/  FADD.FTZ R25, -R33, R25 ;  /* 0x0000001921197221 */ /* 0x000fe20000010100 */
[----:B0-----:R-:W-:Y:S01]  /*d540*/  FADD.FTZ R13, R13, R18 ;  /* 0x000000120d0d7221 */ /* 0x001fe20000010000 */
[----:B------:R-:W-:Y:S01]  /*d550*/  FMUL.FTZ R15, R15, 1.4426950216293334961 ;  /* 0x3fb8aa3b0f0f7820 */ /* 0x000fe20000410000 */
[----:B------:R-:W0:Y:S01]  /*d560*/  MUFU.EX2 R26, R23 ;  /* 0x00000017001a7308 */ /* 0x000e220000000800 */
[----:B------:R-:W-:Y:S01]  /*d570*/  FADD.FTZ R27, -R33, R27 ;  /* 0x0000001b211b7221 */ /* 0x000fe20000010100 */
[----:B----4-:R-:W-:Y:S01]  /*d580*/  FADD.FTZ R13, R13, R20 ;  /* 0x000000140d0d7221 */ /* 0x010fe20000010000 */
[----:B------:R-:W-:Y:S01]  /*d590*/  FMUL.FTZ R25, R25, 1.4426950216293334961 ;  /* 0x3fb8aa3b19197820 */ /* 0x000fe20000410000 */
[----:B---3--:R-:W-:Y:S01]  /*d5a0*/  FADD.FTZ R28, -R33, R28 ;  /* 0x0000001c211c7221 */ /* 0x008fe20000010100 */
[----:B--2---:R-:W2:Y:S01]  /*d5b0*/  MUFU.EX2 R8, R15 ;  /* 0x0000000f00087308 */ /* 0x004ea20000000800 */
[----:B-1----:R-:W-:Y:S01]  /*d5c0*/  FADD.FTZ R13, R13, R22 ;  /* 0x000000160d0d7221 */ /* 0x002fe20000010000 */
[----:B------:R1:W-:Y:S01]  /*d5d0*/  STS [R7+-0x400], R10 ;  /* 0xfffc000a07007388 */ /* 0x0003e20000000800 */
[----:B------:R-:W-:Y:S01]  /*d5e0*/  FMUL.FTZ R27, R27, 1.4426950216293334961 ;  /* 0x3fb8aa3b1b1b7820 */ /* 0x000fe20000410000 */
[----:B------:R-:W-:Y:S01]  /*d5f0*/  FMUL.FTZ R9, R28, 1.4426950216293334961 ;  /* 0x3fb8aa3b1c097820 */ /* 0x000fe20000410000 */
[----:B-----5:R-:W-:Y:S01]  /*d600*/  FADD.FTZ R13, R13, R24 ;  /* 0x000000180d0d7221 */ /* 0x020fe20000010000 */
[C---:B------:R-:W-:Y:S01]  /*d610*/  FADD.FTZ R29, -R33.reuse, R29 ;  /* 0x0000001d211d7221 */ /* 0x040fe20000010100 */
[----:B------:R-:W-:Y:S01]  /*d620*/  MUFU.EX2 R28, R27 ;  /* 0x0000001b001c7308 */ /* 0x000fe20000000800 */
[----:B------:R-:W-:Y:S01]  /*d630*/  FADD.FTZ R17, -R33, R30 ;  /* 0x0000001e21117221 */ /* 0x000fe20000010100 */
[----:B0-----:R-:W-:Y:S01]  /*d640*/  FADD.FTZ R13, R13, R26 ;  /* 0x0000001a0d0d7221 */ /* 0x001fe20000010000 */
[----:B------:R-:W-:Y:S01]  /*d650*/  FMUL.FTZ R29, R29, 1.4426950216293334961 ;  /* 0x3fb8aa3b1d1d7820 */ /* 0x000fe20000410000 */
[----:B------:R-:W-:Y:S01]  /*d660*/  MUFU.EX2 R30, R9 ;  /* 0x00000009001e7308 */ /* 0x000fe20000000800 */
[----:B------:R-:W-:Y:S01]  /*d670*/  FMUL.FTZ R17, R17, 1.4426950216293334961 ;  /* 0x3fb8aa3b11117820 */ /* 0x000fe20000410000 */
[----:B------:R-:W-:Y:S01]  /*d680*/  STS [R7], R12 ;  /* 0x0000000c07007388 */ /* 0x000fe20000000800 */
[----:B--2---:R-:W-:Y:S01]  /*d690*/  FADD.FTZ R13, R13, R8 ;  /* 0x000000080d0d7221 */ /* 0x004fe20000010000 */
[----:B-1----:R-:W0:Y:S02]  /*d6a0*/  MUFU.EX2 R10, R25 ;  /* 0x00000019000a7308 */ /* 0x002e240000000800 */
[----:B------:R-:W-:Y:S02]  /*d6b0*/  STS [R7+0x400], R14 ;  /* 0x0004000e07007388 */ /* 0x000fe40000000800 */
[----:B------:R-:W1:Y:S02]  /*d6c0*/  MUFU.EX2 R32, R29 ;  /* 0x0000001d00207308 */ /* 0x000e640000000800 */
[----:B------:R-:W-:Y:S02]  /*d6d0*/  STS [R7+0x800], R16 ;  /* 0x0008001007007388 */ /* 0x000fe40000000800 */
[----:B------:R-:W2:Y:S02]  /*d6e0*/  MUFU.EX2 R34, R17 ;  /* 0x0000001100227308 */ /* 0x000ea40000000800 */
[----:B------:R-:W-:Y:S01]  /*d6f0*/  STS [R7+0xc00], R18 ;  /* 0x000c001207007388 */ /* 0x000fe20000000800 */
[----:B0-----:R-:W-:-:S03]  /*d700*/  FADD.FTZ R13, R13, R10 ;  /* 0x0000000a0d0d7221 */ /* 0x001fc60000010000 */
[----:B------:R-:W-:Y:S01]  /*d710*/  STS [R7+0x1000], R20 ;  /* 0x0010001407007388 */ /* 0x000fe20000000800 */
[----:B------:R-:W-:-:S03]  /*d720*/  FADD.FTZ R13, R13, R28 ;  /* 0x0000001c0d0d7221 */ /* 0x000fc60000010000 */
[----:B------:R-:W-:Y:S01]  /*d730*/  STS [R7+0x1400], R22 ;  /* 0x0014001607007388 */ /* 0x000fe20000000800 */
[----:B------:R-:W-:-:S03]  /*d740*/  FADD.FTZ R13, R13, R30 ;  /* 0x0000001e0d0d7221 */ /* 0x000fc60000010000 */
[----:B------:R-:W-:Y:S01]  /*d750*/  STS [R7+0x1800], R24 ;  /* 0x0018001807007388 */ /* 0x000fe20000000800 */
[----:B-1----:R-:W-:-:S03]  /*d760*/  FADD.FTZ R13, R13, R32 ;  /* 0x000000200d0d7221 */ /* 0x002fc60000010000 */
[----:B------:R-:W-:Y:S01]  /*d770*/  STS [R7+0x1c00], R26 ;  /* 0x001c001a07007388 */ /* 0x000fe20000000800 */
[----:B--2---:R-:W-:-:S03]  /*d780*/  FADD.FTZ R13, R13, R34 ;  /* 0x000000220d0d7221 */ /* 0x004fc60000010000 */
        /* <DEDUP_REMOVED lines=8> */
.L_x_722:
[----:B------:R-:W-:Y:S05]  /*d810*/  BSYNC.RECONVERGENT B1 ;  /* 0x0000000000017941 */ /* 0x000fea0003800200 */
.L_x_721:
        /* <DEDUP_REMOVED lines=8> */
[----:B------:R-:W2:Y:S04]  /*d8a0*/  LDS R10, [R7] ;  /* 0x00000000070a7984 */ /* 0x000ea80000000800 */
[----:B------:R-:W3:Y:S04]  /*d8b0*/  LDS R12, [R7+0x400] ;  /* 0x00040000070c7984 */ /* 0x000ee80000000800 */
[----:B------:R-:W5:Y:S04]  /*d8c0*/  LDS R15, [R7+0x800] ;  /* 0x00080000070f7984 */ /* 0x000f680000000800 */
[----:B------:R-:W4:Y:S04]  /*d8d0*/  LDS R16, [R7+0xc00] ;  /* 0x000c000007107984 */ /* 0x000f280000000800 */
[----:B------:R-:W4:Y:S04]  /*d8e0*/  LDS R17, [R7+0x1000] ;  /* 0x0010000007117984 */ /* 0x000f280000000800 */
[----:B------:R-:W4:Y:S01]  /*d8f0*/  LDS R19, [R7+0x1400] ;  /* 0x0014000007137984 */ /* 0x000f220000000800 */
[----:B-1----:R-:W-:-:S04]  /*d900*/  FADD.FTZ R8, -R33, R8 ;  /* 0x0000000821087221 */ /* 0x002fc80000010100 */
[----:B------:R-:W-:Y:S01]  /*d910*/  FMUL.FTZ R8, R8, 1.4426950216293334961 ;  /* 0x3fb8aa3b08087820 */ /* 0x000fe20000410000 */
[C---:B0-----:R-:W-:Y:S01]  /*d920*/  FADD.FTZ R9, -R33.reuse, R9 ;  /* 0x0000000921097221 */ /* 0x041fe20000010100 */
[----:B--2---:R-:W-:-:S03]  /*d930*/  FADD.FTZ R10, -R33, R10 ;  /* 0x0000000a210a7221 */ /* 0x004fc60000010100 */
[----:B------:R-:W-:Y:S01]  /*d940*/  FMUL.FTZ R9, R9, 1.4426950216293334961 ;  /* 0x3fb8aa3b09097820 */ /* 0x000fe20000410000 */
[----:B------:R-:W0:Y:S01]  /*d950*/  MUFU.EX2 R8, R8 ;  /* 0x0000000800087308 */ /* 0x000e220000000800 */
[C---:B---3--:R-:W-:Y:S01]  /*d960*/  FADD.FTZ R14, -R33.reuse, R12 ;  /* 0x0000000c210e7221 */ /* 0x048fe20000010100 */
[----:B------:R-:W-:Y:S02]  /*d970*/  FMUL.FTZ R12, R10, 1.4426950216293334961 ;  /* 0x3fb8aa3b0a0c7820 */ /* 0x000fe40000410000 */
[----:B------:R-:W1:Y:S01]  /*d980*/  MUFU.EX2 R10, R9 ;  /* 0x00000009000a7308 */ /* 0x000e620000000800 */
[----:B------:R-:W-:Y:S01]  /*d990*/  FMUL.FTZ R14, R14, 1.4426950216293334961 ;  /* 0x3fb8aa3b0e0e7820 */ /* 0x000fe20000410000 */
[C---:B-----5:R-:W-:Y:S02]  /*d9a0*/  FADD.FTZ R15, -R33.reuse, R15 ;  /* 0x0000000f210f7221 */ /* 0x060fe40000010100 */
[----:B------:R-:W2:Y:S01]  /*d9b0*/  MUFU.EX2 R12, R12 ;  /* 0x0000000c000c7308 */ /* 0x000ea20000000800 */
[----:B----4-:R-:W-:Y:S01]  /*d9c0*/  FADD.FTZ R16, -R33, R16 ;  /* 0x0000001021107221 */ /* 0x010fe20000010100 */
[----:B------:R-:W-:-:S02]  /*d9d0*/  FMUL.FTZ R15, R15, 1.4426950216293334961 ;  /* 0x3fb8aa3b0f0f7820 */ /* 0x000fc40000410000 */
[----:B------:R-:W3:Y:S01]  /*d9e0*/  MUFU.EX2 R14, R14 ;  /* 0x0000000e000e7308 */ /* 0x000ee20000000800 */
[----:B------:R-:W-:Y:S01]  /*d9f0*/  FADD.FTZ R18, -R33, R17 ;  /* 0x0000001121127221 */ /* 0x000fe20000010100 */
[----:B0-----:R-:W-:Y:S01]  /*da00*/  FADD.FTZ R13, R13, R8 ;  /* 0x000000080d0d7221 */ /* 0x001fe20000010000 */
[----:B------:R-:W-:Y:S01]  /*da10*/  FMUL.FTZ R17, R16, 1.4426950216293334961 ;  /* 0x3fb8aa3b10117820 */ /* 0x000fe20000410000 */
[----:B------:R-:W-:Y:S01]  /*da20*/  STS [R7+-0x800], R8 ;  /* 0xfff8000807007388 */ /* 0x000fe20000000800 */
[----:B------:R-:W0:Y:S01]  /*da30*/  MUFU.EX2 R16, R15 ;  /* 0x0000000f00107308 */ /* 0x000e220000000800 */
[----:B-1----:R-:W-:Y:S01]  /*da40*/  FADD.FTZ R13, R13, R10 ;  /* 0x0000000a0d0d7221 */ /* 0x002fe20000010000 */
[----:B------:R-:W-:Y:S01]  /*da50*/  FADD.FTZ R19, -R33, R19 ;  /* 0x0000001321137221 */ /* 0x000fe20000010100 */
[----:B------:R-:W-:Y:S01]  /*da60*/  FMUL.FTZ R9, R18, 1.4426950216293334961 ;  /* 0x3fb8aa3b12097820 */ /* 0x000fe20000410000 */
[----:B------:R-:W-:Y:S01]  /*da70*/  STS [R7+-0x400], R10 ;  /* 0xfffc000a07007388 */ /* 0x000fe20000000800 */
[----:B------:R-:W1:Y:S01]  /*da80*/  MUFU.EX2 R18, R17 ;  /* 0x0000001100127308 */ /* 0x000e620000000800 */
[----:B--2---:R-:W-:Y:S01]  /*da90*/  FADD.FTZ R13, R13, R12 ;  /* 0x0000000c0d0d7221 */ /* 0x004fe20000010000 */
[----:B------:R-:W-:Y:S01]  /*daa0*/  FMUL.FTZ R19, R19, 1.4426950216293334961 ;  /* 0x3fb8aa3b13137820 */ /* 0x000fe20000410000 */
[----:B------:R-:W-:Y:S01]  /*dab0*/  STS [R7], R12 ;  /* 0x0000000c07007388 */ /* 0x000fe20000000800 */
[----:B------:R-:W2:Y:S01]  /*dac0*/  MUFU.EX2 R20, R9 ;  /* 0x0000000900147308 */ /* 0x000ea20000000800 */
[----:B---3--:R-:W-:-:S02]  /*dad0*/  FADD.FTZ R13, R13, R14 ;  /* 0x0000000e0d0d7221 */ /* 0x008fc40000010000 */
[----:B------:R-:W-:Y:S01]  /*dae0*/  STS [R7+0x400], R14 ;  /* 0x0004000e07007388 */ /* 0x000fe20000000800 */
[----:B------:R-:W3:Y:S01]  /*daf0*/  MUFU.EX2 R22, R19 ;  /* 0x0000001300167308 */ /* 0x000ee20000000800 */
[----:B0-----:R-:W-:Y:S02]  /*db00*/  FADD.FTZ R13, R13, R16 ;  /* 0x000000100d0d7221 */ /* 0x001fe40000010000 */
[----:B------:R-:W-:Y:S02]  /*db10*/  STS [R7+0x800], R16 ;  /* 0x0008001007007388 */ /* 0x000fe40000000800 */
[----:B-1----:R-:W-:Y:S02]  /*db20*/  FADD.FTZ R13, R13, R18 ;  /* 0x000000120d0d7221 */ /* 0x002fe40000010000 */
[----:B------:R-:W-:Y:S02]  /*db30*/  STS [R7+0xc00], R18 ;  /* 0x000c001207007388 */ /* 0x000fe40000000800 */
[----:B--2---:R-:W-:-:S02]  /*db40*/  FADD.FTZ R13, R13, R20 ;  /* 0x000000140d0d7221 */ /* 0x004fc40000010000 */
[----:B------:R-:W-:Y:S02]  /*db50*/  STS [R7+0x1000], R20 ;  /* 0x0010001407007388 */ /* 0x000fe40000000800 */
[----:B---3--:R-:W-:Y:S02]  /*db60*/  FADD.FTZ R13, R13, R22 ;  /* 0x000000160d0d7221 */ /* 0x008fe40000010000 */
[----:B------:R0:W-:Y:S02]  /*db70*/  STS [R7+0x1400], R22 ;  /* 0x0014001607007388 */ /* 0x0001e40000000800 */
[----:B0-----:R-:W-:-:S07]  /*db80*/  VIADD R7, R7, 0x2000 ;  /* 0x0000200007077836 */ /* 0x001fce0000000000 */
.L_x_725:
[----:B------:R-:W-:Y:S05]  /*db90*/  BSYNC.RECONVERGENT B1 ;  /* 0x0000000000017941 */ /* 0x000fea0003800200 */
.L_x_724:
[----:B------:R-:W-:-:S13]  /*dba0*/  ISETP.LT.OR P0, PT, R0, UR44, P0 ;  /* 0x0000002c00007c0c */ /* 0x000fda0008701670 */
[----:B------:R-:W-:Y:S05]  /*dbb0*/  @!P0 BRA `(.L_x_716) ;  /* 0x0000000400e48947 */ /* 0x000fea0003800000 */
[----:B------:R-:W1:Y:S04]  /*dbc0*/  LDS R0, [R7+-0x800] ;  /* 0xfff8000007007984 */ /* 0x000e680000000800 */
[----:B------:R-:W0:Y:S04]  /*dbd0*/  LDS R8, [R7+-0x400] ;  /* 0xfffc000007087984 */ /* 0x000e280000000800 */
[----:B------:R-:W2:Y:S04]  /*dbe0*/  LDS R10, [R7+0x400] ;  /* 0x00040000070a7984 */ /* 0x000ea80000000800 */
[----:B------:R-:W3:Y:S01]  /*dbf0*/  LDS R9, [R7] ;  /* 0x0000000007097984 */ /* 0x000ee20000000800 */
        /* <DEDUP_REMOVED lines=16> */
[----:B--2---:R0:W-:Y:S04]  /*dd00*/  STS [R7+0x400], R12 ;  /* 0x0004000c07007388 */ /* 0x0041e80000000800 */
[----:B---3--:R0:W-:Y:S01]  /*dd10*/  STS [R7], R10 ;  /* 0x0000000a07007388 */ /* 0x0081e20000000800 */
[----:B------:R-:W-:-:S04]  /*dd20*/  FADD.FTZ R13, R13, R10 ;  /* 0x0000000a0d0d7221 */ /* 0x000fc80000010000 */
[----:B------:R-:W-:Y:S01]  /*dd30*/  FADD.FTZ R13, R13, R12 ;  /* 0x0000000c0d0d7221 */ /* 0x000fe20000010000 */
[----:B------:R-:W-:Y:S06]  /*dd40*/  BRA `(.L_x_716) ;  /* 0x0000000400807947 */ /* 0x000fec0003800000 */
.L_x_717:
[----:B------:R-:W-:Y:S01]  /*dd50*/  HFMA2 R12, -RZ, RZ, 0, 1.52587890625e-05 ;  /* 0x00000100ff0c7431 */ /* 0x000fe200000001ff */
[----:B------:R-:W0:Y:S01]  /*dd60*/  S2UR UR4, SR_CTAID.Y ;  /* 0x00000000000479c3 */ /* 0x000e220000002600 */
[----:B------:R-:W-:Y:S01]  /*dd70*/  LOP3.LUT R10, RZ, R3, RZ, 0x33, !PT ;  /* 0x00000003ff0a7212 */ /* 0x000fe200078e33ff */
[----:B------:R-:W-:Y:S01]  /*dd80*/  BSSY.RECONVERGENT B1, `(.L_x_726) ;  /* 0x0000025000017945 */ /* 0x000fe20003800200 */
[----:B------:R-:W-:Y:S01]  /*dd90*/  IMAD.MOV.U32 R13, RZ, RZ, RZ ;  /* 0x000000ffff0d7224 */ /* 0x000fe200078e00ff */
[----:B------:R-:W-:-:S04]  /*dda0*/  VIADDMNMX R7, R5, R12, UR44, !PT ;  /* 0x0000002c05077e46 */ /* 0x000fc8000f80010c */
[----:B------:R-:W-:-:S04]  /*ddb0*/  IADD3 R7, PT, PT, R7, -UR10, R10 ;  /* 0x8000000a07077c10 */ /* 0x000fc8000fffe00a */
[C---:B------:R-:W-:Y:S02]  /*ddc0*/  LOP3.LUT R10, R7.reuse, 0x300, RZ, 0xc0, !PT ;  /* 0x00000300070a7812 */ /* 0x040fe400078ec0ff */
[----:B------:R-:W-:Y:S02]  /*ddd0*/  ISETP.GE.U32.AND P0, PT, R7, 0x300, PT ;  /* 0x000003000700780c */ /* 0x000fe40003f06070 */
[----:B------:R-:W-:Y:S01]  /*dde0*/  ISETP.NE.AND P1, PT, R10, 0x300, PT ;  /* 0x000003000a00780c */ /* 0x000fe20003f25270 */
[----:B0-----:R-:W-:Y:S01]  /*ddf0*/  IMAD R17, R0, UR4, RZ ;  /* 0x0000000400117c24 */ /* 0x001fe2000f8e02ff */
[----:B------:R-:W-:-:S04]  /*de00*/  MOV R0, R5 ;  /* 0x0000000500007202 */ /* 0x000fc80000000f00 */
[----:B------:R-:W-:-:S07]  /*de10*/  SHF.R.S32.HI R18, RZ, 0x1f, R17 ;  /* 0x0000001fff127819 */ /* 0x000fce0000011411 */
[----:B------:R-:W-:Y:S05]  /*de20*/  @!P1 BRA `(.L_x_727) ;  /* 0x0000000000689947 */ /* 0x000fea0003800000 */
[----:B------:R-:W-:Y:S01]  /*de30*/  VIADD R15, R15, 0x440 ;  /* 0x000004400f0f7836 */ /* 0x000fe20000000000 */
[----:B------:R-:W-:Y:S02]  /*de40*/  LEA.HI R0, R7, 0x1, RZ, 0x18 ;  /* 0x0000000107007811 */ /* 0x000fe400078fc0ff */
[--C-:B------:R-:W-:Y:S02]  /*de50*/  IADD3 R8, P1, P2, R17, R8, R5.reuse ;  /* 0x0000000811087210 */ /* 0x100fe40007a3e005 */
[----:B------:R-:W-:Y:S01]  /*de60*/  LOP3.LUT R7, R0, 0x3, RZ, 0xc0, !PT ;  /* 0x0000000300077812 */ /* 0x000fe200078ec0ff */
[----:B------:R-:W-:Y:S01]  /*de70*/  IMAD.MOV.U32 R0, RZ, RZ, R5 ;  /* 0x000000ffff007224 */ /* 0x000fe200078e0005 */
[----:B------:R-:W-:Y:S02]  /*de80*/  LEA R10, R16, R15, 0x18 ;  /* 0x0000000f100a7211 */ /* 0x000fe400078ec0ff */
[----:B------:R-:W-:Y:S01]  /*de90*/  IADD3.X R9, PT, PT, R18, R9, RZ, P1, P2 ;  /* 0x0000000912097210 */ /* 0x000fe20000fe44ff */
[----:B------:R-:W-:Y:S01]  /*dea0*/  IMAD.MOV R7, RZ, RZ, -R7 ;  /* 0x000000ffff077224 */ /* 0x000fe200078e0a07 */
[----:B------:R-:W-:-:S02]  /*deb0*/  MOV R13, RZ ;  /* 0x000000ff000d7202 */ /* 0x000fc40000000f00 */
[----:B------:R-:W-:-:S07]  /*dec0*/  LEA R10, R3, R10, 0x2 ;  /* 0x0000000a030a7211 */ /* 0x000fce00078e10ff */
.L_x_728:
[----:B------:R0:W2:Y:S01]  /*ded0*/  LDG.E.U8 R12, desc[UR36][R8.64] ;  /* 0x00000024080c7981 */ /* 0x0000a2000c1e1100 */
[----:B------:R-:W-:Y:S01]  /*dee0*/  VIADD R7, R7, 0x1 ;  /* 0x0000000107077836 */ /* 0x000fe20000000000 */
[----:B------:R-:W-:Y:S02]  /*def0*/  IADD3 R0, PT, PT, R0, 0x100, RZ ;  /* 0x0000010000007810 */ /* 0x000fe40007ffe0ff */
[----:B0-----:R-:W-:-:S05]  /*df00*/  IADD3 R8, P2, PT, R8, 0x100, RZ ;  /* 0x0000010008087810 */ /* 0x001fca0007f5e0ff */
[----:B------:R-:W-:Y:S01]  /*df10*/  IMAD.X R9, RZ, RZ, R9, P2 ;  /* 0x000000ffff097224 */ /* 0x000fe200010e0609 */
[----:B--2---:R-:W-:-:S13]  /*df20*/  ISETP.NE.AND P1, PT, R12, RZ, PT ;  /* 0x000000ff0c00720c */ /* 0x004fda0003f25270 */
[----:B------:R-:W1:Y:S02]  /*df30*/  @!P1 LDS R12, [R10] ;  /* 0x000000000a0c9984 */ /* 0x000e640000000800 */
[----:B-1----:R-:W-:Y:S01]  /*df40*/  @!P1 FADD.FTZ R14, -R33, R12 ;  /* 0x0000000c210e9221 */ /* 0x002fe20000010100 */
[----:B------:R-:W-:-:S03]  /*df50*/  HFMA2 R12, -RZ, RZ, 0, 0 ;  /* 0x00000000ff0c7431 */ /* 0x000fc600000001ff */
[----:B------:R-:W-:-:S04]  /*df60*/  @!P1 FMUL.FTZ R14, R14, 1.4426950216293334961 ;  /* 0x3fb8aa3b0e0e9820 */ /* 0x000fc80000410000 */
[----:B------:R-:W0:Y:S01]  /*df70*/  @!P1 MUFU.EX2 R12, R14 ;  /* 0x0000000e000c9308 */ /* 0x000e220000000800 */
[----:B------:R-:W-:Y:S01]  /*df80*/  ISETP.NE.AND P1, PT, R7, RZ, PT ;  /* 0x000000ff0700720c */ /* 0x000fe20003f25270 */
[----:B0-----:R0:W-:Y:S01]  /*df90*/  STS [R10], R12 ;  /* 0x0000000c0a007388 */ /* 0x0011e20000000800 */
[----:B------:R-:W-:Y:S01]  /*dfa0*/  FADD.FTZ R13, R12, R13 ;  /* 0x0000000d0c0d7221 */ /* 0x000fe20000010000 */
[----:B0-----:R-:W-:-:S10]  /*dfb0*/  IADD3 R10, PT, PT, R10, 0x400, RZ ;  /* 0x000004000a0a7810 */ /* 0x001fd40007ffe0ff */
[----:B------:R-:W-:Y:S05]  /*dfc0*/  @P1 BRA `(.L_x_728) ;  /* 0xfffffffc00c01947 */ /* 0x000fea000383ffff */
.L_x_727:
[----:B------:R-:W-:Y:S05]  /*dfd0*/  BSYNC.RECONVERGENT B1 ;  /* 0x0000000000017941 */ /* 0x000fea0003800200 */
.L_x_726:
        /* <DEDUP_REMOVED lines=13> */
.L_x_729:
[----:B------:R-:W2:Y:S04]  /*e0b0*/  LDG.E.U8 R15, desc[UR36][R8.64+-0x200] ;  /* 0xfffe0024080f7981 */ /* 0x000ea8000c1e1100 */
[----:B------:R-:W3:Y:S04]  /*e0c0*/  LDG.E.U8 R10, desc[UR36][R8.64+-0x100] ;  /* 0xffff0024080a7981 */ /* 0x000ee8000c1e1100 */
[----:B------:R-:W5:Y:S04]  /*e0d0*/  LDG.E.U8 R12, desc[UR36][R8.64] ;  /* 0x00000024080c7981 */ /* 0x000f68000c1e1100 */
[----:B------:R-:W4:Y:S01]  /*e0e0*/  LDG.E.U8 R14, desc[UR36][R8.64+0x100] ;  /* 0x00010024080e7981 */ /* 0x000f22000c1e1100 */
[----:B------:R-:W-:Y:S01]  /*e0f0*/  VIADD R0, R0, 0x400 ;  /* 0x0000040000007836 */ /* 0x000fe20000000000 */
[----:B--2---:R-:W-:-:S02]  /*e100*/  ISETP.NE.AND P0, PT, R15, RZ, PT ;  /* 0x000000ff0f00720c */ /* 0x004fc40003f05270 */
[----:B---3--:R-:W-:Y:S02]  /*e110*/  ISETP.NE.AND P1, PT, R10, RZ, PT ;  /* 0x000000ff0a00720c */ /* 0x008fe40003f25270 */
[----:B-----5:R-:W-:Y:S02]  /*e120*/  ISETP.NE.AND P2, PT, R12, RZ, PT ;  /* 0x000000ff0c00720c */ /* 0x020fe40003f45270 */
[----:B----4-:R-:W-:-:S07]  /*e130*/  ISETP.NE.AND P3, PT, R14, RZ, PT ;  /* 0x000000ff0e00720c */ /* 0x010fce0003f65270 */
[----:B------:R-:W1:Y:S04]  /*e140*/  @!P0 LDS R10, [R7+-0x800] ;  /* 0xfff80000070a8984 */ /* 0x000e680000000800 */
[----:B------:R-:W0:Y:S04]  /*e150*/  @!P1 LDS R14, [R7+-0x400] ;  /* 0xfffc0000070e9984 */ /* 0x000e280000000800 */
[----:B------:R-:W2:Y:S04]  /*e160*/  @!P2 LDS R16, [R7] ;  /* 0x000000000710a984 */ /* 0x000ea80000000800 */
[----:B------:R-:W3:Y:S01]  /*e170*/  @!P3 LDS R18, [R7+0x400] ;  /* 0x000400000712b984 */ /* 0x000ee20000000800 */
[----:B-1----:R-:W-:Y:S01]  /*e180*/  @!P0 FADD.FTZ R12, -R33, R10 ;  /* 0x0000000a210c8221 */ /* 0x002fe20000010100 */
[----:B------:R-:W-:-:S03]  /*e190*/  IMAD.MOV.U32 R10, RZ, RZ, RZ ;  /* 0x000000ffff0a7224 */ /* 0x000fc600078e00ff */
[----:B------:R-:W-:Y:S01]  /*e1a0*/  @!P0 FMUL.FTZ R12, R12, 1.4426950216293334961 ;  /* 0x3fb8aa3b0c0c8820 */ /* 0x000fe20000410000 */
[----:B0-----:R-:W-:Y:S01]  /*e1b0*/  @!P1 FADD.FTZ R15, -R33, R14 ;  /* 0x0000000e210f9221 */ /* 0x001fe20000010100 */
[----:B------:R-:W-:Y:S02]  /*e1c0*/  MOV R14, RZ ;  /* 0x000000ff000e7202 */ /* 0x000fe40000000f00 */
[----:B------:R-:W0:Y:S01]  /*e1d0*/  @!P0 MUFU.EX2 R10, R12 ;  /* 0x0000000c000a8308 */ /* 0x000e220000000800 */
[----:B------:R-:W-:Y:S01]  /*e1e0*/  @!P1 FMUL.FTZ R15, R15, 1.4426950216293334961 ;  /* 0x3fb8aa3b0f0f9820 */ /* 0x000fe20000410000 */
[C---:B--2---:R-:W-:Y:S01]  /*e1f0*/  @!P2 FADD.FTZ R17, -R33.reuse, R16 ;  /* 0x000000102111a221 */ /* 0x044fe20000010100 */
[----:B------:R-:W-:Y:S02]  /*e200*/  IMAD.MOV.U32 R16, RZ, RZ, RZ ;  /* 0x000000ffff107224 */ /* 0x000fe400078e00ff */
[----:B---3--:R-:W-:Y:S01]  /*e210*/  @!P3 FADD.FTZ R19, -R33, R18 ;  /* 0x000000122113b221 */ /* 0x008fe20000010100 */
[----:B------:R-:W1:Y:S01]  /*e220*/  @!P1 MUFU.EX2 R14, R15 ;  /* 0x0000000f000e9308 */ /* 0x000e620000000800 */
[----:B------:R-:W-:Y:S01]  /*e230*/  @!P2 FMUL.FTZ R17, R17, 1.4426950216293334961 ;  /* 0x3fb8aa3b1111a820 */ /* 0x000fe20000410000 */
[----:B------:R-:W-:-:S02]  /*e240*/  HFMA2 R18, -RZ, RZ, 0, 0 ;  /* 0x00000000ff127431 */ /* 0x000fc400000001ff */
[----:B------:R-:W-:Y:S01]  /*e250*/  @!P3 FMUL.FTZ R19, R19, 1.4426950216293334961 ;  /* 0x3fb8aa3b1313b820 */ /* 0x000fe20000410000 */
[----:B------:R-:W-:Y:S01]  /*e260*/  ISETP.GE.AND P0, PT, R0, UR44, PT ;  /* 0x0000002c00007c0c */ /* 0x000fe2000bf06270 */
[----:B------:R-:W2:Y:S01]  /*e270*/  @!P2 MUFU.EX2 R16, R17 ;  /* 0x000000110010a308 */ /* 0x000ea20000000800 */
[----:B------:R-:W-:-:S03]  /*e280*/  IADD3 R8, P1, PT, R8, 0x400, RZ ;  /* 0x0000040008087810 */ /* 0x000fc60007f3e0ff */
[----:B------:R-:W3:Y:S01]  /*e290*/  @!P3 MUFU.EX2 R18, R19 ;  /* 0x000000130012b308 */ /* 0x000ee20000000800 */
[----:B0-----:R-:W-:Y:S01]  /*e2a0*/  FADD.FTZ R13, R10, R13 ;  /* 0x0000000d0a0d7221 */ /* 0x001fe20000010000 */
[----:B------:R-:W-:Y:S01]  /*e2b0*/  STS [R7+-0x800], R10 ;  /* 0xfff8000a07007388 */ /* 0x000fe20000000800 */
[----:B------:R-:W-:Y:S02]  /*e2c0*/  IADD3.X R9, PT, PT, RZ, R9, RZ, P1, !PT ;  /* 0x00000009ff097210 */ /* 0x000fe40000ffe4ff */
[----:B-1----:R-:W-:Y:S01]  /*e2d0*/  FADD.FTZ R13, R13, R14 ;  /* 0x0000000e0d0d7221 */ /* 0x002fe20000010000 */
[----:B------:R-:W-:Y:S03]  /*e2e0*/  STS [R7+-0x400], R14 ;  /* 0xfffc000e07007388 */ /* 0x000fe60000000800 */
[----:B--2---:R-:W-:Y:S01]  /*e2f0*/  FADD.FTZ R13, R13, R16 ;  /* 0x000000100d0d7221 */ /* 0x004fe20000010000 */
[----:B------:R-:W-:Y:S03]  /*e300*/  STS [R7], R16 ;  /* 0x0000001007007388 */ /* 0x000fe60000000800 */
[----:B---3--:R-:W-:Y:S01]  /*e310*/  FADD.FTZ R13, R13, R18 ;  /* 0x000000120d0d7221 */ /* 0x008fe20000010000 */
[----:B------:R0:W-:Y:S02]  /*e320*/  STS [R7+0x400], R18 ;  /* 0x0004001207007388 */ /* 0x0001e40000000800 */
[----:B0-----:R-:W-:Y:S01]  /*e330*/  VIADD R7, R7, 0x1000 ;  /* 0x0000100007077836 */ /* 0x001fe20000000000 */
[----:B------:R-:W-:Y:S06]  /*e340*/  @!P0 BRA `(.L_x_729) ;  /* 0xfffffffc00588947 */ /* 0x000fec000383ffff */
.L_x_716:
[----:B------:R-:W-:Y:S05]  /*e350*/  BSYNC.RECONVERGENT B0 ;  /* 0x0000000000007941 */ /* 0x000fea0003800200 */
.L_x_715:
[----:B0-----:R-:W0:Y:S01]  /*e360*/  SHFL.BFLY PT, R0, R13, 0x10, 0x1f ;  /* 0x0e001f000d007f89 */ /* 0x001e2200000e0000 */
[C---:B------:R-:W-:Y:S01]  /*e370*/  ISETP.NE.AND P0, PT, R11.reuse, RZ, PT ;  /* 0x000000ff0b00720c */ /* 0x040fe20003f05270 */
[----:B------:R-:W2:Y:S01]  /*e380*/  LDCU UR4, c[0x0][0x3f4] ;  /* 0x00007e80ff0477ac */ /* 0x000ea20008000800 */
[----:B------:R-:W-:Y:S01]  /*e390*/  ISETP.GT.U32.AND P1, PT, R11, 0x7, PT ;  /* 0x000000070b00780c */ /* 0x000fe20003f24070 */
[----:B------:R-:W3:Y:S01]  /*e3a0*/  S2UR UR16, SR_CTAID.X ;  /* 0x00000000001079c3 */ /* 0x000ee20000002500 */
[----:B------:R-:W5:Y:S01]  /*e3b0*/  LDCU.U8 UR12, c[0x0][0x48c] ;  /* 0x00009180ff0c77ac */ /* 0x000f620008000000 */
[----:B--2---:R-:W-:Y:S01]  /*e3c0*/  UIADD3 UR4, UPT, UPT, UR4, 0x4, URZ ;  /* 0x0000000404047890 */ /* 0x004fe2000fffe0ff */
        /* <DEDUP_REMOVED lines=15> */
[----:B------:R-:W-:Y:S01]  /*e4c0*/  @!P0 LEA R4, R0, R4, 0x2 ;  /* 0x0000000400048211 */ /* 0x000fe200078e10ff */
        /* <DEDUP_REMOVED lines=15> */
[----:B---3--:R-:W-:Y:S05]  /*e5c0*/  @!P0 BRA `(.L_x_730) ;  /* 0x0000000000248947 */ /* 0x008fea0003800000 */
[----:B------:R-:W3:Y:S01]  /*e5d0*/  S2UR UR5, SR_CTAID.Y ;  /* 0x00000000000579c3 */ /* 0x000ee20000002600 */
[----:B------:R-:W3:Y:S01]  /*e5e0*/  LDCU UR8, c[0x0][0x3f8] ;  /* 0x00007f00ff0877ac */ /* 0x000ee20008000800 */
[----:B------:R-:W5:Y:S01]  /*e5f0*/  LDCU UR4, c[0x0][0x488] ;  /* 0x00009100ff0477ac */ /* 0x000f620008000800 */
[----:B------:R-:W5:Y:S01]  /*e600*/  LDCU UR9, c[0x0][0x40c] ;  /* 0x00008180ff0977ac */ /* 0x000f620008000800 */
[----:B------:R-:W1:Y:S01]  /*e610*/  LDCU UR11, c[0x0][0x3f4] ;  /* 0x00007e80ff0b77ac */ /* 0x000e620008000800 */
[----:B---3--:R-:W-:-:S04]  /*e620*/  UIMAD UR5, UR5, UR8, UR16 ;  /* 0x00000008050572a4 */ /* 0x008fc8000f8e0210 */
[----:B-----5:R-:W-:-:S04]  /*e630*/  UIMAD UR4, UR5, UR4, UR9 ;  /* 0x00000004050472a4 */ /* 0x020fc8000f8e0209 */
[----:B-1----:R-:W-:-:S04]  /*e640*/  UIMAD UR4, UR4, UR11, URZ ;  /* 0x0000000b040472a4 */ /* 0x002fc8000f8e02ff */
[----:B------:R-:W-:-:S12]  /*e650*/  USHF.R.S32.HI UR5, URZ, 0x1f, UR4 ;  /* 0x0000001fff057899 */ /* 0x000fd80008011404 */
.L_x_730:
[----:B------:R-:W-:Y:S04]  /*e660*/  BSSY.RECONVERGENT B0, `(.L_x_731) ;  /* 0x0000063000007945 */ /* 0x000fe80003800200 */
[----:B------:R-:W-:Y:S05]  /*e670*/  @P1 BRA `(.L_x_732) ;  /* 0x0000000400841947 */ /* 0x000fea0003800000 */
[----:B0-----:R-:W-:Y:S01]  /*e680*/  IMAD.MOV.U32 R4, RZ, RZ, 0x100 ;  /* 0x00000100ff047424 */ /* 0x001fe200078e00ff */
        /* <DEDUP_REMOVED lines=12> */
[----:B------:R-:W-:Y:S01]  /*e750*/  UMOV UR8, 0x400 ;  /* 0x0000040000087882 */ /* 0x000fe20000000000 */
[C---:B------:R-:W-:Y:S01]  /*e760*/  SHF.L.U32 R6, R4.reuse, 0x8, RZ ;  /* 0x0000000804067819 */ /* 0x040fe200000006ff */
[----:B------:R-:W-:Y:S01]  /*e770*/  UIADD3 UR8, UPT, UPT, UR8, 0x440, URZ ;  /* 0x0000044008087890 */ /* 0x000fe2000fffe0ff */
[----:B------:R-:W-:Y:S01]  /*e780*/  LOP3.LUT R4, R4, 0x3, RZ, 0xc0, !PT ;  /* 0x0000000304047812 */ /* 0x000fe200078ec0ff */
[----:B------:R-:W-:Y:S01]  /*e790*/  IMAD.X R12, RZ, RZ, UR5, P2 ;  /* 0x00000005ff0c7e24 */ /* 0x000fe200090e06ff */
[----:B------:R-:W-:-:S02]  /*e7a0*/  LOP3.LUT R8, R6, 0x300, RZ, 0xc0, !PT ;  /* 0x0000030006087812 */ /* 0x000fc400078ec0ff */
[----:B------:R-:W-:Y:S01]  /*e7b0*/  LEA R6, R3, UR7, 0x1 ;  /* 0x0000000703067c11 */ /* 0x000fe2000f8e08ff */
[----:B------:R-:W-:Y:S01]  /*e7c0*/  IMAD.MOV R9, RZ, RZ, -R4 ;  /* 0x000000ffff097224 */ /* 0x000fe200078e0a04 */
[----:B------:R-:W-:Y:S02]  /*e7d0*/  IADD3 R5, PT, PT, R5, R8, RZ ;  /* 0x0000000805057210 */ /* 0x000fe40007ffe0ff */
[----:B---3--:R-:W-:-:S04]  /*e7e0*/  LEA R10, P2, R11, UR14, 0x2 ;  /* 0x0000000e0b0a7c11 */ /* 0x008fc8000f8410ff */
[----:B------:R-:W-:Y:S01]  /*e7f0*/  LEA.HI.X R11, R11, UR15, R12, 0x2, P2 ;  /* 0x0000000f0b0b7c11 */ /* 0x000fe200090f140c */
[----:B0-----:R-:W-:-:S06]  /*e800*/  ULEA UR8, UR9, UR8, 0x18 ;  /* 0x0000000809087291 */ /* 0x001fcc000f8ec0ff */
[----:B------:R-:W-:Y:S02]  /*e810*/  IADD3 R4, PT, PT, R6, UR8, RZ ;  /* 0x0000000806047c10 */ /* 0x000fe4000fffe0ff */
[----:B------:R-:W-:-:S07]  /*e820*/  LEA R8, R3, UR8, 0x2 ;  /* 0x0000000803087c11 */ /* 0x000fce000f8e10ff */
.L_x_735:
        /* <DEDUP_REMOVED lines=15> */
.L_x_734:
[----:B------:R-:W-:Y:S05]  /*e920*/  BSYNC.RECONVERGENT B1 ;  /* 0x0000000000017941 */ /* 0x000fea0003800200 */
.L_x_733:
[----:B------:R-:W-:Y:S05]  /*e930*/  @!P1 BRA `(.L_x_732) ;  /* 0x0000000000d49947 */ /* 0x000fea0003800000 */
[----:B------:R-:W0:Y:S01]  /*e940*/  S2R R8, SR_CgaCtaId ;  /* 0x0000000000087919 */ /* 0x000e220000008800 */
[----:B------:R-:W5:Y:S01]  /*e950*/  LDCU.64 UR14, c[0x0][0x480] ;  /* 0x00009000ff0e77ac */ /* 0x000f620008000a00 */
[----:B------:R-:W-:Y:S01]  /*e960*/  LEA R4, R5, UR7, 0x1 ;  /* 0x0000000705047c11 */ /* 0x000fe2000f8e08ff */
[----:B------:R-:W-:Y:S01]  /*e970*/  IMAD.U32 R9, RZ, RZ, UR10 ;  /* 0x0000000aff097e24 */ /* 0x000fe2000f8e00ff */
[----:B---3--:R-:W-:Y:S01]  /*e980*/  MOV R7, 0x400 ;  /* 0x0000040000077802 */ /* 0x008fe20000000f00 */
[----:B------:R-:W-:Y:S01]  /*e990*/  USHF.L.U32 UR8, UR10, 0x2, URZ ;  /* 0x000000020a087899 */ /* 0x000fe200080006ff */
[----:B------:R-:W-:Y:S01]  /*e9a0*/  ISETP.NE.AND P1, PT, RZ, UR12, PT ;  /* 0x0000000cff007c0c */ /* 0x000fe2000bf25270 */
[----:B------:R-:W-:Y:S01]  /*e9b0*/  IMAD R6, R9, -0x2, R4 ;  /* 0xfffffffe09067824 */ /* 0x000fe200078e0204 */
[----:B------:R-:W-:Y:S01]  /*e9c0*/  IADD3 R7, PT, PT, R7, 0x440, RZ ;  /* 0x0000044007077810 */ /* 0x000fe20007ffe0ff */
[----:B------:R-:W-:Y:S01]  /*e9d0*/  UISETP.NE.AND UP0, UPT, UR12, URZ, UPT ;  /* 0x000000ff0c00728c */ /* 0x000fe2000bf05270 */
[----:B------:R-:W-:-:S02]  /*e9e0*/  IADD3 R9, P2, PT, R5, UR4, RZ ;  /* 0x0000000405097c10 */ /* 0x000fc4000ff5e0ff */
[----:B------:R-:W-:-:S03]  /*e9f0*/  LEA R4, R5, -UR8, 0x2 ;  /* 0x8000000805047c11 */ /* 0x000fc6000f8e10ff */
[----:B------:R-:W-:Y:S02]  /*ea00*/  PLOP3.LUT P0, PT, PT, PT, UP0, 0x80, 0x8 ;  /* 0x000000000008781c */ /* 0x000fe40003f0f008 */
[C---:B-----5:R-:W-:Y:S02]  /*ea10*/  LEA R10, P3, R9.reuse, UR14, 0x2 ;  /* 0x0000000e090a7c11 */ /* 0x060fe4000f8610ff */
[----:B0-----:R-:W-:Y:S01]  /*ea20*/  LEA R7, R8, R7, 0x18 ;  /* 0x0000000708077211 */ /* 0x001fe200078ec0ff */
[----:B------:R-:W-:Y:S01]  /*ea30*/  IMAD.X R8, RZ, RZ, UR5, P2 ;  /* 0x00000005ff087e24 */ /* 0x000fe200090e06ff */
[----:B------:R-:W-:Y:S02]  /*ea40*/  IADD3 R10, P2, PT, R10, 0x800, RZ ;  /* 0x000008000a0a7810 */ /* 0x000fe40007f5e0ff */
[----:B------:R-:W-:Y:S02]  /*ea50*/  IADD3 R4, PT, PT, R4, 0x800, R7 ;  /* 0x0000080004047810 */ /* 0x000fe40007ffe007 */
[----:B------:R-:W-:-:S02]  /*ea60*/  LEA.HI.X R9, R9, UR15, R8, 0x2, P3 ;  /* 0x0000000f09097c11 */ /* 0x000fc400098f1408 */
[----:B------:R-:W-:Y:S02]  /*ea70*/  IADD3 R8, PT, PT, R6, 0x400, R7 ;  /* 0x0000040006087810 */ /* 0x000fe40007ffe007 */
[----:B------:R-:W-:-:S07]  /*ea80*/  IADD3.X R11, PT, PT, RZ, R9, RZ, P2, !PT ;  /* 0x00000009ff0b7210 */ /* 0x000fce00017fe4ff */
.L_x_736:
[----:B------:R-:W2:Y:S01]  /*ea90*/  LDS R6, [R4+-0x800] ;  /* 0xfff8000004067984 */ /* 0x000ea20000000800 */
[----:B------:R-:W-:-:S05]  /*eaa0*/  VIADD R5, R5, 0x400 ;  /* 0x0000040005057836 */ /* 0x000fca0000000000 */
[----:B------:R-:W-:Y:S01]  /*eab0*/  ISETP.GE.AND P2, PT, R5, UR44, PT ;  /* 0x0000002c05007c0c */ /* 0x000fe2000bf46270 */
[----:B--2---:R-:W-:-:S05]  /*eac0*/  FMUL.FTZ R15, R6, R13 ;  /* 0x0000000d060f7220 */ /* 0x004fca0000410000 */
[----:B------:R-:W-:-:S04]  /*ead0*/  F2FP.F16.F32.PACK_AB R6, RZ, R15 ;  /* 0x0000000fff06723e */ /* 0x000fc800000000ff */
[----:B------:R-:W-:-:S05]  /*eae0*/  PRMT R7, R6, 0x7610, R7 ;  /* 0x0000761006077816 */ /* 0x000fca0000000007 */
[----:B------:R0:W-:Y:S04]  /*eaf0*/  STS.U16 [R8+-0x400], R7 ;  /* 0xfffc000708007388 */ /* 0x0001e80000000400 */
[----:B------:R-:W2:Y:S01]  /*eb00*/  LDS R6, [R4+-0x400] ;  /* 0xfffc000004067984 */ /* 0x000ea20000000800 */
[----:B0-----:R-:W-:Y:S01]  /*eb10*/  MOV R7, R11 ;  /* 0x0000000b00077202 */ /* 0x001fe20000000f00 */
[----:B--2---:R-:W-:-:S05]  /*eb20*/  FMUL.FTZ R17, R6, R13 ;  /* 0x0000000d06117220 */ /* 0x004fca0000410000 */
[----:B------:R-:W-:-:S04]  /*eb30*/  F2FP.F16.F32.PACK_AB R6, RZ, R17 ;  /* 0x00000011ff06723e */ /* 0x000fc800000000ff */
[----:B------:R-:W-:-:S05]  /*eb40*/  PRMT R12, R6, 0x7610, R12 ;  /* 0x00007610060c7816 */ /* 0x000fca000000000c */
[----:B------:R-:W-:Y:S04]  /*eb50*/  STS.U16 [R8+-0x200], R12 ;  /* 0xfffe000c08007388 */ /* 0x000fe80000000400 */
[----:B------:R-:W0:Y:S02]  /*eb60*/  LDS R6, [R4] ;  /* 0x0000000004067984 */ /* 0x000e240000000800 */
[----:B0-----:R-:W-:-:S05]  /*eb70*/  FMUL.FTZ R19, R6, R13 ;  /* 0x0000000d06137220 */ /* 0x001fca0000410000 */
[----:B------:R-:W-:-:S05]  /*eb80*/  F2FP.F16.F32.PACK_AB R6, RZ, R19 ;  /* 0x00000013ff06723e */ /* 0x000fca00000000ff */
[----:B------:R0:W-:Y:S04]  /*eb90*/  STS.U16 [R8], R6 ;  /* 0x0000000608007388 */ /* 0x0001e80000000400 */
[----:B------:R2:W3:Y:S01]  /*eba0*/  LDS R9, [R4+0x400] ;  /* 0x0004000004097984 */ /* 0x0004e20000000800 */
[----:B0-----:R-:W-:Y:S02]  /*ebb0*/  IMAD.MOV.U32 R6, RZ, RZ, R10 ;  /* 0x000000ffff067224 */ /* 0x001fe400078e000a */
[----:B--2---:R-:W-:-:S03]  /*ebc0*/  VIADD R4, R4, 0x1000 ;  /* 0x0000100004047836 */ /* 0x004fc60000000000 */
[----:B------:R-:W-:Y:S01]  /*ebd0*/  @P0 STG.E desc[UR36][R6.64+-0x800], R15 ;  /* 0xfff8000f06000986 */ /* 0x000fe2000c101924 */
[----:B------:R-:W-:Y:S02]  /*ebe0*/  PLOP3.LUT P0, PT, P1, PT, PT, 0x80, 0x8 ;  /* 0x000000000008781c */ /* 0x000fe40000f0f070 */
[----:B------:R-:W-:-:S04]  /*ebf0*/  IADD3 R10, P3, PT, R6, 0x1000, RZ ;  /* 0x00001000060a7810 */ /* 0x000fc80007f7e0ff */
[----:B------:R-:W-:-:S07]  /*ec00*/  IADD3.X R11, PT, PT, RZ, R7, RZ, P3, !PT ;  /* 0x00000007ff0b7210 */ /* 0x000fce0001ffe4ff */
[----:B------:R-:W-:Y:S04]  /*ec10*/  @P0 STG.E desc[UR36][R6.64+-0x400], R17 ;  /* 0xfffc001106000986 */ /* 0x000fe8000c101924 */
[----:B------:R-:W-:Y:S01]  /*ec20*/  @P0 STG.E desc[UR36][R6.64], R19 ;  /* 0x0000001306000986 */ /* 0x000fe2000c101924 */
[----:B---3--:R-:W-:-:S05]  /*ec30*/  FMUL.FTZ R21, R9, R13 ;  /* 0x0000000d09157220 */ /* 0x008fca0000410000 */
[----:B------:R-:W-:Y:S01]  /*ec40*/  @P0 STG.E desc[UR36][R6.64+0x400], R21 ;  /* 0x0004001506000986 */ /* 0x000fe2000c101924 */
[----:B------:R-:W-:-:S05]  /*ec50*/  F2FP.F16.F32.PACK_AB R9, RZ, R21 ;  /* 0x00000015ff09723e */ /* 0x000fca00000000ff */
[----:B------:R0:W-:Y:S02]  /*ec60*/  STS.U16 [R8+0x200], R9 ;  /* 0x0002000908007388 */ /* 0x0001e40000000400 */
[----:B0-----:R-:W-:Y:S01]  /*ec70*/  IADD3 R8, PT, PT, R8, 0x800, RZ ;  /* 0x0000080008087810 */ /* 0x001fe20007ffe0ff */
[----:B------:R-:W-:Y:S06]  /*ec80*/  @!P2 BRA `(.L_x_736) ;  /* 0xfffffffc0080a947 */ /* 0x000fec000383ffff */
.L_x_732:
[----:B------:R-:W-:Y:S05]  /*ec90*/  BSYNC.RECONVERGENT B0 ;  /* 0x0000000000007941 */ /* 0x000fea0003800200 */
.L_x_731:
[----:B------:R-:W-:Y:S01]  /*eca0*/  UIADD3 UR14, UPT, UPT, UR44, -0x1, URZ ;  /* 0xffffffff2c0e7890 */ /* 0x000fe2000fffe0ff */
[----:B------:R-:W5:Y:S01]  /*ecb0*/  S2R R22, SR_CgaCtaId ;  /* 0x0000000000167919 */ /* 0x000f620000008800 */
[----:B------:R-:W1:Y:S01]  /*ecc0*/  LDCU UR15, c[0x0][0x40c] ;  /* 0x00008180ff0f77ac */ /* 0x000e620008000800 */
[----:B------:R-:W4:Y:S01]  /*ecd0*/  S2UR UR5, SR_CTAID.Y ;  /* 0x00000000000579c3 */ /* 0x000f220000002600 */
[C---:B--2---:R-:W-:Y:S01]  /*ece0*/  IMAD.SHL.U32 R13, R3.reuse, 0x8, RZ ;  /* 0x00000008030d7824 */ /* 0x044fe200078e00ff */
[----:B------:R-:W-:Y:S01]  /*ecf0*/  MOV R8, 0x400 ;  /* 0x0000040000087802 */ /* 0x000fe20000000f00 */
[----:B------:R-:W-:Y:S01]  /*ed00*/  USHF.R.S32.HI UR4, URZ, 0x1f, UR14 ;  /* 0x0000001fff047899 */ /* 0x000fe2000801140e */
[----:B0-----:R-:W-:Y:S01]  /*ed10*/  IMAD.SHL.U32 R4, R3, 0x10, RZ ;  /* 0x0000001003047824 */ /* 0x001fe200078e00ff */
[----:B------:R-:W4:Y:S01]  /*ed20*/  LDCU UR9, c[0x0][0x3f8] ;  /* 0x00007f00ff0977ac */ /* 0x000f220008000800 */
[----:B------:R-:W-:Y:S01]  /*ed30*/  LOP3.LUT R13, R13, 0xf8, RZ, 0xc0, !PT ;  /* 0x000000f80d0d7812 */ /* 0x000fe200078ec0ff */
[----:B------:R-:W-:Y:S01]  /*ed40*/  BSSY.RECONVERGENT B0, `(.L_x_737) ;  /* 0x000001f000007945 */ /* 0x000fe20003800200 */
[----:B------:R-:W-:Y:S01]  /*ed50*/  IADD3 R5, PT, PT, R8, 0x240, RZ ;  /* 0x0000024008057810 */ /* 0x000fe20007ffe0ff */
[----:B------:R-:W-:Y:S01]  /*ed60*/  ULEA.HI UR4, UR4, UR14, URZ, 0x3 ;  /* 0x0000000e04047291 */ /* 0x000fe2000f8f18ff */
[----:B------:R-:W-:Y:S01]  /*ed70*/  LOP3.LUT R4, R4, 0x1f0, RZ, 0xc0, !PT ;  /* 0x000001f004047812 */ /* 0x000fe200078ec0ff */
[----:B------:R-:W0:Y:S01]  /*ed80*/  LDCU UR11, c[0x0][0x3f4] ;  /* 0x00007e80ff0b77ac */ /* 0x000e220008000800 */
[----:B---3--:R-:W-:Y:S01]  /*ed90*/  CS2R R6, SRZ ;  /* 0x0000000000067805 */ /* 0x008fe2000001ff00 */
[----:B------:R-:W-:-:S04]  /*eda0*/  ULOP3.LUT UR4, UR4, 0xfffffff8, URZ, 0xc0, !UPT ;  /* 0xfffffff804047892 */ /* 0x000fc8000f8ec0ff */
[----:B------:R-:W-:Y:S02]  /*edb0*/  UIADD3 UR4, UPT, UPT, UR14, -UR4, URZ ;  /* 0x800000040e047290 */ /* 0x000fe4000fffe0ff */
[----:B----4-:R-:W-:-:S04]  /*edc0*/  UIMAD UR5, UR5, UR9, UR16 ;  /* 0x00000009050572a4 */ /* 0x010fc8000f8e0210 */
[----:B------:R-:W-:Y:S01]  /*edd0*/  ISETP.NE.AND P0, PT, R0, UR4, PT ;  /* 0x0000000400007c0c */ /* 0x000fe2000bf05270 */
[----:B------:R-:W-:-:S03]  /*ede0*/  UIMAD UR8, UR5, 0xa0, URZ ;  /* 0x000000a0050878a4 */ /* 0x000fc6000f8e02ff */
[----:B-1----:R-:W-:Y:S01]  /*edf0*/  ISETP.NE.OR P0, PT, RZ, UR15, P0 ;  /* 0x0000000fff007c0c */ /* 0x002fe20008705670 */
[----:B0-----:R-:W-:Y:S01]  /*ee00*/  IMAD.U32 R24, RZ, RZ, UR11 ;  /* 0x0000000bff187e24 */ /* 0x001fe2000f8e00ff */
[----:B-----5:R-:W-:Y:S02]  /*ee10*/  LEA R5, R22, R5, 0x18 ;  /* 0x0000000516057211 */ /* 0x020fe400078ec0ff */
[----:B------:R-:W-:Y:S01]  /*ee20*/  ISETP.GT.U32.OR P0, PT, R13, 0x9f, P0 ;  /* 0x0000009f0d00780c */ /* 0x000fe20000704470 */
[C-C-:B------:R-:W-:Y:S01]  /*ee30*/  IMAD R33, R24.reuse, UR6, R13.reuse ;  /* 0x0000000618217c24 */ /* 0x140fe2000f8e020d */
[----:B------:R-:W-:Y:S02]  /*ee40*/  IADD3 R20, PT, PT, R5, R4, RZ ;  /* 0x0000000405147210 */ /* 0x000fe40007ffe0ff */
[----:B------:R-:W-:Y:S01]  /*ee50*/  CS2R R4, SRZ ;  /* 0x0000000000047805 */ /* 0x000fe2000001ff00 */
[----:B------:R-:W-:-:S08]  /*ee60*/  IMAD R27, R24, UR8, R13 ;  /* 0x00000008181b7c24 */ /* 0x000fd0000f8e020d */
[----:B------:R-:W-:Y:S05]  /*ee70*/  @P0 BRA `(.L_x_738) ;  /* 0x00000000002c0947 */ /* 0x000fea0003800000 */
[----:B------:R-:W0:Y:S01]  /*ee80*/  LDCU.64 UR12, c[0x0][0x3b0] ;  /* 0x00007600ff0c77ac */ /* 0x000e220008000a00 */
[----:B------:R-:W-:Y:S01]  /*ee90*/  HFMA2 R7, -RZ, RZ, 0, 0 ;  /* 0x00000000ff077431 */ /* 0x000fe200000001ff */
[----:B0-----:R-:W-:-:S04]  /*eea0*/  UISETP.NE.U32.AND UP0, UPT, UR12, URZ, UPT ;  /* 0x000000ff0c00728c */ /* 0x001fc8000bf05070 */
[----:B------:R-:W-:-:S09]  /*eeb0*/  UISETP.NE.AND.EX UP0, UPT, UR13, URZ, UPT, UP0 ;  /* 0x000000ff0d00728c */ /* 0x000fd2000bf05300 */
[----:B------:R-:W-:Y:S05]  /*eec0*/  BRA.U !UP0, `(.L_x_739) ;  /* 0x0000000108147547 */ /* 0x000fea000b800000 */
[----:B------:R-:W0:Y:S01]  /*eed0*/  S2R R6, SR_CTAID.X ;  /* 0x0000000000067919 */ /* 0x000e220000002500 */
[----:B------:R-:W1:Y:S01]  /*eee0*/  LDC.64 R4, c[0x0][0x3b0] ;  /* 0x0000ec00ff047b82 */ /* 0x000e620000000a00 */
[----:B0-----:R-:W-:-:S04]  /*eef0*/  IMAD R7, R6, 0xa0, R13 ;  /* 0x000000a006077824 */ /* 0x001fc800078e020d */
[----:B-1----:R-:W-:-:S06]  /*ef00*/  IMAD.WIDE.U32 R4, R7, 0x2, R4 ;  /* 0x0000000207047825 */ /* 0x002fcc00078e0004 */
[----:B------:R-:W5:Y:S02]  /*ef10*/  LDG.E.128 R4, desc[UR36][R4.64] ;  /* 0x0000002404047981 */ /* 0x000f64000c1e1d00 */
.L_x_739:
[----:B-----5:R0:W-:Y:S02]  /*ef20*/  STS.128 [R20], R4 ;  /* 0x0000000414007388 */ /* 0x0201e40000000c00 */
.L_x_738:
[----:B------:R-:W-:Y:S05]  /*ef30*/  BSYNC.RECONVERGENT B0 ;  /* 0x0000000000007941 */ /* 0x000fea0003800200 */
.L_x_737:
[----:B------:R-:W-:Y:S01]  /*ef40*/  ISETP.GT.U32.AND P0, PT, R13, 0x9f, PT ;  /* 0x0000009f0d00780c */ /* 0x000fe20003f04070 */
[----:B------:R-:W-:Y:S01]  /*ef50*/  BAR.SYNC.DEFER_BLOCKING 0x0 ;  /* 0x0000000000007b1d */ /* 0x000fe20000010000 */
[----:B------:R-:W-:Y:S02]  /*ef60*/  CS2R R16, SRZ ;  /* 0x0000000000107805 */ /* 0x000fe4000001ff00 */
[----:B------:R-:W-:Y:S02]  /*ef70*/  CS2R R18, SRZ ;  /* 0x0000000000127805 */ /* 0x000fe4000001ff00 */
[----:B------:R-:W-:Y:S01]  /*ef80*/  CS2R R14, SRZ ;  /* 0x00000000000e7805 */ /* 0x000fe2000001ff00 */
[----:B------:R-:W-:Y:S01]  /*ef90*/  IMAD.MOV.U32 R12, RZ, RZ, RZ ;  /* 0x000000ffff0c7224 */ /* 0x000fe200078e00ff */
[----:B------:R-:W-:Y:S01]  /*efa0*/  MOV R21, RZ ;  /* 0x000000ff00157202 */ /* 0x000fe20000000f00 */
[----:B------:R-:W1:Y:S01]  /*efb0*/  LDCU UR11, c[0x0][0x40c] ;  /* 0x00008180ff0b77ac */ /* 0x000e620008000800 */
[----:B------:R-:W-:Y:S04]  /*efc0*/  BSSY.RECONVERGENT B0, `(.L_x_740) ;  /* 0x0000243000007945 */ /* 0x000fe80003800200 */
[----:B------:R-:W-:Y:S05]  /*efd0*/  @P0 BRA `(.L_x_741) ;  /* 0x0000002400040947 */ /* 0x000fea0003800000 */
[----:B------:R-:W2:Y:S01]  /*efe0*/  LDC.64 R10, c[0x0][0x3c0] ;  /* 0x0000f000ff0a7b82 */ /* 0x000ea20000000a00 */
[----:B------:R-:W-:Y:S01]  /*eff0*/  VIADD R30, R0, UR10 ;  /* 0x0000000a001e7c36 */ /* 0x000fe20008000000 */
[----:B------:R-:W-:Y:S01]  /*f000*/  VIMNMX R31, PT, PT, R24, UR14, PT ;  /* 0x0000000e181f7c48 */ /* 0x000fe2000bfe0100 */
[----:B------:R-:W-:Y:S01]  /*f010*/  BSSY.RECONVERGENT B1, `(.L_x_742) ;  /* 0x000010f000017945 */ /* 0x000fe20003800200 */
[----:B------:R-:W-:Y:S01]  /*f020*/  IADD3 R9, PT, PT, R8, 0x440, RZ ;  /* 0x0000044008097810 */ /* 0x000fe20007ffe0ff */
[----:B------:R-:W-:Y:S01]  /*f030*/  IMAD.MOV.U32 R16, RZ, RZ, RZ ;  /* 0x000000ffff107224 */ /* 0x000fe200078e00ff */
[----:B------:R-:W-:Y:S02]  /*f040*/  ISETP.GE.AND P0, PT, R30, R31, PT ;  /* 0x0000001f1e00720c */ /* 0x000fe40003f06270 */
[----:B------:R-:W-:-:S04]  /*f050*/  LEA R22, R22, R9, 0x18 ;  /* 0x0000000916167211 */ /* 0x000fc800078ec0ff */
[----:B------:R-:W-:Y:S01]  /*f060*/  IADD3 R23, PT, PT, R22, UR7, RZ ;  /* 0x0000000716177c10 */ /* 0x000fe2000fffe0ff */
[----:B--2---:R-:W-:-:S04]  /*f070*/  IMAD.WIDE R8, R27, 0x2, R10 ;  /* 0x000000021b087825 */ /* 0x004fc800078e020a */
[----:B------:R-:W-:Y:S02]  /*f080*/  IMAD.WIDE R10, R33, 0x2, R10 ;  /* 0x00000002210a7825 */ /* 0x000fe400078e020a */
[----:B------:R-:W-:Y:S05]  /*f090*/  @P0 BRA `(.L_x_743) ;  /* 0x0000001000180947 */ /* 0x000fea0003800000 */
[----:B------:R-:W-:Y:S01]  /*f0a0*/  ULOP3.LUT UR6, URZ, UR10, URZ, 0x33, !UPT ;  /* 0x0000000aff067292 */ /* 0x000fe2000f8e33ff */
[----:B------:R-:W-:Y:S01]  /*f0b0*/  VIADDMNMX R15, R30, 0x8, R31, !PT ;  /* 0x000000081e0f7846 */ /* 0x000fe2000780011f */
[----:B------:R-:W2:Y:S01]  /*f0c0*/  LDC.64 R28, c[0x0][0x458] ;  /* 0x00011600ff1c7b82 */ /* 0x000ea20000000a00 */
[----:B------:R-:W-:Y:S01]  /*f0d0*/  UIMAD UR5, UR38, UR9, UR16 ;  /* 0x00000009260572a4 */ /* 0x000fe2000f8e0210 */
[----:B------:R-:W-:Y:S01]  /*f0e0*/  BSSY.RECONVERGENT B2, `(.L_x_744) ;  /* 0x0000052000027945 */ /* 0x000fe20003800200 */
[----:B------:R-:W-:Y:S01]  /*f0f0*/  HFMA2 R21, -RZ, RZ, 0, 0 ;  /* 0x00000000ff157431 */ /* 0x000fe200000001ff */
[----:B------:R-:W-:Y:S01]  /*f100*/  IADD3 R32, PT, PT, -R0, UR6, R15 ;  /* 0x0000000600207c10 */ /* 0x000fe2000fffe10f */
[----:B------:R-:W-:Y:S01]  /*f110*/  IMAD.MOV.U32 R40, RZ, RZ, R30 ;  /* 0x000000ffff287224 */ /* 0x000fe200078e001e */
[----:B------:R-:W-:Y:S01]  /*f120*/  CS2R R18, SRZ ;  /* 0x0000000000127805 */ /* 0x000fe2000001ff00 */
[----:B------:R-:W-:Y:S01]  /*f130*/  IMAD.U32 R12, RZ, RZ, UR5 ;  /* 0x00000005ff0c7e24 */ /* 0x000fe2000f8e00ff */
[----:B------:R-:W-:-:S02]  /*f140*/  LOP3.LUT R14, R32, 0x18, RZ, 0xc0, !PT ;  /* 0x00000018200e7812 */ /* 0x000fc400078ec0ff */
[----:B------:R-:W-:Y:S01]  /*f150*/  CS2R R16, SRZ ;  /* 0x0000000000107805 */ /* 0x000fe2000001ff00 */
[----:B------:R-:W-:Y:S01]  /*f160*/  IMAD R15, R12, 0xa0, R13 ;  /* 0x000000a00c0f7824 */ /* 0x000fe200078e020d */
[----:B------:R-:W-:Y:S02]  /*f170*/  ISETP.NE.AND P0, PT, R14, 0x18, PT ;  /* 0x000000180e00780c */ /* 0x000fe40003f05270 */
[----:B------:R-:W-:Y:S01]  /*f180*/  MOV R12, RZ ;  /* 0x000000ff000c7202 */ /* 0x000fe20000000f00 */
[----:B--2---:R-:W-:Y:S01]  /*f190*/  IMAD.WIDE R28, R15, 0x2, R28 ;  /* 0x000000020f1c7825 */ /* 0x004fe200078e021c */
[----:B------:R-:W-:-:S09]  /*f1a0*/  CS2R R14, SRZ ;  /* 0x00000000000e7805 */ /* 0x000fd2000001ff00 */
[----:B------:R-:W-:Y:S05]  /*f1b0*/  @!P0 BRA `(.L_x_745) ;  /* 0x0000000400108947 */ /* 0x000fea0003800000 */
[----:B------:R-:W2:Y:S01]  /*f1c0*/  LDCU.64 UR12, c[0x0][0x3c0] ;  /* 0x00007800ff0c77ac */ /* 0x000ea20008000a00 */
[----:B------:R-:W-:Y:S01]  /*f1d0*/  IMAD R24, R30, 0xa0, RZ ;  /* 0x000000a01e187824 */ /* 0x000fe200078e02ff */
[----:B------:R-:W-:Y:S02]  /*f1e0*/  LEA.HI R21, R32, 0x1, RZ, 0x1d ;  /* 0x0000000120157811 */ /* 0x000fe400078fe8ff */
[----:B------:R-:W-:Y:S01]  /*f1f0*/  MOV R40, R30 ;  /* 0x0000001e00287202 */ /* 0x000fe20000000f00 */
[----:B------:R-:W-:-:S04]  /*f200*/  IMAD.WIDE.U32 R24, R24, 0x2, RZ ;  /* 0x0000000218187825 */ /* 0x000fc800078e00ff */
[----:B------:R-:W-:-:S04]  /*f210*/  IMAD.WIDE R26, R27, 0x2, R24 ;  /* 0x000000021b1a7825 */ /* 0x000fc800078e0218 */
[----:B------:R-:W-:Y:S01]  /*f220*/  IMAD.WIDE R24, R33, 0x2, R24 ;  /* 0x0000000221187825 */ /* 0x000fe200078e0218 */
[----:B--2---:R-:W-:Y:S02]  /*f230*/  IADD3 R43, P0, PT, R26, UR12, RZ ;  /* 0x0000000c1a2b7c10 */ /* 0x004fe4000ff1e0ff */
[----:B------:R-:W-:Y:S02]  /*f240*/  IADD3 R41, P1, PT, R24, UR12, RZ ;  /* 0x0000000c18297c10 */ /* 0x000fe4000ff3e0ff */
[----:B------:R-:W-:Y:S01]  /*f250*/  LOP3.LUT R24, R21, 0x3, RZ, 0xc0, !PT ;  /* 0x0000000315187812 */ /* 0x000fe200078ec0ff */
[----:B------:R-:W-:Y:S01]  /*f260*/  IMAD.MOV.U32 R21, RZ, RZ, RZ ;  /* 0x000000ffff157224 */ /* 0x000fe200078e00ff */
[----:B------:R-:W-:Y:S02]  /*f270*/  IADD3.X R42, PT, PT, R25, UR13, RZ, P1, !PT ;  /* 0x0000000d192a7c10 */ /* 0x000fe40008ffe4ff */
[----:B------:R-:W-:Y:S02]  /*f280*/  LEA R25, R0, UR7, 0x1 ;  /* 0x0000000700197c11 */ /* 0x000fe4000f8e08ff */
[----:B------:R-:W-:-:S02]  /*f290*/  IADD3.X R52, PT, PT, R27, UR13, RZ, P0, !PT ;  /* 0x0000000d1b347c10 */ /* 0x000fc400087fe4ff */
[----:B------:R-:W-:Y:S01]  /*f2a0*/  IADD3 R27, PT, PT, -R24, RZ, RZ ;  /* 0x000000ff181b7210 */ /* 0x000fe20007ffe1ff */
[----:B------:R-:W-:-:S07]  /*f2b0*/  IMAD.IADD R26, R22, 0x1, R25 ;  /* 0x00000001161a7824 */ /* 0x000fce00078e0219 */
.L_x_747:
[----:B------:R-:W-:Y:S01]  /*f2c0*/  IMAD.MOV.U32 R24, RZ, RZ, R41 ;  /* 0x000000ffff187224 */ /* 0x000fe200078e0029 */
[----:B------:R-:W-:Y:S01]  /*f2d0*/  MOV R25, R42 ;  /* 0x0000002a00197202 */ /* 0x000fe20000000f00 */
[----:B------:R-:W2:Y:S04]  /*f2e0*/  LDS.U16 R33, [R26] ;  /* 0x000000001a217984 */ /* 0x000ea80000000400 */
[----:B------:R3:W5:Y:S01]  /*f2f0*/  LDG.E.128 R36, desc[UR36][R24.64] ;  /* 0x0000002418247981 */ /* 0x000762000c1e1d00 */
[----:B------:R-:W-:Y:S01]  /*f300*/  UISETP.NE.AND UP0, UPT, UR15, URZ, UPT ;  /* 0x000000ff0f00728c */ /* 0x000fe2000bf05270 */
[----:B--2---:R-:W-:-:S08]  /*f310*/  HADD2.F32 R34, -RZ, R33.H0_H0 ;  /* 0x20000021ff227230 */ /* 0x004fd00000004100 */
[----:B---3--:R-:W-:Y:S05]  /*f320*/  BRA.U UP0, `(.L_x_746) ;  /* 0x0000000100507547 */ /* 0x008fea000b800000 */
[----:B------:R-:W-:Y:S01]  /*f330*/  ISETP.NE.AND P0, PT, R2, RZ, PT ;  /* 0x000000ff0200720c */ /* 0x000fe20003f05270 */
[----:B------:R-:W2:-:S12]  /*f340*/  LDS.128 R44, [R20] ;  /* 0x00000000142c7984 */ /* 0x000e980000000c00 */
[----:B------:R-:W-:Y:S01]  /*f350*/  VOTEU.ANY UP0, P0 ;  /* 0x0000000000ff7886 */ /* 0x000fe20000000100 */
[----:B------:R-:W-:-:S13]  /*f360*/  PLOP3.LUT P0, PT, PT, PT, UP0, 0x80, 0x8 ;  /* 0x000000000008781c */ /* 0x000fda0003f0f008 */
[----:B------:R-:W3:Y:S01]  /*f370*/  @P0 LDG.E.128 R48, desc[UR36][R28.64] ;  /* 0x000000241c300981 */ /* 0x000ee2000c1e1d00 */
[----:B------:R-:W-:Y:S01]  /*f380*/  PLOP3.LUT P0, PT, PT, PT, UP0, 0x80, 0x8 ;  /* 0x000000000008781c */ /* 0x000fe20003f0f008 */
[----:B------:R-:W-:Y:S01]  /*f390*/  IMAD.MOV.U32 R24, RZ, RZ, R43 ;  /* 0x000000ffff187224 */ /* 0x000fe200078e002b */
[----:B------:R-:W-:Y:S02]  /*f3a0*/  PLOP3.LUT P1, PT, PT, PT, UP0, 0x80, 0x8 ;  /* 0x000000000008781c */ /* 0x000fe40003f2f008 */
[----:B------:R-:W-:Y:S02]  /*f3b0*/  PLOP3.LUT P2, PT, PT, PT, UP0, 0x80, 0x8 ;  /* 0x000000000008781c */ /* 0x000fe40003f4f008 */
[----:B------:R-:W-:Y:S02]  /*f3c0*/  PLOP3.LUT P3, PT, PT, PT, UP0, 0x80, 0x8 ;  /* 0x000000000008781c */ /* 0x000fe40003f6f008 */
[----:B------:R-:W-:Y:S01]  /*f3d0*/  MOV R25, R52 ;  /* 0x0000003400197202 */ /* 0x000fe20000000f00 */
[----:B--2--5:R-:W-:-:S02]  /*f3e0*/  HFMA2 R36, R36, 1, 1, R44 ;  /* 0x3c003c0024247831 */ /* 0x024fc4000000002c */
[----:B------:R-:W-:Y:S02]  /*f3f0*/  HADD2 R37, R37, R45 ;  /* 0x0000002d25257230 */ /* 0x000fe40000000000 */
[----:B------:R-:W-:Y:S02]  /*f400*/  HFMA2 R38, R38, 1, 1, R46 ;  /* 0x3c003c0026267831 */ /* 0x000fe4000000002e */
[----:B------:R-:W-:Y:S02]  /*f410*/  HADD2 R39, R39, R47 ;  /* 0x0000002f27277230 */ /* 0x000fe40000000000 */
[----:B---3--:R-:W-:Y:S02]  /*f420*/  @P0 HMUL2 R36, R36, R48 ;  /* 0x0000003024240232 */ /* 0x008fe40000000000 */
[----:B------:R-:W-:Y:S02]  /*f430*/  @P1 HFMA2 R37, R37, R49, -RZ ;  /* 0x0000003125251231 */ /* 0x000fe400001000ff */
[----:B------:R-:W-:-:S02]  /*f440*/  @P2 HMUL2 R38, R38, R50 ;  /* 0x0000003226262232 */ /* 0x000fc40000000000 */
[----:B------:R-:W-:-:S05]  /*f450*/  @P3 HFMA2 R39, R39, R51, -RZ ;  /* 0x0000003327273231 */ /* 0x000fca00001000ff */
[----:B------:R2:W-:Y:S02]  /*f460*/  STG.E.128 desc[UR36][R24.64], R36 ;  /* 0x0000002418007986 */ /* 0x0005e4000c101d24 */
.L_x_746:
[----:B------:R-:W-:Y:S01]  /*f470*/  VIADD R27, R27, 0x1 ;  /* 0x000000011b1b7836 */ /* 0x000fe20000000000 */
[----:B------:R-:W-:Y:S01]  /*f480*/  IADD3 R43, P1, PT, R43, 0xa00, RZ ;  /* 0x00000a002b2b7810 */ /* 0x000fe20007f3e0ff */
[--C-:B--2--5:R-:W-:Y:S01]  /*f490*/  HADD2.F32 R24, -RZ, R36.reuse.H0_H0 ;  /* 0x20000024ff187230 */ /* 0x124fe20000004100 */
[----:B------:R-:W-:Y:S01]  /*f4a0*/  IADD3 R41, P2, PT, R41, 0xa00, RZ ;  /* 0x00000a0029297810 */ /* 0x000fe20007f5e0ff */
[----:B------:R-:W-:Y:S01]  /*f4b0*/  HADD2.F32 R25, -RZ, R36.H1_H1 ;  /* 0x30000024ff197230 */ /* 0x000fe20000004100 */
[----:B------:R-:W-:Y:S01]  /*f4c0*/  ISETP.NE.AND P0, PT, R27, RZ, PT ;  /* 0x000000ff1b00720c */ /* 0x000fe20003f05270 */
        /* <DEDUP_REMOVED lines=11> */
[----:B------:R-:W-:Y:S01]  /*f580*/  FFMA.FTZ R12, R34, R37, R12 ;  /* 0x00000025220c7223 */ /* 0x000fe2000001000c */
[----:B------:R-:W-:Y:S01]  /*f590*/  IADD3 R40, PT, PT, R40, 0x8, RZ ;  /* 0x0000000828287810 */ /* 0x000fe20007ffe0ff */
[----:B------:R-:W-:Y:S01]  /*f5a0*/  FFMA.FTZ R19, R34, R38, R19 ;  /* 0x0000002622137223 */ /* 0x000fe20000010013 */
[----:B------:R-:W-:-:S02]  /*f5b0*/  VIADD R26, R26, 0x10 ;  /* 0x000000101a1a7836 */ /* 0x000fc40000000000 */
[----:B------:R-:W-:Y:S01]  /*f5c0*/  FFMA.FTZ R16, R34, R39, R16 ;  /* 0x0000002722107223 */ /* 0x000fe20000010010 */
[----:B------:R-:W-:Y:S01]  /*f5d0*/  IADD3.X R42, PT, PT, RZ, R42, RZ, P2, !PT ;  /* 0x0000002aff2a7210 */ /* 0x000fe200017fe4ff */
[----:B------:R-:W-:Y:S01]  /*f5e0*/  IMAD.X R52, RZ, RZ, R52, P1 ;  /* 0x000000ffff347224 */ /* 0x000fe200008e0634 */
[----:B------:R-:W-:Y:S06]  /*f5f0*/  @P0 BRA `(.L_x_747) ;  /* 0xfffffffc00300947 */ /* 0x000fec000383ffff */
.L_x_745:
[----:B-1----:R-:W-:Y:S05]  /*f600*/  BSYNC.RECONVERGENT B2 ;  /* 0x0000000000027941 */ /* 0x002fea0003800200 */
.L_x_744:
[----:B------:R-:W-:-:S13]  /*f610*/  ISETP.GE.U32.AND P0, PT, R32, 0x18, PT ;  /* 0x000000182000780c */ /* 0x000fda0003f06070 */
[----:B------:R-:W-:Y:S05]  /*f620*/  @!P0 BRA `(.L_x_743) ;  /* 0x0000000800b48947 */ /* 0x000fea0003800000 */
[----:B------:R-:W1:Y:S02]  /*f630*/  LDCU UR5, c[0x0][0x40c] ;  /* 0x00008180ff0577ac */ /* 0x000e640008000800 */
[----:B-1----:R-:W-:-:S06]  /*f640*/  UISETP.NE.AND UP0, UPT, UR5, URZ, UPT ;  /* 0x000000ff0500728c */ /* 0x002fcc000bf05270 */
[----:B------:R-:W-:-:S13]  /*f650*/  PLOP3.LUT P0, PT, PT, PT, UP0, 0x80, 0x8 ;  /* 0x000000000008781c */ /* 0x000fda0003f0f008 */
.L_x_753:
[----:B------:R-:W-:Y:S01]  /*f660*/  IMAD R37, R40, 0xa0, RZ ;  /* 0x000000a028257824 */ /* 0x000fe200078e02ff */
[----:B------:R-:W-:-:S03]  /*f670*/  ISETP.NE.AND P5, PT, R2, RZ, PT ;  /* 0x000000ff0200720c */ /* 0x000fc60003fa5270 */
[----:B------:R-:W-:-:S05]  /*f680*/  IMAD.WIDE.U32 R24, R37, 0x2, R10 ;  /* 0x0000000225187825 */ /* 0x000fca00078e000a */
[----:B------:R1:W5:Y:S01]  /*f690*/  LDG.E.128 R44, desc[UR36][R24.64] ;  /* 0x00000024182c7981 */ /* 0x000362000c1e1d00 */
[----:B------:R-:W-:Y:S04]  /*f6a0*/  BSSY.RECONVERGENT B2, `(.L_x_748) ;  /* 0x0000014000027945 */ /* 0x000fe80003800200 */
[----:B------:R-:W-:Y:S05]  /*f6b0*/  @P0 BRA `(.L_x_749) ;  /* 0x0000000000480947 */ /* 0x000fea0003800000 */
[----:B------:R-:W-:Y:S01]  /*f6c0*/  VOTEU.ANY UP0, P5 ;  /* 0x0000000000ff7886 */ /* 0x000fe20002800100 */
[----:B------:R-:W-:Y:S01]  /*f6d0*/  PLOP3.LUT P0, PT, PT, PT, UP0, 0x80, 0x8 ;  /* 0x000000000008781c */ /* 0x000fe20003f0f008 */
[----:B-1----:R-:W1:-:S12]  /*f6e0*/  LDS.128 R24, [R20] ;  /* 0x0000000014187984 */ /* 0x002e580000000c00 */
[----:B------:R-:W2:Y:S01]  /*f6f0*/  @P0 LDG.E.128 R32, desc[UR36][R28.64] ;  /* 0x000000241c200981 */ /* 0x000ea2000c1e1d00 */
[----:B------:R-:W-:Y:S02]  /*f700*/  PLOP3.LUT P0, PT, PT, PT, UP0, 0x80, 0x8 ;  /* 0x000000000008781c */ /* 0x000fe40003f0f008 */
[----:B------:R-:W-:Y:S02]  /*f710*/  PLOP3.LUT P1, PT, PT, PT, UP0, 0x80, 0x8 ;  /* 0x000000000008781c */ /* 0x000fe40003f2f008 */
[----:B------:R-:W-:Y:S02]  /*f720*/  PLOP3.LUT P2, PT, PT, PT, UP0, 0x80, 0x8 ;  /* 0x000000000008781c */ /* 0x000fe40003f4f008 */
[----:B------:R-:W-:Y:S01]  /*f730*/  PLOP3.LUT P3, PT, PT, PT, UP0, 0x80, 0x8 ;  /* 0x000000000008781c */ /* 0x000fe20003f6f008 */
[----:B-1---5:R-:W-:Y:S02]  /*f740*/  HFMA2 R44, R44, 1, 1, R24 ;  /* 0x3c003c002c2c7831 */ /* 0x022fe40000000018 */
[----:B------:R-:W-:-:S02]  /*f750*/  HADD2 R45, R45, R25 ;  /* 0x000000192d2d7230 */ /* 0x000fc40000000000 */
[----:B------:R-:W-:Y:S02]  /*f760*/  HFMA2 R46, R46, 1, 1, R26 ;  /* 0x3c003c002e2e7831 */ /* 0x000fe4000000001a */
[----:B------:R-:W-:Y:S02]  /*f770*/  HADD2 R47, R47, R27 ;  /* 0x0000001b2f2f7230 */ /* 0x000fe40000000000 */
[----:B------:R-:W-:-:S04]  /*f780*/  IMAD.WIDE.U32 R24, R37, 0x2, R8 ;  /* 0x0000000225187825 */ /* 0x000fc800078e0008 */
[----:B--2---:R-:W-:Y:S02]  /*f790*/  @P0 HMUL2 R44, R44, R32 ;  /* 0x000000202c2c0232 */ /* 0x004fe40000000000 */
[----:B------:R-:W-:Y:S02]  /*f7a0*/  @P1 HFMA2 R45, R45, R33, -RZ ;  /* 0x000000212d2d1231 */ /* 0x000fe400001000ff */
[----:B------:R-:W-:Y:S02]  /*f7b0*/  @P2 HMUL2 R46, R46, R34 ;  /* 0x000000222e2e2232 */ /* 0x000fe40000000000 */
[----:B------:R-:W-:-:S05]  /*f7c0*/  @P3 HFMA2 R47, R47, R35, -RZ ;  /* 0x000000232f2f3231 */ /* 0x000fca00001000ff */
[----:B------:R2:W-:Y:S02]  /*f7d0*/  STG.E.128 desc[UR36][R24.64], R44 ;  /* 0x0000002c18007986 */ /* 0x0005e4000c101d24 */
.L_x_749:
[----:B------:R-:W-:Y:S05]  /*f7e0*/  BSYNC.RECONVERGENT B2 ;  /* 0x0000000000027941 */ /* 0x000fea0003800200 */
.L_x_748:
[C---:B-12---:R-:W-:Y:S01]  /*f7f0*/  IADD3 R25, PT, PT, R37.reuse, 0x500, RZ ;  /* 0x0000050025197810 */ /* 0x046fe20007ffe0ff */
[C---:B------:R-:W-:Y:S01]  /*f800*/  VIADD R41, R37.reuse, 0xa00 ;  /* 0x00000a0025297836 */ /* 0x040fe20000000000 */
[----:B------:R-:W-:Y:S01]  /*f810*/  IADD3 R55, PT, PT, R37, 0xf00, RZ ;  /* 0x00000f0025377810 */ /* 0x000fe20007ffe0ff */
[----:B------:R-:W-:Y:S02]  /*f820*/  UISETP.NE.AND UP0, UPT, UR11, URZ, UPT ;  /* 0x000000ff0b00728c */ /* 0x000fe4000bf05270 */
[----:B------:R-:W-:-:S04]  /*f830*/  IMAD.WIDE.U32 R36, R25, 0x2, R10 ;  /* 0x0000000219247825 */ /* 0x000fc800078e000a */
[----:B------:R-:W-:Y:S01]  /*f840*/  PLOP3.LUT P0, PT, PT, PT, UP0, 0x80, 0x8 ;  /* 0x000000000008781c */ /* 0x000fe20003f0f008 */
[--C-:B------:R-:W-:Y:S01]  /*f850*/  IMAD.WIDE.U32 R32, R41, 0x2, R10.reuse ;  /* 0x0000000229207825 */ /* 0x100fe200078e000a */
[----:B------:R-:W5:Y:S03]  /*f860*/  LDG.E.128 R36, desc[UR36][R36.64] ;  /* 0x0000002424247981 */ /* 0x000f66000c1e1d00 */
[----:B------:R-:W-:-:S08]  /*f870*/  IMAD.WIDE.U32 R26, R55, 0x2, R10 ;  /* 0x00000002371a7825 */ /* 0x000fd000078e000a */
[----:B------:R-:W-:Y:S05]  /*f880*/  @P0 BRA `(.L_x_750) ;  /* 0x0000000000480947 */ /* 0x000fea0003800000 */
[----:B------:R-:W-:Y:S01]  /*f890*/  VOTEU.ANY UP0, P5 ;  /* 0x0000000000ff7886 */ /* 0x000fe20002800100 */
[----:B------:R-:W-:Y:S01]  /*f8a0*/  PLOP3.LUT P1, PT, PT, PT, UP0, 0x80, 0x8 ;  /* 0x000000000008781c */ /* 0x000fe20003f2f008 */
[----:B------:R-:W1:-:S12]  /*f8b0*/  LDS.128 R56, [R20] ;  /* 0x0000000014387984 */ /* 0x000e580000000c00 */
[----:B------:R-:W2:Y:S01]  /*f8c0*/  @P1 LDG.E.128 R48, desc[UR36][R28.64] ;  /* 0x000000241c301981 */ /* 0x000ea2000c1e1d00 */
[----:B------:R-:W-:Y:S01]  /*f8d0*/  PLOP3.LUT P1, PT, PT, PT, UP0, 0x80, 0x8 ;  /* 0x000000000008781c */ /* 0x000fe20003f2f008 */
[----:B------:R-:W-:Y:S01]  /*f8e0*/  IMAD.WIDE.U32 R24, R25, 0x2, R8 ;  /* 0x0000000219187825 */ /* 0x000fe200078e0008 */
[----:B------:R-:W-:Y:S02]  /*f8f0*/  PLOP3.LUT P2, PT, PT, PT, UP0, 0x80, 0x8 ;  /* 0x000000000008781c */ /* 0x000fe40003f4f008 */
[----:B------:R-:W-:Y:S02]  /*f900*/  PLOP3.LUT P3, PT, PT, PT, UP0, 0x80, 0x8 ;  /* 0x000000000008781c */ /* 0x000fe40003f6f008 */
[----:B------:R-:W-:Y:S01]  /*f910*/  PLOP3.LUT P4, PT, PT, PT, UP0, 0x80, 0x8 ;  /* 0x000000000008781c */ /* 0x000fe20003f8f008 */
[----:B-1---5:R-:W-:Y:S02]  /*f920*/  HFMA2 R36, R36, 1, 1, R56 ;  /* 0x3c003c0024247831 */ /* 0x022fe40000000038 */
[----:B------:R-:W-:-:S02]  /*f930*/  HADD2 R37, R37, R57 ;  /* 0x0000003925257230 */ /* 0x000fc40000000000 */
[----:B------:R-:W-:Y:S02]  /*f940*/  HFMA2 R38, R38, 1, 1, R58 ;  /* 0x3c003c0026267831 */ /* 0x000fe4000000003a */
[----:B------:R-:W-:Y:S02]  /*f950*/  HADD2 R39, R39, R59 ;  /* 0x0000003b27277230 */ /* 0x000fe40000000000 */
[----:B--2---:R-:W-:Y:S02]  /*f960*/  @P1 HMUL2 R36, R36, R48 ;  /* 0x0000003024241232 */ /* 0x004fe40000000000 */
[----:B------:R-:W-:Y:S02]  /*f970*/  @P2 HFMA2 R37, R37, R49, -RZ ;  /* 0x0000003125252231 */ /* 0x000fe400001000ff */
[----:B------:R-:W-:Y:S02]  /*f980*/  @P3 HMUL2 R38, R38, R50 ;  /* 0x0000003226263232 */ /* 0x000fe40000000000 */
[----:B------:R-:W-:-:S05]  /*f990*/  @P4 HFMA2 R39, R39, R51, -RZ ;  /* 0x0000003327274231 */ /* 0x000fca00001000ff */
[----:B------:R1:W-:Y:S02]  /*f9a0*/  STG.E.128 desc[UR36][R24.64], R36 ;  /* 0x0000002418007986 */ /* 0x0003e4000c101d24 */
.L_x_750:
[----:B------:R-:W5:Y:S01]  /*f9b0*/  LDG.E.128 R32, desc[UR36][R32.64] ;  /* 0x0000002420207981 */ /* 0x000f62000c1e1d00 */
[----:B------:R-:W-:Y:S05]  /*f9c0*/  @P0 BRA `(.L_x_751) ;  /* 0x0000000000480947 */ /* 0x000fea0003800000 */
[----:B------:R-:W-:Y:S01]  /*f9d0*/  VOTEU.ANY UP0, P5 ;  /* 0x0000000000ff7886 */ /* 0x000fe20002800100 */
[----:B------:R-:W-:Y:S01]  /*f9e0*/  PLOP3.LUT P1, PT, PT, PT, UP0, 0x80, 0x8 ;  /* 0x000000000008781c */ /* 0x000fe20003f2f008 */
[----:B------:R-:W2:-:S12]  /*f9f0*/  LDS.128 R56, [R20] ;  /* 0x0000000014387984 */ /* 0x000e980000000c00 */
[----:B------:R-:W3:Y:S01]  /*fa00*/  @P1 LDG.E.128 R48, desc[UR36][R28.64] ;  /* 0x000000241c301981 */ /* 0x000ee2000c1e1d00 */
[----:B------:R-:W-:Y:S01]  /*fa10*/  PLOP3.LUT P1, PT, PT, PT, UP0, 0x80, 0x8 ;  /* 0x000000000008781c */ /* 0x000fe20003f2f008 */
[----:B-1----:R-:W-:Y:S01]  /*fa20*/  IMAD.WIDE.U32 R24, R41, 0x2, R8 ;  /* 0x0000000229187825 */ /* 0x002fe200078e0008 */
[----:B------:R-:W-:Y:S02]  /*fa30*/  PLOP3.LUT P2, PT, PT, PT, UP0, 0x80, 0x8 ;  /* 0x000000000008781c */ /* 0x000fe40003f4f008 */
[----:B------:R-:W-:Y:S02]  /*fa40*/  PLOP3.LUT P3, PT, PT, PT, UP0, 0x80, 0x8 ;  /* 0x000000000008781c */ /* 0x000fe40003f6f008 */
[----:B------:R-:W-:Y:S01]  /*fa50*/  PLOP3.LUT P4, PT, PT, PT, UP0, 0x80, 0x8 ;  /* 0x000000000008781c */ /* 0x000fe20003f8f008 */
[----:B--2--5:R-:W-:Y:S02]  /*fa60*/  HADD2 R32, R32, R56 ;  /* 0x0000003820207230 */ /* 0x024fe40000000000 */
[----:B------:R-:W-:-:S02]  /*fa70*/  HFMA2 R33, R33, 1, 1, R57 ;  /* 0x3c003c0021217831 */ /* 0x000fc40000000039 */
[----:B------:R-:W-:Y:S02]  /*fa80*/  HADD2 R34, R34, R58 ;  /* 0x0000003a22227230 */ /* 0x000fe40000000000 */
[----:B------:R-:W-:Y:S02]  /*fa90*/  HFMA2 R35, R35, 1, 1, R59 ;  /* 0x3c003c0023237831 */ /* 0x000fe4000000003b */
[----:B---3--:R-:W-:Y:S02]  /*faa0*/  @P1 HMUL2 R32, R32, R48 ;  /* 0x0000003020201232 */ /* 0x008fe40000000000 */
[----:B------:R-:W-:Y:S02]  /*fab0*/  @P2 HFMA2 R33, R33, R49, -RZ ;  /* 0x0000003121212231 */ /* 0x000fe400001000ff */
[----:B------:R-:W-:Y:S02]  /*fac0*/  @P3 HMUL2 R34, R34, R50 ;  /* 0x0000003222223232 */ /* 0x000fe40000000000 */
[----:B------:R-:W-:-:S05]  /*fad0*/  @P4 HFMA2 R35, R35, R51, -RZ ;  /* 0x0000003323234231 */ /* 0x000fca00001000ff */
[----:B------:R2:W-:Y:S02]  /*fae0*/  STG.E.128 desc[UR36][R24.64], R32 ;  /* 0x0000002018007986 */ /* 0x0005e4000c101d24 */
.L_x_751:
[----:B-12---:R-:W5:Y:S01]  /*faf0*/  LDG.E.128 R24, desc[UR36][R26.64] ;  /* 0x000000241a187981 */ /* 0x006f62000c1e1d00 */
[----:B------:R-:W-:Y:S02]  /*fb00*/  VIADD R42, R40, -UR10 ;  /* 0x8000000a282a7c36 */ /* 0x000fe40008000000 */
[--C-:B-----5:R-:W-:Y:S02]  /*fb10*/  HADD2.F32 R49, -RZ, R46.reuse.H0_H0 ;  /* 0x2000002eff317230 */ /* 0x120fe40000004100 */
[----:B------:R-:W-:Y:S01]  /*fb20*/  HADD2.F32 R46, -RZ, R46.H1_H1 ;  /* 0x3000002eff2e7230 */ /* 0x000fe20000004100 */
[----:B------:R-:W-:Y:S01]  /*fb30*/  LEA R52, R42, R23, 0x1 ;  /* 0x000000172a347211 */ /* 0x000fe200078e08ff */
[----:B------:R-:W-:Y:S02]  /*fb40*/  HADD2.F32 R43, -RZ, R44.H1_H1 ;  /* 0x3000002cff2b7230 */ /* 0x000fe40000004100 */
[--C-:B------:R-:W-:Y:S02]  /*fb50*/  HADD2.F32 R48, -RZ, R47.reuse.H0_H0 ;  /* 0x2000002fff307230 */ /* 0x100fe40000004100 */
[----:B------:R-:W1:Y:S01]  /*fb60*/  LDS.U16 R41, [R52] ;  /* 0x0000000034297984 */ /* 0x000e620000000400 */
[----:B------:R-:W-:-:S03]  /*fb70*/  HADD2.F32 R47, -RZ, R47.H1_H1 ;  /* 0x3000002fff2f7230 */ /* 0x000fc60000004100 */
[----:B------:R-:W2:Y:S04]  /*fb80*/  LDS.U16 R50, [R52+0x10] ;  /* 0x0000100034327984 */ /* 0x000ea80000000400 */
[----:B------:R-:W3:Y:S01]  /*fb90*/  LDS.U16 R51, [R52+0x20] ;  /* 0x0000200034337984 */ /* 0x000ee20000000400 */
[----:B-1----:R-:W-:Y:S02]  /*fba0*/  HADD2.F32 R42, -RZ, R41.H0_H0 ;  /* 0x20000029ff2a7230 */ /* 0x002fe40000004100 */
[----:B------:R-:W-:Y:S02]  /*fbb0*/  HADD2.F32 R41, -RZ, R44.H0_H0 ;  /* 0x2000002cff297230 */ /* 0x000fe40000004100 */
[--C-:B------:R-:W-:Y:S02]  /*fbc0*/  HADD2.F32 R44, -RZ, R45.reuse.H0_H0 ;  /* 0x2000002dff2c7230 */ /* 0x100fe40000004100 */
[----:B------:R-:W-:Y:S01]  /*fbd0*/  FFMA.FTZ R46, R42, R46, R19 ;  /* 0x0000002e2a2e7223 */ /* 0x000fe20000010013 */
[----:B------:R-:W-:-:S02]  /*fbe0*/  HADD2.F32 R45, -RZ, R45.H1_H1 ;  /* 0x3000002dff2d7230 */ /* 0x000fc40000004100 */
[C---:B------:R-:W-:Y:S01]  /*fbf0*/  FFMA.FTZ R18, R42.reuse, R43, R18 ;  /* 0x0000002b2a127223 */ /* 0x040fe20000010012 */
[C---:B------:R-:W-:Y:S01]  /*fc00*/  FFMA.FTZ R48, R42.reuse, R48, R17 ;  /* 0x000000302a307223 */ /* 0x040fe20000010011 */
[--C-:B------:R-:W-:Y:S02]  /*fc10*/  HADD2.F32 R19, -RZ, R37.reuse.H0_H0 ;  /* 0x20000025ff137230 */ /* 0x100fe40000004100 */
[C---:B------:R-:W-:Y:S01]  /*fc20*/  FFMA.FTZ R53, R42.reuse, R41, R21 ;  /* 0x000000292a357223 */ /* 0x040fe20000010015 */
[----:B--2---:R-:W-:Y:S02]  /*fc30*/  HADD2.F32 R50, -RZ, R50.H0_H0 ;  /* 0x20000032ff327230 */ /* 0x004fe40000004100 */
[C---:B------:R-:W-:Y:S01]  /*fc40*/  FFMA.FTZ R44, R42.reuse, R44, R15 ;  /* 0x0000002c2a2c7223 */ /* 0x040fe2000001000f */
[----:B------:R-:W-:Y:S02]  /*fc50*/  HADD2.F32 R17, -RZ, R36.H1_H1 ;  /* 0x30000024ff117230 */ /* 0x000fe40000004100 */
[----:B------:R-:W-:Y:S01]  /*fc60*/  FFMA.FTZ R12, R42, R45, R12 ;  /* 0x0000002d2a0c7223 */ /* 0x000fe2000001000c */
[----:B------:R-:W-:-:S02]  /*fc70*/  HADD2.F32 R37, -RZ, R37.H1_H1 ;  /* 0x30000025ff257230 */ /* 0x000fc40000004100 */
[C---:B------:R-:W-:Y:S01]  /*fc80*/  FFMA.FTZ R14, R42.reuse, R49, R14 ;  /* 0x000000312a0e7223 */ /* 0x040fe2000001000e */
[--C-:B------:R-:W-:Y:S02]  /*fc90*/  HADD2.F32 R43, -RZ, R39.reuse.H0_H0 ;  /* 0x20000027ff2b7230 */ /* 0x100fe40000004100 */
[----:B------:R-:W-:Y:S01]  /*fca0*/  FFMA.FTZ R16, R42, R47, R16 ;  /* 0x0000002f2a107223 */ /* 0x000fe20000010010 */
[----:B------:R-:W-:Y:S02]  /*fcb0*/  HADD2.F32 R21, -RZ, R38.H0_H0 ;  /* 0x20000026ff157230 */ /* 0x000fe40000004100 */
[C---:B------:R-:W-:Y:S01]  /*fcc0*/  FFMA.FTZ R17, R50.reuse, R17, R18 ;  /* 0x0000001132117223 */ /* 0x040fe20000010012 */
[----:B------:R-:W-:Y:S02]  /*fcd0*/  HADD2.F32 R39, -RZ, R39.H1_H1 ;  /* 0x30000027ff277230 */ /* 0x000fe40000004100 */
[----:B------:R-:W-:Y:S01]  /*fce0*/  FFMA.FTZ R37, R50, R37, R12 ;  /* 0x0000002532257223 */ /* 0x000fe2000001000c */
[----:B------:R-:W-:-:S02]  /*fcf0*/  HADD2.F32 R15, -RZ, R36.H0_H0 ;  /* 0x20000024ff0f7230 */ /* 0x000fc40000004100 */
[C---:B------:R-:W-:Y:S01]  /*fd00*/  FFMA.FTZ R21, R50.reuse, R21, R14 ;  /* 0x0000001532157223 */ /* 0x040fe2000001000e */
[----:B------:R-:W-:Y:S02]  /*fd10*/  HADD2.F32 R41, -RZ, R38.H1_H1 ;  /* 0x30000026ff297230 */ /* 0x000fe40000004100 */
[C---:B------:R-:W-:Y:S01]  /*fd20*/  FFMA.FTZ R39, R50.reuse, R39, R16 ;  /* 0x0000002732277223 */ /* 0x040fe20000010010 */
[----:B---3--:R-:W-:Y:S02]  /*fd30*/  HADD2.F32 R51, -RZ, R51.H0_H0 ;  /* 0x20000033ff337230 */ /* 0x008fe40000004100 */
[C---:B------:R-:W-:Y:S01]  /*fd40*/  FFMA.FTZ R42, R50.reuse, R15, R53 ;  /* 0x0000000f322a7223 */ /* 0x040fe20000010035 */
[----:B------:R-:W-:Y:S02]  /*fd50*/  HADD2.F32 R12, -RZ, R32.H0_H0 ;  /* 0x20000020ff0c7230 */ /* 0x000fe40000004100 */
[----:B------:R-:W-:Y:S01]  /*fd60*/  FFMA.FTZ R19, R50, R19, R44 ;  /* 0x0000001332137223 */ /* 0x000fe2000001002c */
[----:B------:R-:W-:-:S02]  /*fd70*/  HADD2.F32 R18, -RZ, R34.H0_H0 ;  /* 0x20000022ff127230 */ /* 0x000fc40000004100 */
[C---:B------:R-:W-:Y:S01]  /*fd80*/  FFMA.FTZ R41, R50.reuse, R41, R46 ;  /* 0x0000002932297223 */ /* 0x040fe2000001002e */
[----:B------:R-:W-:Y:S02]  /*fd90*/  HADD2.F32 R32, -RZ, R32.H1_H1 ;  /* 0x30000020ff207230 */ /* 0x000fe40000004100 */
[----:B------:R-:W-:Y:S01]  /*fda0*/  FFMA.FTZ R43, R50, R43, R48 ;  /* 0x0000002b322b7223 */ /* 0x000fe20000010030 */
[--C-:B------:R-:W-:Y:S02]  /*fdb0*/  HADD2.F32 R14, -RZ, R33.reuse.H0_H0 ;  /* 0x20000021ff0e7230 */ /* 0x100fe40000004100 */
        /* <DEDUP_REMOVED lines=9> */
[C---:B------:R-:W-:Y:S01]  /*fe50*/  FFMA.FTZ R34, R51.reuse, R34, R41 ;  /* 0x0000002233227223 */ /* 0x040fe20000010029 */
[C---:B------:R-:W-:Y:S01]  /*fe60*/  FFMA.FTZ R36, R51.reuse, R36, R43 ;  /* 0x0000002433247223 */ /* 0x040fe2000001002b */
[----:B------:R-:W-:Y:S01]  /*fe70*/  FFMA.FTZ R38, R51, R38, R39 ;  /* 0x0000002633267223 */ /* 0x000fe20000010027 */
[----:B------:R-:W-:Y:S06]  /*fe80*/  @P0 BRA `(.L_x_752) ;  /* 0x0000000000480947 */ /* 0x000fec0003800000 */
        /* <DEDUP_REMOVED lines=9> */
[----:B-1----:R-:W-:Y:S02]  /*ff20*/  HFMA2 R24, R24, 1, 1, R48 ;  /* 0x3c003c0018187831 */ /* 0x002fe40000000030 */
        /* <DEDUP_REMOVED lines=8> */
.L_x_752:
[----:B------:R-:W2:Y:S01]  /*ffb0*/  LDS.U16 R12, [R52+0x30] ;  /* 0x00003000340c7984 */ /* 0x000ea20000000400 */
[----:B------:R-:W-:Y:S02]  /*ffc0*/  VIADD R40, R40, 0x20 ;  /* 0x0000002028287836 */ /* 0x000fe40000000000 */
[----:B-1----:R-:W-:Y:S02]  /*ffd0*/  HADD2.F32 R15, -RZ, R24.H1_H1 ;  /* 0x30000018ff0f7230 */ /* 0x002fe40000004100 */
[--C-:B------:R-:W-:Y:S01]  /*ffe0*/  HADD2.F32 R17, -RZ, R25.reuse.H0_H0 ;  /* 0x20000019ff117230 */ /* 0x100fe20000004100 */
[----:B------:R-:W-:Y:S01]  /*fff0*/  ISETP.GE.AND P1, PT, R40, R31, PT ;  /* 0x0000001f2800720c */ /* 0x000fe20003f26270 */
[----:B------:R-:W-:Y:S02]  /*10000*/  HADD2.F32 R19, -RZ, R26.H0_H0 ;  /* 0x2000001aff137230 */ /* 0x000fe40000004100 */
[----:B------:R-:W-:Y:S02]  /*10010*/  HADD2.F32 R21, -RZ, R24.H0_H0 ;  /* 0x20000018ff157230 */ /* 0x000fe40000004100 */
[----:B------:R-:W-:-:S02]  /*10020*/  HADD2.F32 R25, -RZ, R25.H1_H1 ;  /* 0x30000019ff197230 */ /* 0x000fc40000004100 */
[----:B------:R-:W-:Y:S02]  /*10030*/  HADD2.F32 R33, -RZ, R26.H1_H1 ;  /* 0x3000001aff217230 */ /* 0x000fe40000004100 */
[--C-:B------:R-:W-:Y:S02]  /*10040*/  HADD2.F32 R35, -RZ, R27.reuse.H0_H0 ;  /* 0x2000001bff237230 */ /* 0x100fe40000004100 */
[----:B------:R-:W-:Y:S02]  /*10050*/  HADD2.F32 R27, -RZ, R27.H1_H1 ;  /* 0x3000001bff1b7230 */ /* 0x000fe40000004100 */
[----:B--2---:R-:W-:-:S05]  /*10060*/  HADD2.F32 R16, -RZ, R12.H0_H0 ;  /* 0x2000000cff107230 */ /* 0x004fca0000004100 */
        /* <DEDUP_REMOVED lines=9> */
.L_x_743:
[----:B-1----:R-:W-:Y:S05]  /*10100*/  BSYNC.RECONVERGENT B1 ;  /* 0x0000000000017941 */ /* 0x002fea0003800200 */
.L_x_742:
[----:B------:R-:W-:Y:S01]  /*10110*/  ISETP.GE.AND P0, PT, R30, UR14, PT ;  /* 0x0000000e1e007c0c */ /* 0x000fe2000bf06270 */
[----:B------:R-:W-:-:S12]  /*10120*/  BSSY.RECONVERGENT B1, `(.L_x_754) ;  /* 0x00000f4000017945 */ /* 0x000fd80003800200 */
[----:B------:R-:W-:Y:S05]  /*10130*/  @P0 BRA `(.L_x_755) ;  /* 0x0000000c00c80947 */ /* 0x000fea0003800000 */
[----:B------:R-:W1:Y:S01]  /*10140*/  LDCU UR5, c[0x0][0x3f8] ;  /* 0x00007f00ff0577ac */ /* 0x000e620008000800 */
[----:B------:R-:W-:Y:S01]  /*10150*/  IADD3 R28, PT, PT, R30, 0x8, RZ ;  /* 0x000000081e1c7810 */ /* 0x000fe20007ffe0ff */
[----:B------:R-:W2:Y:S01]  /*10160*/  LDC.64 R24, c[0x0][0x458] ;  /* 0x00011600ff187b82 */ /* 0x000ea20000000a00 */
[----:B------:R-:W-:Y:S01]  /*10170*/  BSSY.RECONVERGENT B2, `(.L_x_756) ;  /* 0x0000053000027945 */ /* 0x000fe20003800200 */
[----:B------:R-:W-:Y:S01]  /*10180*/  ULOP3.LUT UR6, URZ, UR10, URZ, 0x33, !UPT ;  /* 0x0000000aff067292 */ /* 0x000fe2000f8e33ff */
[----:B------:R-:W-:-:S05]  /*10190*/  VIMNMX R27, PT, PT, R28, UR14, !PT ;  /* 0x0000000e1c1b7c48 */ /* 0x000fca000ffe0100 */
[----:B------:R-:W-:-:S04]  /*101a0*/  IADD3 R29, PT, PT, -R0, UR6, R27 ;  /* 0x00000006001d7c10 */ /* 0x000fc8000fffe11b */
[----:B------:R-:W-:Y:S01]  /*101b0*/  LOP3.LUT P0, RZ, R29, 0x8, RZ, 0xc0, !PT ;  /* 0x000000081dff7812 */ /* 0x000fe2000780c0ff */
[----:B-1----:R-:W-:-:S06]  /*101c0*/  UIMAD UR5, UR38, UR5, UR16 ;  /* 0x00000005260572a4 */ /* 0x002fcc000f8e0210 */
[----:B------:R-:W-:-:S04]  /*101d0*/  IMAD.U32 R26, RZ, RZ, UR5 ;  /* 0x00000005ff1a7e24 */ /* 0x000fc8000f8e00ff */
[----:B------:R-:W-:Y:S01]  /*101e0*/  IMAD R27, R26, 0xa0, R13 ;  /* 0x000000a01a1b7824 */ /* 0x000fe200078e020d */
[----:B------:R-:W-:-:S03]  /*101f0*/  MOV R26, R30 ;  /* 0x0000001e001a7202 */ /* 0x000fc60000000f00 */
[----:B--2---:R-:W-:Y:S01]  /*10200*/  IMAD.WIDE R24, R27, 0x2, R24 ;  /* 0x000000021b187825 */ /* 0x004fe200078e0218 */
[----:B------:R-:W-:Y:S06]  /*10210*/  @P0 BRA `(.L_x_757) ;  /* 0x0000000400200947 */ /* 0x000fec0003800000 */
[----:B------:R-:W1:Y:S01]  /*10220*/  LDC R31, c[0x0][0x3f4] ;  /* 0x0000fd00ff1f7b82 */ /* 0x000e620000000800 */
[----:B------:R-:W-:Y:S01]  /*10230*/  IMAD.MOV.U32 R26, RZ, RZ, R28 ;  /* 0x000000ffff1a7224 */ /* 0x000fe200078e001c */
[----:B-1----:R-:W-:-:S13]  /*10240*/  ISETP.GE.AND P0, PT, R30, R31, PT ;  /* 0x0000001f1e00720c */ /* 0x002fda0003f06270 */
[----:B------:R-:W-:Y:S05]  /*10250*/  @!P0 BRA `(.L_x_757) ;  /* 0x0000000400108947 */ /* 0x000fea0003800000 */
[----:B------:R-:W-:Y:S01]  /*10260*/  IABS R33, R31 ;  /* 0x0000001f00217213 */ /* 0x000fe20000000000 */
[----:B------:R-:W1:Y:S01]  /*10270*/  LDCU UR5, c[0x0][0x40c] ;  /* 0x00008180ff0577ac */ /* 0x000e620008000800 */
[----:B------:R-:W-:Y:S02]  /*10280*/  IABS R36, R30 ;  /* 0x0000001e00247213 */ /* 0x000fe40000000000 */
[----:B------:R-:W2:Y:S01]  /*10290*/  I2F.RP R32, R33 ;  /* 0x0000002100207306 */ /* 0x000ea20000209400 */
[----:B------:R-:W-:Y:S02]  /*102a0*/  ISETP.GE.AND P1, PT, R30, RZ, PT ;  /* 0x000000ff1e00720c */ /* 0x000fe40003f26270 */
[----:B------:R-:W-:-:S05]  /*102b0*/  ISETP.NE.AND P2, PT, R31, RZ, PT ;  /* 0x000000ff1f00720c */ /* 0x000fca0003f45270 */
[----:B--2---:R-:W2:Y:S02]  /*102c0*/  MUFU.RCP R32, R32 ;  /* 0x0000002000207308 */ /* 0x004ea40000001000 */
[----:B--2---:R-:W-:-:S06]  /*102d0*/  IADD3 R34, PT, PT, R32, 0xffffffe, RZ ;  /* 0x0ffffffe20227810 */ /* 0x004fcc0007ffe0ff */
[----:B------:R-:W2:Y:S02]  /*102e0*/  F2I.FTZ.U32.TRUNC.NTZ R27, R34 ;  /* 0x00000022001b7305 */ /* 0x000ea4000021f000 */
[----:B--2---:R-:W-:-:S04]  /*102f0*/  IMAD.MOV R26, RZ, RZ, -R27 ;  /* 0x000000ffff1a7224 */ /* 0x004fc800078e0a1b */
[----:B------:R-:W-:Y:S02]  /*10300*/  IMAD R35, R26, R33, RZ ;  /* 0x000000211a237224 */ /* 0x000fe400078e02ff */
[----:B------:R-:W-:-:S05]  /*10310*/  HFMA2 R26, -RZ, RZ, 0, 0 ;  /* 0x00000000ff1a7431 */ /* 0x000fca00000001ff */
[----:B------:R-:W-:-:S04]  /*10320*/  IMAD.HI.U32 R26, R27, R35, R26 ;  /* 0x000000231b1a7227 */ /* 0x000fc800078e001a */
[----:B------:R-:W-:-:S04]  /*10330*/  IMAD.MOV.U32 R27, RZ, RZ, R36 ;  /* 0x000000ffff1b7224 */ /* 0x000fc800078e0024 */
[----:B------:R-:W-:-:S05]  /*10340*/  IMAD.HI.U32 R26, R26, R27, RZ ;  /* 0x0000001b1a1a7227 */ /* 0x000fca00078e00ff */
[----:B------:R-:W-:-:S05]  /*10350*/  IADD3 R26, PT, PT, -R26, RZ, RZ ;  /* 0x000000ff1a1a7210 */ /* 0x000fca0007ffe1ff */
[----:B------:R-:W-:-:S05]  /*10360*/  IMAD R26, R33, R26, R27 ;  /* 0x0000001a211a7224 */ /* 0x000fca00078e021b */
[----:B------:R-:W-:-:S13]  /*10370*/  ISETP.GT.U32.AND P0, PT, R33, R26, PT ;  /* 0x0000001a2100720c */ /* 0x000fda0003f04070 */
[----:B------:R-:W-:-:S05]  /*10380*/  @!P0 IMAD.IADD R26, R26, 0x1, -R33 ;  /* 0x000000011a1a8824 */ /* 0x000fca00078e0a21 */
[----:B------:R-:W-:-:S13]  /*10390*/  ISETP.GT.U32.AND P0, PT, R33, R26, PT ;  /* 0x0000001a2100720c */ /* 0x000fda0003f04070 */
[----:B------:R-:W-:-:S05]  /*103a0*/  @!P0 IADD3 R26, PT, PT, R26, -R33, RZ ;  /* 0x800000211a1a8210 */ /* 0x000fca0007ffe0ff */
[----:B------:R-:W-:Y:S01]  /*103b0*/  @!P1 IMAD.MOV R26, RZ, RZ, -R26 ;  /* 0x000000ffff1a9224 */ /* 0x000fe200078e0a1a */
[----:B------:R-:W-:-:S05]  /*103c0*/  @!P2 LOP3.LUT R26, RZ, R31, RZ, 0x33, !PT ;  /* 0x0000001fff1aa212 */ /* 0x000fca00078e33ff */
[----:B------:R-:W-:-:S04]  /*103d0*/  IMAD R27, R26, 0xa0, RZ ;  /* 0x000000a01a1b7824 */ /* 0x000fc800078e02ff */
[----:B------:R-:W-:-:S05]  /*103e0*/  IMAD.WIDE.U32 R26, R27, 0x2, R10 ;  /* 0x000000021b1a7825 */ /* 0x000fca00078e000a */
[----:B------:R2:W5:Y:S01]  /*103f0*/  LDG.E.128 R32, desc[UR36][R26.64] ;  /* 0x000000241a207981 */ /* 0x000562000c1e1d00 */
[----:B------:R-:W-:Y:S01]  /*10400*/  LEA R31, R0, R23, 0x1 ;  /* 0x00000017001f7211 */ /* 0x000fe200078e08ff */
[----:B-1----:R-:W-:-:S05]  /*10410*/  UISETP.NE.AND UP0, UPT, UR5, URZ, UPT ;  /* 0x000000ff0500728c */ /* 0x002fca000bf05270 */
[----:B------:R-:W1:Y:S02]  /*10420*/  LDS.U16 R31, [R31] ;  /* 0x000000001f1f7984 */ /* 0x000e640000000400 */
[----:B-1----:R-:W-:Y:S02]  /*10430*/  HADD2.F32 R40, -RZ, R31.H0_H0 ;  /* 0x2000001fff287230 */ /* 0x002fe40000004100 */
[----:B--2---:R-:W-:Y:S05]  /*10440*/  BRA.U UP0, `(.L_x_758) ;  /* 0x0000000100507547 */ /* 0x004fea000b800000 */
[----:B------:R-:W-:Y:S01]  /*10450*/  ISETP.NE.AND P3, PT, R2, RZ, PT ;  /* 0x000000ff0200720c */ /* 0x000fe20003f65270 */
[----:B------:R-:W1:-:S12]  /*10460*/  LDS.128 R44, [R20] ;  /* 0x00000000142c7984 */ /* 0x000e580000000c00 */
[----:B------:R-:W-:Y:S01]  /*10470*/  VOTEU.ANY UP0, P3 ;  /* 0x0000000000ff7886 */ /* 0x000fe20001800100 */
[----:B------:R-:W-:-:S13]  /*10480*/  PLOP3.LUT P0, PT, PT, PT, UP0, 0x80, 0x8 ;  /* 0x000000000008781c */ /* 0x000fda0003f0f008 */
[----:B------:R-:W2:Y:S01]  /*10490*/  @P0 LDG.E.128 R36, desc[UR36][R24.64] ;  /* 0x0000002418240981 */ /* 0x000ea2000c1e1d00 */
[----:B------:R-:W-:Y:S01]  /*104a0*/  PLOP3.LUT P0, PT, PT, PT, UP0, 0x80, 0x8 ;  /* 0x000000000008781c */ /* 0x000fe20003f0f008 */
[----:B------:R-:W-:Y:S01]  /*104b0*/  IMAD R27, R30, 0xa0, RZ ;  /* 0x000000a01e1b7824 */ /* 0x000fe200078e02ff */
[----:B------:R-:W-:Y:S02]  /*104c0*/  PLOP3.LUT P1, PT, PT, PT, UP0, 0x80, 0x8 ;  /* 0x000000000008781c */ /* 0x000fe40003f2f008 */
[----:B------:R-:W-:Y:S01]  /*104d0*/  PLOP3.LUT P2, PT, PT, PT, UP0, 0x80, 0x8 ;  /* 0x000000000008781c */ /* 0x000fe20003f4f008 */
[----:B------:R-:W-:Y:S01]  /*104e0*/  IMAD.WIDE.U32 R26, R27, 0x2, R8 ;  /* 0x000000021b1a7825 */ /* 0x000fe200078e0008 */
[----:B------:R-:W-:-:S03]  /*104f0*/  PLOP3.LUT P3, PT, PT, PT, UP0, 0x80, 0x8 ;  /* 0x000000000008781c */ /* 0x000fc60003f6f008 */
        /* <DEDUP_REMOVED lines=9> */
.L_x_758:
[--C-:B-1---5:R-:W-:Y:S02]  /*10590*/  HADD2.F32 R26, -RZ, R32.reuse.H0_H0 ;  /* 0x20000020ff1a7230 */ /* 0x122fe40000004100 */
[----:B------:R-:W-:Y:S02]  /*105a0*/  HADD2.F32 R27, -RZ, R32.H1_H1 ;  /* 0x30000020ff1b7230 */ /* 0x000fe40000004100 */
        /* <DEDUP_REMOVED lines=12> */
[----:B------:R-:W-:-:S02]  /*10670*/  IMAD.MOV.U32 R26, RZ, RZ, R28 ;  /* 0x000000ffff1a7224 */ /* 0x000fc400078e001c */
[C---:B------:R-:W-:Y:S01]  /*10680*/  FFMA.FTZ R19, R40.reuse, R34, R19 ;  /* 0x0000002228137223 */ /* 0x040fe20000010013 */
[----:B------:R-:W-:-:S07]  /*10690*/  FFMA.FTZ R16, R40, R35, R16 ;  /* 0x0000002328107223 */ /* 0x000fce0000010010 */
.L_x_757:
[----:B------:R-:W-:Y:S05]  /*106a0*/  BSYNC.RECONVERGENT B2 ;  /* 0x0000000000027941 */ /* 0x000fea0003800200 */
.L_x_756:
[----:B------:R-:W-:-:S13]  /*106b0*/  ISETP.GE.U32.AND P0, PT, R29, 0x8, PT ;  /* 0x000000081d00780c */ /* 0x000fda0003f06070 */
[----:B------:R-:W-:Y:S05]  /*106c0*/  @!P0 BRA `(.L_x_755) ;  /* 0x0000000800648947 */ /* 0x000fea0003800000 */
[C---:B------:R-:W-:Y:S01]  /*106d0*/  LEA R27, R26.reuse, UR7, 0x1 ;  /* 0x000000071a1b7c11 */ /* 0x040fe2000f8e08ff */
[----:B------:R-:W-:Y:S01]  /*106e0*/  IMAD R29, R26, 0xa0, RZ ;  /* 0x000000a01a1d7824 */ /* 0x000fe200078e02ff */
[----:B------:R-:W-:-:S05]  /*106f0*/  MOV R28, UR10 ;  /* 0x0000000a001c7c02 */ /* 0x000fca0008000f00 */
[----:B------:R-:W-:Y:S02]  /*10700*/  IMAD R27, R28, -0x2, R27 ;  /* 0xfffffffe1c1b7824 */ /* 0x000fe400078e021b */
[----:B------:R-:W-:-:S03]  /*10710*/  VIADD R28, R26, 0x8 ;  /* 0x000000081a1c7836 */ /* 0x000fc60000000000 */
[----:B------:R-:W-:-:S07]  /*10720*/  IADD3 R22, PT, PT, R27, 0x10, R22 ;  /* 0x000000101b167810 */ /* 0x000fce0007ffe016 */
.L_x_765:
[----:B------:R-:W1:Y:S01]  /*10730*/  LDC R45, c[0x0][0x3f4] ;  /* 0x0000fd00ff2d7b82 */ /* 0x000e620000000800 */
[----:B------:R-:W-:Y:S01]  /*10740*/  IADD3 R30, PT, PT, R28, -0x8, RZ ;  /* 0xfffffff81c1e7810 */ /* 0x000fe20007ffe0ff */
[----:B------:R-:W-:Y:S03]  /*10750*/  BSSY.RECONVERGENT B2, `(.L_x_759) ;  /* 0x0000044000027945 */ /* 0x000fe60003800200 */
[----:B-1----:R-:W-:-:S13]  /*10760*/  ISETP.GE.AND P0, PT, R30, R45, PT ;  /* 0x0000002d1e00720c */ /* 0x002fda0003f06270 */
[----:B------:R-:W-:Y:S05]  /*10770*/  @!P0 BRA `(.L_x_760) ;  /* 0x0000000400048947 */ /* 0x000fea0003800000 */
[----:B------:R-:W-:Y:S01]  /*10780*/  IABS R31, R45 ;  /* 0x0000002d001f7213 */ /* 0x000fe20000000000 */
[----:B------:R-:W1:Y:S01]  /*10790*/  LDCU UR5, c[0x0][0x40c] ;  /* 0x00008180ff0577ac */ /* 0x000e620008000800 */
[----:B------:R-:W-:Y:S02]  /*107a0*/  IABS R34, R30 ;  /* 0x0000001e00227213 */ /* 0x000fe40000000000 */
[----:B------:R-:W2:Y:S01]  /*107b0*/  I2F.RP R32, R31 ;  /* 0x0000001f00207306 */ /* 0x000ea20000209400 */
[----:B------:R-:W-:Y:S02]  /*107c0*/  ISETP.GE.AND P1, PT, R30, RZ, PT ;  /* 0x000000ff1e00720c */ /* 0x000fe40003f26270 */
[----:B------:R-:W-:Y:S01]  /*107d0*/  ISETP.NE.AND P2, PT, R45, RZ, PT ;  /* 0x000000ff2d00720c */ /* 0x000fe20003f45270 */
[----:B------:R-:W3:Y:S04]  /*107e0*/  LDS.U16 R30, [R22+-0x10] ;  /* 0xfffff000161e7984 */ /* 0x000ee80000000400 */
[----:B--2---:R-:W2:Y:S02]  /*107f0*/  MUFU.RCP R32, R32 ;  /* 0x0000002000207308 */ /* 0x004ea40000001000 */
[----:B--2---:R-:W-:-:S06]  /*10800*/  VIADD R33, R32, 0xffffffe ;  /* 0x0ffffffe20217836 */ /* 0x004fcc0000000000 */
[----:B------:R-:W2:Y:S02]  /*10810*/  F2I.FTZ.U32.TRUNC.NTZ R27, R33 ;  /* 0x00000021001b7305 */ /* 0x000ea4000021f000 */
[----:B--2---:R-:W-:-:S05]  /*10820*/  IADD3 R26, PT, PT, RZ, -R27, RZ ;  /* 0x8000001bff1a7210 */ /* 0x004fca0007ffe0ff */
[----:B------:R-:W-:Y:S02]  /*10830*/  IMAD R35, R26, R31, RZ ;  /* 0x0000001f1a237224 */ /* 0x000fe400078e02ff */
[----:B------:R-:W-:-:S04]  /*10840*/  IMAD.MOV.U32 R26, RZ, RZ, RZ ;  /* 0x000000ffff1a7224 */ /* 0x000fc800078e00ff */
[----:B------:R-:W-:Y:S01]  /*10850*/  IMAD.HI.U32 R26, R27, R35, R26 ;  /* 0x000000231b1a7227 */ /* 0x000fe200078e001a */
[----:B------:R-:W-:-:S05]  /*10860*/  MOV R27, R34 ;  /* 0x00000022001b7202 */ /* 0x000fca0000000f00 */
        /* <DEDUP_REMOVED lines=8> */
[----:B------:R-:W-:-:S05]  /*108f0*/  @!P2 LOP3.LUT R26, RZ, R45, RZ, 0x33, !PT ;  /* 0x0000002dff1aa212 */ /* 0x000fca00078e33ff */
[----:B------:R-:W-:-:S04]  /*10900*/  IMAD R27, R26, 0xa0, RZ ;  /* 0x000000a01a1b7824 */ /* 0x000fc800078e02ff */
[----:B------:R-:W-:-:S05]  /*10910*/  IMAD.WIDE.U32 R26, R27, 0x2, R10 ;  /* 0x000000021b1a7825 */ /* 0x000fca00078e000a */
[----:B------:R2:W5:Y:S01]  /*10920*/  LDG.E.128 R32, desc[UR36][R26.64] ;  /* 0x000000241a207981 */ /* 0x000562000c1e1d00 */
[----:B-1----:R-:W-:Y:S01]  /*10930*/  UISETP.NE.AND UP0, UPT, UR5, URZ, UPT ;  /* 0x000000ff0500728c */ /* 0x002fe2000bf05270 */
[----:B---3--:R-:W-:-:S08]  /*10940*/  HADD2.F32 R30, -RZ, R30.H0_H0 ;  /* 0x2000001eff1e7230 */ /* 0x008fd00000004100 */
[----:B--2---:R-:W-:Y:S05]  /*10950*/  BRA.U UP0, `(.L_x_761) ;  /* 0x00000001004c7547 */ /* 0x004fea000b800000 */
[----:B------:R-:W-:Y:S01]  /*10960*/  ISETP.NE.AND P3, PT, R2, RZ, PT ;  /* 0x000000ff0200720c */ /* 0x000fe20003f65270 */
[----:B------:R-:W1:-:S12]  /*10970*/  LDS.128 R36, [R20] ;  /* 0x0000000014247984 */ /* 0x000e580000000c00 */
[----:B------:R-:W-:Y:S01]  /*10980*/  VOTEU.ANY UP0, P3 ;  /* 0x0000000000ff7886 */ /* 0x000fe20001800100 */
[----:B------:R-:W-:-:S13]  /*10990*/  PLOP3.LUT P0, PT, PT, PT, UP0, 0x80, 0x8 ;  /* 0x000000000008781c */ /* 0x000fda0003f0f008 */
        /* <DEDUP_REMOVED lines=15> */
.L_x_761:
        /* <DEDUP_REMOVED lines=16> */
.L_x_760:
[----:B------:R-:W-:Y:S05]  /*10b90*/  BSYNC.RECONVERGENT B2 ;  /* 0x0000000000027941 */ /* 0x000fea0003800200 */
.L_x_759:
[----:B------:R-:W-:Y:S01]  /*10ba0*/  ISETP.GE.AND P0, PT, R28, R45, PT ;  /* 0x0000002d1c00720c */ /* 0x000fe20003f06270 */
[----:B------:R-:W-:-:S12]  /*10bb0*/  BSSY.RECONVERGENT B2, `(.L_x_762) ;  /* 0x0000044000027945 */ /* 0x000fd80003800200 */
        /* <DEDUP_REMOVED lines=8> */
[----:B--2---:R-:W-:Y:S02]  /*10c40*/  VIADD R32, R30, 0xffffffe ;  /* 0x0ffffffe1e207836 */ /* 0x004fe40000000000 */
[----:B------:R-:W2:Y:S04]  /*10c50*/  LDS.U16 R30, [R22] ;  /* 0x00000000161e7984 */ /* 0x000ea80000000400 */
[----:B------:R-:W3:Y:S02]  /*10c60*/  F2I.FTZ.U32.TRUNC.NTZ R27, R32 ;  /* 0x00000020001b7305 */ /* 0x000ee4000021f000 */
[----:B---3--:R-:W-:-:S05]  /*10c70*/  IADD3 R26, PT, PT, RZ, -R27, RZ ;  /* 0x8000001bff1a7210 */ /* 0x008fca0007ffe0ff */
        /* <DEDUP_REMOVED lines=17> */
[----:B--2---:R-:W-:-:S08]  /*10d90*/  HADD2.F32 R30, -RZ, R30.H0_H0 ;  /* 0x2000001eff1e7230 */ /* 0x004fd00000004100 */
[----:B---3--:R-:W-:Y:S05]  /*10da0*/  BRA.U UP0, `(.L_x_764) ;  /* 0x0000000100507547 */ /* 0x008fea000b800000 */
[----:B------:R-:W-:Y:S01]  /*10db0*/  ISETP.NE.AND P3, PT, R2, RZ, PT ;  /* 0x000000ff0200720c */ /* 0x000fe20003f65270 */
[----:B------:R-:W1:-:S12]  /*10dc0*/  LDS.128 R40, [R20] ;  /* 0x0000000014287984 */ /* 0x000e580000000c00 */
[----:B------:R-:W-:Y:S01]  /*10dd0*/  VOTEU.ANY UP0, P3 ;  /* 0x0000000000ff7886 */ /* 0x000fe20001800100 */
[----:B------:R-:W-:-:S13]  /*10de0*/  PLOP3.LUT P0, PT, PT, PT, UP0, 0x80, 0x8 ;  /* 0x000000000008781c */ /* 0x000fda0003f0f008 */
[----:B------:R-:W2:Y:S01]  /*10df0*/  @P0 LDG.E.128 R36, desc[UR36][R24.64] ;  /* 0x0000002418240981 */ /* 0x000ea2000c1e1d00 */
[----:B------:R-:W-:Y:S01]  /*10e00*/  PLOP3.LUT P0, PT, PT, PT, UP0, 0x80, 0x8 ;  /* 0x000000000008781c */ /* 0x000fe20003f0f008 */
[----:B------:R-:W-:Y:S01]  /*10e10*/  VIADD R27, R29, 0x500 ;  /* 0x000005001d1b7836 */ /* 0x000fe20000000000 */
        /* <DEDUP_REMOVED lines=13> */
.L_x_764:
        /* <DEDUP_REMOVED lines=16> */
.L_x_763:
[----:B------:R-:W-:Y:S05]  /*10ff0*/  BSYNC.RECONVERGENT B2 ;  /* 0x0000000000027941 */ /* 0x000fea0003800200 */
.L_x_762:
[C---:B------:R-:W-:Y:S01]  /*11000*/  IADD3 R26, PT, PT, R28.reuse, 0x8, RZ ;  /* 0x000000081c1a7810 */ /* 0x040fe20007ffe0ff */
[----:B------:R-:W-:Y:S01]  /*11010*/  VIADD R28, R28, 0x10 ;  /* 0x000000101c1c7836 */ /* 0x000fe20000000000 */
[----:B------:R-:W-:Y:S01]  /*11020*/  IADD3 R29, PT, PT, R29, 0xa00, RZ ;  /* 0x00000a001d1d7810 */ /* 0x000fe20007ffe0ff */
[----:B------:R-:W-:Y:S01]  /*11030*/  VIADD R22, R22, 0x20 ;  /* 0x0000002016167836 */ /* 0x000fe20000000000 */
[----:B------:R-:W-:-:S13]  /*11040*/  ISETP.GE.AND P0, PT, R26, UR14, PT ;  /* 0x0000000e1a007c0c */ /* 0x000fda000bf06270 */
[----:B------:R-:W-:Y:S05]  /*11050*/  @!P0 BRA `(.L_x_765) ;  /* 0xfffffff400b48947 */ /* 0x000fea000383ffff */
.L_x_755:
[----:B------:R-:W-:Y:S05]  /*11060*/  BSYNC.RECONVERGENT B1 ;  /* 0x0000000000017941 */ /* 0x000fea0003800200 */
.L_x_754:
[----:B------:R-:W-:-:S13]  /*11070*/  ISETP.NE.AND P0, PT, R0, UR4, PT ;  /* 0x0000000400007c0c */ /* 0x000fda000bf05270 */
[----:B------:R-:W-:Y:S05]  /*11080*/  @P0 BRA `(.L_x_741) ;  /* 0x0000000000d80947 */ /* 0x000fea0003800000 */
[----:B------:R-:W-:Y:S02]  /*11090*/  UMOV UR5, 0xa0 ;  /* 0x000000a000057882 */ /* 0x000fe40000000000 */
[----:B------:R-:W-:-:S06]  /*110a0*/  UIMAD UR5, UR44, UR5, -0xa0 ;  /* 0xffffff602c0574a4 */ /* 0x000fcc000f8e0205 */
[----:B------:R-:W-:-:S05]  /*110b0*/  MOV R11, UR5 ;  /* 0x00000005000b7c02 */ /* 0x000fca0008000f00 */
[----:B------:R-:W-:-:S05]  /*110c0*/  IMAD.WIDE R10, R11, 0x2, R8 ;  /* 0x000000020b0a7825 */ /* 0x000fca00078e0208 */
[----:B------:R1:W5:Y:S01]  /*110d0*/  LDG.E.128 R24, desc[UR36][R10.64] ;  /* 0x000000240a187981 */ /* 0x000362000c1e1d00 */
[----:B------:R-:W-:-:S06]  /*110e0*/  UIADD3 UR5, UPT, UPT, UR44, -UR10, URZ ;  /* 0x8000000a2c057290 */ /* 0x000fcc000fffe0ff */
[----:B------:R-:W-:-:S05]  /*110f0*/  IMAD.U32 R2, RZ, RZ, UR5 ;  /* 0x00000005ff027e24 */ /* 0x000fca000f8e00ff */
[----:B------:R-:W-:Y:S01]  /*11100*/  LEA R23, R2, R23, 0x1 ;  /* 0x0000001702177211 */ /* 0x000fe200078e08ff */
[----:B------:R-:W2:Y:S05]  /*11110*/  LDCU UR5, c[0x0][0x40c] ;  /* 0x00008180ff0577ac */ /* 0x000eaa0008000800 */
[----:B------:R-:W3:Y:S01]  /*11120*/  LDS.U16 R23, [R23+-0x2] ;  /* 0xfffffe0017177984 */ /* 0x000ee20000000400 */
[----:B--2---:R-:W-:Y:S01]  /*11130*/  UISETP.NE.AND UP0, UPT, UR5, URZ, UPT ;  /* 0x000000ff0500728c */ /* 0x004fe2000bf05270 */
[----:B---3--:R-:W-:-:S08]  /*11140*/  HADD2.F32 R2, -RZ, R23.H0_H0 ;  /* 0x20000017ff027230 */ /* 0x008fd00000004100 */
[----:B-1----:R-:W-:Y:S05]  /*11150*/  BRA.U UP0, `(.L_x_766) ;  /* 0x0000000100647547 */ /* 0x002fea000b800000 */
[----:B------:R-:W1:Y:S02]  /*11160*/  LDCU.64 UR12, c[0x0][0x460] ;  /* 0x00008c00ff0c77ac */ /* 0x000e640008000a00 */
[----:B-1----:R-:W-:-:S04]  /*11170*/  UISETP.NE.U32.AND UP0, UPT, UR12, URZ, UPT ;  /* 0x000000ff0c00728c */ /* 0x002fc8000bf05070 */
[----:B------:R-:W-:-:S06]  /*11180*/  UISETP.NE.AND.EX UP0, UPT, UR13, URZ, UPT, UP0 ;  /* 0x000000ff0d00728c */ /* 0x000fcc000bf05300 */
[----:B------:R-:W-:-:S05]  /*11190*/  PLOP3.LUT P0, PT, PT, PT, UP0, 0x80, 0x8 ;  /* 0x000000000008781c */ /* 0x000fca0003f0f008 */
[----:B------:R-:W1:Y:S01]  /*111a0*/  @UP0 LDCU UR5, c[0x0][0x3f8] ;  /* 0x00007f00ff0507ac */ /* 0x000e620008000800 */
[----:B------:R-:W2:Y:S01]  /*111b0*/  @UP0 LDCU.64 UR12, c[0x0][0x458] ;  /* 0x00008b00ff0c07ac */ /* 0x000ea20008000a00 */
[----:B-1----:R-:W-:Y:S01]  /*111c0*/  @UP0 UIMAD UR5, UR38, UR5, UR16 ;  /* 0x00000005260502a4 */ /* 0x002fe2000f8e0210 */
[----:B--2---:R-:W-:Y:S01]  /*111d0*/  MOV R10, UR12 ;  /* 0x0000000c000a7c02 */ /* 0x004fe20008000f00 */
[----:B------:R-:W-:-:S04]  /*111e0*/  IMAD.U32 R11, RZ, RZ, UR13 ;  /* 0x0000000dff0b7e24 */ /* 0x000fc8000f8e00ff */
[----:B0-----:R-:W-:-:S04]  /*111f0*/  IMAD.U32 R20, RZ, RZ, UR5 ;  /* 0x00000005ff147e24 */ /* 0x001fc8000f8e00ff */
[----:B------:R-:W-:-:S04]  /*11200*/  @P0 IMAD R23, R20, 0xa0, R13 ;  /* 0x000000a014170824 */ /* 0x000fc800078e020d */
[----:B------:R-:W-:-:S05]  /*11210*/  @P0 IMAD.WIDE R10, R23, 0x2, R10 ;  /* 0x00000002170a0825 */ /* 0x000fca00078e020a */
[----:B------:R-:W2:Y:S01]  /*11220*/  @P0 LDG.E.128 R28, desc[UR36][R10.64] ;  /* 0x000000240a1c0981 */ /* 0x000ea2000c1e1d00 */
[----:B------:R-:W-:Y:S01]  /*11230*/  UIMAD UR5, UR40, 0xa0, URZ ;  /* 0x000000a0280578a4 */ /* 0x000fe2000f8e02ff */
[----:B-----5:R-:W-:Y:S02]  /*11240*/  HFMA2 R24, R24, 1, 1, R4 ;  /* 0x3c003c0018187831 */ /* 0x020fe40000000004 */
[----:B------:R-:W-:Y:S02]  /*11250*/  HADD2 R25, R25, R5 ;  /* 0x0000000519197230 */ /* 0x000fe40000000000 */
[----:B------:R-:W-:Y:S02]  /*11260*/  HFMA2 R26, R26, 1, 1, R6 ;  /* 0x3c003c001a1a7831 */ /* 0x000fe40000000006 */
[----:B------:R-:W-:Y:S01]  /*11270*/  HADD2 R27, R27, R7 ;  /* 0x000000071b1b7230 */ /* 0x000fe20000000000 */
[----:B------:R-:W-:-:S05]  /*11280*/  MOV R23, UR5 ;  /* 0x0000000500177c02 */ /* 0x000fca0008000f00 */
[----:B------:R-:W-:-:S04]  /*11290*/  IMAD.WIDE R8, R23, 0x2, R8 ;  /* 0x0000000217087825 */ /* 0x000fc800078e0208 */
[----:B--2---:R-:W-:Y:S02]  /*112a0*/  @P0 HMUL2 R24, R24, R28 ;  /* 0x0000001c18180232 */ /* 0x004fe40000000000 */
[----:B------:R-:W-:Y:S02]  /*112b0*/  @P0 HFMA2 R25, R25, R29, -RZ ;  /* 0x0000001d19190231 */ /* 0x000fe400001000ff */
[----:B------:R-:W-:Y:S02]  /*112c0*/  @P0 HMUL2 R26, R26, R30 ;  /* 0x0000001e1a1a0232 */ /* 0x000fe40000000000 */
[----:B------:R-:W-:-:S05]  /*112d0*/  @P0 HFMA2 R27, R27, R31, -RZ ;  /* 0x0000001f1b1b0231 */ /* 0x000fca00001000ff */
[----:B------:R1:W-:Y:S02]  /*112e0*/  STG.E.128 desc[UR36][R8.64], R24 ;  /* 0x0000001808007986 */ /* 0x0003e4000c101d24 */
.L_x_766:
[----:B0----5:R-:W-:Y:S02]  /*112f0*/  HADD2.F32 R6, -RZ, R25.H0_H0 ;  /* 0x20000019ff067230 */ /* 0x021fe40000004100 */
[----:B------:R-:W-:Y:S02]  /*11300*/  HADD2.F32 R7, -RZ, R26.H0_H0 ;  /* 0x2000001aff077230 */ /* 0x000fe40000004100 */
[----:B-1----:R-:W-:Y:S02]  /*11310*/  HADD2.F32 R8, -RZ, R27.H0_H0 ;  /* 0x2000001bff087230 */ /* 0x002fe40000004100 */
[C---:B------:R-:W-:Y:S01]  /*11320*/  FFMA.FTZ R15, R2.reuse, R6, R15 ;  /* 0x00000006020f7223 */ /* 0x040fe2000001000f */
[--C-:B------:R-:W-:Y:S02]  /*11330*/  HADD2.F32 R4, -RZ, R24.reuse.H0_H0 ;  /* 0x20000018ff047230 */ /* 0x100fe40000004100 */
[----:B------:R-:W-:Y:S01]  /*11340*/  FFMA.FTZ R14, R2, R7, R14 ;  /* 0x00000007020e7223 */ /* 0x000fe2000001000e */
[----:B------:R-:W-:-:S02]  /*11350*/  HADD2.F32 R5, -RZ, R24.H1_H1 ;  /* 0x30000018ff057230 */ /* 0x000fc40000004100 */
        /* <DEDUP_REMOVED lines=9> */
.L_x_741:
[----:B-1----:R-:W-:Y:S05]  /*113f0*/  BSYNC.RECONVERGENT B0 ;  /* 0x0000000000007941 */ /* 0x002fea0003800200 */
.L_x_740:
[----:B------:R-:W-:Y:S01]  /*11400*/  BAR.SYNC.DEFER_BLOCKING 0x0 ;  /* 0x0000000000007b1d */ /* 0x000fe20000010000 */
[----:B------:R-:W-:-:S13]  /*11410*/  ISETP.GT.U32.AND P0, PT, R13, 0x9f, PT ;  /* 0x0000009f0d00780c */ /* 0x000fda0003f04070 */
[----:B------:R-:W-:Y:S05]  /*11420*/  @P0 EXIT ;  /* 0x000000000000094d */ /* 0x000fea0003800000 */
[----:B------:R-:W1:Y:S01]  /*11430*/  S2UR UR5, SR_CgaCtaId ;  /* 0x00000000000579c3 */ /* 0x000e620000008800 */
[C---:B------:R-:W-:Y:S01]  /*11440*/  LOP3.LUT R2, R3.reuse, 0x380, RZ, 0xc0, !PT ;  /* 0x0000038003027812 */ /* 0x040fe200078ec0ff */
        /* <DEDUP_REMOVED lines=8> */
[C---:B0-----:R-:W-:Y:S02]  /*114d0*/  LOP3.LUT R4, R3.reuse, 0x3c0, RZ, 0xc0, !PT ;  /* 0x000003c003047812 */ /* 0x041fe400078ec0ff */
[----:B------:R-:W-:Y:S02]  /*114e0*/  LOP3.LUT R3, R3, 0x3e0, RZ, 0xc0, !PT ;  /* 0x000003e003037812 */ /* 0x000fe400078ec0ff */
[----:B------:R-:W-:Y:S02]  /*114f0*/  ISETP.NE.AND P2, PT, R4, 0x40, PT ;  /* 0x000000400400780c */ /* 0x000fe40003f45270 */
[----:B------:R-:W-:Y:S01]  /*11500*/  ISETP.NE.AND P4, PT, R3, 0x20, PT ;  /* 0x000000200300780c */ /* 0x000fe20003f85270 */
[----:B-1----:R-:W-:-:S06]  /*11510*/  ULEA UR4, UR5, UR4, 0x18 ;  /* 0x0000000405047291 */ /* 0x002fcc000f8ec0ff */
[----:B------:R-:W-:Y:S01]  /*11520*/  LEA R0, R0, UR4, 0x1 ;  /* 0x0000000400007c11 */ /* 0x000fe2000f8e08ff */
[----:B------:R-:W-:Y:S06]  /*11530*/  @P0 BRA `(.L_x_768) ;  /* 0x0000000000140947 */ /* 0x000fec0003800000 */
[----:B------:R-:W-:Y:S02]  /*11540*/  F2FP.F16.F32.PACK_AB R4, R18, R21 ;  /* 0x000000151204723e */ /* 0x000fe400000000ff */
[----:B------:R-:W-:Y:S02]  /*11550*/  F2FP.F16.F32.PACK_AB R5, R12, R15 ;  /* 0x0000000f0c05723e */ /* 0x000fe400000000ff */
[----:B------:R-:W-:Y:S02]  /*11560*/  F2FP.F16.F32.PACK_AB R6, R19, R14 ;  /* 0x0000000e1306723e */ /* 0x000fe400000000ff */
[----:B------:R-:W-:-:S05]  /*11570*/  F2FP.F16.F32.PACK_AB R7, R16, R17 ;  /* 0x000000111007723e */ /* 0x000fca00000000ff */
[----:B------:R0:W-:Y:S02]  /*11580*/  STS.128 [R0+-0x500], R4 ;  /* 0xfffb000400007388 */ /* 0x0001e40000000c00 */
.L_x_768:
[----:B------:R-:W-:Y:S05]  /*11590*/  BSYNC.RECONVERGENT B0 ;  /* 0x0000000000007941 */ /* 0x000fea0003800200 */
.L_x_767:
[----:B------:R-:W-:Y:S06]  /*115a0*/  BAR.SYNC.DEFER_BLOCKING 0x0 ;  /* 0x0000000000007b1d */ /* 0x000fec0000010000 */
[----:B------:R-:W-:Y:S04]  /*115b0*/  BSSY.RECONVERGENT B0, `(.L_x_769) ;  /* 0x0000013000007945 */ /* 0x000fe80003800200 */
[----:B------:R-:W-:Y:S05]  /*115c0*/  @P1 BRA `(.L_x_770) ;  /* 0x0000000000441947 */ /* 0x000fea0003800000 */
[----:B0-----:R-:W0:Y:S02]  /*115d0*/  LDS.128 R4, [R0] ;  /* 0x0000000000047984 */ /* 0x001e240000000c00 */
[--C-:B0-----:R-:W-:Y:S02]  /*115e0*/  HADD2.F32 R2, -RZ, R4.reuse.H0_H0 ;  /* 0x20000004ff027230 */ /* 0x101fe40000004100 */
[----:B------:R-:W-:Y:S02]  /*115f0*/  HADD2.F32 R3, -RZ, R4.H1_H1 ;  /* 0x30000004ff037230 */ /* 0x000fe40000004100 */
[----:B------:R-:W-:Y:S02]  /*11600*/  HADD2.F32 R4, -RZ, R5.H0_H0 ;  /* 0x20000005ff047230 */ /* 0x000fe40000004100 */
[----:B------:R-:W-:Y:S01]  /*11610*/  FADD.FTZ R21, R21, R2 ;  /* 0x0000000215157221 */ /* 0x000fe20000010000 */
[----:B------:R-:W-:Y:S02]  /*11620*/  HADD2.F32 R9, -RZ, R6.H0_H0 ;  /* 0x20000006ff097230 */ /* 0x000fe40000004100 */
[----:B------:R-:W-:Y:S01]  /*11630*/  FADD.FTZ R18, R18, R3 ;  /* 0x0000000312127221 */ /* 0x000fe20000010000 */
[----:B------:R-:W-:-:S02]  /*11640*/  HADD2.F32 R8, -RZ, R7.H0_H0 ;  /* 0x20000007ff087230 */ /* 0x000fc40000004100 */
[----:B------:R-:W-:Y:S01]  /*11650*/  FADD.FTZ R15, R15, R4 ;  /* 0x000000040f0f7221 */ /* 0x000fe20000010000 */
[----:B------:R-:W-:Y:S02]  /*11660*/  HADD2.F32 R5, -RZ, R5.H1_H1 ;  /* 0x30000005ff057230 */ /* 0x000fe40000004100 */
[----:B------:R-:W-:Y:S01]  /*11670*/  FADD.FTZ R14, R14, R9 ;  /* 0x000000090e0e7221 */ /* 0x000fe20000010000 */
[----:B------:R-:W-:Y:S02]  /*11680*/  HADD2.F32 R6, -RZ, R6.H1_H1 ;  /* 0x30000006ff067230 */ /* 0x000fe40000004100 */
[----:B------:R-:W-:Y:S01]  /*11690*/  FADD.FTZ R17, R17, R8 ;  /* 0x0000000811117221 */ /* 0x000fe20000010000 */
[----:B------:R-:W-:Y:S02]  /*116a0*/  HADD2.F32 R7, -RZ, R7.H1_H1 ;  /* 0x30000007ff077230 */ /* 0x000fe40000004100 */
[----:B------:R-:W-:Y:S01]  /*116b0*/  FADD.FTZ R12, R12, R5 ;  /* 0x000000050c0c7221 */ /* 0x000fe20000010000 */
[----:B------:R-:W-:-:S02]  /*116c0*/  FADD.FTZ R19, R19, R6 ;  /* 0x0000000613137221 */ /* 0x000fc40000010000 */
[----:B------:R-:W-:-:S07]  /*116d0*/  FADD.FTZ R16, R16, R7 ;  /* 0x0000000710107221 */ /* 0x000fce0000010000 */
.L_x_770:
[----:B------:R-:W-:Y:S05]  /*116e0*/  BSYNC.RECONVERGENT B0 ;  /* 0x0000000000007941 */ /* 0x000fea0003800200 */
.L_x_769:
[----:B------:R-:W-:Y:S06]  /*116f0*/  BAR.SYNC.DEFER_BLOCKING 0x0 ;  /* 0x0000000000007b1d */ /* 0x000fec0000010000 */
[----:B------:R-:W-:Y:S04]  /*11700*/  BSSY.RECONVERGENT B0, `(.L_x_771) ;  /* 0x0000007000007945 */ /* 0x000fe80003800200 */
[----:B------:R-:W-:Y:S05]  /*11710*/  @P2 BRA `(.L_x_772) ;  /* 0x0000000000142947 */ /* 0x000fea0003800000 */
[----:B0-----:R-:W-:Y:S02]  /*11720*/  F2FP.F16.F32.PACK_AB R4, R18, R21 ;  /* 0x000000151204723e */ /* 0x001fe400000000ff */
[----:B------:R-:W-:Y:S02]  /*11730*/  F2FP.F16.F32.PACK_AB R5, R12, R15 ;  /* 0x0000000f0c05723e */ /* 0x000fe400000000ff */
[----:B------:R-:W-:Y:S02]  /*11740*/  F2FP.F16.F32.PACK_AB R6, R19, R14 ;  /* 0x0000000e1306723e */ /* 0x000fe400000000ff */
[----:B------:R-:W-:-:S05]  /*11750*/  F2FP.F16.F32.PACK_AB R7, R16, R17 ;  /* 0x000000111007723e */ /* 0x000fca00000000ff */
[----:B------:R1:W-:Y:S02]  /*11760*/  STS.128 [R0+-0x280], R4 ;  /* 0xfffd800400007388 */ /* 0x0003e40000000c00 */
.L_x_772:
[----:B------:R-:W-:Y:S05]  /*11770*/  BSYNC.RECONVERGENT B0 ;  /* 0x0000000000007941 */ /* 0x000fea0003800200 */
.L_x_771:
[----:B------:R-:W-:Y:S06]  /*11780*/  BAR.SYNC.DEFER_BLOCKING 0x0 ;  /* 0x0000000000007b1d */ /* 0x000fec0000010000 */
[----:B------:R-:W-:Y:S04]  /*11790*/  BSSY.RECONVERGENT B0, `(.L_x_773) ;  /* 0x0000013000007945 */ /* 0x000fe80003800200 */
[----:B------:R-:W-:Y:S05]  /*117a0*/  @P3 BRA `(.L_x_774) ;  /* 0x0000000000443947 */ /* 0x000fea0003800000 */
[----:B01----:R-:W0:Y:S02]  /*117b0*/  LDS.128 R4, [R0] ;  /* 0x0000000000047984 */ /* 0x003e240000000c00 */
        /* <DEDUP_REMOVED lines=16> */
.L_x_774:
[----:B------:R-:W-:Y:S05]  /*118c0*/  BSYNC.RECONVERGENT B0 ;  /* 0x0000000000007941 */ /* 0x000fea0003800200 */
.L_x_773:
        /* <DEDUP_REMOVED lines=8> */
.L_x_776:
[----:B------:R-:W-:Y:S05]  /*11950*/  BSYNC.RECONVERGENT B0 ;  /* 0x0000000000007941 */ /* 0x000fea0003800200 */
.L_x_775:
[----:B------:R-:W-:Y:S06]  /*11960*/  BAR.SYNC.DEFER_BLOCKING 0x0 ;  /* 0x0000000000007b1d */ /* 0x000fec0000010000 */
[----:B------:R-:W-:Y:S04]  /*11970*/  BSSY.RECONVERGENT B0, `(.L_x_777) ;  /* 0x0000013000007945 */ /* 0x000fe80003800200 */
[----:B------:R-:W-:Y:S05]  /*11980*/  @P5 BRA `(.L_x_778) ;  /* 0x0000000000445947 */ /* 0x000fea0003800000 */
[----:B012---:R-:W0:Y:S02]  /*11990*/  LDS.128 R4, [R0] ;  /* 0x0000000000047984 */ /* 0x007e240000000c00 */
        /* <DEDUP_REMOVED lines=16> */
.L_x_778:
[----:B------:R-:W-:Y:S05]  /*11aa0*/  BSYNC.RECONVERGENT B0 ;  /* 0x0000000000007941 */ /* 0x000fea0003800200 */
.L_x_777:
[----:B------:R-:W-:Y:S06]  /*11ab0*/  BAR.SYNC.DEFER_BLOCKING 0x0 ;  /* 0x0000000000007b1d */ /* 0x000fec0000010000 */
[----:B------:R-:W-:Y:S05]  /*11ac0*/  @P5 EXIT ;  /* 0x000000000000594d */ /* 0x000fea0003800000 */
[----:B------:R-:W3:Y:S02]  /*11ad0*/  LDCU UR4, c[0x0][0x478] ;  /* 0x00008f00ff0477ac */ /* 0x000ee40008000800 */
[----:B---3--:R-:W-:-:S09]  /*11ae0*/  UISETP.NE.AND UP0, UPT, UR4, 0x2, UPT ;  /* 0x000000020400788c */ /* 0x008fd2000bf05270 */
[----:B------:R-:W-:Y:S05]  /*11af0*/  BRA.U UP0, `(.L_x_779) ;  /* 0x0000000100e07547 */ /* 0x000fea000b800000 */
[----:B------:R-:W3:Y:S01]  /*11b00*/  LDC.64 R2, c[0x0][0x470] ;  /* 0x00011c00ff027b82 */ /* 0x000ee20000000a00 */
[----:B------:R-:W4:Y:S01]  /*11b10*/  LDCU.64 UR4, c[0x0][0x380] ;  /* 0x00007000ff0477ac */ /* 0x000f220008000a00 */
[----:B---3--:R-:W3:Y:S01]  /*11b20*/  LDG.E R2, desc[UR36][R2.64] ;  /* 0x0000002402027981 */ /* 0x008ee2000c1e1900 */
[----:B------:R-:W-:-:S05]  /*11b30*/  VIADD R13, R13, UR8 ;  /* 0x000000080d0d7c36 */ /* 0x000fca0008000000 */
[----:B----4-:R-:W-:Y:S01]  /*11b40*/  IADD3 R8, P0, PT, R13, UR4, RZ ;  /* 0x000000040d087c10 */ /* 0x010fe2000ff1e0ff */
[C---:B---3--:R-:W-:Y:S01]  /*11b50*/  FMUL.FTZ R17, R2.reuse, R17 ;  /* 0x0000001102117220 */ /* 0x048fe20000410000 */
        /* <DEDUP_REMOVED lines=8> */
[----:B------:R-:W3:Y:S01]  /*11be0*/  F2I.S8.NTZ R19, R19 ;  /* 0x0000001300137305 */ /* 0x000ee20000202100 */
[----:B012---:R-:W-:-:S07]  /*11bf0*/  PRMT R0, R17, 0x8880, RZ ;  /* 0x0000888011007816 */ /* 0x007fce00000000ff */
[----:B------:R-:W0:Y:S01]  /*11c00*/  F2I.S8.NTZ R16, R16 ;  /* 0x0000001000107305 */ /* 0x000e220000202100 */
[----:B------:R-:W-:Y:S02]  /*11c10*/  PRMT R0, R0, 0x7710, RZ ;  /* 0x0000771000007816 */ /* 0x000fe400000000ff */
[----:B---3--:R-:W-:-:S05]  /*11c20*/  PRMT R19, R19, 0x8880, RZ ;  /* 0x0000888013137816 */ /* 0x008fca00000000ff */
[----:B------:R-:W1:Y:S01]  /*11c30*/  F2I.S8.NTZ R12, R12 ;  /* 0x0000000c000c7305 */ /* 0x000e620000202100 */
[----:B------:R-:W-:-:S05]  /*11c40*/  IMAD.U32 R0, R0, 0x10000, RZ ;  /* 0x0001000000007824 */ /* 0x000fca00078e00ff */
[----:B------:R-:W-:Y:S02]  /*11c50*/  LOP3.LUT R4, R0, 0xff0000, RZ, 0xc0, !PT ;  /* 0x00ff000000047812 */ /* 0x000fe400078ec0ff */
[----:B------:R-:W2:Y:S01]  /*11c60*/  F2I.S8.NTZ R18, R18 ;  /* 0x0000001200127305 */ /* 0x000ea20000202100 */
[----:B0-----:R-:W-:Y:S02]  /*11c70*/  PRMT R3, R16, 0x8880, RZ ;  /* 0x0000888010037816 */ /* 0x001fe400000000ff */
[----:B------:R-:W-:Y:S02]  /*11c80*/  PRMT R0, R19, 0x7710, RZ ;  /* 0x0000771013007816 */ /* 0x000fe400000000ff */
[----:B------:R-:W-:Y:S02]  /*11c90*/  PRMT R3, R3, 0x7710, RZ ;  /* 0x0000771003037816 */ /* 0x000fe400000000ff */
[----:B------:R-:W-:Y:S01]  /*11ca0*/  SHF.L.U32 R0, R0, 0x8, RZ ;  /* 0x0000000800007819 */ /* 0x000fe200000006ff */
[----:B------:R-:W0:Y:S01]  /*11cb0*/  F2I.S8.NTZ R15, R15 ;  /* 0x0000000f000f7305 */ /* 0x000e220000202100 */
[----:B------:R-:W-:-:S02]  /*11cc0*/  PRMT R3, R4, 0x4210, R3 ;  /* 0x0000421004037816 */ /* 0x000fc40000000003 */
[----:B-1----:R-:W-:Y:S02]  /*11cd0*/  PRMT R4, R12, 0x8880, RZ ;  /* 0x000088800c047816 */ /* 0x002fe400000000ff */
[----:B------:R-:W-:Y:S02]  /*11ce0*/  LOP3.LUT R9, R3, 0xff00, R0, 0xf8, !PT ;  /* 0x0000ff0003097812 */ /* 0x000fe400078ef800 */
[----:B--2---:R-:W-:Y:S01]  /*11cf0*/  PRMT R0, R18, 0x8880, RZ ;  /* 0x0000888012007816 */ /* 0x004fe200000000ff */
[----:B------:R-:W1:Y:S01]  /*11d00*/  F2I.S8.NTZ R14, R14 ;  /* 0x0000000e000e7305 */ /* 0x000e620000202100 */
[----:B------:R-:W-:Y:S02]  /*11d10*/  PRMT R4, R4, 0x7710, RZ ;  /* 0x0000771004047816 */ /* 0x000fe400000000ff */
[----:B------:R-:W-:Y:S02]  /*11d20*/  PRMT R0, R0, 0x7710, RZ ;  /* 0x0000771000007816 */ /* 0x000fe400000000ff */
[----:B------:R-:W-:-:S02]  /*11d30*/  LOP3.LUT R4, R4, 0xff, RZ, 0xc0, !PT ;  /* 0x000000ff04047812 */ /* 0x000fc400078ec0ff */
[----:B0-----:R-:W-:Y:S01]  /*11d40*/  PRMT R3, R15, 0x8880, RZ ;  /* 0x000088800f037816 */ /* 0x001fe200000000ff */
[----:B------:R-:W0:Y:S01]  /*11d50*/  F2I.S8.NTZ R2, R2 ;  /* 0x0000000200027305 */ /* 0x000e220000202100 */
[----:B------:R-:W-:Y:S02]  /*11d60*/  LOP3.LUT R6, R0, 0xff, RZ, 0xc0, !PT ;  /* 0x000000ff00067812 */ /* 0x000fe400078ec0ff */
[----:B------:R-:W-:-:S03]  /*11d70*/  PRMT R3, R3, 0x7710, RZ ;  /* 0x0000771003037816 */ /* 0x000fc600000000ff */
[----:B------:R-:W-:Y:S01]  /*11d80*/  IMAD.WIDE.U32 R6, R6, 0x100, RZ ;  /* 0x0000010006067825 */ /* 0x000fe200078e00ff */
[----:B-1----:R-:W-:Y:S02]  /*11d90*/  PRMT R14, R14, 0x8880, RZ ;  /* 0x000088800e0e7816 */ /* 0x002fe400000000ff */
[----:B------:R-:W-:Y:S02]  /*11da0*/  LOP3.LUT R5, R3, 0xff, RZ, 0xc0, !PT ;  /* 0x000000ff03057812 */ /* 0x000fe400078ec0ff */
[----:B------:R-:W-:Y:S02]  /*11db0*/  PRMT R0, R14, 0x7710, RZ ;  /* 0x000077100e007816 */ /* 0x000fe400000000ff */
[----:B0-----:R-:W-:Y:S01]  /*11dc0*/  PRMT R10, R2, 0x8880, RZ ;  /* 0x00008880020a7816 */ /* 0x001fe200000000ff */
        /* <DEDUP_REMOVED lines=11> */
.L_x_779:
[----:B------:R-:W3:Y:S01]  /*11e80*/  LDC.64 R2, c[0x0][0x380] ;  /* 0x0000e000ff027b82 */ /* 0x000ee20000000a00 */
[----:B------:R-:W-:Y:S02]  /*11e90*/  IADD3 R13, PT, PT, R13, UR8, RZ ;  /* 0x000000080d0d7c10 */ /* 0x000fe4000fffe0ff */
[----:B------:R-:W-:Y:S02]  /*11ea0*/  F2FP.F16.F32.PACK_AB R21, R18, R21 ;  /* 0x000000151215723e */ /* 0x000fe400000000ff */
[----:B------:R-:W-:Y:S02]  /*11eb0*/  F2FP.F16.F32.PACK_AB R15, R12, R15 ;  /* 0x0000000f0c0f723e */ /* 0x000fe400000000ff */
[----:B------:R-:W-:Y:S02]  /*11ec0*/  F2FP.F16.F32.PACK_AB R19, R19, R14 ;  /* 0x0000000e1313723e */ /* 0x000fe400000000ff */
[----:B------:R-:W-:Y:S01]  /*11ed0*/  F2FP.F16.F32.PACK_AB R17, R16, R17 ;  /* 0x000000111011723e */ /* 0x000fe200000000ff */
[----:B---3--:R-:W-:-:S05]  /*11ee0*/  IMAD.WIDE R2, R13, 0x2, R2 ;  /* 0x000000020d027825 */ /* 0x008fca00078e0202 */
[----:B------:R-:W-:Y:S04]  /*11ef0*/  STG.E desc[UR36][R2.64], R21 ;  /* 0x0000001502007986 */ /* 0x000fe8000c101924 */
[----:B------:R-:W-:Y:S04]  /*11f00*/  STG.E desc[UR36][R2.64+0x4], R15 ;  /* 0x0000040f02007986 */ /* 0x000fe8000c101924 */
[----:B------:R-:W-:Y:S04]  /*11f10*/  STG.E desc[UR36][R2.64+0x8], R19 ;  /* 0x0000081302007986 */ /* 0x000fe8000c101924 */
[----:B------:R-:W-:Y:S01]  /*11f20*/  STG.E desc[UR36][R2.64+0xc], R17 ;  /* 0x00000c1102007986 */ /* 0x000fe2000c101924 */
[----:B------:R-:W-:Y:S05]  /*11f30*/  EXIT ;  /* 0x000000000000794d */ /* 0x000fea0003800000 */
.L_x_644:
[----:B------:R-:W-:Y:S01]  /*11f40*/  IMAD.MOV.U32 R12, RZ, RZ, 0x10 ;  /* 0x00000010ff0c7424 */ /* 0x000fe200078e00ff */
[----:B------:R-:W-:Y:S01]  /*11f50*/  MOV R11, 0x1f ;  /* 0x0000001f000b7802 */ /* 0x000fe20000000f00 */
[----:B------:R-:W-:-:S07]  /*11f60*/  IMAD.MOV.U32 R15, RZ, RZ, -0x1 ;  /* 0xffffffffff0f7424 */ /* 0x000fce00078e00ff */
[----:B-1----:R-:W-:Y:S05]  /*11f70*/  WARPSYNC.COLLECTIVE R15, `(.L_x_780) ;  /* 0x000000000f087348 */ /* 0x002fea0003c00000 */
[----:B------:R0:W2:Y:S02]  /*11f80*/  SHFL.BFLY P6, R14, R13, R12, R11 ;  /* 0x0c00000c0d0e7389 */ /* 0x0000a400000c000b */
[----:B012---:R-:W-:Y:S05]  /*11f90*/  ENDCOLLECTIVE ;  /* 0x000000000000791b */ /* 0x007fea0003800000 */
.L_x_780:
[----:B------:R-:W-:Y:S02]  /*11fa0*/  IMAD.MOV.U32 R12, RZ, RZ, 0x8 ;  /* 0x00000008ff0c7424 */ /* 0x000fe400078e00ff */
[----:B------:R-:W-:-:S05]  /*11fb0*/  FADD.FTZ R3, R13, R14 ;  /* 0x0000000e0d037221 */ /* 0x000fca0000010000 */
[----:B------:R-:W-:-:S07]  /*11fc0*/  MOV R13, R3 ;  /* 0x00000003000d7202 */ /* 0x000fce0000000f00 */
[----:B------:R-:W-:Y:S05]  /*11fd0*/  WARPSYNC.COLLECTIVE R15, `(.L_x_781) ;  /* 0x000000000f087348 */ /* 0x000fea0003c00000 */
[----:B------:R0:W1:Y:S02]  /*11fe0*/  SHFL.BFLY P6, R14, R13, R12, R11 ;  /* 0x0c00000c0d0e7389 */ /* 0x00006400000c000b */
[----:B01----:R-:W-:Y:S05]  /*11ff0*/  ENDCOLLECTIVE ;  /* 0x000000000000791b */ /* 0x003fea0003800000 */
.L_x_781:
[----:B------:R-:W-:Y:S02]  /*12000*/  IMAD.MOV.U32 R12, RZ, RZ, 0x4 ;  /* 0x00000004ff0c7424 */ /* 0x000fe400078e00ff */
[----:B------:R-:W-:-:S05]  /*12010*/  FADD.FTZ R4, R3, R14 ;  /* 0x0000000e03047221 */ /* 0x000fca0000010000 */
[----:B------:R-:W-:-:S07]  /*12020*/  MOV R13, R4 ;  /* 0x00000004000d7202 */ /* 0x000fce0000000f00 */
[----:B------:R-:W-:Y:S05]  /*12030*/  WARPSYNC.COLLECTIVE R15, `(.L_x_782) ;  /* 0x000000000f087348 */ /* 0x000fea0003c00000 */
[----:B------:R0:W1:Y:S02]  /*12040*/  SHFL.BFLY P6, R14, R13, R12, R11 ;  /* 0x0c00000c0d0e7389 */ /* 0x00006400000c000b */
[----:B01----:R-:W-:Y:S05]  /*12050*/  ENDCOLLECTIVE ;  /* 0x000000000000791b */ /* 0x003fea0003800000 */
.L_x_782:
[----:B------:R-:W-:Y:S02]  /*12060*/  IMAD.MOV.U32 R12, RZ, RZ, 0x2 ;  /* 0x00000002ff0c7424 */ /* 0x000fe400078e00ff */
[----:B------:R-:W-:-:S05]  /*12070*/  FADD.FTZ R5, R4, R14 ;  /* 0x0000000e04057221 */ /* 0x000fca0000010000 */
[----:B------:R-:W-:-:S07]  /*12080*/  MOV R13, R5 ;  /* 0x00000005000d7202 */ /* 0x000fce0000000f00 */
[----:B------:R-:W-:Y:S05]  /*12090*/  WARPSYNC.COLLECTIVE R15, `(.L_x_783) ;  /* 0x000000000f087348 */ /* 0x000fea0003c00000 */
[----:B------:R0:W1:Y:S02]  /*120a0*/  SHFL.BFLY P6, R14, R13, R12, R11 ;  /* 0x0c00000c0d0e7389 */ /* 0x00006400000c000b */
[----:B01----:R-:W-:Y:S05]  /*120b0*/  ENDCOLLECTIVE ;  /* 0x000000000000791b */ /* 0x003fea0003800000 */
.L_x_783:
[----:B------:R-:W-:Y:S01]  /*120c0*/  MOV R12, 0x1 ;  /* 0x00000001000c7802 */ /* 0x000fe20000000f00 */
[----:B------:R-:W-:-:S05]  /*120d0*/  FADD.FTZ R6, R5, R14 ;  /* 0x0000000e05067221 */ /* 0x000fca0000010000 */
[----:B------:R-:W-:-:S07]  /*120e0*/  MOV R13, R6 ;  /* 0x00000006000d7202 */ /* 0x000fce0000000f00 */
[----:B------:R-:W-:Y:S05]  /*120f0*/  WARPSYNC.COLLECTIVE R15, `(.L_x_784) ;  /* 0x000000000f087348 */ /* 0x000fea0003c00000 */
[----:B------:R0:W1:Y:S02]  /*12100*/  SHFL.BFLY P6, R14, R13, R12, R11 ;  /* 0x0c00000c0d0e7389 */ /* 0x00006400000c000b */
[----:B01----:R-:W-:Y:S05]  /*12110*/  ENDCOLLECTIVE ;  /* 0x000000000000791b */ /* 0x003fea0003800000 */
.L_x_784:
[----:B------:R-:W-:Y:S05]  /*12120*/  BRA `(.L_x_785) ;  /* 0xffffff0c00f47947 */ /* 0x000fea000383ffff */
.L_x_786:
        /* <DEDUP_REMOVED lines=13> */
.L_x_5592:


//--------------------- .text._ZN4mmha33masked_multihead_attention_kernelItLi160ELi256ELi2ELi32ELi128ELb1ELb0EEEv26Multihead_attention_paramsIT_XT5_EE --------------------------
	.section	.text._ZN4mmha33masked_multihead_attention_kernelItLi160ELi256ELi2ELi32ELi128ELb1ELb0EEEv26Multihead_attention_paramsIT_XT5_EE,"ax",@progbits
	.align	128
        .global         _ZN4mmha33masked_multihead_attention_kernelItLi160ELi256ELi2ELi32ELi128ELb1ELb0EEEv26Multihead_attention_paramsIT_XT5_EE
        .type           _ZN4mmha33masked_multihead_attention_kernelItLi160ELi256ELi2ELi32ELi128ELb1ELb0EEEv26Multihead_attention_paramsIT_XT5_EE,@function
        .size           _ZN4mmha33masked_multihead_attention_kernelItLi160ELi256ELi2ELi32ELi128ELb1ELb0EEEv26Multihead_attention_paramsIT_XT5_EE,(.L_x_5593 - _ZN4mmha33masked_multihead_attention_kernelItLi160ELi256ELi2ELi32ELi128ELb1ELb0EEEv26Multihead_attention_paramsIT_XT5_EE)
        .other          _ZN4mmha33masked_multihead_attention_kernelItLi160ELi256ELi2ELi32ELi128ELb1ELb0EEEv26Multihead_attention_paramsIT_XT5_EE,@"STO_CUDA_ENTRY STV_DEFAULT"
_ZN4mmha33masked_multihead_attention_kernelItLi160ELi256ELi2ELi32ELi128ELb1ELb0EEEv26Multihead_attention_paramsIT_XT5_EE:
.text._ZN4mmha33masked_multihead_attention_kernelItLi160ELi256ELi2ELi32ELi128ELb1ELb0EEEv26Multihead_attention_paramsIT_XT5_EE:
        /* <DEDUP_REMOVED lines=12> */
.L_x_787:
[----:B------:R-:W2:Y:S08]  /*00c0*/  LDC.64 R18, c[0x0][0x498] ;  /* 0x00012600ff127b82 */ /* 0x000eb00000000a00 */
[----:B------:R-:W1:Y:S08]  /*00d0*/  LDC R4, c[0x0][0x3f0] ;  /* 0x0000fc00ff047b82 */ /* 0x000e700000000800 */
[----:B------:R-:W3:Y:S01]  /*00e0*/  LDC.64 R8, c[0x0][0x460] ;  /* 0x00011800ff087b82 */ /* 0x000ee20000000a00 */
[----:B--2---:R-:W-:-:S07]  /*00f0*/  IMAD.WIDE.U32 R18, R25, 0x4, R18 ;  /* 0x0000000419127825 */ /* 0x004fce00078e0012 */
[----:B------:R-:W2:Y:S01]  /*0100*/  LDC R44, c[0x0][0x40c] ;  /* 0x00010300ff2c7b82 */ /* 0x000ea20000000800 */
[----:B------:R-:W4:Y:S01]  /*0110*/  LDG.E R18, desc[UR36][R18.64] ;  /* 0x0000002412127981 */ /* 0x000f22000c1e1900 */
[----:B-1----:R-:W-:-:S06]  /*0120*/  IABS R5, R4 ;  /* 0x0000000400057213 */ /* 0x002fcc0000000000 */
[----:B------:R-:W1:Y:S01]  /*0130*/  LDC R20, c[0x0][0x3f4] ;  /* 0x0000fd00ff147b82 */ /* 0x000e620000000800 */
[----:B------:R-:W0:Y:S01]  /*0140*/  I2F.RP R0, R5 ;  /* 0x0000000500007306 */ /* 0x000e220000209400 */
[----:B------:R-:W-:Y:S01]  /*0150*/  HFMA2 R17, -RZ, RZ, 0, 0 ;  /* 0x00000000ff117431 */ /* 0x000fe200000001ff */
[----:B------:R-:W1:Y:S05]  /*0160*/  S2R R23, SR_CTAID.X ;  /* 0x0000000000177919 */ /* 0x000e6a0000002500 */
[----:B------:R-:W1:Y:S01]  /*0170*/  LDC R14, c[0x0][0x3f8] ;  /* 0x0000fe00ff0e7b82 */ /* 0x000e620000000800 */
        /* <DEDUP_REMOVED lines=8> */
[----:B------:R-:W-:-:S05]  /*0200*/  IMAD.HI.U32 R0, R3, R6, RZ ;  /* 0x0000000603007227 */ /* 0x000fca00078e00ff */
[----:B------:R-:W-:-:S05]  /*0210*/  IADD3 R2, PT, PT, -R0, RZ, RZ ;  /* 0x000000ff00027210 */ /* 0x000fca0007ffe1ff */
[----:B------:R-:W-:-:S05]  /*0220*/  IMAD R2, R5, R2, R6 ;  /* 0x0000000205027224 */ /* 0x000fca00078e0206 */
[----:B------:R-:W-:Y:S02]  /*0230*/  ISETP.GT.U32.AND P1, PT, R5, R2, PT ;  /* 0x000000020500720c */ /* 0x000fe40003f24070 */
[----:B------:R-:W-:-:S04]  /*0240*/  ISETP.NE.U32.AND P0, PT, R8, RZ, PT ;  /* 0x000000ff0800720c */ /* 0x000fc80003f05070 */
[----:B------:R-:W-:-:S07]  /*0250*/  ISETP.NE.AND.EX P0, PT, R9, RZ, PT, P0 ;  /* 0x000000ff0900720c */ /* 0x000fce0003f05300 */
[----:B------:R-:W-:Y:S01]  /*0260*/  @!P1 IMAD.IADD R2, R2, 0x1, -R5 ;  /* 0x0000000102029824 */ /* 0x000fe200078e0a05 */
[----:B--2---:R-:W-:-:S04]  /*0270*/  ISETP.EQ.AND P5, PT, R44, RZ, P0 ;  /* 0x000000ff2c00720c */ /* 0x004fc800007a2270 */
[----:B------:R-:W-:Y:S02]  /*0280*/  ISETP.GE.U32.AND P0, PT, R2, R5, PT ;  /* 0x000000050200720c */ /* 0x000fe40003f06070 */
[----:B------:R-:W-:Y:S02]  /*0290*/  @!P1 IADD3 R0, PT, PT, R0, 0x1, RZ ;  /* 0x0000000100009810 */ /* 0x000fe40007ffe0ff */
[----:B-1----:R-:W-:-:S05]  /*02a0*/  IABS R7, R20 ;  /* 0x0000001400077213 */ /* 0x002fca0000000000 */
[----:B------:R-:W0:Y:S04]  /*02b0*/  @P5 LDC.64 R2, c[0x0][0x460] ;  /* 0x00011800ff025b82 */ /* 0x000e280000000a00 */
[----:B------:R-:W-:-:S05]  /*02c0*/  @P0 VIADD R0, R0, 0x1 ;  /* 0x0000000100000836 */ /* 0x000fca0000000000 */
[----:B------:R-:W-:Y:S02]  /*02d0*/  MOV R9, R0 ;  /* 0x0000000000097202 */ /* 0x000fe40000000f00 */
[----:B------:R-:W1:Y:S01]  /*02e0*/  I2F.RP R0, R7 ;  /* 0x0000000700007306 */ /* 0x000e620000209400 */
[----:B------:R-:W-:Y:S02]  /*02f0*/  LOP3.LUT R5, R25, R4, RZ, 0x3c, !PT ;  /* 0x0000000419057212 */ /* 0x000fe400078e3cff */
[----:B------:R-:W-:Y:S02]  /*0300*/  ISETP.NE.AND P1, PT, R4, RZ, PT ;  /* 0x000000ff0400720c */ /* 0x000fe40003f25270 */
[----:B------:R-:W-:-:S03]  /*0310*/  ISETP.GE.AND P2, PT, R5, RZ, PT ;  /* 0x000000ff0500720c */ /* 0x000fc60003f46270 */
[----:B-1----:R-:W1:Y:S10]  /*0320*/  MUFU.RCP R0, R0 ;  /* 0x0000000000007308 */ /* 0x002e740000001000 */
[----:B------:R-:W-:Y:S01]  /*0330*/  @!P2 IMAD.MOV R9, RZ, RZ, -R9 ;  /* 0x000000ffff09a224 */ /* 0x000fe200078e0a09 */
[----:B------:R-:W-:Y:S01]  /*0340*/  @!P1 LOP3.LUT R9, RZ, R4, RZ, 0x33, !PT ;  /* 0x00000004ff099212 */ /* 0x000fe200078e33ff */
[----:B-1----:R-:W-:-:S04]  /*0350*/  VIADD R4, R0, 0xffffffe ;  /* 0x0ffffffe00047836 */ /* 0x002fc80000000000 */
[----:B0-----:R-:W-:Y:S01]  /*0360*/  @P5 IMAD.WIDE R2, R9, 0x4, R2 ;  /* 0x0000000409025825 */ /* 0x001fe200078e0202 */
[----:B------:R-:W0:Y:S01]  /*0370*/  S2R R37, SR_TID.X ;  /* 0x0000000000257919 */ /* 0x000e220000002100 */
[----:B------:R1:W2:Y:S01]  /*0380*/  F2I.FTZ.U32.TRUNC.NTZ R5, R4 ;  /* 0x0000000400057305 */ /* 0x0002a2000021f000 */
[----:B------:R-:W3:Y:S02]  /*0390*/  LDC R0, c[0x0][0x3e8] ;  /* 0x0000fa00ff007b82 */ /* 0x000ee40000000800 */
[----:B------:R2:W5:Y:S01]  /*03a0*/  @P5 LDG.E R17, desc[UR36][R2.64] ;  /* 0x0000002402115981 */ /* 0x000562000c1e1900 */
[----:B-1----:R-:W-:Y:S02]  /*03b0*/  MOV R4, RZ ;  /* 0x000000ff00047202 */ /* 0x002fe40000000f00 */
[----:B--2---:R-:W-:-:S05]  /*03c0*/  IADD3 R6, PT, PT, RZ, -R5, RZ ;  /* 0x80000005ff067210 */ /* 0x004fca0007ffe0ff */
[----:B------:R-:W-:-:S04]  /*03d0*/  IMAD R3, R6, R7, RZ ;  /* 0x0000000706037224 */ /* 0x000fc800078e02ff */
[----:B------:R-:W-:Y:S01]  /*03e0*/  IMAD.HI.U32 R5, R5, R3, R4 ;  /* 0x0000000305057227 */ /* 0x000fe200078e0004 */
[----:B---3--:R-:W-:Y:S02]  /*03f0*/  ISETP.NE.AND P1, PT, R0, RZ, PT ;  /* 0x000000ff0000720c */ /* 0x008fe40003f25270 */
[----:B0-----:R-:W-:Y:S01]  /*0400*/  ISETP.GT.U32.AND P4, PT, R37, 0x13, PT ;  /* 0x000000132500780c */ /* 0x001fe20003f84070 */
[----:B------:R-:W-:Y:S01]  /*0410*/  IMAD R38, R25, R14, R23 ;  /* 0x0000000e19267224 */ /* 0x000fe200078e0217 */
        /* <DEDUP_REMOVED lines=81> */
.L_x_790:
[----:B------:R-:W0:Y:S02]  /*0930*/  LDC.64 R2, c[0x0][0x388] ;  /* 0x0000e200ff027b82 */ /* 0x000e240000000a00 */
[----:B0-----:R-:W-:-:S05]  /*0940*/  IMAD.WIDE R2, R5, 0x2, R2 ;  /* 0x0000000205027825 */ /* 0x001fca00078e0202 */
[----:B------:R0:W5:Y:S02]  /*0950*/  LDG.E.128 R32, desc[UR36][R2.64] ;  /* 0x0000002402207981 */ /* 0x000164000c1e1d00 */
.L_x_789:
[----:B------:R-:W-:Y:S05]  /*0960*/  BSYNC.RECONVERGENT B0 ;  /* 0x0000000000007941 */ /* 0x000fea0003800200 */
.L_x_788:
[----:B------:R-:W1:Y:S01]  /*0970*/  LDCU.64 UR4, c[0x0][0x390] ;  /* 0x00007200ff0477ac */ /* 0x000e620008000a00 */
[----:B0-----:R-:W0:Y:S01]  /*0980*/  LDC.64 R2, c[0x0][0x418] ;  /* 0x00010600ff027b82 */ /* 0x001e220000000a00 */
        /* <DEDUP_REMOVED lines=12> */
[----:B-1----:R-:W-:Y:S02]  /*0a50*/  ISETP.NE.U32.AND P1, PT, RZ, UR4, PT ;  /* 0x00000004ff007c0c */ /* 0x002fe4000bf25070 */
[----:B------:R-:W-:Y:S02]  /*0a60*/  CS2R R26, SRZ ;  /* 0x00000000001a7805 */ /* 0x000fe4000001ff00 */
[----:B--2---:R-:W-:-:S02]  /*0a70*/  ISETP.NE.U32.AND P2, PT, RZ, UR6, PT ;  /* 0x00000006ff007c0c */ /* 0x004fc4000bf45070 */
[----:B0-----:R-:W-:Y:S01]  /*0a80*/  ISETP.NE.U32.AND P0, PT, R2, RZ, PT ;  /* 0x000000ff0200720c */ /* 0x001fe20003f05070 */
        /* <DEDUP_REMOVED lines=13> */
[----:B---3--:R-:W-:Y:S01]  /*0b60*/  @!P3 IMAD.WIDE R8, R21, 0x2, R8 ;  /* 0x000000021508b825 */ /* 0x008fe200078e0208 */
[----:B------:R-:W5:Y:S03]  /*0b70*/  @!P4 LDG.E.128 R28, desc[UR36][R2.64] ;  /* 0x00000024021cc981 */ /* 0x000f66000c1e1d00 */
[----:B--2---:R-:W-:-:S05]  /*0b80*/  @!P1 IMAD.WIDE.U32 R4, R13, 0x2, R4 ;  /* 0x000000020d049825 */ /* 0x004fca00078e0004 */
[----:B------:R1:W2:Y:S01]  /*0b90*/  @!P1 LDG.E.128 R40, desc[UR36][R4.64] ;  /* 0x0000002404289981 */ /* 0x0002a2000c1e1d00 */
[----:B----4-:R-:W-:Y:S01]  /*0ba0*/  @P0 IMAD.WIDE.U32 R10, R25, 0x4, R10 ;  /* 0x00000004190a0825 */ /* 0x010fe200078e000a */
[----:B------:R-:W-:-:S03]  /*0bb0*/  CS2R R24, SRZ ;  /* 0x0000000000187805 */ /* 0x000fc6000001ff00 */
[----:B0-----:R-:W-:Y:S01]  /*0bc0*/  @!P2 IMAD.WIDE.U32 R6, R13, 0x2, R6 ;  /* 0x000000020d06a825 */ /* 0x001fe200078e0006 */
[----:B-1----:R-:W0:Y:S01]  /*0bd0*/  LDC R5, c[0x0][0x400] ;  /* 0x00010000ff057b82 */ /* 0x002e220000000800 */
[----:B------:R1:W5:Y:S04]  /*0be0*/  @!P3 LDG.E.128 R12, desc[UR36][R8.64] ;  /* 0x00000024080cb981 */ /* 0x000368000c1e1d00 */
        /* <DEDUP_REMOVED lines=10> */
[----:B-1----:R-:W-:Y:S06]  /*0c90*/  @P1 BRA `(.L_x_791) ;  /* 0x0000000000101947 */ /* 0x002fec0003800000 */
[----:B-----5:R-:W-:Y:S02]  /*0ca0*/  HFMA2 R28, R28, 1, 1, R24 ;  /* 0x3c003c001c1c7831 */ /* 0x020fe40000000018 */
[----:B------:R-:W-:Y:S02]  /*0cb0*/  HADD2 R29, R29, R25 ;  /* 0x000000191d1d7230 */ /* 0x000fe40000000000 */
[----:B------:R-:W-:Y:S02]  /*0cc0*/  HFMA2 R30, R30, 1, 1, R26 ;  /* 0x3c003c001e1e7831 */ /* 0x000fe4000000001a */
[----:B------:R-:W-:-:S07]  /*0cd0*/  HADD2 R31, R31, R27 ;  /* 0x0000001b1f1f7230 */ /* 0x000fce0000000000 */
.L_x_791:
        /* <DEDUP_REMOVED lines=13> */
[----:B------:R-:W0:Y:S01]  /*0db0*/  MUFU.RCP R7, R2 ;  /* 0x0000000200077308 */ /* 0x000e220000001000 */
[C---:B------:R-:W-:Y:S01]  /*0dc0*/  IADD3 R3, PT, PT, R36.reuse, 0x2, RZ ;  /* 0x0000000224037810 */ /* 0x040fe20007ffe0ff */
[----:B------:R-:W-:Y:S01]  /*0dd0*/  HADD2.F32 R13, -RZ, R34.H0_H0 ;  /* 0x20000022ff0d7230 */ /* 0x000fe20000004100 */
        /* <DEDUP_REMOVED lines=17> */
[----:B------:R-:W-:-:S02]  /*0ef0*/  IMAD.IADD R0, R44, 0x1, -R19 ;  /* 0x000000012c007824 */ /* 0x000fc400078e0a13 */
[----:B------:R-:W-:Y:S01]  /*0f00*/  FMUL.FTZ R9, R6, 13.28771209716796875 ;  /* 0x41549a7806097820 */ /* 0x000fe20000410000 */
[----:B------:R0:W1:Y:S02]  /*0f10*/  MUFU.EX2 R5, -R4 ;  /* 0x8000000400057308 */ /* 0x0000640000000800 */
[----:B------:R-:W-:Y:S02]  /*0f20*/  I2FP.F32.S32 R0, R0 ;  /* 0x0000000000007245 */ /* 0x000fe40000201400 */
[----:B------:R-:W2:Y:S04]  /*0f30*/  MUFU.EX2 R3, -R3 ;  /* 0x8000000300037308 */ /* 0x000ea80000000800 */
[----:B------:R-:W3:Y:S01]  /*0f40*/  MUFU.EX2 R7, -R7 ;  /* 0x8000000700077308 */ /* 0x000ee20000000800 */
[----:B0-----:R-:W-:-:S02]  /*0f50*/  HADD2.F32 R4, -RZ, R32.H1_H1 ;  /* 0x30000020ff047230 */ /* 0x001fc40000004100 */
[----:B------:R-:W-:Y:S01]  /*0f60*/  HADD2.F32 R32, -RZ, R32.H0_H0 ;  /* 0x20000020ff207230 */ /* 0x000fe20000004100 */
[----:B------:R0:W4:Y:S01]  /*0f70*/  MUFU.EX2 R11, -R9 ;  /* 0x80000009000b7308 */ /* 0x0001220000000800 */
[C---:B-1----:R-:W-:Y:S01]  /*0f80*/  FMUL.FTZ R5, R0.reuse, R5 ;  /* 0x0000000500057220 */ /* 0x042fe20000410000 */
[----:B--2---:R-:W-:-:S03]  /*0f90*/  FMUL.FTZ R2, R0, R3 ;  /* 0x0000000300027220 */ /* 0x004fc60000410000 */
[----:B------:R-:W-:Y:S01]  /*0fa0*/  FMUL.RZ R14, R5, 0.15915493667125701904 ;  /* 0x3e22f983050e7820 */ /* 0x000fe2000040c000 */
[--C-:B0-----:R-:W-:Y:S02]  /*0fb0*/  HADD2.F32 R9, -RZ, R33.reuse.H1_H1 ;  /* 0x30000021ff097230 */ /* 0x101fe40000004100 */
[----:B------:R-:W-:Y:S01]  /*0fc0*/  FMUL.RZ R12, R2, 0.15915493667125701904 ;  /* 0x3e22f983020c7820 */ /* 0x000fe2000040c000 */
[C---:B---3--:R-:W-:Y:S01]  /*0fd0*/  FMUL.FTZ R5, R0.reuse, R7 ;  /* 0x0000000700057220 */ /* 0x048fe20000410000 */
[----:B------:R-:W-:Y:S01]  /*0fe0*/  MUFU.SIN R8, R14 ;  /* 0x0000000e00087308 */ /* 0x000fe20000000400 */
[----:B------:R-:W-:Y:S02]  /*0ff0*/  HADD2.F32 R33, -RZ, R33.H0_H0 ;  /* 0x20000021ff217230 */ /* 0x000fe40000004100 */
[----:B------:R-:W-:Y:S01]  /*1000*/  FMUL.RZ R7, R5, 0.15915493667125701904 ;  /* 0x3e22f98305077820 */ /* 0x000fe2000040c000 */
[----:B----4-:R-:W-:Y:S01]  /*1010*/  FMUL.FTZ R5, R0, R11 ;  /* 0x0000000b00057220 */ /* 0x010fe20000410000 */
[----:B------:R-:W-:-:S02]  /*1020*/  HADD2.F32 R0, -RZ, R28.H1_H1 ;  /* 0x3000001cff007230 */ /* 0x000fc40000004100 */
[----:B------:R-:W-:Y:S01]  /*1030*/  HADD2.F32 R28, -RZ, R28.H0_H0 ;  /* 0x2000001cff1c7230 */ /* 0x000fe20000004100 */
[----:B------:R-:W0:Y:S01]  /*1040*/  MUFU.SIN R3, R12 ;  /* 0x0000000c00037308 */ /* 0x000e220000000400 */
[----:B------:R-:W-:Y:S01]  /*1050*/  FMUL.RZ R34, R5, 0.15915493667125701904 ;  /* 0x3e22f98305227820 */ /* 0x000fe2000040c000 */
[--C-:B------:R-:W-:Y:S02]  /*1060*/  HADD2.F32 R11, -RZ, R29.reuse.H1_H1 ;  /* 0x3000001dff0b7230 */ /* 0x100fe40000004100 */
[----:B------:R-:W-:-:S04]  /*1070*/  HADD2.F32 R29, -RZ, R29.H0_H0 ;  /* 0x2000001dff1d7230 */ /* 0x000fc80000004100 */
[----:B------:R-:W1:Y:S08]  /*1080*/  MUFU.COS R2, R12 ;  /* 0x0000000c00027308 */ /* 0x000e700000000000 */
[----:B------:R-:W-:Y:S01]  /*1090*/  MUFU.COS R6, R14 ;  /* 0x0000000e00067308 */ /* 0x000fe20000000000 */
[----:B0-----:R-:W-:-:S07]  /*10a0*/  FMUL.FTZ R5, R3, R4 ;  /* 0x0000000403057220 */ /* 0x001fce0000410000 */
[----:B------:R-:W0:Y:S01]  /*10b0*/  MUFU.SIN R12, R7 ;  /* 0x00000007000c7308 */ /* 0x000e220000000400 */
[C---:B-1----:R-:W-:Y:S01]  /*10c0*/  FMUL.FTZ R4, R2.reuse, R4 ;  /* 0x0000000402047220 */ /* 0x042fe20000410000 */
[----:B------:R-:W-:-:S03]  /*10d0*/  FFMA.FTZ R5, R2, R32, -R5 ;  /* 0x0000002002057223 */ /* 0x000fc60000010805 */
[----:B------:R-:W-:-:S03]  /*10e0*/  FFMA.FTZ R32, R3, R32, R4 ;  /* 0x0000002003207223 */ /* 0x000fc60000010004 */
[----:B------:R1:W2:Y:S02]  /*10f0*/  MUFU.COS R10, R7 ;  /* 0x00000007000a7308 */ /* 0x0002a40000000000 */
[----:B------:R-:W-:-:S06]  /*1100*/  F2FP.F16.F32.PACK_AB R32, R32, R5 ;  /* 0x000000052020723e */ /* 0x000fcc00000000ff */
[----:B------:R-:W3:Y:S01]  /*1110*/  MUFU.SIN R20, R34 ;  /* 0x0000002200147308 */ /* 0x000ee20000000400 */
[CC--:B-1----:R-:W-:Y:S01]  /*1120*/  FMUL.FTZ R7, R3.reuse, R0.reuse ;  /* 0x0000000003077220 */ /* 0x0c2fe20000410000 */
[----:B------:R-:W-:Y:S01]  /*1130*/  FMUL.FTZ R0, R2, R0 ;  /* 0x0000000002007220 */ /* 0x000fe20000410000 */
[----:B0-----:R-:W-:Y:S02]  /*1140*/  FMUL.FTZ R4, R12, R35 ;  /* 0x000000230c047220 */ /* 0x001fe40000410000 */
[-C--:B------:R-:W-:Y:S01]  /*1150*/  FFMA.FTZ R7, R2, R28.reuse, -R7 ;  /* 0x0000001c02077223 */ /* 0x080fe20000010807 */
[----:B------:R-:W-:Y:S01]  /*1160*/  FFMA.FTZ R28, R3, R28, R0 ;  /* 0x0000001c031c7223 */ /* 0x000fe20000010000 */
[C---:B------:R-:W-:Y:S01]  /*1170*/  FMUL.FTZ R3, R8.reuse, R9 ;  /* 0x0000000908037220 */ /* 0x040fe20000410000 */
[----:B------:R0:W1:Y:S01]  /*1180*/  MUFU.COS R14, R34 ;  /* 0x00000022000e7308 */ /* 0x0000620000000000 */
[----:B------:R-:W-:Y:S01]  /*1190*/  FMUL.FTZ R2, R8, R11 ;  /* 0x0000000b08027220 */ /* 0x000fe20000410000 */
[C---:B------:R-:W-:Y:S01]  /*11a0*/  FMUL.FTZ R9, R6.reuse, R9 ;  /* 0x0000000906097220 */ /* 0x040fe20000410000 */
[----:B------:R-:W-:Y:S01]  /*11b0*/  FMUL.FTZ R11, R6, R11 ;  /* 0x0000000b060b7220 */ /* 0x000fe20000410000 */
[----:B--2---:R-:W-:Y:S01]  /*11c0*/  FMUL.FTZ R35, R10, R35 ;  /* 0x000000230a237220 */ /* 0x004fe20000410000 */
[----:B------:R-:W-:Y:S01]  /*11d0*/  FFMA.FTZ R2, R6, R29, -R2 ;  /* 0x0000001d06027223 */ /* 0x000fe20000010802 */
[C---:B------:R-:W-:Y:S01]  /*11e0*/  FFMA.FTZ R0, R8.reuse, R33, R9 ;  /* 0x0000002108007223 */ /* 0x040fe20000010009 */
[----:B------:R-:W-:Y:S01]  /*11f0*/  FFMA.FTZ R29, R8, R29, R11 ;  /* 0x0000001d081d7223 */ /* 0x000fe2000001000b */
[-C--:B------:R-:W-:Y:S01]  /*1200*/  FMUL.FTZ R9, R12, R15.reuse ;  /* 0x0000000f0c097220 */ /* 0x080fe20000410000 */
[----:B------:R-:W-:Y:S01]  /*1210*/  FMUL.FTZ R15, R10, R15 ;  /* 0x0000000f0a0f7220 */ /* 0x000fe20000410000 */
[C---:B---3--:R-:W-:Y:S01]  /*1220*/  FMUL.FTZ R11, R20.reuse, R41 ;  /* 0x00000029140b7220 */ /* 0x048fe20000410000 */
[----:B------:R-:W-:Y:S01]  /*1230*/  FMUL.FTZ R8, R20, R43 ;  /* 0x0000002b14087220 */ /* 0x000fe20000410000 */
[----:B------:R-:W-:Y:S01]  /*1240*/  FFMA.FTZ R3, R6, R33, -R3 ;  /* 0x0000002106037223 */ /* 0x000fe20000010803 */
[-C--:B------:R-:W-:Y:S01]  /*1250*/  FFMA.FTZ R4, R10, R21.reuse, -R4 ;  /* 0x000000150a047223 */ /* 0x080fe20000010804 */
[----:B------:R-:W-:Y:S01]  /*1260*/  FFMA.FTZ R35, R12, R21, R35 ;  /* 0x000000150c237223 */ /* 0x000fe20000010023 */
[-C--:B------:R-:W-:Y:S01]  /*1270*/  FFMA.FTZ R9, R10, R13.reuse, -R9 ;  /* 0x0000000d0a097223 */ /* 0x080fe20000010809 */
[----:B0-----:R-:W-:Y:S01]  /*1280*/  FFMA.FTZ R34, R12, R13, R15 ;  /* 0x0000000d0c227223 */ /* 0x001fe2000001000f */
[----:B------:R-:W-:Y:S01]  /*1290*/  F2FP.F16.F32.PACK_AB R28, R28, R7 ;  /* 0x000000071c1c723e */ /* 0x000fe200000000ff */
[C---:B-1----:R-:W-:Y:S01]  /*12a0*/  FMUL.FTZ R41, R14.reuse, R41 ;  /* 0x000000290e297220 */ /* 0x042fe20000410000 */
        /* <DEDUP_REMOVED lines=12> */
.L_x_794:
[----:B------:R-:W-:-:S13]  /*1370*/  ISETP.GE.AND P0, PT, R36, R5, PT ;  /* 0x000000052400720c */ /* 0x000fda0003f06270 */
[----:B------:R-:W-:Y:S05]  /*1380*/  @P0 BRA `(.L_x_795) ;  /* 0x0000001800300947 */ /* 0x000fea0003800000 */
[----:B------:R-:W-:Y:S01]  /*1390*/  I2FP.F32.U32 R5, R5 ;  /* 0x0000000500057245 */ /* 0x000fe20000201000 */
[C---:B------:R-:W-:Y:S01]  /*13a0*/  VIADD R3, R36.reuse, 0x4 ;  /* 0x0000000424037836 */ /* 0x040fe20000000000 */
[----:B------:R-:W-:Y:S01]  /*13b0*/  IADD3 R2, PT, PT, R36, 0x2, RZ ;  /* 0x0000000224027810 */ /* 0x000fe20007ffe0ff */
[----:B------:R-:W-:Y:S01]  /*13c0*/  IMAD.IADD R44, R44, 0x1, -R19 ;  /* 0x000000012c2c7824 */ /* 0x000fe200078e0a13 */
[----:B------:R-:W-:Y:S01]  /*13d0*/  I2FP.F32.U32 R0, R36 ;  /* 0x0000002400007245 */ /* 0x000fe20000201000 */
[--C-:B------:R-:W-:Y:S01]  /*13e0*/  HADD2.F32 R15, -RZ, R34.reuse.H1_H1 ;  /* 0x30000022ff0f7230 */ /* 0x100fe20000004100 */
[----:B------:R-:W0:Y:S01]  /*13f0*/  MUFU.RCP R5, R5 ;  /* 0x0000000500057308 */ /* 0x000e220000001000 */
[----:B------:R-:W-:Y:S01]  /*1400*/  IADD3 R6, PT, PT, R36, 0x6, RZ ;  /* 0x0000000624067810 */ /* 0x000fe20007ffe0ff */
[----:B------:R-:W-:Y:S01]  /*1410*/  HADD2.F32 R13, -RZ, R34.H0_H0 ;  /* 0x20000022ff0d7230 */ /* 0x000fe20000004100 */
[----:B------:R-:W-:Y:S02]  /*1420*/  I2FP.F32.U32 R2, R2 ;  /* 0x0000000200027245 */ /* 0x000fe40000201000 */
[----:B------:R-:W-:-:S02]  /*1430*/  I2FP.F32.U32 R4, R3 ;  /* 0x0000000300047245 */ /* 0x000fc40000201000 */
[----:B------:R-:W-:Y:S02]  /*1440*/  I2FP.F32.U32 R8, R6 ;  /* 0x0000000600087245 */ /* 0x000fe40000201000 */
        /* <DEDUP_REMOVED lines=19> */
[----:B---3--:R-:W-:Y:S01]  /*1580*/  FMUL.FTZ R9, R44, R9 ;  /* 0x000000092c097220 */ /* 0x008fe20000410000 */
[----:B------:R-:W-:Y:S01]  /*1590*/  FMUL.RZ R7, R5, 0.15915493667125701904 ;  /* 0x3e22f98305077820 */ /* 0x000fe2000040c000 */
[----:B------:R-:W-:Y:S02]  /*15a0*/  HADD2.F32 R5, -RZ, R32.H1_H1 ;  /* 0x30000020ff057230 */ /* 0x000fe40000004100 */
[----:B------:R-:W-:Y:S01]  /*15b0*/  FMUL.RZ R14, R9, 0.15915493667125701904 ;  /* 0x3e22f983090e7820 */ /* 0x000fe2000040c000 */
[----:B------:R-:W-:-:S02]  /*15c0*/  HADD2.F32 R9, -RZ, R33.H1_H1 ;  /* 0x30000021ff097230 */ /* 0x000fc40000004100 */
[----:B------:R0:W-:Y:S01]  /*15d0*/  MUFU.COS R0, R3 ;  /* 0x0000000300007308 */ /* 0x0001e20000000000 */
[----:B------:R-:W-:-:S07]  /*15e0*/  HADD2.F32 R33, -RZ, R33.H0_H0 ;  /* 0x20000021ff217230 */ /* 0x000fce0000004100 */
[----:B------:R-:W1:Y:S01]  /*15f0*/  MUFU.SIN R4, R6 ;  /* 0x0000000600047308 */ /* 0x000e620000000400 */
[----:B0-----:R-:W-:-:S07]  /*1600*/  HADD2.F32 R3, -RZ, R32.H0_H0 ;  /* 0x20000020ff037230 */ /* 0x001fce0000004100 */
[----:B------:R-:W-:Y:S08]  /*1610*/  MUFU.SIN R12, R7 ;  /* 0x00000007000c7308 */ /* 0x000ff00000000400 */
[----:B------:R-:W-:Y:S01]  /*1620*/  MUFU.SIN R21, R14 ;  /* 0x0000000e00157308 */ /* 0x000fe20000000400 */
[----:B-1----:R-:W-:-:S07]  /*1630*/  FMUL.FTZ R11, R4, R9 ;  /* 0x00000009040b7220 */ /* 0x002fce0000410000 */
[----:B------:R0:W1:Y:S08]  /*1640*/  MUFU.COS R8, R6 ;  /* 0x0000000600087308 */ /* 0x0000700000000000 */
[----:B------:R2:W3:Y:S01]  /*1650*/  MUFU.COS R10, R7 ;  /* 0x00000007000a7308 */ /* 0x0004e20000000000 */
[--C-:B0-----:R-:W-:Y:S02]  /*1660*/  HADD2.F32 R6, -RZ, R35.reuse.H1_H1 ;  /* 0x30000023ff067230 */ /* 0x101fe40000004100 */
[----:B------:R-:W-:-:S05]  /*1670*/  HADD2.F32 R35, -RZ, R35.H0_H0 ;  /* 0x20000023ff237230 */ /* 0x000fca0000004100 */
[----:B------:R-:W0:Y:S01]  /*1680*/  MUFU.COS R20, R14 ;  /* 0x0000000e00147308 */ /* 0x000e220000000000 */
[-C--:B--2---:R-:W-:Y:S01]  /*1690*/  FMUL.FTZ R7, R2, R5.reuse ;  /* 0x0000000502077220 */ /* 0x084fe20000410000 */
[----:B------:R-:W-:Y:S01]  /*16a0*/  FMUL.FTZ R5, R0, R5 ;  /* 0x0000000500057220 */ /* 0x000fe20000410000 */
[C---:B-1----:R-:W-:Y:S01]  /*16b0*/  FMUL.FTZ R9, R8.reuse, R9 ;  /* 0x0000000908097220 */ /* 0x042fe20000410000 */
[----:B------:R-:W-:Y:S01]  /*16c0*/  FFMA.FTZ R11, R8, R33, -R11 ;  /* 0x00000021080b7223 */ /* 0x000fe2000001080b */
[-C--:B------:R-:W-:Y:S01]  /*16d0*/  FFMA.FTZ R7, R0, R3.reuse, -R7 ;  /* 0x0000000300077223 */ /* 0x080fe20000010807 */
[----:B------:R-:W-:Y:S01]  /*16e0*/  FFMA.FTZ R32, R2, R3, R5 ;  /* 0x0000000302207223 */ /* 0x000fe20000010005 */
[----:B------:R-:W-:Y:S01]  /*16f0*/  FMUL.FTZ R3, R12, R15 ;  /* 0x0000000f0c037220 */ /* 0x000fe20000410000 */
[----:B------:R-:W-:Y:S01]  /*1700*/  FMUL.FTZ R5, R21, R6 ;  /* 0x0000000615057220 */ /* 0x000fe20000410000 */
[----:B------:R-:W-:Y:S01]  /*1710*/  FFMA.FTZ R4, R4, R33, R9 ;  /* 0x0000002104047223 */ /* 0x000fe20000010009 */
[C---:B---3--:R-:W-:Y:S01]  /*1720*/  FMUL.FTZ R15, R10.reuse, R15 ;  /* 0x0000000f0a0f7220 */ /* 0x048fe20000410000 */
[----:B------:R-:W-:Y:S01]  /*1730*/  FFMA.FTZ R3, R10, R13, -R3 ;  /* 0x0000000d0a037223 */ /* 0x000fe20000010803 */
[----:B------:R-:W-:-:S02]  /*1740*/  F2FP.F16.F32.PACK_AB R32, R32, R7 ;  /* 0x000000072020723e */ /* 0x000fc400000000ff */
[----:B------:R-:W-:Y:S01]  /*1750*/  FFMA.FTZ R34, R12, R13, R15 ;  /* 0x0000000d0c227223 */ /* 0x000fe2000001000f */
[----:B------:R-:W-:Y:S01]  /*1760*/  F2FP.F16.F32.PACK_AB R33, R4, R11 ;  /* 0x0000000b0421723e */ /* 0x000fe200000000ff */
[C---:B0-----:R-:W-:Y:S01]  /*1770*/  FMUL.FTZ R6, R20.reuse, R6 ;  /* 0x0000000614067220 */ /* 0x041fe20000410000 */
[----:B------:R-:W-:Y:S02]  /*1780*/  FFMA.FTZ R5, R20, R35, -R5 ;  /* 0x0000002314057223 */ /* 0x000fe40000010805 */
[----:B------:R-:W-:Y:S01]  /*1790*/  F2FP.F16.F32.PACK_AB R34, R34, R3 ;  /* 0x000000032222723e */ /* 0x000fe200000000ff */
[----:B------:R-:W-:-:S05]  /*17a0*/  FFMA.FTZ R6, R21, R35, R6 ;  /* 0x0000002315067223 */ /* 0x000fca0000010006 */
[----:B------:R-:W-:Y:S01]  /*17b0*/  F2FP.F16.F32.PACK_AB R35, R6, R5 ;  /* 0x000000050623723e */ /* 0x000fe200000000ff */
[----:B------:R-:W-:Y:S06]  /*17c0*/  BRA `(.L_x_795) ;  /* 0x0000001400207947 */ /* 0x000fec0003800000 */
.L_x_793:
        /* <DEDUP_REMOVED lines=53> */
.L_x_796:
        /* <DEDUP_REMOVED lines=15> */
.L_x_797:
        /* <DEDUP_REMOVED lines=59> */
[----:B------:R-:W-:Y:S01]  /*1fc0*/  HADD2.F32 R32, -RZ, R33.H1_H1 ;  /* 0x30000021ff207230 */ /* 0x000fe20000004100 */
[----:B------:R-:W-:Y:S01]  /*1fd0*/  I2FP.F32.S32 R12, R10 ;  /* 0x0000000a000c7245 */ /* 0x000fe20000201400 */
[----:B------:R-:W-:-:S02]  /*1fe0*/  HADD2.F32 R34, -RZ, R29.H1_H1 ;  /* 0x3000001dff227230 */ /* 0x000fc40000004100 */
        /* <DEDUP_REMOVED lines=24> */
[----:B--2---:R-:W-:Y:S01]  /*2170*/  FMUL.FTZ R5, R12, R7 ;  /* 0x000000070c057220 */ /* 0x004fe20000410000 */
[----:B------:R-:W-:-:S03]  /*2180*/  FMUL.RZ R6, R6, 0.15915493667125701904 ;  /* 0x3e22f98306067820 */ /* 0x000fc6000040c000 */
[----:B------:R-:W-:Y:S01]  /*2190*/  FMUL.RZ R7, R5, 0.15915493667125701904 ;  /* 0x3e22f98305077820 */ /* 0x000fe2000040c000 */
[----:B---3--:R-:W-:Y:S01]  /*21a0*/  FMUL.FTZ R5, R12, R8 ;  /* 0x000000080c057220 */ /* 0x008fe20000410000 */
[----:B------:R-:W-:Y:S01]  /*21b0*/  HADD2.F32 R12, -RZ, R28.H1_H1 ;  /* 0x3000001cff0c7230 */ /* 0x000fe20000004100 */
[----:B------:R1:W2:Y:S02]  /*21c0*/  MUFU.SIN R4, R11 ;  /* 0x0000000b00047308 */ /* 0x0002a40000000400 */
[----:B------:R-:W-:-:S06]  /*21d0*/  FMUL.RZ R15, R5, 0.15915493667125701904 ;  /* 0x3e22f983050f7820 */ /* 0x000fcc000040c000 */
[----:B------:R-:W3:Y:S01]  /*21e0*/  MUFU.COS R9, R6 ;  /* 0x0000000600097308 */ /* 0x000ee20000000000 */
[----:B-1----:R-:W-:Y:S02]  /*21f0*/  HADD2.F32 R11, -RZ, R28.H0_H0 ;  /* 0x2000001cff0b7230 */ /* 0x002fe40000004100 */
[----:B0-----:R-:W-:-:S05]  /*2200*/  FMUL.FTZ R5, R20, R3 ;  /* 0x0000000314057220 */ /* 0x001fca0000410000 */
[----:B------:R0:W1:Y:S01]  /*2210*/  MUFU.SIN R10, R6 ;  /* 0x00000006000a7308 */ /* 0x0000620000000400 */
[-C--:B--2---:R-:W-:Y:S01]  /*2220*/  FFMA.FTZ R5, R21, R4.reuse, R5 ;  /* 0x0000000415057223 */ /* 0x084fe20000010005 */
[----:B------:R-:W-:-:S04]  /*2230*/  FMUL.FTZ R8, R12, R4 ;  /* 0x000000040c087220 */ /* 0x000fc80000410000 */
[----:B------:R-:W-:Y:S02]  /*2240*/  FFMA.FTZ R8, R11, R3, -R8 ;  /* 0x000000030b087223 */ /* 0x000fe40000010808 */
        /* <DEDUP_REMOVED lines=18> */
[C---:B------:R-:W-:Y:S01]  /*2370*/  FMUL.FTZ R20, R46.reuse, R14 ;  /* 0x0000000e2e147220 */ /* 0x040fe20000410000 */
[----:B------:R-:W-:Y:S01]  /*2380*/  F2FP.F16.F32.PACK_AB R32, R5, R6 ;  /* 0x000000060520723e */ /* 0x000fe200000000ff */
[-C--:B0-----:R-:W-:Y:S01]  /*2390*/  FMUL.FTZ R15, R46, R13.reuse ;  /* 0x0000000d2e0f7220 */ /* 0x081fe20000410000 */
[CC--:B------:R-:W-:Y:S01]  /*23a0*/  FFMA.FTZ R10, R49.reuse, R13.reuse, -R10 ;  /* 0x0000000d310a7223 */ /* 0x0c0fe2000001080a */
[-C--:B------:R-:W-:Y:S01]  /*23b0*/  FFMA.FTZ R9, R49, R14.reuse, R9 ;  /* 0x0000000e31097223 */ /* 0x080fe20000010009 */
[C---:B------:R-:W-:Y:S01]  /*23c0*/  FFMA.FTZ R20, R35.reuse, R13, -R20 ;  /* 0x0000000d23147223 */ /* 0x040fe20000010814 */
[----:B------:R-:W-:Y:S01]  /*23d0*/  FFMA.FTZ R15, R35, R14, R15 ;  /* 0x0000000e230f7223 */ /* 0x000fe2000001000f */
[-C--:B----4-:R-:W-:Y:S01]  /*23e0*/  FMUL.FTZ R14, R48, R28.reuse ;  /* 0x0000001c300e7220 */ /* 0x090fe20000410000 */
[----:B------:R-:W-:Y:S01]  /*23f0*/  FMUL.FTZ R30, R50, R28 ;  /* 0x0000001c321e7220 */ /* 0x000fe20000410000 */
        /* <DEDUP_REMOVED lines=12> */
[----:B------:R-:W-:-:S07]  /*24c0*/  F2FP.F16.F32.PACK_AB R31, R42, R31 ;  /* 0x0000001f2a1f723e */ /* 0x000fce00000000ff */
.L_x_803:
[----:B------:R-:W-:Y:S05]  /*24d0*/  BSYNC.RECONVERGENT B2 ;  /* 0x0000000000027941 */ /* 0x000fea0003800200 */
.L_x_802:
        /* <DEDUP_REMOVED lines=17> */
.L_x_801:
        /* <DEDUP_REMOVED lines=9> */
[--C-:B------:R-:W-:Y:S01]  /*2680*/  HADD2.F32 R21, -RZ, R33.reuse.H1_H1 ;  /* 0x30000021ff157230 */ /* 0x100fe20000004100 */
[C---:B------:R-:W-:Y:S01]  /*2690*/  IADD3 R4, PT, PT, R7.reuse, 0x2, RZ ;  /* 0x0000000207047810 */ /* 0x040fe20007ffe0ff */
[----:B------:R-:W-:Y:S01]  /*26a0*/  HADD2.F32 R33, -RZ, R33.H0_H0 ;  /* 0x20000021ff217230 */ /* 0x000fe20000004100 */
[----:B------:R-:W0:Y:S01]  /*26b0*/  MUFU.RCP R8, R8 ;  /* 0x0000000800087308 */ /* 0x000e220000001000 */
[----:B------:R-:W-:Y:S01]  /*26c0*/  IADD3 R7, PT, PT, R7, 0x6, RZ ;  /* 0x0000000607077810 */ /* 0x000fe20007ffe0ff */
[----:B------:R-:W-:Y:S01]  /*26d0*/  HADD2.F32 R42, -RZ, R34.H1_H1 ;  /* 0x30000022ff2a7230 */ /* 0x000fe20000004100 */
        /* <DEDUP_REMOVED lines=9> */
[----:B------:R-:W-:Y:S01]  /*2770*/  I2FP.F32.S32 R3, R10 ;  /* 0x0000000a00037245 */ /* 0x000fe20000201400 */
[----:B------:R-:W0:Y:S01]  /*2780*/  MUFU.EX2 R4, -R4 ;  /* 0x8000000400047308 */ /* 0x000e220000000800 */
[----:B------:R-:W-:Y:S01]  /*2790*/  FMUL.FTZ R9, R7, 13.28771209716796875 ;  /* 0x41549a7807097820 */ /* 0x000fe20000410000 */
[----:B------:R-:W-:Y:S02]  /*27a0*/  FMUL.FTZ R10, R5, 13.28771209716796875 ;  /* 0x41549a78050a7820 */ /* 0x000fe40000410000 */
        /* <DEDUP_REMOVED lines=38> */
[C---:B--2---:R-:W-:Y:S01]  /*2a10*/  FMUL.FTZ R8, R34.reuse, R14 ;  /* 0x0000000e22087220 */ /* 0x044fe20000410000 */
[----:B0-----:R-:W-:-:S03]  /*2a20*/  FMUL.FTZ R7, R34, R13 ;  /* 0x0000000d22077220 */ /* 0x001fc60000410000 */
[----:B------:R-:W-:Y:S01]  /*2a30*/  FFMA.FTZ R8, R35, R13, -R8 ;  /* 0x0000000d23087223 */ /* 0x000fe20000010808 */
[----:B------:R-:W-:Y:S01]  /*2a40*/  F2FP.F16.F32.PACK_AB R34, R5, R4 ;  /* 0x000000040522723e */ /* 0x000fe200000000ff */
[----:B------:R-:W-:-:S05]  /*2a50*/  FFMA.FTZ R7, R35, R14, R7 ;  /* 0x0000000e23077223 */ /* 0x000fca0000010007 */
[----:B------:R-:W-:-:S07]  /*2a60*/  F2FP.F16.F32.PACK_AB R35, R7, R8 ;  /* 0x000000080723723e */ /* 0x000fce00000000ff */
.L_x_804:
[----:B------:R-:W-:Y:S05]  /*2a70*/  BSYNC.RECONVERGENT B1 ;  /* 0x0000000000017941 */ /* 0x000fea0003800200 */
.L_x_800:
        /* <DEDUP_REMOVED lines=16> */
.L_x_799:
[----:B------:R-:W-:Y:S05]  /*2b80*/  BSYNC.RECONVERGENT B0 ;  /* 0x0000000000007941 */ /* 0x000fea0003800200 */
.L_x_798:
        /* <DEDUP_REMOVED lines=10> */
.L_x_806:
[----:B------:R-:W-:Y:S05]  /*2c30*/  BSYNC.RECONVERGENT B0 ;  /* 0x0000000000007941 */ /* 0x000fea0003800200 */
.L_x_805:
[----:B------:R-:W-:Y:S06]  /*2c40*/  BAR.SYNC.DEFER_BLOCKING 0x0 ;  /* 0x0000000000007b1d */ /* 0x000fec0000010000 */
.L_x_795:
[----:B------:R-:W-:Y:S05]  /*2c50*/  BSYNC.RECONVERGENT B6 ;  /* 0x0000000000067941 */ /* 0x000fea0003800200 */
.L_x_792:
[----:B------:R-:W0:Y:S01]  /*2c60*/  LDCU UR4, c[0x0][0x3f4] ;  /* 0x00007e80ff0477ac */ /* 0x000e220008000800 */
[----:B------:R-:W-:Y:S01]  /*2c70*/  ISETP.GT.U32.AND P0, PT, R37, 0x1f, PT ;  /* 0x0000001f2500780c */ /* 0x000fe20003f04070 */
[----:B---3--:R-:W-:Y:S01]  /*2c80*/  IMAD.MOV.U32 R0, RZ, RZ, -0x800001 ;  /* 0xff7fffffff007424 */ /* 0x008fe200078e00ff */
[----:B0-----:R-:W-:-:S04]  /*2c90*/  MOV R7, UR4 ;  /* 0x0000000400077c02 */ /* 0x001fc80008000f00 */
[----:B------:R-:W-:-:S07]  /*2ca0*/  VIADDMNMX R9, R18, -R7, RZ, !PT ;  /* 0x8000000712097246 */ /* 0x000fce00078001ff */
[----:B------:R-:W-:Y:S05]  /*2cb0*/  @P0 BRA `(.L_x_807) ;  /* 0x0000000000ec0947 */ /* 0x000fea0003800000 */
[----:B------:R-:W0:Y:S01]  /*2cc0*/  LDCU UR4, c[0x0][0x40c] ;  /* 0x00008180ff0477ac */ /* 0x000e220008000800 */
[----:B------:R-:W3:Y:S01]  /*2cd0*/  S2R R20, SR_CgaCtaId ;  /* 0x0000000000147919 */ /* 0x000ee20000008800 */
[----:B------:R-:W-:Y:S01]  /*2ce0*/  MOV R10, 0x400 ;  /* 0x00000400000a7802 */ /* 0x000fe20000000f00 */
[----:B--2-4-:R-:W-:-:S03]  /*2cf0*/  HMUL2 R14, R33, R29 ;  /* 0x0000001d210e7232 */ /* 0x014fc60000000000 */
[----:B-1----:R-:W-:Y:S01]  /*2d00*/  IADD3 R4, PT, PT, R10, 0x20, RZ ;  /* 0x000000200a047810 */ /* 0x002fe20007ffe0ff */
[----:B------:R-:W-:-:S04]  /*2d10*/  HFMA2 R15, R32, R28, R14 ;  /* 0x0000001c200f7231 */ /* 0x000fc8000000000e */
[----:B------:R-:W-:-:S04]  /*2d20*/  HFMA2 R15, R34, R30, R15 ;  /* 0x0000001e220f7231 */ /* 0x000fc8000000000f */
[----:B------:R-:W-:Y:S01]  /*2d30*/  HFMA2 R15, R35, R31, R15 ;  /* 0x0000001f230f7231 */ /* 0x000fe2000000000f */
[----:B0-----:R-:W-:Y:S01]  /*2d40*/  ISETP.NE.AND P1, PT, RZ, UR4, PT ;  /* 0x00000004ff007c0c */ /* 0x001fe2000bf25270 */
[----:B------:R-:W-:-:S03]  /*2d50*/  UMOV UR4, 0xffffffff ;  /* 0xffffffff00047882 */ /* 0x000fc60000000000 */
[----:B------:R-:W-:Y:S01]  /*2d60*/  HADD2.F32 R13, -RZ, R15.H0_H0 ;  /* 0x2000000fff0d7230 */ /* 0x000fe20000004100 */
[----:B------:R-:W-:-:S08]  /*2d70*/  ISETP.GT.U32.OR P0, PT, R37, 0x13, P1 ;  /* 0x000000132500780c */ /* 0x000fd00000f04470 */
[----:B------:R-:W-:Y:S01]  /*2d80*/  @!P1 VIADD R5, R10, 0x220 ;  /* 0x000002200a059836 */ /* 0x000fe20000000000 */
[----:B---3--:R-:W-:-:S04]  /*2d90*/  LEA R4, R20, R4, 0x18 ;  /* 0x0000000414047211 */ /* 0x008fc800078ec0ff */
[----:B------:R-:W0:Y:S01]  /*2da0*/  @!P0 LDC.64 R2, c[0x0][0x3b8] ;  /* 0x0000ee00ff028b82 */ /* 0x000e220000000a00 */
[C---:B------:R-:W-:Y:S02]  /*2db0*/  @!P0 IMAD R6, R37.reuse, R7, R16 ;  /* 0x0000000725068224 */ /* 0x040fe400078e0210 */
[----:B------:R-:W-:-:S03]  /*2dc0*/  IMAD R4, R37, 0x10, R4 ;  /* 0x0000001025047824 */ /* 0x000fc600078e0204 */
[----:B------:R-:W-:Y:S02]  /*2dd0*/  @!P0 SHF.L.U32 R8, R6, 0x3, RZ ;  /* 0x0000000306088819 */ /* 0x000fe400000006ff */
[----:B------:R-:W-:Y:S01]  /*2de0*/  @!P1 LEA R6, R20, R5, 0x18 ;  /* 0x0000000514069211 */ /* 0x000fe200078ec0ff */
[----:B------:R1:W-:Y:S02]  /*2df0*/  STS.128 [R4], R32 ;  /* 0x0000002004007388 */ /* 0x0003e40000000c00 */
[----:B------:R-:W-:Y:S01]  /*2e00*/  @!P0 IMAD R5, R38, R7, R8 ;  /* 0x0000000726058224 */ /* 0x000fe200078e0208 */
[----:B------:R-:W-:Y:S01]  /*2e10*/  @!P1 LEA R6, R37, R6, 0x4 ;  /* 0x0000000625069211 */ /* 0x000fe200078e20ff */
[----:B------:R-:W-:-:S04]  /*2e20*/  HADD2.F32 R8, -RZ, R15.H1_H1 ;  /* 0x3000000fff087230 */ /* 0x000fc80000004100 */
[----:B------:R1:W-:Y:S01]  /*2e30*/  @!P1 STS.128 [R6], R24 ;  /* 0x0000001806009388 */ /* 0x0003e20000000c00 */
[----:B------:R-:W-:Y:S01]  /*2e40*/  FADD.FTZ R13, R13, R8 ;  /* 0x000000080d0d7221 */ /* 0x000fe20000010000 */
        /* <DEDUP_REMOVED lines=12> */
.L_x_1011:
        /* <DEDUP_REMOVED lines=9> */
[----:B------:R-:W3:Y:S01]  /*2fa0*/  @P0 LDC.64 R2, c[0x0][0x438] ;  /* 0x00010e00ff020b82 */ /* 0x000ee20000000a00 */
[----:B--2---:R-:W-:-:S04]  /*2fb0*/  @P0 IMAD R23, R23, R0, R22 ;  /* 0x0000000017170224 */ /* 0x004fc800078e0216 */
[----:B------:R-:W-:-:S04]  /*2fc0*/  @P0 IMAD R23, R23, R0, R22 ;  /* 0x0000000017170224 */ /* 0x000fc800078e0216 */
[----:B---3--:R-:W-:-:S06]  /*2fd0*/  @P0 IMAD.WIDE R2, R23, 0x2, R2 ;  /* 0x0000000217020825 */ /* 0x008fcc00078e0202 */
[----:B------:R-:W2:Y:S01]  /*2fe0*/  @P0 LDG.E.U16 R2, desc[UR36][R2.64] ;  /* 0x0000002402020981 */ /* 0x000ea2000c1e1500 */
[----:B0-----:R-:W-:Y:S01]  /*2ff0*/  IADD3 R5, PT, PT, R10, 0x420, RZ ;  /* 0x000004200a057810 */ /* 0x001fe20007ffe0ff */
[----:B------:R-:W-:Y:S02]  /*3000*/  IMAD.IADD R4, R18, 0x1, -R9 ;  /* 0x0000000112047824 */ /* 0x000fe400078e0a09 */
[----:B-1----:R-:W-:Y:S01]  /*3010*/  FMUL.FTZ R0, R14, UR4 ;  /* 0x000000040e007c20 */ /* 0x002fe20008410000 */
[----:B------:R-:W-:-:S04]  /*3020*/  LEA R11, R20, R5, 0x18 ;  /* 0x00000005140b7211 */ /* 0x000fc800078ec0ff */
[----:B------:R-:W-:Y:S01]  /*3030*/  LEA R11, R4, R11, 0x2 ;  /* 0x0000000b040b7211 */ /* 0x000fe200078e10ff */
[----:B--2---:R-:W-:-:S05]  /*3040*/  @P0 HADD2.F32 R5, -RZ, R2.H0_H0 ;  /* 0x20000002ff050230 */ /* 0x004fca0000004100 */
[----:B------:R-:W-:-:S05]  /*3050*/  @P0 FADD.FTZ R0, R0, R5 ;  /* 0x0000000500000221 */ /* 0x000fca0000010000 */
[----:B------:R3:W-:Y:S02]  /*3060*/  STS [R11+-0x4], R0 ;  /* 0xfffffc000b007388 */ /* 0x0007e40000000800 */
.L_x_807:
[----:B------:R-:W-:Y:S05]  /*3070*/  WARPSYNC.ALL ;  /* 0x0000000000007948 */ /* 0x000fea0003800000 */
[----:B------:R-:W5:Y:S08]  /*3080*/  S2UR UR13, SR_CgaCtaId ;  /* 0x00000000000d79c3 */ /* 0x000f700000008800 */
[----:B------:R-:W-:Y:S01]  /*3090*/  BAR.SYNC.DEFER_BLOCKING 0x0 ;  /* 0x0000000000007b1d */ /* 0x000fe20000010000 */
[----:B------:R-:W-:-:S02]  /*30a0*/  LOP3.LUT R2, R36, 0x8, RZ, 0xc0, !PT ;  /* 0x0000000824027812 */ /* 0x000fc400078ec0ff */
[----:B-1----:R-:W-:-:S03]  /*30b0*/  LOP3.LUT R3, RZ, R9, RZ, 0x33, !PT ;  /* 0x00000009ff037212 */ /* 0x002fc600078e33ff */
[----:B------:R-:W-:Y:S01]  /*30c0*/  UMOV UR12, 0x400 ;  /* 0x00000400000c7882 */ /* 0x000fe20000000000 */
[----:B------:R-:W1:Y:S01]  /*30d0*/  LDCU UR5, c[0x0][0x40c] ;  /* 0x00008180ff0577ac */ /* 0x000e620008000800 */
[----:B------:R-:W2:Y:S01]  /*30e0*/  S2R R4, SR_TID.X ;  /* 0x0000000000047919 */ /* 0x000ea20000002100 */
[----:B------:R-:W4:Y:S01]  /*30f0*/  S2UR UR17, SR_CTAID.X ;  /* 0x00000000001179c3 */ /* 0x000f220000002500 */
[----:B------:R-:W-:Y:S01]  /*3100*/  IADD3 R3, PT, PT, R3, 0xf, R18 ;  /* 0x0000000f03037810 */ /* 0x000fe20007ffe012 */
[----:B------:R-:W-:Y:S01]  /*3110*/  UIADD3 UR4, UPT, UPT, UR12, 0x20, URZ ;  /* 0x000000200c047890 */ /* 0x000fe2000fffe0ff */
[----:B------:R-:W2:Y:S02]  /*3120*/  LDCU UR14, c[0x0][0x40c] ;  /* 0x00008180ff0e77ac */ /* 0x000ea40008000800 */
[----:B------:R-:W-:-:S03]  /*3130*/  SHF.R.S32.HI R6, RZ, 0x1f, R3 ;  /* 0x0000001fff067819 */ /* 0x000fc60000011403 */
[----:B0-----:R-:W4:Y:S01]  /*3140*/  LDC R5, c[0x0][0x3f0] ;  /* 0x0000fc00ff057b82 */ /* 0x001f220000000800 */
[----:B------:R-:W-:Y:S01]  /*3150*/  LEA.HI R6, R6, R3, RZ, 0x4 ;  /* 0x0000000306067211 */ /* 0x000fe200078f20ff */
[----:B------:R-:W0:Y:S03]  /*3160*/  LDCU UR15, c[0x0][0x3f8] ;  /* 0x00007f00ff0f77ac */ /* 0x000e260008000800 */
[----:B------:R-:W-:Y:S01]  /*3170*/  LOP3.LUT R214, R6, 0xfffffff0, RZ, 0xc0, !PT ;  /* 0xfffffff006d67812 */ /* 0x000fe200078ec0ff */
[----:B-----5:R-:W-:Y:S02]  /*3180*/  ULEA UR4, UR13, UR4, 0x18 ;  /* 0x000000040d047291 */ /* 0x020fe4000f8ec0ff */
[----:B-1----:R-:W-:Y:S01]  /*3190*/  UISETP.NE.AND UP0, UPT, UR5, URZ, UPT ;  /* 0x000000ff0500728c */ /* 0x002fe2000bf05270 */
[----:B------:R-:W1:Y:S01]  /*31a0*/  LDCU UR16, c[0x0][0x3f4] ;  /* 0x00007e80ff1077ac */ /* 0x000e620008000800 */
[----:B------:R-:W0:Y:S05]  /*31b0*/  LDCU UR18, c[0x0][0x410] ;  /* 0x00008200ff1277ac */ /* 0x000e2a0008000800 */
[----:B------:R0:W0:Y:S01]  /*31c0*/  LDS.64 R82, [R2+UR4] ;  /* 0x0000000402527984 */ /* 0x0000220008000a00 */
[----:B------:R-:W0:Y:S03]  /*31d0*/  LDCU.64 UR6, c[0x0][0x3b8] ;  /* 0x00007700ff0677ac */ /* 0x000e260008000a00 */
[----:B------:R0:W0:Y:S01]  /*31e0*/  LDS.64 R80, [R2+UR4+0x10] ;  /* 0x0000100402507984 */ /* 0x0000220008000a00 */
[----:B------:R-:W0:Y:S03]  /*31f0*/  LDCU.64 UR8, c[0x0][0x438] ;  /* 0x00008700ff0877ac */ /* 0x000e260008000a00 */
[----:B------:R0:W0:Y:S01]  /*3200*/  LDS.64 R78, [R2+UR4+0x20] ;  /* 0x00002004024e7984 */ /* 0x0000220008000a00 */
[----:B--2---:R-:W-:Y:S01]  /*3210*/  SHF.R.U32.HI R216, RZ, 0x1, R4 ;  /* 0x00000001ffd87819 */ /* 0x004fe20000011604 */
[----:B----4-:R-:W-:Y:S01]  /*3220*/  IMAD R6, R84, R5, UR17 ;  /* 0x0000001154067e24 */ /* 0x010fe2000f8e0205 */
[----:B------:R-:W2:Y:S01]  /*3230*/  LDCU.64 UR10, c[0x0][0x448] ;  /* 0x00008900ff0a77ac */ /* 0x000ea20008000a00 */
[----:B------:R4:W0:Y:S01]  /*3240*/  LDS.64 R76, [R2+UR4+0x30] ;  /* 0x00003004024c7984 */ /* 0x0008220008000a00 */
[----:B------:R-:W-:-:S03]  /*3250*/  ISETP.GE.AND P0, PT, R216, R214, PT ;  /* 0x000000d6d800720c */ /* 0x000fc60003f06270 */
[----:B------:R4:W0:Y:S04]  /*3260*/  LDS.64 R74, [R2+UR4+0x40] ;  /* 0x00004004024a7984 */ /* 0x0008280008000a00 */
        /* <DEDUP_REMOVED lines=26> */
[----:B------:R4:W0:Y:S01]  /*3410*/  LDS.64 R20, [R2+UR4+0x1f0] ;  /* 0x0001f00402147984 */ /* 0x0008220008000a00 */
[----:B-12---:R-:W-:Y:S05]  /*3420*/  BRA.U UP0, `(.L_x_809) ;  /* 0x0000000100887547 */ /* 0x006fea000b800000 */
[----:B------:R-:W-:-:S04]  /*3430*/  UIADD3 UR4, UPT, UPT, UR12, 0x220, URZ ;  /* 0x000002200c047890 */ /* 0x000fc8000fffe0ff */
[----:B------:R-:W-:-:S09]  /*3440*/  ULEA UR4, UR13, UR4, 0x18 ;  /* 0x000000040d047291 */ /* 0x000fd2000f8ec0ff */
[----:B------:R1:W2:Y:S04]  /*3450*/  LDS.64 R160, [R2+UR4] ;  /* 0x0000000402a07984 */ /* 0x0002a80008000a00 */
        /* <DEDUP_REMOVED lines=30> */
[----:B--2---:R1:W0:Y:S02]  /*3640*/  LDS.64 R98, [R2+UR4+0x1f0] ;  /* 0x0001f00402627984 */ /* 0x0042240008000a00 */
.L_x_809:
[----:B------:R-:W-:Y:S01]  /*3650*/  BSSY B0, `(.L_x_810) ;  /* 0x0000608000007945 */ /* 0x000fe20003800000 */
[----:B------:R-:W-:-:S03]  /*3660*/  IMAD R6, R6, 0xa0, RZ ;  /* 0x000000a006067824 */ /* 0x000fc600078e02ff */
[----:B------:R-:W-:Y:S05]  /*3670*/  @P0 BRA `(.L_x_811) ;  /* 0x0000006000140947 */ /* 0x000fea0003800000 */
[----:B------:R-:W-:Y:S01]  /*3680*/  IABS R5, R7 ;  /* 0x0000000700057213 */ /* 0x000fe20000000000 */
[----:B------:R-:W2:Y:S01]  /*3690*/  LDC R8, c[0x0][0x3f8] ;  /* 0x0000fe00ff087b82 */ /* 0x000ea20000000800 */
[----:B------:R-:W5:Y:S01]  /*36a0*/  LDCU.64 UR20, c[0x0][0x420] ;  /* 0x00008400ff1477ac */ /* 0x000f620008000a00 */
[----:B------:R-:W-:Y:S01]  /*36b0*/  IMAD.SHL.U32 R4, R4, 0x4, RZ ;  /* 0x0000000404047824 */ /* 0x000fe200078e00ff */
[----:B------:R-:W1:Y:S01]  /*36c0*/  I2F.RP R12, R5 ;  /* 0x00000005000c7306 */ /* 0x000e620000209400 */
[--C-:B------:R-:W-:Y:S01]  /*36d0*/  IMAD.IADD R215, R216, 0x1, R9.reuse ;  /* 0x00000001d8d77824 */ /* 0x100fe200078e0209 */
[----:B------:R-:W-:Y:S01]  /*36e0*/  UIADD3 UR4, UPT, UPT, UR12, 0x420, URZ ;  /* 0x000004200c047890 */ /* 0x000fe2000fffe0ff */
[----:B------:R-:W-:Y:S01]  /*36f0*/  IMAD.IADD R214, R214, 0x1, R9 ;  /* 0x00000001d6d67824 */ /* 0x000fe200078e0209 */
[----:B------:R-:W-:Y:S01]  /*3700*/  LOP3.LUT R13, R4, 0x4, RZ, 0xc0, !PT ;  /* 0x00000004040d7812 */ /* 0x000fe200078ec0ff */
[----:B------:R-:W3:Y:S01]  /*3710*/  LDC R15, c[0x0][0x440] ;  /* 0x00011000ff0f7b82 */ /* 0x000ee20000000800 */
[----:B------:R-:W-:-:S06]  /*3720*/  ULEA UR4, UR13, UR4, 0x18 ;  /* 0x000000040d047291 */ /* 0x000fcc000f8ec0ff */
[----:B------:R-:W-:Y:S01]  /*3730*/  LEA R216, R216, UR4, 0x2 ;  /* 0x00000004d8d87c11 */ /* 0x000fe2000f8e10ff */
[----:B------:R-:W3:Y:S01]  /*3740*/  S2UR UR5, SR_CTAID.Y ;  /* 0x00000000000579c3 */ /* 0x000ee20000002600 */
[----:B-1----:R-:W1:Y:S01]  /*3750*/  MUFU.RCP R12, R12 ;  /* 0x0000000c000c7308 */ /* 0x002e620000001000 */
[----:B-----5:R-:W-:-:S04]  /*3760*/  ISETP.NE.U32.AND P0, PT, RZ, UR20, PT ;  /* 0x00000014ff007c0c */ /* 0x020fc8000bf05070 */
[----:B------:R-:W-:Y:S02]  /*3770*/  ISETP.NE.AND.EX P0, PT, RZ, UR21, PT, P0 ;  /* 0x00000015ff007c0c */ /* 0x000fe4000bf05300 */
[----:B0---4-:R-:W0:Y:S01]  /*3780*/  LDC.64 R2, c[0x0][0x450] ;  /* 0x00011400ff027b82 */ /* 0x011e220000000a00 */
[----:B--2---:R-:W-:-:S04]  /*3790*/  IMAD R4, R17, R8, UR17 ;  /* 0x0000001111047e24 */ /* 0x004fc8000f8e0208 */
[----:B------:R-:W-:Y:S02]  /*37a0*/  IMAD R13, R4, 0xa0, R13 ;  /* 0x000000a0040d7824 */ /* 0x000fe400078e020d */
[----:B---3--:R-:W-:Y:S02]  /*37b0*/  IMAD R4, R15, UR17, R18 ;  /* 0x000000110f047c24 */ /* 0x008fe4000f8e0212 */
[----:B-1----:R-:W-:-:S03]  /*37c0*/  VIADD R10, R12, 0xffffffe ;  /* 0x0ffffffe0c0a7836 */ /* 0x002fc60000000000 */
[----:B------:R-:W-:Y:S01]  /*37d0*/  IADD3 R4, PT, PT, R4, -0x1, RZ ;  /* 0xffffffff04047810 */ /* 0x000fe20007ffe0ff */
[----:B------:R1:W2:Y:S04]  /*37e0*/  F2I.FTZ.U32.TRUNC.NTZ R11, R10 ;  /* 0x0000000a000b7305 */ /* 0x0002a8000021f000 */
[----:B------:R-:W-:Y:S02]  /*37f0*/  IMAD R212, R4, R15, R215 ;  /* 0x0000000f04d47224 */ /* 0x000fe400078e02d7 */
[----:B0-----:R-:W-:-:S04]  /*3800*/  IMAD.WIDE R2, R13, 0x2, R2 ;  /* 0x000000020d027825 */ /* 0x001fc800078e0202 */
[----:B-1----:R-:W-:Y:S01]  /*3810*/  HFMA2 R10, -RZ, RZ, 0, 0 ;  /* 0x00000000ff0a7431 */ /* 0x002fe200000001ff */
[----:B--2---:R-:W-:-:S05]  /*3820*/  IADD3 R14, PT, PT, RZ, -R11, RZ ;  /* 0x8000000bff0e7210 */ /* 0x004fca0007ffe0ff */
[----:B------:R-:W-:-:S04]  /*3830*/  IMAD R85, R14, R5, RZ ;  /* 0x000000050e557224 */ /* 0x000fc800078e02ff */
[----:B------:R-:W-:-:S04]  /*3840*/  IMAD.HI.U32 R8, R11, R85, R10 ;  /* 0x000000550b087227 */ /* 0x000fc800078e000a */
[----:B------:R-:W-:-:S05]  /*3850*/  IMAD R10, R7, UR5, RZ ;  /* 0x00000005070a7c24 */ /* 0x000fca000f8e02ff */
[----:B------:R-:W-:Y:S02]  /*3860*/  SHF.R.S32.HI R213, RZ, 0x1f, R10 ;  /* 0x0000001fffd57819 */ /* 0x000fe4000001140a */
[----:B------:R-:W-:Y:S02]  /*3870*/  IADD3 R10, P1, P2, R10, UR20, R215 ;  /* 0x000000140a0a7c10 */ /* 0x000fe4000fa3e0d7 */
[----:B------:R-:W-:Y:S02]  /*3880*/  IADD3 R215, PT, PT, R215, 0x1, RZ ;  /* 0x00000001d7d77810 */ /* 0x000fe40007ffe0ff */
[----:B------:R-:W-:-:S09]  /*3890*/  IADD3.X R213, PT, PT, R213, UR21, RZ, P1, P2 ;  /* 0x00000015d5d57c10 */ /* 0x000fd20008fe44ff */
.L_x_943:
[----:B------:R-:W-:-:S05]  /*38a0*/  @P0 IMAD.MOV.U32 R11, RZ, RZ, R213 ;  /* 0x000000ffff0b0224 */ /* 0x000fca00078e00d5 */
[----:B0-----:R0:W2:Y:S01]  /*38b0*/  @P0 LDG.E.U8 R12, desc[UR36][R10.64] ;  /* 0x000000240a0c0981 */ /* 0x0010a2000c1e1100 */
[----:B------:R-:W-:Y:S01]  /*38c0*/  IADD3 R218, PT, PT, R215, -0x1, RZ ;  /* 0xffffffffd7da7810 */ /* 0x000fe20007ffe0ff */
[----:B------:R-:W-:Y:S01]  /*38d0*/  IMAD.U32 R7, RZ, RZ, UR16 ;  /* 0x00000010ff077e24 */ /* 0x000fe2000f8e00ff */
[----:B------:R-:W-:Y:S02]  /*38e0*/  BSSY.RECONVERGENT B1, `(.L_x_812) ;  /* 0x0000039000017945 */ /* 0x000fe40003800200 */
[----:B------:R-:W-:Y:S02]  /*38f0*/  IABS R13, R218 ;  /* 0x000000da000d7213 */ /* 0x000fe40000000000 */
[----:B------:R-:W-:Y:S02]  /*3900*/  IABS R15, R7 ;  /* 0x00000007000f7213 */ /* 0x000fe40000000000 */
[----:B------:R-:W-:Y:S01]  /*3910*/  ISETP.GE.AND P2, PT, R218, RZ, PT ;  /* 0x000000ffda00720c */ /* 0x000fe20003f46270 */
[----:B------:R-:W-:Y:S01]  /*3920*/  IMAD.HI.U32 R4, R8, R13, RZ ;  /* 0x0000000d08047227 */ /* 0x000fe200078e00ff */
[----:B0-----:R-:W-:-:S02]  /*3930*/  IADD3 R11, PT, PT, R18, -0x1, RZ ;  /* 0xffffffff120b7810 */ /* 0x001fc40007ffe0ff */
[----:B------:R-:W-:Y:S02]  /*3940*/  ISETP.NE.AND P3, PT, R7, RZ, PT ;  /* 0x000000ff0700720c */ /* 0x000fe40003f65270 */
[----:B------:R-:W-:-:S05]  /*3950*/  IADD3 R4, PT, PT, -R4, RZ, RZ ;  /* 0x000000ff04047210 */ /* 0x000fca0007ffe1ff */
[----:B------:R-:W-:-:S05]  /*3960*/  IMAD R4, R15, R4, R13 ;  /* 0x000000040f047224 */ /* 0x000fca00078e020d */
[----:B------:R-:W-:-:S13]  /*3970*/  ISETP.GT.U32.AND P1, PT, R5, R4, PT ;  /* 0x000000040500720c */ /* 0x000fda0003f24070 */
[----:B------:R-:W-:-:S05]  /*3980*/  @!P1 IMAD.IADD R4, R4, 0x1, -R15 ;  /* 0x0000000104049824 */ /* 0x000fca00078e0a0f */
[----:B------:R-:W-:-:S13]  /*3990*/  ISETP.GT.U32.AND P1, PT, R5, R4, PT ;  /* 0x000000040500720c */ /* 0x000fda0003f24070 */
[----:B------:R-:W-:Y:S02]  /*39a0*/  @!P1 IADD3 R4, PT, PT, R4, -R15, RZ ;  /* 0x8000000f04049210 */ /* 0x000fe40007ffe0ff */
[----:B------:R-:W-:-:S03]  /*39b0*/  ISETP.GE.AND P1, PT, R218, R11, PT ;  /* 0x0000000bda00720c */ /* 0x000fc60003f26270 */
[----:B------:R-:W-:Y:S02]  /*39c0*/  IMAD.MOV.U32 R222, RZ, RZ, R4 ;  /* 0x000000ffffde7224 */ /* 0x000fe400078e0004 */
[----:B------:R-:W-:Y:S02]  /*39d0*/  IMAD R4, R7, 0xa0, RZ ;  /* 0x000000a007047824 */ /* 0x000fe400078e02ff */
[----:B------:R-:W-:Y:S01]  /*39e0*/  @!P2 IMAD.MOV R222, RZ, RZ, -R222 ;  /* 0x000000ffffdea224 */ /* 0x000fe200078e0ade */
[----:B------:R-:W-:Y:S02]  /*39f0*/  @!P3 LOP3.LUT R222, RZ, R7, RZ, 0x33, !PT ;  /* 0x00000007ffdeb212 */ /* 0x000fe400078e33ff */
[----:B--2---:R-:W-:Y:S02]  /*3a00*/  ISETP.NE.AND P2, PT, R12, RZ, P0 ;  /* 0x000000ff0c00720c */ /* 0x004fe40000745270 */
[----:B------:R-:W-:Y:S01]  /*3a10*/  SHF.L.U32 R12, R222, 0x3, RZ ;  /* 0x00000003de0c7819 */ /* 0x000fe200000006ff */
[----:B------:R-:W-:Y:S10]  /*3a20*/  @P1 BRA `(.L_x_813) ;  /* 0x0000000000901947 */ /* 0x000ff40003800000 */
[----:B------:R-:W-:Y:S01]  /*3a30*/  ISETP.GE.AND P3, PT, R12, R4, PT ;  /* 0x000000040c00720c */ /* 0x000fe20003f66270 */
[----:B------:R-:W-:Y:S01]  /*3a40*/  BSSY.RECONVERGENT B2, `(.L_x_814) ;  /* 0x000000c000027945 */ /* 0x000fe20003800200 */
[----:B------:R-:W-:-:S11]  /*3a50*/  CS2R R96, SRZ ;  /* 0x0000000000607805 */ /* 0x000fd6000001ff00 */
[----:B------:R-:W-:Y:S05]  /*3a60*/  @P3 BRA `(.L_x_815) ;  /* 0x0000000000243947 */ /* 0x000fea0003800000 */
[----:B------:R-:W0:Y:S02]  /*3a70*/  S2R R11, SR_TID.X ;  /* 0x00000000000b7919 */ /* 0x000e240000002100 */
[----:B0-----:R-:W-:-:S05]  /*3a80*/  IMAD.SHL.U32 R11, R11, 0x4, RZ ;  /* 0x000000040b0b7824 */ /* 0x001fca00078e00ff */
[----:B------:R-:W-:-:S05]  /*3a90*/  LOP3.LUT R11, R11, 0x4, RZ, 0xc0, !PT ;  /* 0x000000040b0b7812 */ /* 0x000fca00078ec0ff */
[----:B------:R-:W-:-:S05]  /*3aa0*/  IMAD R11, R6, R7, R11 ;  /* 0x00000007060b7224 */ /* 0x000fca00078e020b */
[----:B------:R-:W-:-:S04]  /*3ab0*/  IADD3 R13, P4, PT, R12, R11, RZ ;  /* 0x0000000b0c0d7210 */ /* 0x000fc80007f9e0ff */
[----:B------:R-:W-:Y:S02]  /*3ac0*/  LEA.HI.X.SX32 R14, R11, RZ, 0x1, P4 ;  /* 0x000000ff0b0e7211 */ /* 0x000fe400020f0eff */
[----:B------:R-:W-:-:S04]  /*3ad0*/  LEA R96, P4, R13, UR6, 0x1 ;  /* 0x000000060d607c11 */ /* 0x000fc8000f8808ff */
[----:B------:R-:W-:-:S06]  /*3ae0*/  LEA.HI.X R97, R13, UR7, R14, 0x1, P4 ;  /* 0x000000070d617c11 */ /* 0x000fcc000a0f0c0e */
[----:B------:R-:W5:Y:S03]  /*3af0*/  LDG.E.64 R96, desc[UR36][R96.64] ;  /* 0x0000002460607981 */ /* 0x000f66000c1e1b00 */
.L_x_815:
[----:B------:R-:W-:Y:S05]  /*3b00*/  BSYNC.RECONVERGENT B2 ;  /* 0x0000000000027941 */ /* 0x000fea0003800200 */
.L_x_814:
[----:B------:R-:W-:-:S09]  /*3b10*/  UISETP.NE.AND UP0, UPT, UR14, URZ, UPT ;  /* 0x000000ff0e00728c */ /* 0x000fd2000bf05270 */
[----:B------:R-:W-:Y:S05]  /*3b20*/  BRA.U UP0, `(.L_x_813) ;  /* 0x0000000100507547 */ /* 0x000fea000b800000 */
[----:B------:R-:W-:-:S13]  /*3b30*/  ISETP.NE.AND P4, PT, R217, RZ, PT ;  /* 0x000000ffd900720c */ /* 0x000fda0003f85270 */
[----:B------:R-:W2:Y:S01]  /*3b40*/  @P4 LDG.E.64 R14, desc[UR36][R2.64] ;  /* 0x00000024020e4981 */ /* 0x000ea2000c1e1b00 */
[----:B-----5:R-:W-:Y:S02]  /*3b50*/  HFMA2 R97, R97, 1, 1, R161 ;  /* 0x3c003c0061617831 */ /* 0x020fe400000000a1 */
[----:B------:R-:W-:Y:S02]  /*3b60*/  HADD2 R96, R96, R160 ;  /* 0x000000a060607230 */ /* 0x000fe40000000000 */
[----:B--2---:R-:W-:Y:S02]  /*3b70*/  @P4 HFMA2 R97, R97, R15, -RZ ;  /* 0x0000000f61614231 */ /* 0x004fe400001000ff */
[----:B------:R-:W-:Y:S01]  /*3b80*/  @P4 HMUL2 R96, R96, R14 ;  /* 0x0000000e60604232 */ /* 0x000fe20000000000 */
[----:B------:R-:W-:Y:S06]  /*3b90*/  @P3 BRA `(.L_x_813) ;  /* 0x0000000000343947 */ /* 0x000fec0003800000 */
[----:B------:R-:W0:Y:S01]  /*3ba0*/  S2R R11, SR_TID.X ;  /* 0x00000000000b7919 */ /* 0x000e220000002100 */
[----:B------:R-:W-:Y:S08]  /*3bb0*/  S2UR UR4, SR_CTAID.Y ;  /* 0x00000000000479c3 */ /* 0x000ff00000002600 */
[----:B------:R-:W1:Y:S01]  /*3bc0*/  S2UR UR5, SR_CTAID.X ;  /* 0x00000000000579c3 */ /* 0x000e620000002500 */
[----:B0-----:R-:W-:Y:S01]  /*3bd0*/  SHF.L.U32 R11, R11, 0x2, RZ ;  /* 0x000000020b0b7819 */ /* 0x001fe200000006ff */
[----:B-1----:R-:W-:-:S03]  /*3be0*/  UIMAD UR4, UR4, UR15, UR5 ;  /* 0x0000000f040472a4 */ /* 0x002fc6000f8e0205 */
[----:B------:R-:W-:-:S03]  /*3bf0*/  LOP3.LUT R14, R11, 0x4, RZ, 0xc0, !PT ;  /* 0x000000040b0e7812 */ /* 0x000fc600078ec0ff */
[----:B------:R-:W-:-:S04]  /*3c00*/  IMAD R11, R7, UR4, RZ ;  /* 0x00000004070b7c24 */ /* 0x000fc8000f8e02ff */
[----:B------:R-:W-:-:S05]  /*3c10*/  IMAD R11, R11, 0xa0, R14 ;  /* 0x000000a00b0b7824 */ /* 0x000fca00078e020e */
[----:B------:R-:W-:-:S04]  /*3c20*/  IADD3 R13, P3, PT, R12, R11, RZ ;  /* 0x0000000b0c0d7210 */ /* 0x000fc80007f7e0ff */
[----:B------:R-:W-:Y:S02]  /*3c30*/  LEA.HI.X.SX32 R220, R11, RZ, 0x1, P3 ;  /* 0x000000ff0bdc7211 */ /* 0x000fe400018f0eff */
[----:B------:R-:W-:-:S04]  /*3c40*/  LEA R14, P3, R13, UR6, 0x1 ;  /* 0x000000060d0e7c11 */ /* 0x000fc8000f8608ff */
[----:B------:R-:W-:-:S05]  /*3c50*/  LEA.HI.X R15, R13, UR7, R220, 0x1, P3 ;  /* 0x000000070d0f7c11 */ /* 0x000fca00098f0cdc */
[----:B------:R0:W-:Y:S04]  /*3c60*/  STG.E.64 desc[UR36][R14.64], R96 ;  /* 0x000000600e007986 */ /* 0x0001e8000c101b24 */
.L_x_813:
[----:B------:R-:W-:Y:S05]  /*3c70*/  BSYNC.RECONVERGENT B1 ;  /* 0x0000000000017941 */ /* 0x000fea0003800200 */
.L_x_812:
[----:B------:R-:W-:Y:S01]  /*3c80*/  BSSY.RECONVERGENT B1, `(.L_x_816) ;  /* 0x0000055000017945 */ /* 0x000fe20003800200 */
[----:B0-----:R-:W-:-:S03]  /*3c90*/  IMAD.IADD R14, R222, 0x1, R7 ;  /* 0x00000001de0e7824 */ /* 0x001fc600078e0207 */
[----:B------:R-:W-:Y:S05]  /*3ca0*/  @P1 BRA `(.L_x_817) ;  /* 0x0000000400481947 */ /* 0x000fea0003800000 */
[----:B------:R-:W-:Y:S01]  /*3cb0*/  SHF.L.U32 R13, R14, 0x3, RZ ;  /* 0x000000030e0d7819 */ /* 0x000fe200000006ff */
[----:B------:R-:W-:Y:S01]  /*3cc0*/  IMAD R11, R7, 0x10, R12 ;  /* 0x00000010070b7824 */ /* 0x000fe200078e020c */
[----:B------:R-:W-:Y:S01]  /*3cd0*/  BSSY.RECONVERGENT B2, `(.L_x_818) ;  /* 0x000000f000027945 */ /* 0x000fe20003800200 */
[----:B------:R-:W-:Y:S02]  /*3ce0*/  CS2R R94, SRZ ;  /* 0x00000000005e7805 */ /* 0x000fe4000001ff00 */
[-C--:B------:R-:W-:Y:S02]  /*3cf0*/  ISETP.GE.AND P3, PT, R13, R4.reuse, PT ;  /* 0x000000040d00720c */ /* 0x080fe40003f66270 */
[----:B------:R-:W-:-:S11]  /*3d00*/  ISETP.GE.AND P4, PT, R11, R4, PT ;  /* 0x000000040b00720c */ /* 0x000fd60003f86270 */
[----:B------:R-:W-:Y:S05]  /*3d10*/  @P3 BRA `(.L_x_819) ;  /* 0x0000000000283947 */ /* 0x000fea0003800000 */
[----:B------:R-:W0:Y:S02]  /*3d20*/  S2R R15, SR_TID.X ;  /* 0x00000000000f7919 */ /* 0x000e240000002100 */
[----:B0-----:R-:W-:-:S04]  /*3d30*/  SHF.L.U32 R15, R15, 0x2, RZ ;  /* 0x000000020f0f7819 */ /* 0x001fc800000006ff */
[----:B------:R-:W-:-:S05]  /*3d40*/  LOP3.LUT R15, R15, 0x4, RZ, 0xc0, !PT ;  /* 0x000000040f0f7812 */ /* 0x000fca00078ec0ff */
[----:B------:R-:W-:Y:S01]  /*3d50*/  IMAD R94, R6, R7, R15 ;  /* 0x00000007065e7224 */ /* 0x000fe200078e020f */
[----:B------:R-:W-:-:S04]  /*3d60*/  SHF.R.S32.HI R15, RZ, 0x1f, R13 ;  /* 0x0000001fff0f7819 */ /* 0x000fc8000001140d */
[----:B------:R-:W-:-:S04]  /*3d70*/  IADD3 R92, P5, PT, R94, R13, RZ ;  /* 0x0000000d5e5c7210 */ /* 0x000fc80007fbe0ff */
[----:B------:R-:W-:Y:S02]  /*3d80*/  LEA.HI.X.SX32 R15, R94, R15, 0x1, P5 ;  /* 0x0000000f5e0f7211 */ /* 0x000fe400028f0eff */
[----:B------:R-:W-:-:S04]  /*3d90*/  LEA R94, P5, R92, UR6, 0x1 ;  /* 0x000000065c5e7c11 */ /* 0x000fc8000f8a08ff */
[----:B------:R-:W-:-:S06]  /*3da0*/  LEA.HI.X R95, R92, UR7, R15, 0x1, P5 ;  /* 0x000000075c5f7c11 */ /* 0x000fcc000a8f0c0f */
[----:B------:R-:W5:Y:S03]  /*3db0*/  LDG.E.64 R94, desc[UR36][R94.64] ;  /* 0x000000245e5e7981 */ /* 0x000f66000c1e1b00 */
.L_x_819:
[----:B------:R-:W-:Y:S05]  /*3dc0*/  BSYNC.RECONVERGENT B2 ;  /* 0x0000000000027941 */ /* 0x000fea0003800200 */
.L_x_818:
[----:B------:R-:W-:Y:S01]  /*3dd0*/  UISETP.NE.AND UP0, UPT, UR14, URZ, UPT ;  /* 0x000000ff0e00728c */ /* 0x000fe2000bf05270 */
[----:B------:R-:W-:-:S08]  /*3de0*/  IMAD.MOV.U32 R93, RZ, RZ, RZ ;  /* 0x000000ffff5d7224 */ /* 0x000fd000078e00ff */
[----:B------:R-:W-:Y:S05]  /*3df0*/  BRA.U UP0, `(.L_x_820) ;  /* 0x00000001005c7547 */ /* 0x000fea000b800000 */
[----:B------:R-:W-:-:S13]  /*3e00*/  ISETP.NE.AND P5, PT, R217, RZ, PT ;  /* 0x000000ffd900720c */ /* 0x000fda0003fa5270 */
[----:B------:R-:W2:Y:S01]  /*3e10*/  @P5 LDG.E.64 R220, desc[UR36][R2.64+0x10] ;  /* 0x0000102402dc5981 */ /* 0x000ea2000c1e1b00 */
[----:B-----5:R-:W-:Y:S02]  /*3e20*/  HFMA2 R95, R95, 1, 1, R159 ;  /* 0x3c003c005f5f7831 */ /* 0x020fe4000000009f */
[----:B------:R-:W-:Y:S01]  /*3e30*/  HADD2 R94, R94, R158 ;  /* 0x0000009e5e5e7230 */ /* 0x000fe20000000000 */
[----:B------:R-:W-:Y:S01]  /*3e40*/  BSSY.RECONVERGENT B2, `(.L_x_820) ;  /* 0x0000012000027945 */ /* 0x000fe20003800200 */
        /* <DEDUP_REMOVED lines=10> */
[----:B------:R-:W-:Y:S01]  /*3ef0*/  IMAD R15, R15, 0xa0, R92 ;  /* 0x000000a00f0f7824 */ /* 0x000fe200078e025c */
[----:B------:R-:W-:-:S04]  /*3f00*/  SHF.R.S32.HI R92, RZ, 0x1f, R13 ;  /* 0x0000001fff5c7819 */ /* 0x000fc8000001140d */
[----:B------:R-:W-:-:S04]  /*3f10*/  IADD3 R13, P3, PT, R15, R13, RZ ;  /* 0x0000000d0f0d7210 */ /* 0x000fc80007f7e0ff */
[----:B------:R-:W-:Y:S02]  /*3f20*/  LEA.HI.X.SX32 R92, R15, R92, 0x1, P3 ;  /* 0x0000005c0f5c7211 */ /* 0x000fe400018f0eff */
[----:B------:R-:W-:-:S04]  /*3f30*/  LEA R220, P3, R13, UR6, 0x1 ;  /* 0x000000060ddc7c11 */ /* 0x000fc8000f8608ff */
[----:B------:R-:W-:-:S05]  /*3f40*/  LEA.HI.X R221, R13, UR7, R92, 0x1, P3 ;  /* 0x000000070ddd7c11 */ /* 0x000fca00098f0c5c */
[----:B------:R0:W-:Y:S04]  /*3f50*/  STG.E.64 desc[UR36][R220.64], R94 ;  /* 0x0000005edc007986 */ /* 0x0001e8000c101b24 */
.L_x_821:
[----:B------:R-:W-:Y:S05]  /*3f60*/  BSYNC.RECONVERGENT B2 ;  /* 0x0000000000027941 */ /* 0x000fea0003800200 */
.L_x_820:
[----:B------:R-:W-:Y:S01]  /*3f70*/  BSSY.RECONVERGENT B2, `(.L_x_822) ;  /* 0x000000d000027945 */ /* 0x000fe20003800200 */
[----:B------:R-:W-:-:S03]  /*3f80*/  IMAD.MOV.U32 R92, RZ, RZ, RZ ;  /* 0x000000ffff5c7224 */ /* 0x000fc600078e00ff */
[----:B------:R-:W-:Y:S05]  /*3f90*/  @P4 BRA `(.L_x_823) ;  /* 0x0000000000284947 */ /* 0x000fea0003800000 */
[----:B------:R-:W1:Y:S02]  /*3fa0*/  S2R R13, SR_TID.X ;  /* 0x00000000000d7919 */ /* 0x000e640000002100 */
[----:B-1----:R-:W-:-:S04]  /*3fb0*/  SHF.L.U32 R13, R13, 0x2, RZ ;  /* 0x000000020d0d7819 */ /* 0x002fc800000006ff */
[----:B------:R-:W-:-:S05]  /*3fc0*/  LOP3.LUT R13, R13, 0x4, RZ, 0xc0, !PT ;  /* 0x000000040d0d7812 */ /* 0x000fca00078ec0ff */
[----:B0-----:R-:W-:Y:S01]  /*3fd0*/  IMAD R220, R6, R7, R13 ;  /* 0x0000000706dc7224 */ /* 0x001fe200078e020d */
[----:B------:R-:W-:-:S04]  /*3fe0*/  SHF.R.S32.HI R13, RZ, 0x1f, R11 ;  /* 0x0000001fff0d7819 */ /* 0x000fc8000001140b */
[----:B------:R-:W-:-:S04]  /*3ff0*/  IADD3 R15, P3, PT, R220, R11, RZ ;  /* 0x0000000bdc0f7210 */ /* 0x000fc80007f7e0ff */
[----:B------:R-:W-:Y:S02]  /*4000*/  LEA.HI.X.SX32 R220, R220, R13, 0x1, P3 ;  /* 0x0000000ddcdc7211 */ /* 0x000fe400018f0eff */
[----:B------:R-:W-:-:S04]  /*4010*/  LEA R92, P3, R15, UR6, 0x1 ;  /* 0x000000060f5c7c11 */ /* 0x000fc8000f8608ff */
[----:B------:R-:W-:-:S06]  /*4020*/  LEA.HI.X R93, R15, UR7, R220, 0x1, P3 ;  /* 0x000000070f5d7c11 */ /* 0x000fcc00098f0cdc */
[----:B------:R-:W5:Y:S03]  /*4030*/  LDG.E.64 R92, desc[UR36][R92.64] ;  /* 0x000000245c5c7981 */ /* 0x000f66000c1e1b00 */
.L_x_823:
[----:B------:R-:W-:Y:S05]  /*4040*/  BSYNC.RECONVERGENT B2 ;  /* 0x0000000000027941 */ /* 0x000fea0003800200 */
.L_x_822:
[----:B------:R-:W-:-:S09]  /*4050*/  UISETP.NE.AND UP0, UPT, UR14, URZ, UPT ;  /* 0x000000ff0e00728c */ /* 0x000fd2000bf05270 */
[----:B------:R-:W-:Y:S05]  /*4060*/  BRA.U UP0, `(.L_x_817) ;  /* 0x0000000100587547 */ /* 0x000fea000b800000 */
[----:B------:R-:W-:-:S13]  /*4070*/  ISETP.NE.AND P4, PT, R217, RZ, PT ;  /* 0x000000ffd900720c */ /* 0x000fda0003f85270 */
[----:B0-----:R-:W2:Y:S01]  /*4080*/  @P4 LDG.E.64 R220, desc[UR36][R2.64+0x20] ;  /* 0x0000202402dc4981 */ /* 0x001ea2000c1e1b00 */
[----:B------:R-:W-:Y:S01]  /*4090*/  ISETP.GE.AND P3, PT, R11, R4, PT ;  /* 0x000000040b00720c */ /* 0x000fe20003f66270 */
[----:B-----5:R-:W-:Y:S02]  /*40a0*/  HFMA2 R93, R93, 1, 1, R157 ;  /* 0x3c003c005d5d7831 */ /* 0x020fe4000000009d */
[----:B------:R-:W-:Y:S02]  /*40b0*/  HADD2 R92, R92, R156 ;  /* 0x0000009c5c5c7230 */ /* 0x000fe40000000000 */
[----:B--2---:R-:W-:Y:S02]  /*40c0*/  @P4 HFMA2 R93, R93, R221, -RZ ;  /* 0x000000dd5d5d4231 */ /* 0x004fe400001000ff */
[----:B------:R-:W-:-:S06]  /*40d0*/  @P4 HMUL2 R92, R92, R220 ;  /* 0x000000dc5c5c4232 */ /* 0x000fcc0000000000 */
[----:B------:R-:W-:Y:S05]  /*40e0*/  @P3 BRA `(.L_x_817) ;  /* 0x0000000000383947 */ /* 0x000fea0003800000 */
[----:B------:R-:W0:Y:S01]  /*40f0*/  S2R R13, SR_TID.X ;  /* 0x00000000000d7919 */ /* 0x000e220000002100 */
[----:B------:R-:W-:Y:S08]  /*4100*/  S2UR UR4, SR_CTAID.Y ;  /* 0x00000000000479c3 */ /* 0x000ff00000002600 */
[----:B------:R-:W1:Y:S01]  /*4110*/  S2UR UR5, SR_CTAID.X ;  /* 0x00000000000579c3 */ /* 0x000e620000002500 */
[----:B0-----:R-:W-:Y:S01]  /*4120*/  IMAD.SHL.U32 R13, R13, 0x4, RZ ;  /* 0x000000040d0d7824 */ /* 0x001fe200078e00ff */
[----:B-1----:R-:W-:-:S04]  /*4130*/  UIMAD UR4, UR4, UR15, UR5 ;  /* 0x0000000f040472a4 */ /* 0x002fc8000f8e0205 */
[----:B------:R-:W-:Y:S02]  /*4140*/  LOP3.LUT R220, R13, 0x4, RZ, 0xc0, !PT ;  /* 0x000000040ddc7812 */ /* 0x000fe400078ec0ff */
        /* <DEDUP_REMOVED lines=8> */
.L_x_817:
[----:B------:R-:W-:Y:S05]  /*41d0*/  BSYNC.RECONVERGENT B1 ;  /* 0x0000000000017941 */ /* 0x000fea0003800200 */
.L_x_816:
[----:B------:R-:W-:Y:S04]  /*41e0*/  BSSY.RECONVERGENT B1, `(.L_x_824) ;  /* 0x0000056000017945 */ /* 0x000fe80003800200 */
[----:B------:R-:W-:Y:S05]  /*41f0*/  @P1 BRA `(.L_x_825) ;  /* 0x0000000400501947 */ /* 0x000fea0003800000 */
[----:B------:R-:W-:Y:S01]  /*4200*/  LEA R11, R7, R14, 0x1 ;  /* 0x0000000e070b7211 */ /* 0x000fe200078e08ff */
[----:B------:R-:W-:Y:S01]  /*4210*/  BSSY.RECONVERGENT B2, `(.L_x_826) ;  /* 0x000000f000027945 */ /* 0x000fe20003800200 */
[----:B------:R-:W-:-:S03]  /*4220*/  CS2R R90, SRZ ;  /* 0x00000000005a7805 */ /* 0x000fc6000001ff00 */
[----:B------:R-:W-:-:S05]  /*4230*/  IMAD.SHL.U32 R15, R11, 0x8, RZ ;  /* 0x000000080b0f7824 */ /* 0x000fca00078e00ff */
[----:B------:R-:W-:-:S13]  /*4240*/  ISETP.GE.AND P3, PT, R15, R4, PT ;  /* 0x000000040f00720c */ /* 0x000fda0003f66270 */
[----:B------:R-:W-:Y:S05]  /*4250*/  @P3 BRA `(.L_x_827) ;  /* 0x0000000000283947 */ /* 0x000fea0003800000 */
[----:B------:R-:W2:Y:S02]  /*4260*/  S2R R11, SR_TID.X ;  /* 0x00000000000b7919 */ /* 0x000ea40000002100 */
[----:B--2---:R-:W-:-:S04]  /*4270*/  SHF.L.U32 R11, R11, 0x2, RZ ;  /* 0x000000020b0b7819 */ /* 0x004fc800000006ff */
[----:B------:R-:W-:-:S05]  /*4280*/  LOP3.LUT R11, R11, 0x4, RZ, 0xc0, !PT ;  /* 0x000000040b0b7812 */ /* 0x000fca00078ec0ff */
[----:B01----:R-:W-:Y:S01]  /*4290*/  IMAD R220, R6, R7, R11 ;  /* 0x0000000706dc7224 */ /* 0x003fe200078e020b */
[----:B------:R-:W-:-:S04]  /*42a0*/  SHF.R.S32.HI R11, RZ, 0x1f, R15 ;  /* 0x0000001fff0b7819 */ /* 0x000fc8000001140f */
[----:B------:R-:W-:-:S04]  /*42b0*/  IADD3 R13, P3, PT, R220, R15, RZ ;  /* 0x0000000fdc0d7210 */ /* 0x000fc80007f7e0ff */
[----:B------:R-:W-:Y:S02]  /*42c0*/  LEA.HI.X.SX32 R220, R220, R11, 0x1, P3 ;  /* 0x0000000bdcdc7211 */ /* 0x000fe400018f0eff */
[----:B------:R-:W-:-:S04]  /*42d0*/  LEA R90, P3, R13, UR6, 0x1 ;  /* 0x000000060d5a7c11 */ /* 0x000fc8000f8608ff */
[----:B------:R-:W-:-:S06]  /*42e0*/  LEA.HI.X R91, R13, UR7, R220, 0x1, P3 ;  /* 0x000000070d5b7c11 */ /* 0x000fcc00098f0cdc */
[----:B------:R-:W5:Y:S03]  /*42f0*/  LDG.E.64 R90, desc[UR36][R90.64] ;  /* 0x000000245a5a7981 */ /* 0x000f66000c1e1b00 */
.L_x_827:
[----:B------:R-:W-:Y:S05]  /*4300*/  BSYNC.RECONVERGENT B2 ;  /* 0x0000000000027941 */ /* 0x000fea0003800200 */
.L_x_826:
[----:B------:R-:W-:-:S09]  /*4310*/  UISETP.NE.AND UP0, UPT, UR14, URZ, UPT ;  /* 0x000000ff0e00728c */ /* 0x000fd2000bf05270 */
[----:B------:R-:W-:Y:S05]  /*4320*/  BRA.U UP0, `(.L_x_828) ;  /* 0x0000000100607547 */ /* 0x000fea000b800000 */
[----:B------:R-:W-:-:S13]  /*4330*/  ISETP.NE.AND P4, PT, R217, RZ, PT ;  /* 0x000000ffd900720c */ /* 0x000fda0003f85270 */
[----:B01----:R-:W2:Y:S01]  /*4340*/  @P4 LDG.E.64 R220, desc[UR36][R2.64+0x30] ;  /* 0x0000302402dc4981 */ /* 0x003ea2000c1e1b00 */
[----:B------:R-:W-:Y:S01]  /*4350*/  ISETP.GE.AND P3, PT, R15, R4, PT ;  /* 0x000000040f00720c */ /* 0x000fe20003f66270 */
[----:B-----5:R-:W-:Y:S02]  /*4360*/  HFMA2 R91, R91, 1, 1, R155 ;  /* 0x3c003c005b5b7831 */ /* 0x020fe4000000009b */
[----:B------:R-:W-:Y:S01]  /*4370*/  HADD2 R90, R90, R154 ;  /* 0x0000009a5a5a7230 */ /* 0x000fe20000000000 */
[----:B------:R-:W-:Y:S01]  /*4380*/  BSSY.RECONVERGENT B2, `(.L_x_828) ;  /* 0x0000012000027945 */ /* 0x000fe20003800200 */
        /* <DEDUP_REMOVED lines=17> */
.L_x_829:
[----:B------:R-:W-:Y:S05]  /*44a0*/  BSYNC.RECONVERGENT B2 ;  /* 0x0000000000027941 */ /* 0x000fea0003800200 */
.L_x_828:
[----:B------:R-:W-:Y:S05]  /*44b0*/  @P1 BRA `(.L_x_825) ;  /* 0x0000000000a01947 */ /* 0x000fea0003800000 */
[----:B------:R-:W-:Y:S01]  /*44c0*/  LEA R15, R7, R12, 0x5 ;  /* 0x0000000c070f7211 */ /* 0x000fe200078e28ff */
[----:B------:R-:W-:Y:S01]  /*44d0*/  BSSY.RECONVERGENT B2, `(.L_x_830) ;  /* 0x000000e000027945 */ /* 0x000fe20003800200 */
[----:B------:R-:W-:Y:S02]  /*44e0*/  CS2R R88, SRZ ;  /* 0x0000000000587805 */ /* 0x000fe4000001ff00 */
[----:B------:R-:W-:-:S13]  /*44f0*/  ISETP.GE.AND P3, PT, R15, R4, PT ;  /* 0x000000040f00720c */ /* 0x000fda0003f66270 */
[----:B------:R-:W-:Y:S05]  /*4500*/  @P3 BRA `(.L_x_831) ;  /* 0x0000000000283947 */ /* 0x000fea0003800000 */
[----:B------:R-:W2:Y:S02]  /*4510*/  S2R R11, SR_TID.X ;  /* 0x00000000000b7919 */ /* 0x000ea40000002100 */
[----:B--2---:R-:W-:-:S05]  /*4520*/  IMAD.SHL.U32 R11, R11, 0x4, RZ ;  /* 0x000000040b0b7824 */ /* 0x004fca00078e00ff */
        /* <DEDUP_REMOVED lines=8> */
.L_x_831:
[----:B------:R-:W-:Y:S05]  /*45b0*/  BSYNC.RECONVERGENT B2 ;  /* 0x0000000000027941 */ /* 0x000fea0003800200 */
.L_x_830:
[----:B------:R-:W-:-:S09]  /*45c0*/  UISETP.NE.AND UP0, UPT, UR14, URZ, UPT ;  /* 0x000000ff0e00728c */ /* 0x000fd2000bf05270 */
[----:B------:R-:W-:Y:S05]  /*45d0*/  BRA.U UP0, `(.L_x_825) ;  /* 0x0000000100587547 */ /* 0x000fea000b800000 */
[----:B------:R-:W-:-:S13]  /*45e0*/  ISETP.NE.AND P4, PT, R217, RZ, PT ;  /* 0x000000ffd900720c */ /* 0x000fda0003f85270 */
[----:B01----:R-:W2:Y:S01]  /*45f0*/  @P4 LDG.E.64 R220, desc[UR36][R2.64+0x40] ;  /* 0x0000402402dc4981 */ /* 0x003ea2000c1e1b00 */
        /* <DEDUP_REMOVED lines=20> */
.L_x_825:
[----:B------:R-:W-:Y:S05]  /*4740*/  BSYNC.RECONVERGENT B1 ;  /* 0x0000000000017941 */ /* 0x000fea0003800200 */
.L_x_824:
[----:B------:R-:W-:Y:S01]  /*4750*/  BSSY.RECONVERGENT B1, `(.L_x_832) ;  /* 0x000002a000017945 */ /* 0x000fe20003800200 */
[----:B------:R-:W-:-:S03]  /*4760*/  IMAD R222, R7, 0x4, R14 ;  /* 0x0000000407de7824 */ /* 0x000fc600078e020e */
[----:B------:R-:W-:Y:S05]  /*4770*/  @P1 BRA `(.L_x_833) ;  /* 0x00000000009c1947 */ /* 0x000fea0003800000 */
[----:B------:R-:W-:Y:S01]  /*4780*/  SHF.L.U32 R11, R222, 0x3, RZ ;  /* 0x00000003de0b7819 */ /* 0x000fe200000006ff */
[----:B------:R-:W-:Y:S01]  /*4790*/  BSSY.RECONVERGENT B2, `(.L_x_834) ;  /* 0x000000e000027945 */ /* 0x000fe20003800200 */
[----:B------:R-:W-:Y:S02]  /*47a0*/  CS2R R86, SRZ ;  /* 0x0000000000567805 */ /* 0x000fe4000001ff00 */
[----:B------:R-:W-:-:S13]  /*47b0*/  ISETP.GE.AND P3, PT, R11, R4, PT ;  /* 0x000000040b00720c */ /* 0x000fda0003f66270 */
[----:B------:R-:W-:Y:S05]  /*47c0*/  @P3 BRA `(.L_x_835) ;  /* 0x0000000000283947 */ /* 0x000fea0003800000 */
[----:B------:R-:W3:Y:S02]  /*47d0*/  S2R R13, SR_TID.X ;  /* 0x00000000000d7919 */ /* 0x000ee40000002100 */
[----:B---3--:R-:W-:-:S05]  /*47e0*/  IMAD.SHL.U32 R13, R13, 0x4, RZ ;  /* 0x000000040d0d7824 */ /* 0x008fca00078e00ff */
        /* <DEDUP_REMOVED lines=8> */
.L_x_835:
[----:B------:R-:W-:Y:S05]  /*4870*/  BSYNC.RECONVERGENT B2 ;  /* 0x0000000000027941 */ /* 0x000fea0003800200 */
.L_x_834:
[----:B------:R-:W-:-:S09]  /*4880*/  UISETP.NE.AND UP0, UPT, UR14, URZ, UPT ;  /* 0x000000ff0e00728c */ /* 0x000fd2000bf05270 */
[----:B------:R-:W-:Y:S05]  /*4890*/  BRA.U UP0, `(.L_x_833) ;  /* 0x0000000100547547 */ /* 0x000fea000b800000 */
[----:B------:R-:W-:-:S13]  /*48a0*/  ISETP.NE.AND P4, PT, R217, RZ, PT ;  /* 0x000000ffd900720c */ /* 0x000fda0003f85270 */
[----:B------:R-:W3:Y:S01]  /*48b0*/  @P4 LDG.E.64 R14, desc[UR36][R2.64+0x50] ;  /* 0x00005024020e4981 */ /* 0x000ee2000c1e1b00 */
[----:B-----5:R-:W-:Y:S02]  /*48c0*/  HFMA2 R87, R87, 1, 1, R151 ;  /* 0x3c003c0057577831 */ /* 0x020fe40000000097 */
[----:B------:R-:W-:Y:S02]  /*48d0*/  HADD2 R86, R86, R150 ;  /* 0x0000009656567230 */ /* 0x000fe40000000000 */
[----:B---3--:R-:W-:Y:S02]  /*48e0*/  @P4 HFMA2 R87, R87, R15, -RZ ;  /* 0x0000000f57574231 */ /* 0x008fe400001000ff */
[----:B------:R-:W-:Y:S01]  /*48f0*/  @P4 HMUL2 R86, R86, R14 ;  /* 0x0000000e56564232 */ /* 0x000fe20000000000 */
[----:B------:R-:W-:Y:S06]  /*4900*/  @P3 BRA `(.L_x_833) ;  /* 0x0000000000383947 */ /* 0x000fec0003800000 */
[----:B------:R-:W3:Y:S01]  /*4910*/  S2R R13, SR_TID.X ;  /* 0x00000000000d7919 */ /* 0x000ee20000002100 */
[----:B------:R-:W-:Y:S01]  /*4920*/  S2UR UR4, SR_CTAID.Y ;  /* 0x00000000000479c3 */ /* 0x000fe20000002600 */
[----:B012---:R-:W-:-:S07]  /*4930*/  SHF.R.S32.HI R220, RZ, 0x1f, R11 ;  /* 0x0000001fffdc7819 */ /* 0x007fce000001140b */
[----:B------:R-:W0:Y:S01]  /*4940*/  S2UR UR5, SR_CTAID.X ;  /* 0x00000000000579c3 */ /* 0x000e220000002500 */
[----:B---3--:R-:W-:Y:S01]  /*4950*/  SHF.L.U32 R13, R13, 0x2, RZ ;  /* 0x000000020d0d7819 */ /* 0x008fe200000006ff */
[----:B0-----:R-:W-:-:S03]  /*4960*/  UIMAD UR4, UR4, UR15, UR5 ;  /* 0x0000000f040472a4 */ /* 0x001fc6000f8e0205 */
[----:B------:R-:W-:-:S03]  /*4970*/  LOP3.LUT R14, R13, 0x4, RZ, 0xc0, !PT ;  /* 0x000000040d0e7812 */ /* 0x000fc600078ec0ff */
[----:B------:R-:W-:-:S04]  /*4980*/  IMAD R13, R7, UR4, RZ ;  /* 0x00000004070d7c24 */ /* 0x000fc8000f8e02ff */
[----:B------:R-:W-:-:S05]  /*4990*/  IMAD R13, R13, 0xa0, R14 ;  /* 0x000000a00d0d7824 */ /* 0x000fca00078e020e */
[----:B------:R-:W-:-:S04]  /*49a0*/  IADD3 R11, P3, PT, R13, R11, RZ ;  /* 0x0000000b0d0b7210 */ /* 0x000fc80007f7e0ff */
[----:B------:R-:W-:Y:S02]  /*49b0*/  LEA.HI.X.SX32 R220, R13, R220, 0x1, P3 ;  /* 0x000000dc0ddc7211 */ /* 0x000fe400018f0eff */
[----:B------:R-:W-:-:S04]  /*49c0*/  LEA R14, P3, R11, UR6, 0x1 ;  /* 0x000000060b0e7c11 */ /* 0x000fc8000f8608ff */
[----:B------:R-:W-:-:S05]  /*49d0*/  LEA.HI.X R15, R11, UR7, R220, 0x1, P3 ;  /* 0x000000070b0f7c11 */ /* 0x000fca00098f0cdc */
[----:B------:R3:W-:Y:S04]  /*49e0*/  STG.E.64 desc[UR36][R14.64], R86 ;  /* 0x000000560e007986 */ /* 0x0007e8000c101b24 */
.L_x_833:
[----:B------:R-:W-:Y:S05]  /*49f0*/  BSYNC.RECONVERGENT B1 ;  /* 0x0000000000017941 */ /* 0x000fea0003800200 */
.L_x_832:
[----:B------:R-:W-:Y:S01]  /*4a00*/  BSSY.RECONVERGENT B1, `(.L_x_836) ;  /* 0x000002a000017945 */ /* 0x000fe20003800200 */
[----:B------:R-:W-:-:S03]  /*4a10*/  IMAD.IADD R222, R222, 0x1, R7 ;  /* 0x00000001dede7824 */ /* 0x000fc600078e0207 */
[----:B------:R-:W-:Y:S05]  /*4a20*/  @P1 BRA `(.L_x_837) ;  /* 0x00000000009c1947 */ /* 0x000fea0003800000 */
[----:B------:R-:W-:Y:S01]  /*4a30*/  SHF.L.U32 R11, R222, 0x3, RZ ;  /* 0x00000003de0b7819 */ /* 0x000fe200000006ff */
[----:B------:R-:W-:Y:S01]  /*4a40*/  BSSY.RECONVERGENT B2, `(.L_x_838) ;  /* 0x000000e000027945 */ /* 0x000fe20003800200 */
[----:B------:R-:W-:Y:S02]  /*4a50*/  CS2R R84, SRZ ;  /* 0x0000000000547805 */ /* 0x000fe4000001ff00 */
[----:B------:R-:W-:-:S13]  /*4a60*/  ISETP.GE.AND P3, PT, R11, R4, PT ;  /* 0x000000040b00720c */ /* 0x000fda0003f66270 */
[----:B------:R-:W-:Y:S05]  /*4a70*/  @P3 BRA `(.L_x_839) ;  /* 0x0000000000283947 */ /* 0x000fea0003800000 */
[----:B------:R-:W4:Y:S02]  /*4a80*/  S2R R13, SR_TID.X ;  /* 0x00000000000d7919 */ /* 0x000f240000002100 */
[----:B----4-:R-:W-:-:S05]  /*4a90*/  IMAD.SHL.U32 R13, R13, 0x4, RZ ;  /* 0x000000040d0d7824 */ /* 0x010fca00078e00ff */
[----:B------:R-:W-:-:S05]  /*4aa0*/  LOP3.LUT R13, R13, 0x4, RZ, 0xc0, !PT ;  /* 0x000000040d0d7812 */ /* 0x000fca00078ec0ff */
[----:B------:R-:W-:Y:S01]  /*4ab0*/  IMAD R84, R6, R7, R13 ;  /* 0x0000000706547224 */ /* 0x000fe200078e020d */
[----:B------:R-:W-:-:S04]  /*4ac0*/  SHF.R.S32.HI R13, RZ, 0x1f, R11 ;  /* 0x0000001fff0d7819 */ /* 0x000fc8000001140b */
[----:B---3--:R-:W-:-:S04]  /*4ad0*/  IADD3 R14, P4, PT, R84, R11, RZ ;  /* 0x0000000b540e7210 */ /* 0x008fc80007f9e0ff */
[----:B------:R-:W-:Y:S02]  /*4ae0*/  LEA.HI.X.SX32 R13, R84, R13, 0x1, P4 ;  /* 0x0000000d540d7211 */ /* 0x000fe400020f0eff */
[----:B------:R-:W-:-:S04]  /*4af0*/  LEA R84, P4, R14, UR6, 0x1 ;  /* 0x000000060e547c11 */ /* 0x000fc8000f8808ff */
[----:B------:R-:W-:-:S06]  /*4b00*/  LEA.HI.X R85, R14, UR7, R13, 0x1, P4 ;  /* 0x000000070e557c11 */ /* 0x000fcc000a0f0c0d */
[----:B------:R-:W5:Y:S03]  /*4b10*/  LDG.E.64 R84, desc[UR36][R84.64] ;  /* 0x0000002454547981 */ /* 0x000f66000c1e1b00 */
.L_x_839:
[----:B------:R-:W-:Y:S05]  /*4b20*/  BSYNC.RECONVERGENT B2 ;  /* 0x0000000000027941 */ /* 0x000fea0003800200 */
.L_x_838:
[----:B------:R-:W-:-:S09]  /*4b30*/  UISETP.NE.AND UP0, UPT, UR14, URZ, UPT ;  /* 0x000000ff0e00728c */ /* 0x000fd2000bf05270 */
[----:B------:R-:W-:Y:S05]  /*4b40*/  BRA.U UP0, `(.L_x_837) ;  /* 0x0000000100547547 */ /* 0x000fea000b800000 */
[----:B------:R-:W-:-:S13]  /*4b50*/  ISETP.NE.AND P4, PT, R217, RZ, PT ;  /* 0x000000ffd900720c */ /* 0x000fda0003f85270 */
[----:B---3--:R-:W3:Y:S01]  /*4b60*/  @P4 LDG.E.64 R14, desc[UR36][R2.64+0x60] ;  /* 0x00006024020e4981 */ /* 0x008ee2000c1e1b00 */
        /* <DEDUP_REMOVED lines=19> */
.L_x_837:
[----:B------:R-:W-:Y:S05]  /*4ca0*/  BSYNC.RECONVERGENT B1 ;  /* 0x0000000000017941 */ /* 0x000fea0003800200 */
.L_x_836:
[----:B------:R-:W-:Y:S01]  /*4cb0*/  BSSY.RECONVERGENT B1, `(.L_x_840) ;  /* 0x0000055000017945 */ /* 0x000fe20003800200 */
[----:B---34-:R-:W-:-:S03]  /*4cc0*/  IMAD.IADD R14, R222, 0x1, R7 ;  /* 0x00000001de0e7824 */ /* 0x018fc600078e0207 */
        /* <DEDUP_REMOVED lines=8> */
[----:B------:R-:W3:Y:S02]  /*4d50*/  S2R R15, SR_TID.X ;  /* 0x00000000000f7919 */ /* 0x000ee40000002100 */
[----:B---3--:R-:W-:-:S04]  /*4d60*/  SHF.L.U32 R15, R15, 0x2, RZ ;  /* 0x000000020f0f7819 */ /* 0x008fc800000006ff */
        /* <DEDUP_REMOVED lines=8> */
.L_x_843:
[----:B------:R-:W-:Y:S05]  /*4df0*/  BSYNC.RECONVERGENT B2 ;  /* 0x0000000000027941 */ /* 0x000fea0003800200 */
.L_x_842:
[----:B------:R-:W-:Y:S01]  /*4e00*/  UISETP.NE.AND UP0, UPT, UR14, URZ, UPT ;  /* 0x000000ff0e00728c */ /* 0x000fe2000bf05270 */
[----:B------:R-:W-:-:S08]  /*4e10*/  IMAD.MOV.U32 R165, RZ, RZ, RZ ;  /* 0x000000ffffa57224 */ /* 0x000fd000078e00ff */
[----:B------:R-:W-:Y:S05]  /*4e20*/  BRA.U UP0, `(.L_x_844) ;  /* 0x00000001005c7547 */ /* 0x000fea000b800000 */
[----:B------:R-:W-:-:S13]  /*4e30*/  ISETP.NE.AND P5, PT, R217, RZ, PT ;  /* 0x000000ffd900720c */ /* 0x000fda0003fa5270 */
[----:B012---:R-:W2:Y:S01]  /*4e40*/  @P5 LDG.E.64 R220, desc[UR36][R2.64+0x70] ;  /* 0x0000702402dc5981 */ /* 0x007ea2000c1e1b00 */
        /* <DEDUP_REMOVED lines=20> */
.L_x_845:
[----:B------:R-:W-:Y:S05]  /*4f90*/  BSYNC.RECONVERGENT B2 ;  /* 0x0000000000027941 */ /* 0x000fea0003800200 */
.L_x_844:
[----:B------:R-:W-:Y:S01]  /*4fa0*/  BSSY.RECONVERGENT B2, `(.L_x_846) ;  /* 0x000000d000027945 */ /* 0x000fe20003800200 */
[----:B------:R-:W-:-:S03]  /*4fb0*/  IMAD.MOV.U32 R164, RZ, RZ, RZ ;  /* 0x000000ffffa47224 */ /* 0x000fc600078e00ff */
[----:B------:R-:W-:Y:S05]  /*4fc0*/  @P4 BRA `(.L_x_847) ;  /* 0x0000000000284947 */ /* 0x000fea0003800000 */
[----:B------:R-:W3:Y:S02]  /*4fd0*/  S2R R13, SR_TID.X ;  /* 0x00000000000d7919 */ /* 0x000ee40000002100 */
[----:B---3--:R-:W-:-:S04]  /*4fe0*/  SHF.L.U32 R13, R13, 0x2, RZ ;  /* 0x000000020d0d7819 */ /* 0x008fc800000006ff */
[----:B------:R-:W-:-:S05]  /*4ff0*/  LOP3.LUT R13, R13, 0x4, RZ, 0xc0, !PT ;  /* 0x000000040d0d7812 */ /* 0x000fca00078ec0ff */
[----:B012---:R-:W-:Y:S01]  /*5000*/  IMAD R220, R6, R7, R13 ;  /* 0x0000000706dc7224 */ /* 0x007fe200078e020d */
[----:B------:R-:W-:-:S04]  /*5010*/  SHF.R.S32.HI R13, RZ, 0x1f, R11 ;  /* 0x0000001fff0d7819 */ /* 0x000fc8000001140b */
[----:B------:R-:W-:-:S04]  /*5020*/  IADD3 R15, P3, PT, R220, R11, RZ ;  /* 0x0000000bdc0f7210 */ /* 0x000fc80007f7e0ff */
[----:B------:R-:W-:Y:S02]  /*5030*/  LEA.HI.X.SX32 R220, R220, R13, 0x1, P3 ;  /* 0x0000000ddcdc7211 */ /* 0x000fe400018f0eff */
[----:B------:R-:W-:-:S04]  /*5040*/  LEA R164, P3, R15, UR6, 0x1 ;  /* 0x000000060fa47c11 */ /* 0x000fc8000f8608ff */
[----:B------:R-:W-:-:S06]  /*5050*/  LEA.HI.X R165, R15, UR7, R220, 0x1, P3 ;  /* 0x000000070fa57c11 */ /* 0x000fcc00098f0cdc */
[----:B------:R-:W5:Y:S03]  /*5060*/  LDG.E.64 R164, desc[UR36][R164.64] ;  /* 0x00000024a4a47981 */ /* 0x000f66000c1e1b00 */
.L_x_847:
[----:B------:R-:W-:Y:S05]  /*5070*/  BSYNC.RECONVERGENT B2 ;  /* 0x0000000000027941 */ /* 0x000fea0003800200 */
.L_x_846:
[----:B------:R-:W-:-:S09]  /*5080*/  UISETP.NE.AND UP0, UPT, UR14, URZ, UPT ;  /* 0x000000ff0e00728c */ /* 0x000fd2000bf05270 */
[----:B------:R-:W-:Y:S05]  /*5090*/  BRA.U UP0, `(.L_x_841) ;  /* 0x0000000100587547 */ /* 0x000fea000b800000 */
[----:B------:R-:W-:-:S13]  /*50a0*/  ISETP.NE.AND P4, PT, R217, RZ, PT ;  /* 0x000000ffd900720c */ /* 0x000fda0003f85270 */
[----:B012---:R-:W2:Y:S01]  /*50b0*/  @P4 LDG.E.64 R220, desc[UR36][R2.64+0x80] ;  /* 0x0000802402dc4981 */ /* 0x007ea2000c1e1b00 */
        /* <DEDUP_REMOVED lines=20> */
.L_x_841:
[----:B------:R-:W-:Y:S05]  /*5200*/  BSYNC.RECONVERGENT B1 ;  /* 0x0000000000017941 */ /* 0x000fea0003800200 */
.L_x_840:
[----:B------:R-:W-:Y:S01]  /*5210*/  BSSY.RECONVERGENT B1, `(.L_x_848) ;  /* 0x000002a000017945 */ /* 0x000fe20003800200 */
[----:B------:R-:W-:-:S03]  /*5220*/  LEA R222, R7, R14, 0x1 ;  /* 0x0000000e07de7211 */ /* 0x000fc600078e08ff */
[----:B------:R-:W-:Y:S05]  /*5230*/  @P1 BRA `(.L_x_849) ;  /* 0x00000000009c1947 */ /* 0x000fea0003800000 */
[----:B------:R-:W-:Y:S01]  /*5240*/  IMAD.SHL.U32 R11, R222, 0x8, RZ ;  /* 0x00000008de0b7824 */ /* 0x000fe200078e00ff */
[----:B------:R-:W-:Y:S01]  /*5250*/  BSSY.RECONVERGENT B2, `(.L_x_850) ;  /* 0x000000e000027945 */ /* 0x000fe20003800200 */
[----:B------:R-:W-:-:S03]  /*5260*/  CS2R R166, SRZ ;  /* 0x0000000000a67805 */ /* 0x000fc6000001ff00 */
[----:B------:R-:W-:-:S13]  /*5270*/  ISETP.GE.AND P3, PT, R11, R4, PT ;  /* 0x000000040b00720c */ /* 0x000fda0003f66270 */
[----:B------:R-:W-:Y:S05]  /*5280*/  @P3 BRA `(.L_x_851) ;  /* 0x0000000000283947 */ /* 0x000fea0003800000 */
[----:B------:R-:W4:Y:S02]  /*5290*/  S2R R13, SR_TID.X ;  /* 0x00000000000d7919 */ /* 0x000f240000002100 */
[----:B----4-:R-:W-:-:S04]  /*52a0*/  SHF.L.U32 R13, R13, 0x2, RZ ;  /* 0x000000020d0d7819 */ /* 0x010fc800000006ff */
        /* <DEDUP_REMOVED lines=8> */
.L_x_851:
[----:B------:R-:W-:Y:S05]  /*5330*/  BSYNC.RECONVERGENT B2 ;  /* 0x0000000000027941 */ /* 0x000fea0003800200 */
.L_x_850:
[----:B------:R-:W-:-:S09]  /*5340*/  UISETP.NE.AND UP0, UPT, UR14, URZ, UPT ;  /* 0x000000ff0e00728c */ /* 0x000fd2000bf05270 */
[----:B------:R-:W-:Y:S05]  /*5350*/  BRA.U UP0, `(.L_x_849) ;  /* 0x0000000100547547 */ /* 0x000fea000b800000 */
[----:B------:R-:W-:-:S13]  /*5360*/  ISETP.NE.AND P4, PT, R217, RZ, PT ;  /* 0x000000ffd900720c */ /* 0x000fda0003f85270 */
[----:B------:R-:W4:Y:S01]  /*5370*/  @P4 LDG.E.64 R14, desc[UR36][R2.64+0x90] ;  /* 0x00009024020e4981 */ /* 0x000f22000c1e1b00 */
[----:B-----5:R-:W-:Y:S02]  /*5380*/  HFMA2 R167, R167, 1, 1, R143 ;  /* 0x3c003c00a7a77831 */ /* 0x020fe4000000008f */
[----:B------:R-:W-:Y:S02]  /*5390*/  HADD2 R166, R166, R142 ;  /* 0x0000008ea6a67230 */ /* 0x000fe40000000000 */
[----:B----4-:R-:W-:Y:S02]  /*53a0*/  @P4 HFMA2 R167, R167, R15, -RZ ;  /* 0x0000000fa7a74231 */ /* 0x010fe400001000ff */
[----:B------:R-:W-:Y:S01]  /*53b0*/  @P4 HMUL2 R166, R166, R14 ;  /* 0x0000000ea6a64232 */ /* 0x000fe20000000000 */
[----:B------:R-:W-:Y:S06]  /*53c0*/  @P3 BRA `(.L_x_849) ;  /* 0x0000000000383947 */ /* 0x000fec0003800000 */
[----:B------:R-:W4:Y:S01]  /*53d0*/  S2R R13, SR_TID.X ;  /* 0x00000000000d7919 */ /* 0x000f220000002100 */
[----:B------:R-:W-:Y:S01]  /*53e0*/  S2UR UR4, SR_CTAID.Y ;  /* 0x00000000000479c3 */ /* 0x000fe20000002600 */
[----:B0123--:R-:W-:-:S07]  /*53f0*/  SHF.R.S32.HI R220, RZ, 0x1f, R11 ;  /* 0x0000001fffdc7819 */ /* 0x00ffce000001140b */
[----:B------:R-:W0:Y:S01]  /*5400*/  S2UR UR5, SR_CTAID.X ;  /* 0x00000000000579c3 */ /* 0x000e220000002500 */
[----:B----4-:R-:W-:Y:S01]  /*5410*/  IMAD.SHL.U32 R13, R13, 0x4, RZ ;  /* 0x000000040d0d7824 */ /* 0x010fe200078e00ff */
[----:B0-----:R-:W-:-:S04]  /*5420*/  UIMAD UR4, UR4, UR15, UR5 ;  /* 0x0000000f040472a4 */ /* 0x001fc8000f8e0205 */
[----:B------:R-:W-:Y:S02]  /*5430*/  LOP3.LUT R14, R13, 0x4, RZ, 0xc0, !PT ;  /* 0x000000040d0e7812 */ /* 0x000fe400078ec0ff */
[----:B------:R-:W-:-:S04]  /*5440*/  IMAD R13, R7, UR4, RZ ;  /* 0x00000004070d7c24 */ /* 0x000fc8000f8e02ff */
[----:B------:R-:W-:-:S05]  /*5450*/  IMAD R13, R13, 0xa0, R14 ;  /* 0x000000a00d0d7824 */ /* 0x000fca00078e020e */
[----:B------:R-:W-:-:S04]  /*5460*/  IADD3 R11, P3, PT, R13, R11, RZ ;  /* 0x0000000b0d0b7210 */ /* 0x000fc80007f7e0ff */
[----:B------:R-:W-:Y:S02]  /*5470*/  LEA.HI.X.SX32 R220, R13, R220, 0x1, P3 ;  /* 0x000000dc0ddc7211 */ /* 0x000fe400018f0eff */
[----:B------:R-:W-:-:S04]  /*5480*/  LEA R14, P3, R11, UR6, 0x1 ;  /* 0x000000060b0e7c11 */ /* 0x000fc8000f8608ff */
[----:B------:R-:W-:-:S05]  /*5490*/  LEA.HI.X R15, R11, UR7, R220, 0x1, P3 ;  /* 0x000000070b0f7c11 */ /* 0x000fca00098f0cdc */
[----:B------:R4:W-:Y:S04]  /*54a0*/  STG.E.64 desc[UR36][R14.64], R166 ;  /* 0x000000a60e007986 */ /* 0x0009e8000c101b24 */
.L_x_849:
[----:B------:R-:W-:Y:S05]  /*54b0*/  BSYNC.RECONVERGENT B1 ;  /* 0x0000000000017941 */ /* 0x000fea0003800200 */
.L_x_848:
[----:B------:R-:W-:Y:S01]  /*54c0*/  BSSY.RECONVERGENT B1, `(.L_x_852) ;  /* 0x000002a000017945 */ /* 0x000fe20003800200 */
[----:B------:R-:W-:-:S03]  /*54d0*/  IADD3 R222, PT, PT, R222, R7, RZ ;  /* 0x00000007dede7210 */ /* 0x000fc60007ffe0ff */
[----:B------:R-:W-:Y:S05]  /*54e0*/  @P1 BRA `(.L_x_853) ;  /* 0x00000000009c1947 */ /* 0x000fea0003800000 */
[----:B------:R-:W-:Y:S01]  /*54f0*/  IMAD.SHL.U32 R11, R222, 0x8, RZ ;  /* 0x00000008de0b7824 */ /* 0x000fe200078e00ff */
[----:B------:R-:W-:Y:S01]  /*5500*/  BSSY.RECONVERGENT B2, `(.L_x_854) ;  /* 0x000000e000027945 */ /* 0x000fe20003800200 */
[----:B------:R-:W-:-:S03]  /*5510*/  CS2R R168, SRZ ;  /* 0x0000000000a87805 */ /* 0x000fc6000001ff00 */
[----:B------:R-:W-:-:S13]  /*5520*/  ISETP.GE.AND P3, PT, R11, R4, PT ;  /* 0x000000040b00720c */ /* 0x000fda0003f66270 */
[----:B------:R-:W-:Y:S05]  /*5530*/  @P3 BRA `(.L_x_855) ;  /* 0x0000000000283947 */ /* 0x000fea0003800000 */
[----:B------:R-:W0:Y:S02]  /*5540*/  S2R R13, SR_TID.X ;  /* 0x00000000000d7919 */ /* 0x000e240000002100 */
[----:B0-----:R-:W-:-:S04]  /*5550*/  SHF.L.U32 R13, R13, 0x2, RZ ;  /* 0x000000020d0d7819 */ /* 0x001fc800000006ff */
[----:B------:R-:W-:-:S05]  /*5560*/  LOP3.LUT R13, R13, 0x4, RZ, 0xc0, !PT ;  /* 0x000000040d0d7812 */ /* 0x000fca00078ec0ff */
[----:B------:R-:W-:Y:S01]  /*5570*/  IMAD R168, R6, R7, R13 ;  /* 0x0000000706a87224 */ /* 0x000fe200078e020d */
[----:B------:R-:W-:-:S04]  /*5580*/  SHF.R.S32.HI R13, RZ, 0x1f, R11 ;  /* 0x0000001fff0d7819 */ /* 0x000fc8000001140b */
[----:B----4-:R-:W-:-:S04]  /*5590*/  IADD3 R14, P4, PT, R168, R11, RZ ;  /* 0x0000000ba80e7210 */ /* 0x010fc80007f9e0ff */
[----:B------:R-:W-:Y:S02]  /*55a0*/  LEA.HI.X.SX32 R13, R168, R13, 0x1, P4 ;  /* 0x0000000da80d7211 */ /* 0x000fe400020f0eff */
[----:B------:R-:W-:-:S04]  /*55b0*/  LEA R168, P4, R14, UR6, 0x1 ;  /* 0x000000060ea87c11 */ /* 0x000fc8000f8808ff */
[----:B------:R-:W-:-:S06]  /*55c0*/  LEA.HI.X R169, R14, UR7, R13, 0x1, P4 ;  /* 0x000000070ea97c11 */ /* 0x000fcc000a0f0c0d */
[----:B------:R-:W5:Y:S03]  /*55d0*/  LDG.E.64 R168, desc[UR36][R168.64] ;  /* 0x00000024a8a87981 */ /* 0x000f66000c1e1b00 */
.L_x_855:
[----:B------:R-:W-:Y:S05]  /*55e0*/  BSYNC.RECONVERGENT B2 ;  /* 0x0000000000027941 */ /* 0x000fea0003800200 */
.L_x_854:
[----:B------:R-:W-:-:S09]  /*55f0*/  UISETP.NE.AND UP0, UPT, UR14, URZ, UPT ;  /* 0x000000ff0e00728c */ /* 0x000fd2000bf05270 */
[----:B------:R-:W-:Y:S05]  /*5600*/  BRA.U UP0, `(.L_x_853) ;  /* 0x0000000100547547 */ /* 0x000fea000b800000 */
[----:B------:R-:W-:-:S13]  /*5610*/  ISETP.NE.AND P4, PT, R217, RZ, PT ;  /* 0x000000ffd900720c */ /* 0x000fda0003f85270 */
[----:B----4-:R-:W4:Y:S01]  /*5620*/  @P4 LDG.E.64 R14, desc[UR36][R2.64+0xa0] ;  /* 0x0000a024020e4981 */ /* 0x010f22000c1e1b00 */
        /* <DEDUP_REMOVED lines=19> */
.L_x_853:
[----:B------:R-:W-:Y:S05]  /*5760*/  BSYNC.RECONVERGENT B1 ;  /* 0x0000000000017941 */ /* 0x000fea0003800200 */
.L_x_852:
        /* <DEDUP_REMOVED lines=18> */
.L_x_859:
[----:B------:R-:W-:Y:S05]  /*5890*/  BSYNC.RECONVERGENT B2 ;  /* 0x0000000000027941 */ /* 0x000fea0003800200 */
.L_x_858:
[----:B------:R-:W-:-:S09]  /*58a0*/  UISETP.NE.AND UP0, UPT, UR14, URZ, UPT ;  /* 0x000000ff0e00728c */ /* 0x000fd2000bf05270 */
[----:B------:R-:W-:Y:S05]  /*58b0*/  BRA.U UP0, `(.L_x_857) ;  /* 0x0000000100547547 */ /* 0x000fea000b800000 */
[----:B------:R-:W-:-:S13]  /*58c0*/  ISETP.NE.AND P4, PT, R217, RZ, PT ;  /* 0x000000ffd900720c */ /* 0x000fda0003f85270 */
[----:B0---4-:R-:W4:Y:S01]  /*58d0*/  @P4 LDG.E.64 R14, desc[UR36][R2.64+0xb0] ;  /* 0x0000b024020e4981 */ /* 0x011f22000c1e1b00 */
[----:B-----5:R-:W-:Y:S02]  /*58e0*/  HFMA2 R171, R171, 1, 1, R139 ;  /* 0x3c003c00abab7831 */ /* 0x020fe4000000008b */
[----:B------:R-:W-:Y:S02]  /*58f0*/  HADD2 R170, R170, R138 ;  /* 0x0000008aaaaa7230 */ /* 0x000fe40000000000 */
[----:B----4-:R-:W-:Y:S02]  /*5900*/  @P4 HFMA2 R171, R171, R15, -RZ ;  /* 0x0000000fabab4231 */ /* 0x010fe400001000ff */
[----:B------:R-:W-:Y:S01]  /*5910*/  @P4 HMUL2 R170, R170, R14 ;  /* 0x0000000eaaaa4232 */ /* 0x000fe20000000000 */
[----:B------:R-:W-:Y:S06]  /*5920*/  @P3 BRA `(.L_x_857) ;  /* 0x0000000000383947 */ /* 0x000fec0003800000 */
[----:B------:R-:W0:Y:S01]  /*5930*/  S2R R13, SR_TID.X ;  /* 0x00000000000d7919 */ /* 0x000e220000002100 */
[----:B------:R-:W-:Y:S01]  /*5940*/  S2UR UR4, SR_CTAID.Y ;  /* 0x00000000000479c3 */ /* 0x000fe20000002600 */
[----:B-123--:R-:W-:-:S07]  /*5950*/  SHF.R.S32.HI R220, RZ, 0x1f, R11 ;  /* 0x0000001fffdc7819 */ /* 0x00efce000001140b */
[----:B------:R-:W1:Y:S01]  /*5960*/  S2UR UR5, SR_CTAID.X ;  /* 0x00000000000579c3 */ /* 0x000e620000002500 */
[----:B0-----:R-:W-:Y:S01]  /*5970*/  IMAD.SHL.U32 R13, R13, 0x4, RZ ;  /* 0x000000040d0d7824 */ /* 0x001fe200078e00ff */
[----:B-1----:R-:W-:-:S04]  /*5980*/  UIMAD UR4, UR4, UR15, UR5 ;  /* 0x0000000f040472a4 */ /* 0x002fc8000f8e0205 */
        /* <DEDUP_REMOVED lines=8> */
.L_x_857:
[----:B------:R-:W-:Y:S05]  /*5a10*/  BSYNC.RECONVERGENT B1 ;  /* 0x0000000000017941 */ /* 0x000fea0003800200 */
.L_x_856:
        /* <DEDUP_REMOVED lines=18> */
.L_x_863:
[----:B------:R-:W-:Y:S05]  /*5b40*/  BSYNC.RECONVERGENT B2 ;  /* 0x0000000000027941 */ /* 0x000fea0003800200 */
.L_x_862:
        /* <DEDUP_REMOVED lines=13> */
[----:B0-----:R-:W-:Y:S01]  /*5c20*/  SHF.L.U32 R13, R13, 0x2, RZ ;  /* 0x000000020d0d7819 */ /* 0x001fe200000006ff */
[----:B-1----:R-:W-:-:S03]  /*5c30*/  UIMAD UR4, UR4, UR15, UR5 ;  /* 0x0000000f040472a4 */ /* 0x002fc6000f8e0205 */
        /* <DEDUP_REMOVED lines=8> */
.L_x_861:
[----:B------:R-:W-:Y:S05]  /*5cc0*/  BSYNC.RECONVERGENT B1 ;  /* 0x0000000000017941 */ /* 0x000fea0003800200 */
.L_x_860:
        /* <DEDUP_REMOVED lines=18> */
.L_x_867:
[----:B------:R-:W-:Y:S05]  /*5df0*/  BSYNC.RECONVERGENT B2 ;  /* 0x0000000000027941 */ /* 0x000fea0003800200 */
.L_x_866:
        /* <DEDUP_REMOVED lines=23> */
.L_x_865:
[----:B------:R-:W-:Y:S05]  /*5f70*/  BSYNC.RECONVERGENT B1 ;  /* 0x0000000000017941 */ /* 0x000fea0003800200 */
.L_x_864:
[----:B------:R-:W-:Y:S01]  /*5f80*/  BSSY.RECONVERGENT B1, `(.L_x_868) ;  /* 0x000002a000017945 */ /* 0x000fe20003800200 */
[----:B------:R-:W-:-:S03]  /*5f90*/  IADD3 R222, PT, PT, R222, R7, RZ ;  /* 0x00000007dede7210 */ /* 0x000fc60007ffe0ff */
[----:B------:R-:W-:Y:S05]  /*5fa0*/  @P1 BRA `(.L_x_869) ;  /* 0x00000000009c1947 */ /* 0x000fea0003800000 */
[----:B------:R-:W-:Y:S01]  /*5fb0*/  SHF.L.U32 R11, R222, 0x3, RZ ;  /* 0x00000003de0b7819 */ /* 0x000fe200000006ff */
[----:B------:R-:W-:Y:S01]  /*5fc0*/  BSSY.RECONVERGENT B2, `(.L_x_870) ;  /* 0x000000e000027945 */ /* 0x000fe20003800200 */
[----:B------:R-:W-:Y:S02]  /*5fd0*/  CS2R R176, SRZ ;  /* 0x0000000000b07805 */ /* 0x000fe4000001ff00 */
[----:B------:R-:W-:-:S13]  /*5fe0*/  ISETP.GE.AND P3, PT, R11, R4, PT ;  /* 0x000000040b00720c */ /* 0x000fda0003f66270 */
[----:B------:R-:W-:Y:S05]  /*5ff0*/  @P3 BRA `(.L_x_871) ;  /* 0x0000000000283947 */ /* 0x000fea0003800000 */
[----:B------:R-:W0:Y:S02]  /*6000*/  S2R R13, SR_TID.X ;  /* 0x00000000000d7919 */ /* 0x000e240000002100 */
[----:B0-----:R-:W-:-:S05]  /*6010*/  IMAD.SHL.U32 R13, R13, 0x4, RZ ;  /* 0x000000040d0d7824 */ /* 0x001fca00078e00ff */
        /* <DEDUP_REMOVED lines=8> */
.L_x_871:
[----:B------:R-:W-:Y:S05]  /*60a0*/  BSYNC.RECONVERGENT B2 ;  /* 0x0000000000027941 */ /* 0x000fea0003800200 */
.L_x_870:
        /* <DEDUP_REMOVED lines=23> */
.L_x_869:
[----:B------:R-:W-:Y:S05]  /*6220*/  BSYNC.RECONVERGENT B1 ;  /* 0x0000000000017941 */ /* 0x000fea0003800200 */
.L_x_868:
[----:B------:R-:W-:Y:S01]  /*6230*/  BSSY.RECONVERGENT B1, `(.L_x_872) ;  /* 0x000002a000017945 */ /* 0x000fe20003800200 */
[----:B0---4-:R-:W-:-:S03]  /*6240*/  IADD3 R14, PT, PT, R222, R7, RZ ;  /* 0x00000007de0e7210 */ /* 0x011fc60007ffe0ff */
        /* <DEDUP_REMOVED lines=9> */
[----:B-123--:R-:W-:Y:S01]  /*62e0*/  IMAD R220, R6, R7, R13 ;  /* 0x0000000706dc7224 */ /* 0x00efe200078e020d */
[----:B------:R-:W-:-:S04]  /*62f0*/  SHF.R.S32.HI R13, RZ, 0x1f, R11 ;  /* 0x0000001fff0d7819 */ /* 0x000fc8000001140b */
[----:B------:R-:W-:-:S04]  /*6300*/  IADD3 R15, P4, PT, R220, R11, RZ ;  /* 0x0000000bdc0f7210 */ /* 0x000fc80007f9e0ff */
[----:B------:R-:W-:Y:S02]  /*6310*/  LEA.HI.X.SX32 R220, R220, R13, 0x1, P4 ;  /* 0x0000000ddcdc7211 */ /* 0x000fe400020f0eff */
[----:B------:R-:W-:-:S04]  /*6320*/  LEA R178, P4, R15, UR6, 0x1 ;  /* 0x000000060fb27c11 */ /* 0x000fc8000f8808ff */
[----:B------:R-:W-:-:S06]  /*6330*/  LEA.HI.X R179, R15, UR7, R220, 0x1, P4 ;  /* 0x000000070fb37c11 */ /* 0x000fcc000a0f0cdc */
[----:B------:R-:W5:Y:S03]  /*6340*/  LDG.E.64 R178, desc[UR36][R178.64] ;  /* 0x00000024b2b27981 */ /* 0x000f66000c1e1b00 */
.L_x_875:
[----:B------:R-:W-:Y:S05]  /*6350*/  BSYNC.RECONVERGENT B2 ;  /* 0x0000000000027941 */ /* 0x000fea0003800200 */
.L_x_874:
[----:B------:R-:W-:-:S09]  /*6360*/  UISETP.NE.AND UP0, UPT, UR14, URZ, UPT ;  /* 0x000000ff0e00728c */ /* 0x000fd2000bf05270 */
[----:B------:R-:W-:Y:S05]  /*6370*/  BRA.U UP0, `(.L_x_873) ;  /* 0x0000000100547547 */ /* 0x000fea000b800000 */
[----:B------:R-:W-:-:S13]  /*6380*/  ISETP.NE.AND P4, PT, R217, RZ, PT ;  /* 0x000000ffd900720c */ /* 0x000fda0003f85270 */
[----:B-123--:R-:W2:Y:S01]  /*6390*/  @P4 LDG.E.64 R220, desc[UR36][R2.64+0xf0] ;  /* 0x0000f02402dc4981 */ /* 0x00eea2000c1e1b00 */
[----:B-----5:R-:W-:Y:S02]  /*63a0*/  HFMA2 R179, R179, 1, 1, R131 ;  /* 0x3c003c00b3b37831 */ /* 0x020fe40000000083 */
[----:B------:R-:W-:Y:S02]  /*63b0*/  HADD2 R178, R178, R130 ;  /* 0x00000082b2b27230 */ /* 0x000fe40000000000 */
[----:B--2---:R-:W-:Y:S02]  /*63c0*/  @P4 HFMA2 R179, R179, R221, -RZ ;  /* 0x000000ddb3b34231 */ /* 0x004fe400001000ff */
[----:B------:R-:W-:Y:S01]  /*63d0*/  @P4 HMUL2 R178, R178, R220 ;  /* 0x000000dcb2b24232 */ /* 0x000fe20000000000 */
[----:B------:R-:W-:Y:S06]  /*63e0*/  @P3 BRA `(.L_x_873) ;  /* 0x0000000000383947 */ /* 0x000fec0003800000 */
[----:B------:R-:W0:Y:S01]  /*63f0*/  S2R R13, SR_TID.X ;  /* 0x00000000000d7919 */ /* 0x000e220000002100 */
[----:B------:R-:W-:Y:S01]  /*6400*/  S2UR UR4, SR_CTAID.Y ;  /* 0x00000000000479c3 */ /* 0x000fe20000002600 */
[----:B------:R-:W-:-:S07]  /*6410*/  SHF.R.S32.HI R222, RZ, 0x1f, R11 ;  /* 0x0000001fffde7819 */ /* 0x000fce000001140b */
        /* <DEDUP_REMOVED lines=11> */
.L_x_873:
[----:B------:R-:W-:Y:S05]  /*64d0*/  BSYNC.RECONVERGENT B1 ;  /* 0x0000000000017941 */ /* 0x000fea0003800200 */
.L_x_872:
[----:B------:R-:W-:Y:S01]  /*64e0*/  BSSY.RECONVERGENT B1, `(.L_x_876) ;  /* 0x0000029000017945 */ /* 0x000fe20003800200 */
[----:B------:R-:W-:-:S03]  /*64f0*/  IMAD R15, R7, 0x80, R12 ;  /* 0x00000080070f7824 */ /* 0x000fc600078e020c */
[----:B------:R-:W-:Y:S05]  /*6500*/  @P1 BRA `(.L_x_877) ;  /* 0x0000000000981947 */ /* 0x000fea0003800000 */
[----:B------:R-:W-:Y:S01]  /*6510*/  ISETP.GE.AND P3, PT, R15, R4, PT ;  /* 0x000000040f00720c */ /* 0x000fe20003f66270 */
[----:B------:R-:W-:Y:S01]  /*6520*/  BSSY.RECONVERGENT B2, `(.L_x_878) ;  /* 0x000000d000027945 */ /* 0x000fe20003800200 */
[----:B------:R-:W-:-:S11]  /*6530*/  CS2R R180, SRZ ;  /* 0x0000000000b47805 */ /* 0x000fd6000001ff00 */
        /* <DEDUP_REMOVED lines=11> */
.L_x_879:
[----:B------:R-:W-:Y:S05]  /*65f0*/  BSYNC.RECONVERGENT B2 ;  /* 0x0000000000027941 */ /* 0x000fea0003800200 */
.L_x_878:
        /* <DEDUP_REMOVED lines=13> */
[----:B----4-:R-:W-:Y:S01]  /*66d0*/  SHF.L.U32 R11, R11, 0x2, RZ ;  /* 0x000000020b0b7819 */ /* 0x010fe200000006ff */
        /* <DEDUP_REMOVED lines=9> */
.L_x_877:
[----:B------:R-:W-:Y:S05]  /*6770*/  BSYNC.RECONVERGENT B1 ;  /* 0x0000000000017941 */ /* 0x000fea0003800200 */
.L_x_876:
[----:B------:R-:W-:Y:S01]  /*6780*/  BSSY.RECONVERGENT B1, `(.L_x_880) ;  /* 0x000002a000017945 */ /* 0x000fe20003800200 */
[----:B0123--:R-:W-:-:S03]  /*6790*/  IMAD R220, R7, 0x2, R14 ;  /* 0x0000000207dc7824 */ /* 0x00ffc600078e020e */
[----:B------:R-:W-:Y:S05]  /*67a0*/  @P1 BRA `(.L_x_881) ;  /* 0x00000000009c1947 */ /* 0x000fea0003800000 */
[----:B------:R-:W-:Y:S01]  /*67b0*/  SHF.L.U32 R11, R220, 0x3, RZ ;  /* 0x00000003dc0b7819 */ /* 0x000fe200000006ff */
[----:B------:R-:W-:Y:S01]  /*67c0*/  BSSY.RECONVERGENT B2, `(.L_x_882) ;  /* 0x000000e000027945 */ /* 0x000fe20003800200 */
[----:B------:R-:W-:Y:S02]  /*67d0*/  CS2R R182, SRZ ;  /* 0x0000000000b67805 */ /* 0x000fe4000001ff00 */
[----:B------:R-:W-:-:S13]  /*67e0*/  ISETP.GE.AND P3, PT, R11, R4, PT ;  /* 0x000000040b00720c */ /* 0x000fda0003f66270 */
[----:B------:R-:W-:Y:S05]  /*67f0*/  @P3 BRA `(.L_x_883) ;  /* 0x0000000000283947 */ /* 0x000fea0003800000 */
[----:B----4-:R-:W0:Y:S02]  /*6800*/  S2R R12, SR_TID.X ;  /* 0x00000000000c7919 */ /* 0x010e240000002100 */
        /* <DEDUP_REMOVED lines=9> */
.L_x_883:
[----:B------:R-:W-:Y:S05]  /*68a0*/  BSYNC.RECONVERGENT B2 ;  /* 0x0000000000027941 */ /* 0x000fea0003800200 */
.L_x_882:
[----:B------:R-:W-:-:S09]  /*68b0*/  UISETP.NE.AND UP0, UPT, UR14, URZ, UPT ;  /* 0x000000ff0e00728c */ /* 0x000fd2000bf05270 */
[----:B------:R-:W-:Y:S05]  /*68c0*/  BRA.U UP0, `(.L_x_881) ;  /* 0x0000000100547547 */ /* 0x000fea000b800000 */
[----:B------:R-:W-:-:S13]  /*68d0*/  ISETP.NE.AND P4, PT, R217, RZ, PT ;  /* 0x000000ffd900720c */ /* 0x000fda0003f85270 */
[----:B----4-:R-:W2:Y:S01]  /*68e0*/  @P4 LDG.E.64 R12, desc[UR36][R2.64+0x110] ;  /* 0x00011024020c4981 */ /* 0x010ea2000c1e1b00 */
        /* <DEDUP_REMOVED lines=19> */
.L_x_881:
[----:B------:R-:W-:Y:S05]  /*6a20*/  BSYNC.RECONVERGENT B1 ;  /* 0x0000000000017941 */ /* 0x000fea0003800200 */
.L_x_880:
        /* <DEDUP_REMOVED lines=8> */
[----:B0---4-:R-:W0:Y:S02]  /*6ab0*/  S2R R12, SR_TID.X ;  /* 0x00000000000c7919 */ /* 0x011e240000002100 */
[----:B0-----:R-:W-:-:S05]  /*6ac0*/  IMAD.SHL.U32 R12, R12, 0x4, RZ ;  /* 0x000000040c0c7824 */ /* 0x001fca00078e00ff */
        /* <DEDUP_REMOVED lines=8> */
.L_x_887:
[----:B------:R-:W-:Y:S05]  /*6b50*/  BSYNC.RECONVERGENT B2 ;  /* 0x0000000000027941 */ /* 0x000fea0003800200 */
.L_x_886:
[----:B------:R-:W-:-:S09]  /*6b60*/  UISETP.NE.AND UP0, UPT, UR14, URZ, UPT ;  /* 0x000000ff0e00728c */ /* 0x000fd2000bf05270 */
[----:B------:R-:W-:Y:S05]  /*6b70*/  BRA.U UP0, `(.L_x_885) ;  /* 0x0000000100547547 */ /* 0x000fea000b800000 */
[----:B------:R-:W-:-:S13]  /*6b80*/  ISETP.NE.AND P4, PT, R217, RZ, PT ;  /* 0x000000ffd900720c */ /* 0x000fda0003f85270 */
[----:B0---4-:R-:W2:Y:S01]  /*6b90*/  @P4 LDG.E.64 R12, desc[UR36][R2.64+0x120] ;  /* 0x00012024020c4981 */ /* 0x011ea2000c1e1b00 */
        /* <DEDUP_REMOVED lines=19> */
.L_x_885:
[----:B------:R-:W-:Y:S05]  /*6cd0*/  BSYNC.RECONVERGENT B1 ;  /* 0x0000000000017941 */ /* 0x000fea0003800200 */
.L_x_884:
        /* <DEDUP_REMOVED lines=8> */
[----:B01--4-:R-:W0:Y:S02]  /*6d60*/  S2R R12, SR_TID.X ;  /* 0x00000000000c7919 */ /* 0x013e240000002100 */
        /* <DEDUP_REMOVED lines=9> */
.L_x_891:
[----:B------:R-:W-:Y:S05]  /*6e00*/  BSYNC.RECONVERGENT B2 ;  /* 0x0000000000027941 */ /* 0x000fea0003800200 */
.L_x_890:
[----:B------:R-:W-:-:S09]  /*6e10*/  UISETP.NE.AND UP0, UPT, UR14, URZ, UPT ;  /* 0x000000ff0e00728c */ /* 0x000fd2000bf05270 */
[----:B------:R-:W-:Y:S05]  /*6e20*/  BRA.U UP0, `(.L_x_889) ;  /* 0x0000000100547547 */ /* 0x000fea000b800000 */
[----:B------:R-:W-:-:S13]  /*6e30*/  ISETP.NE.AND P4, PT, R217, RZ, PT ;  /* 0x000000ffd900720c */ /* 0x000fda0003f85270 */
[----:B01--4-:R-:W2:Y:S01]  /*6e40*/  @P4 LDG.E.64 R12, desc[UR36][R2.64+0x130] ;  /* 0x00013024020c4981 */ /* 0x013ea2000c1e1b00 */
        /* <DEDUP_REMOVED lines=19> */
.L_x_889:
[----:B------:R-:W-:Y:S05]  /*6f80*/  BSYNC.RECONVERGENT B1 ;  /* 0x0000000000017941 */ /* 0x000fea0003800200 */
.L_x_888:
        /* <DEDUP_REMOVED lines=8> */
[----:B012-4-:R-:W0:Y:S02]  /*7010*/  S2R R12, SR_TID.X ;  /* 0x00000000000c7919 */ /* 0x017e240000002100 */
        /* <DEDUP_REMOVED lines=9> */
.L_x_895:
[----:B------:R-:W-:Y:S05]  /*70b0*/  BSYNC.RECONVERGENT B2 ;  /* 0x0000000000027941 */ /* 0x000fea0003800200 */
.L_x_894:
[----:B------:R-:W-:-:S09]  /*70c0*/  UISETP.NE.AND UP0, UPT, UR14, URZ, UPT ;  /* 0x000000ff0e00728c */ /* 0x000fd2000bf05270 */
[----:B------:R-:W-:Y:S05]  /*70d0*/  BRA.U UP0, `(.L_x_893) ;  /* 0x0000000100547547 */ /* 0x000fea000b800000 */
[----:B------:R-:W-:-:S13]  /*70e0*/  ISETP.NE.AND P4, PT, R217, RZ, PT ;  /* 0x000000ffd900720c */ /* 0x000fda0003f85270 */
[----:B012-4-:R-:W2:Y:S01]  /*70f0*/  @P4 LDG.E.64 R12, desc[UR36][R2.64+0x140] ;  /* 0x00014024020c4981 */ /* 0x017ea2000c1e1b00 */
        /* <DEDUP_REMOVED lines=19> */
.L_x_893:
[----:B------:R-:W-:Y:S05]  /*7230*/  BSYNC.RECONVERGENT B1 ;  /* 0x0000000000017941 */ /* 0x000fea0003800200 */
.L_x_892:
        /* <DEDUP_REMOVED lines=8> */
[----:B01234-:R-:W0:Y:S02]  /*72c0*/  S2R R12, SR_TID.X ;  /* 0x00000000000c7919 */ /* 0x01fe240000002100 */
        /* <DEDUP_REMOVED lines=9> */
.L_x_899:
[----:B------:R-:W-:Y:S05]  /*7360*/  BSYNC.RECONVERGENT B2 ;  /* 0x0000000000027941 */ /* 0x000fea0003800200 */
.L_x_898:
[----:B------:R-:W-:-:S09]  /*7370*/  UISETP.NE.AND UP0, UPT, UR14, URZ, UPT ;  /* 0x000000ff0e00728c */ /* 0x000fd2000bf05270 */
[----:B------:R-:W-:Y:S05]  /*7380*/  BRA.U UP0, `(.L_x_897) ;  /* 0x0000000100547547 */ /* 0x000fea000b800000 */
[----:B------:R-:W-:-:S13]  /*7390*/  ISETP.NE.AND P4, PT, R217, RZ, PT ;  /* 0x000000ffd900720c */ /* 0x000fda0003f85270 */
[----:B01234-:R-:W2:Y:S01]  /*73a0*/  @P4 LDG.E.64 R12, desc[UR36][R2.64+0x150] ;  /* 0x00015024020c4981 */ /* 0x01fea2000c1e1b00 */
        /* <DEDUP_REMOVED lines=19> */
.L_x_897:
[----:B------:R-:W-:Y:S05]  /*74e0*/  BSYNC.RECONVERGENT B1 ;  /* 0x0000000000017941 */ /* 0x000fea0003800200 */
.L_x_896:
        /* <DEDUP_REMOVED lines=8> */
[----:B01234-:R-:W0:Y:S02]  /*7570*/  S2R R12, SR_TID.X ;  /* 0x00000000000c7919 */ /* 0x01fe240000002100 */
        /* <DEDUP_REMOVED lines=9> */
.L_x_903:
[----:B------:R-:W-:Y:S05]  /*7610*/  BSYNC.RECONVERGENT B2 ;  /* 0x0000000000027941 */ /* 0x000fea0003800200 */
.L_x_902:
        /* <DEDUP_REMOVED lines=23> */
.L_x_901:
[----:B------:R-:W-:Y:S05]  /*7790*/  BSYNC.RECONVERGENT B1 ;  /* 0x0000000000017941 */ /* 0x000fea0003800200 */
.L_x_900:
        /* <DEDUP_REMOVED lines=18> */
.L_x_907:
[----:B------:R-:W-:Y:S05]  /*78c0*/  BSYNC.RECONVERGENT B2 ;  /* 0x0000000000027941 */ /* 0x000fea0003800200 */
.L_x_906:
        /* <DEDUP_REMOVED lines=23> */
.L_x_905:
[----:B------:R-:W-:Y:S05]  /*7a40*/  BSYNC.RECONVERGENT B1 ;  /* 0x0000000000017941 */ /* 0x000fea0003800200 */
.L_x_904:
        /* <DEDUP_REMOVED lines=18> */
.L_x_911:
[----:B------:R-:W-:Y:S05]  /*7b70*/  BSYNC.RECONVERGENT B2 ;  /* 0x0000000000027941 */ /* 0x000fea0003800200 */
.L_x_910:
        /* <DEDUP_REMOVED lines=23> */
.L_x_909:
[----:B------:R-:W-:Y:S05]  /*7cf0*/  BSYNC.RECONVERGENT B1 ;  /* 0x0000000000017941 */ /* 0x000fea0003800200 */
.L_x_908:
        /* <DEDUP_REMOVED lines=18> */
.L_x_915:
[----:B------:R-:W-:Y:S05]  /*7e20*/  BSYNC.RECONVERGENT B2 ;  /* 0x0000000000027941 */ /* 0x000fea0003800200 */
.L_x_914:
        /* <DEDUP_REMOVED lines=23> */
.L_x_913:
[----:B------:R-:W-:Y:S05]  /*7fa0*/  BSYNC.RECONVERGENT B1 ;  /* 0x0000000000017941 */ /* 0x000fea0003800200 */
.L_x_912:
        /* <DEDUP_REMOVED lines=18> */
.L_x_919:
[----:B------:R-:W-:Y:S05]  /*80d0*/  BSYNC.RECONVERGENT B2 ;  /* 0x0000000000027941 */ /* 0x000fea0003800200 */
.L_x_918:
        /* <DEDUP_REMOVED lines=23> */
.L_x_917:
[----:B------:R-:W-:Y:S05]  /*8250*/  BSYNC.RECONVERGENT B1 ;  /* 0x0000000000017941 */ /* 0x000fea0003800200 */
.L_x_916:
        /* <DEDUP_REMOVED lines=18> */
.L_x_923:
[----:B------:R-:W-:Y:S05]  /*8380*/  BSYNC.RECONVERGENT B2 ;  /* 0x0000000000027941 */ /* 0x000fea0003800200 */
.L_x_922:
        /* <DEDUP_REMOVED lines=23> */
.L_x_921:
[----:B------:R-:W-:Y:S05]  /*8500*/  BSYNC.RECONVERGENT B1 ;  /* 0x0000000000017941 */ /* 0x000fea0003800200 */
.L_x_920:
        /* <DEDUP_REMOVED lines=18> */
.L_x_927:
[----:B------:R-:W-:Y:S05]  /*8630*/  BSYNC.RECONVERGENT B2 ;  /* 0x0000000000027941 */ /* 0x000fea0003800200 */
.L_x_926:
        /* <DEDUP_REMOVED lines=23> */
.L_x_925:
[----:B------:R-:W-:Y:S05]  /*87b0*/  BSYNC.RECONVERGENT B1 ;  /* 0x0000000000017941 */ /* 0x000fea0003800200 */
.L_x_924:
        /* <DEDUP_REMOVED lines=18> */
.L_x_931:
[----:B------:R-:W-:Y:S05]  /*88e0*/  BSYNC.RECONVERGENT B2 ;  /* 0x0000000000027941 */ /* 0x000fea0003800200 */
.L_x_930:
        /* <DEDUP_REMOVED lines=23> */
.L_x_929:
[----:B------:R-:W-:Y:S05]  /*8a60*/  BSYNC.RECONVERGENT B1 ;  /* 0x0000000000017941 */ /* 0x000fea0003800200 */
.L_x_928:
        /* <DEDUP_REMOVED lines=18> */
.L_x_935:
[----:B------:R-:W-:Y:S05]  /*8b90*/  BSYNC.RECONVERGENT B2 ;  /* 0x0000000000027941 */ /* 0x000fea0003800200 */
.L_x_934:
        /* <DEDUP_REMOVED lines=23> */
.L_x_933:
[----:B------:R-:W-:Y:S05]  /*8d10*/  BSYNC.RECONVERGENT B1 ;  /* 0x0000000000017941 */ /* 0x000fea0003800200 */
.L_x_932:
[----:B------:R-:W-:Y:S04]  /*8d20*/  BSSY.RECONVERGENT B1, `(.L_x_936) ;  /* 0x000002b000017945 */ /* 0x000fe80003800200 */
[----:B------:R-:W-:Y:S05]  /*8d30*/  @P1 BRA `(.L_x_937) ;  /* 0x0000000000a41947 */ /* 0x000fea0003800000 */
[----:B------:R-:W-:Y:S01]  /*8d40*/  IADD3 R11, PT, PT, R220, R7, RZ ;  /* 0x00000007dc0b7210 */ /* 0x000fe20007ffe0ff */
[----:B------:R-:W-:Y:S01]  /*8d50*/  BSSY.RECONVERGENT B2, `(.L_x_938) ;  /* 0x000000f000027945 */ /* 0x000fe20003800200 */
[----:B------:R-:W-:-:S03]  /*8d60*/  CS2R R210, SRZ ;  /* 0x0000000000d27805 */ /* 0x000fc6000001ff00 */
[----:B------:R-:W-:-:S05]  /*8d70*/  IMAD.SHL.U32 R219, R11, 0x8, RZ ;  /* 0x000000080bdb7824 */ /* 0x000fca00078e00ff */
[----:B------:R-:W-:-:S13]  /*8d80*/  ISETP.GE.AND P3, PT, R219, R4, PT ;  /* 0x00000004db00720c */ /* 0x000fda0003f66270 */
[----:B------:R-:W-:Y:S05]  /*8d90*/  @P3 BRA `(.L_x_939) ;  /* 0x0000000000283947 */ /* 0x000fea0003800000 */
[----:B------:R-:W0:Y:S02]  /*8da0*/  S2R R4, SR_TID.X ;  /* 0x0000000000047919 */ /* 0x000e240000002100 */
[----:B0-----:R-:W-:-:S04]  /*8db0*/  SHF.L.U32 R4, R4, 0x2, RZ ;  /* 0x0000000204047819 */ /* 0x001fc800000006ff */
[----:B------:R-:W-:-:S05]  /*8dc0*/  LOP3.LUT R4, R4, 0x4, RZ, 0xc0, !PT ;  /* 0x0000000404047812 */ /* 0x000fca00078ec0ff */
[----:B-1234-:R-:W-:Y:S01]  /*8dd0*/  IMAD R12, R6, R7, R4 ;  /* 0x00000007060c7224 */ /* 0x01efe200078e0204 */
[----:B------:R-:W-:-:S04]  /*8de0*/  SHF.R.S32.HI R4, RZ, 0x1f, R219 ;  /* 0x0000001fff047819 */ /* 0x000fc800000114db */
[----:B------:R-:W-:-:S04]  /*8df0*/  IADD3 R11, P4, PT, R12, R219, RZ ;  /* 0x000000db0c0b7210 */ /* 0x000fc80007f9e0ff */
[----:B------:R-:W-:Y:S02]  /*8e00*/  LEA.HI.X.SX32 R4, R12, R4, 0x1, P4 ;  /* 0x000000040c047211 */ /* 0x000fe400020f0eff */
[----:B------:R-:W-:-:S04]  /*8e10*/  LEA R210, P4, R11, UR6, 0x1 ;  /* 0x000000060bd27c11 */ /* 0x000fc8000f8808ff */
[----:B------:R-:W-:-:S06]  /*8e20*/  LEA.HI.X R211, R11, UR7, R4, 0x1, P4 ;  /* 0x000000070bd37c11 */ /* 0x000fcc000a0f0c04 */
[----:B------:R-:W5:Y:S03]  /*8e30*/  LDG.E.64 R210, desc[UR36][R210.64] ;  /* 0x00000024d2d27981 */ /* 0x000f66000c1e1b00 */
.L_x_939:
[----:B------:R-:W-:Y:S05]  /*8e40*/  BSYNC.RECONVERGENT B2 ;  /* 0x0000000000027941 */ /* 0x000fea0003800200 */
.L_x_938:
[----:B------:R-:W-:-:S09]  /*8e50*/  UISETP.NE.AND UP0, UPT, UR14, URZ, UPT ;  /* 0x000000ff0e00728c */ /* 0x000fd2000bf05270 */
[----:B------:R-:W-:Y:S05]  /*8e60*/  BRA.U UP0, `(.L_x_937) ;  /* 0x0000000100587547 */ /* 0x000fea000b800000 */
[----:B------:R-:W-:Y:S01]  /*8e70*/  ISETP.NE.AND P5, PT, R217, RZ, PT ;  /* 0x000000ffd900720c */ /* 0x000fe20003fa5270 */
[----:B------:R-:W0:Y:S01]  /*8e80*/  @!P3 S2R R221, SR_TID.X ;  /* 0x0000000000ddb919 */ /* 0x000e220000002100 */
[----:B------:R-:W0:Y:S01]  /*8e90*/  @!P3 LDC R220, c[0x0][0x3f8] ;  /* 0x0000fe00ffdcbb82 */ /* 0x000e220000000800 */
[----:B------:R-:W0:Y:S01]  /*8ea0*/  @!P3 S2R R4, SR_CTAID.Y ;  /* 0x000000000004b919 */ /* 0x000e220000002600 */
[----:B------:R-:W0:Y:S06]  /*8eb0*/  @!P3 S2R R11, SR_CTAID.X ;  /* 0x00000000000bb919 */ /* 0x000e2c0000002500 */
[----:B------:R-:W0:Y:S03]  /*8ec0*/  @!P3 LDC.64 R14, c[0x0][0x3b8] ;  /* 0x0000ee00ff0ebb82 */ /* 0x000e260000000a00 */
[----:B01234-:R-:W2:Y:S01]  /*8ed0*/  @P5 LDG.E.64 R12, desc[UR36][R2.64+0x1f0] ;  /* 0x0001f024020c5981 */ /* 0x01fea2000c1e1b00 */
[----:B-----5:R-:W-:-:S02]  /*8ee0*/  HADD2 R210, R210, R98 ;  /* 0x00000062d2d27230 */ /* 0x020fc40000000000 */
[----:B------:R-:W-:Y:S01]  /*8ef0*/  HFMA2 R211, R211, 1, 1, R99 ;  /* 0x3c003c00d3d37831 */ /* 0x000fe20000000063 */
[----:B------:R-:W-:-:S04]  /*8f00*/  @!P3 SHF.L.U32 R221, R221, 0x2, RZ ;  /* 0x00000002ddddb819 */ /* 0x000fc800000006ff */
[----:B------:R-:W-:Y:S01]  /*8f10*/  @!P3 LOP3.LUT R221, R221, 0x4, RZ, 0xc0, !PT ;  /* 0x00000004ddddb812 */ /* 0x000fe200078ec0ff */
[----:B------:R-:W-:Y:S01]  /*8f20*/  @!P3 IMAD R4, R4, R220, R11 ;  /* 0x000000dc0404b224 */ /* 0x000fe200078e020b */
[----:B------:R-:W-:-:S03]  /*8f30*/  @!P3 SHF.R.S32.HI R11, RZ, 0x1f, R219 ;  /* 0x0000001fff0bb819 */ /* 0x000fc600000114db */
[----:B------:R-:W-:-:S04]  /*8f40*/  @!P3 IMAD R4, R4, R7, RZ ;  /* 0x000000070404b224 */ /* 0x000fc800078e02ff */
[----:B------:R-:W-:-:S05]  /*8f50*/  @!P3 IMAD R220, R4, 0xa0, R221 ;  /* 0x000000a004dcb824 */ /* 0x000fca00078e02dd */
[----:B------:R-:W-:-:S04]  /*8f60*/  @!P3 IADD3 R4, P4, PT, R220, R219, RZ ;  /* 0x000000dbdc04b210 */ /* 0x000fc80007f9e0ff */
[----:B------:R-:W-:Y:S02]  /*8f70*/  @!P3 LEA.HI.X.SX32 R11, R220, R11, 0x1, P4 ;  /* 0x0000000bdc0bb211 */ /* 0x000fe400020f0eff */
[----:B------:R-:W-:-:S04]  /*8f80*/  @!P3 LEA R14, P4, R4, R14, 0x1 ;  /* 0x0000000e040eb211 */ /* 0x000fc800078808ff */
[----:B------:R-:W-:Y:S01]  /*8f90*/  @!P3 LEA.HI.X R15, R4, R15, R11, 0x1, P4 ;  /* 0x0000000f040fb211 */ /* 0x000fe200020f0c0b */
[----:B--2---:R-:W-:Y:S02]  /*8fa0*/  @P5 HMUL2 R210, R210, R12 ;  /* 0x0000000cd2d25232 */ /* 0x004fe40000000000 */
[----:B------:R-:W-:-:S05]  /*8fb0*/  @P5 HFMA2 R211, R211, R13, -RZ ;  /* 0x0000000dd3d35231 */ /* 0x000fca00001000ff */
[----:B------:R0:W-:Y:S02]  /*8fc0*/  @!P3 STG.E.64 desc[UR36][R14.64], R210 ;  /* 0x000000d20e00b986 */ /* 0x0001e4000c101b24 */
.L_x_937:
[----:B------:R-:W-:Y:S05]  /*8fd0*/  BSYNC.RECONVERGENT B1 ;  /* 0x0000000000017941 */ /* 0x000fea0003800200 */
.L_x_936:
[----:B-----5:R-:W-:Y:S02]  /*8fe0*/  HMUL2 R4, R82, R96 ;  /* 0x0000006052047232 */ /* 0x020fe40000000000 */
[----:B------:R-:W-:Y:S01]  /*8ff0*/  HFMA2 R11, R83, R97, -RZ ;  /* 0x00000061530b7231 */ /* 0x000fe200001000ff */
[----:B------:R-:W-:Y:S01]  /*9000*/  UMOV UR4, 0xffffffff ;  /* 0xffffffff00047882 */ /* 0x000fe20000000000 */
        /* <DEDUP_REMOVED lines=48> */
[----:B0-----:R-:W-:Y:S02]  /*9310*/  HFMA2 R15, R32, R198, R4 ;  /* 0x000000c6200f7231 */ /* 0x001fe40000000004 */
[----:B------:R-:W-:Y:S01]  /*9320*/  HFMA2 R11, R33, R199, R11 ;  /* 0x000000c7210b7231 */ /* 0x000fe2000000000b */
[----:B------:R-:W0:Y:S01]  /*9330*/  S2R R4, SR_TID.X ;  /* 0x0000000000047919 */ /* 0x000e220000002100 */
[----:B------:R-:W-:Y:S02]  /*9340*/  HFMA2 R14, R30, R200, R15 ;  /* 0x000000c81e0e7231 */ /* 0x000fe4000000000f */
[----:B------:R-:W-:-:S02]  /*9350*/  HFMA2 R11, R31, R201, R11 ;  /* 0x000000c91f0b7231 */ /* 0x000fc4000000000b */
[----:B-1234-:R-:W-:Y:S02]  /*9360*/  HFMA2 R13, R28, R202, R14 ;  /* 0x000000ca1c0d7231 */ /* 0x01efe4000000000e */
        /* <DEDUP_REMOVED lines=10> */
[--C-:B------:R-:W-:Y:S01]  /*9410*/  HADD2.F32 R13, -RZ, R11.reuse.H0_H0 ;  /* 0x2000000bff0d7230 */ /* 0x100fe20000004100 */
[----:B0-----:R-:W-:Y:S01]  /*9420*/  LOP3.LUT R219, R4, 0x1, RZ, 0xc0, !PT ;  /* 0x0000000104db7812 */ /* 0x001fe200078ec0ff */
[----:B------:R-:W-:-:S05]  /*9430*/  HADD2.F32 R12, -RZ, R11.H1_H1 ;  /* 0x3000000bff0c7230 */ /* 0x000fca0000004100 */
[----:B------:R-:W-:Y:S01]  /*9440*/  FADD.FTZ R13, R13, R12 ;  /* 0x0000000c0d0d7221 */ /* 0x000fe20000010000 */
[----:B------:R-:W-:Y:S06]  /*9450*/  BRA.DIV UR4, `(.L_x_940) ;  /* 0x0000005204347947 */ /* 0x000fec000b800000 */
[----:B------:R0:W1:Y:S02]  /*9460*/  SHFL.BFLY PT, R14, R13, 0x1, 0x1f ;  /* 0x0c201f000d0e7f89 */ /* 0x00006400000e0000 */
.L_x_1014:
[----:B------:R-:W-:Y:S01]  /*9470*/  ISETP.EQ.U32.OR P1, PT, R219, 0x1, P1 ;  /* 0x00000001db00780c */ /* 0x000fe20000f22470 */
        /* <DEDUP_REMOVED lines=17> */
[----:B--2---:R-:W-:-:S05]  /*9590*/  @P1 IMAD.IADD R219, R219, 0x1, R220 ;  /* 0x00000001dbdb1824 */ /* 0x004fca00078e02dc */
        /* <DEDUP_REMOVED lines=10> */
.L_x_942:
[----:B------:R-:W-:Y:S05]  /*9640*/  BSYNC.RECONVERGENT B1 ;  /* 0x0000000000017941 */ /* 0x000fea0003800200 */
.L_x_941:
[----:B-1----:R-:W-:Y:S01]  /*9650*/  IADD3 R11, PT, PT, R215, 0x3f, RZ ;  /* 0x0000003fd70b7810 */ /* 0x002fe20007ffe0ff */
[----:B------:R-:W-:Y:S01]  /*9660*/  VIADD R216, R216, 0x100 ;  /* 0x00000100d8d87836 */ /* 0x000fe20000000000 */
[----:B------:R-:W-:Y:S02]  /*9670*/  IADD3 R10, P2, PT, R10, 0x40, RZ ;  /* 0x000000400a0a7810 */ /* 0x000fe40007f5e0ff */
[----:B------:R-:W-:Y:S02]  /*9680*/  ISETP.GE.AND P1, PT, R11, R214, PT ;  /* 0x000000d60b00720c */ /* 0x000fe40003f26270 */
[----:B------:R-:W-:Y:S02]  /*9690*/  IADD3 R215, PT, PT, R215, 0x40, RZ ;  /* 0x00000040d7d77810 */ /* 0x000fe40007ffe0ff */
[----:B------:R-:W-:Y:S02]  /*96a0*/  IADD3 R212, PT, PT, R212, 0x40, RZ ;  /* 0x00000040d4d47810 */ /* 0x000fe40007ffe0ff */
[----:B------:R-:W-:-:S07]  /*96b0*/  IADD3.X R213, PT, PT, RZ, R213, RZ, P2, !PT ;  /* 0x000000d5ffd57210 */ /* 0x000fce00017fe4ff */
[----:B------:R-:W-:Y:S05]  /*96c0*/  @!P1 BRA `(.L_x_943) ;  /* 0xffffffa000749947 */ /* 0x000fea000383ffff */
.L_x_811:
[----:B0-----:R-:W-:Y:S05]  /*96d0*/  BSYNC B0 ;  /* 0x0000000000007941 */ /* 0x001fea0003800000 */
.L_x_810:
[----:B------:R-:W-:-:S03]  /*96e0*/  UMOV UR4, 0xffffffff ;  /* 0xffffffff00047882 */ /* 0x000fc60000000000 */
[----:B------:R-:W-:Y:S05]  /*96f0*/  BRA.DIV UR4, `(.L_x_944) ;  /* 0x0000004e04b07947 */ /* 0x000fea000b800000 */
[----:B------:R-:W0:Y:S02]  /*9700*/  SHFL.BFLY PT, R14, R0, 0x10, 0x1f ;  /* 0x0e001f00000e7f89 */ /* 0x000e2400000e0000 */
[----:B0-----:R-:W-:-:S05]  /*9710*/  FMNMX.FTZ R13, R14, R0, !PT ;  /* 0x000000000e0d7209 */ /* 0x001fca0007810000 */
[----:B------:R-:W1:Y:S02]  /*9720*/  SHFL.BFLY PT, R14, R13, 0x8, 0x1f ;  /* 0x0d001f000d0e7f89 */ /* 0x000e6400000e0000 */
[----:B-1--4-:R-:W-:-:S05]  /*9730*/  FMNMX.FTZ R2, R13, R14, !PT ;  /* 0x0000000e0d027209 */ /* 0x012fca0007810000 */
[----:B------:R-:W0:Y:S02]  /*9740*/  SHFL.BFLY PT, R14, R2, 0x4, 0x1f ;  /* 0x0c801f00020e7f89 */ /* 0x000e2400000e0000 */
[----:B0-----:R-:W-:-:S05]  /*9750*/  FMNMX.FTZ R3, R2, R14, !PT ;  /* 0x0000000e02037209 */ /* 0x001fca0007810000 */
[----:B------:R0:W1:Y:S02]  /*9760*/  SHFL.BFLY PT, R14, R3, 0x2, 0x1f ;  /* 0x0c401f00030e7f89 */ /* 0x00006400000e0000 */
.L_x_1020:
[----:B------:R-:W2:Y:S01]  /*9770*/  S2R R20, SR_CgaCtaId ;  /* 0x0000000000147919 */ /* 0x000ea20000008800 */
[----:B---3--:R-:W-:Y:S01]  /*9780*/  LOP3.LUT P0, R0, R4, 0x1f, RZ, 0xc0, !PT ;  /* 0x0000001f04007812 */ /* 0x008fe2000780c0ff */
[----:B------:R-:W-:Y:S05]  /*9790*/  WARPSYNC.ALL ;  /* 0x0000000000007948 */ /* 0x000fea0003800000 */
[----:B------:R-:W-:Y:S02]  /*97a0*/  MOV R13, 0x400 ;  /* 0x00000400000d7802 */ /* 0x000fe40000000f00 */
[----:B01----:R-:W-:Y:S02]  /*97b0*/  FMNMX.FTZ R3, R3, R14, !PT ;  /* 0x0000000e03037209 */ /* 0x003fe40007810000 */
[----:B--2---:R-:W-:-:S04]  /*97c0*/  LEA R5, R20, R13, 0x18 ;  /* 0x0000000d14057211 */ /* 0x004fc800078ec0ff */
[----:B------:R-:W-:-:S05]  /*97d0*/  @!P0 LEA.HI R2, R4, R5, RZ, 0x1d ;  /* 0x0000000504028211 */ /* 0x000fca00078fe8ff */
[----:B------:R0:W-:Y:S01]  /*97e0*/  @!P0 STS [R2], R3 ;  /* 0x0000000302008388 */ /* 0x0001e20000000800 */
[----:B------:R-:W-:Y:S01]  /*97f0*/  BAR.SYNC.DEFER_BLOCKING 0x0 ;  /* 0x0000000000007b1d */ /* 0x000fe20000010000 */
[C---:B------:R-:W-:Y:S01]  /*9800*/  ISETP.GT.U32.AND P0, PT, R0.reuse, 0x3, PT ;  /* 0x000000030000780c */ /* 0x040fe20003f04070 */
[----:B0-----:R-:W-:Y:S01]  /*9810*/  IMAD R2, R0, 0x4, R5 ;  /* 0x0000000400027824 */ /* 0x001fe200078e0205 */
[----:B------:R-:W-:Y:S01]  /*9820*/  MOV R8, 0xff7fffff ;  /* 0xff7fffff00087802 */ /* 0x000fe20000000f00 */
[----:B------:R-:W-:Y:S02]  /*9830*/  IMAD.MOV.U32 R12, RZ, RZ, RZ ;  /* 0x000000ffff0c7224 */ /* 0x000fe400078e00ff */
[----:B------:R-:W-:Y:S08]  /*9840*/  BSSY.RECONVERGENT B0, `(.L_x_945) ;  /* 0x0000150000007945 */ /* 0x000ff00003800200 */
[----:B------:R-:W0:Y:S04]  /*9850*/  @!P0 LDS R8, [R2] ;  /* 0x0000000002088984 */ /* 0x000e280000000800 */
[----:B0-----:R-:W0:Y:S02]  /*9860*/  SHFL.BFLY PT, R3, R8, 0x2, 0x1f ;  /* 0x0c401f0008037f89 */ /* 0x001e2400000e0000 */
[----:B0-----:R-:W-:-:S05]  /*9870*/  FMNMX.FTZ R10, R3, R8, !PT ;  /* 0x00000008030a7209 */ /* 0x001fca0007810000 */
[----:B------:R-:W0:Y:S02]  /*9880*/  SHFL.BFLY PT, R3, R10, 0x1, 0x1f ;  /* 0x0c201f000a037f89 */ /* 0x000e2400000e0000 */
[----:B0-----:R-:W-:Y:S02]  /*9890*/  FMNMX.FTZ R11, R10, R3, !PT ;  /* 0x000000030a0b7209 */ /* 0x001fe40007810000 */
[----:B------:R-:W-:-:S03]  /*98a0*/  IADD3 R3, PT, PT, R4, R9, RZ ;  /* 0x0000000904037210 */ /* 0x000fc60007ffe0ff */
[----:B------:R0:W1:Y:S01]  /*98b0*/  SHFL.IDX PT, R38, R11, RZ, 0x1f ;  /* 0x00001fff0b267589 */ /* 0x00006200000e0000 */
[----:B------:R-:W-:-:S13]  /*98c0*/  ISETP.GE.AND P0, PT, R3, R18, PT ;  /* 0x000000120300720c */ /* 0x000fda0003f06270 */
[----:B0-----:R-:W-:Y:S05]  /*98d0*/  @P0 BRA `(.L_x_946) ;  /* 0x0000001400180947 */ /* 0x001fea0003800000 */
[----:B------:R-:W0:Y:S02]  /*98e0*/  LDC.64 R10, c[0x0][0x420] ;  /* 0x00010800ff0a7b82 */ /* 0x000e240000000a00 */
[----:B0-----:R-:W-:-:S04]  /*98f0*/  ISETP.NE.U32.AND P0, PT, R10, RZ, PT ;  /* 0x000000ff0a00720c */ /* 0x001fc80003f05070 */
[----:B------:R-:W-:-:S13]  /*9900*/  ISETP.NE.AND.EX P0, PT, R11, RZ, PT, P0 ;  /* 0x000000ff0b00720c */ /* 0x000fda0003f05300 */
[----:B------:R-:W-:Y:S05]  /*9910*/  @P0 BRA `(.L_x_947) ;  /* 0x0000000c008c0947 */ /* 0x000fea0003800000 */
[----:B------:R-:W-:Y:S01]  /*9920*/  VIADDMNMX R8, R3, 0x80, R18, !PT ;  /* 0x0000008003087846 */ /* 0x000fe20007800112 */
[----:B------:R-:W-:Y:S01]  /*9930*/  BSSY.RECONVERGENT B1, `(.L_x_948) ;  /* 0x000001c000017945 */ /* 0x000fe20003800200 */
[----:B------:R-:W-:Y:S01]  /*9940*/  LOP3.LUT R7, RZ, R4, RZ, 0x33, !PT ;  /* 0x00000004ff077212 */ /* 0x000fe200078e33ff */
[----:B------:R-:W-:-:S03]  /*9950*/  HFMA2 R12, -RZ, RZ, 0, 0 ;  /* 0x00000000ff0c7431 */ /* 0x000fc600000001ff */
[----:B------:R-:W-:-:S04]  /*9960*/  IADD3 R8, PT, PT, -R9, R8, R7 ;  /* 0x0000000809087210 */ /* 0x000fc80007ffe107 */
        /* <DEDUP_REMOVED lines=9> */
[----:B------:R-:W-:Y:S02]  /*9a00*/  LOP3.LUT R8, R7, 0x3, RZ, 0xc0, !PT ;  /* 0x0000000307087812 */ /* 0x000fe400078ec0ff */
[----:B------:R-:W-:Y:S01]  /*9a10*/  MOV R7, R3 ;  /* 0x0000000300077202 */ /* 0x000fe20000000f00 */
[----:B------:R-:W-:Y:S01]  /*9a20*/  IMAD R10, R4, 0x4, R11 ;  /* 0x00000004040a7824 */ /* 0x000fe200078e020b */
[----:B------:R-:W-:-:S07]  /*9a30*/  IADD3 R8, PT, PT, -R8, RZ, RZ ;  /* 0x000000ff08087210 */ /* 0x000fce0007ffe1ff */
.L_x_950:
        /* <DEDUP_REMOVED lines=11> */
.L_x_949:
[----:B------:R-:W-:Y:S05]  /*9af0*/  BSYNC.RECONVERGENT B1 ;  /* 0x0000000000017941 */ /* 0x000fea0003800200 */
.L_x_948:
[----:B------:R-:W-:Y:S05]  /*9b00*/  @!P1 BRA `(.L_x_946) ;  /* 0x00000010008c9947 */ /* 0x000fea0003800000 */
[----:B------:R-:W-:Y:S01]  /*9b10*/  IADD3 R10, PT, PT, R18, -R7, RZ ;  /* 0x80000007120a7210 */ /* 0x000fe20007ffe0ff */
[----:B------:R-:W-:Y:S01]  /*9b20*/  VIADD R13, R13, 0x420 ;  /* 0x000004200d0d7836 */ /* 0x000fe20000000000 */
[----:B------:R-:W-:Y:S01]  /*9b30*/  SHF.L.U32 R8, R9, 0x2, RZ ;  /* 0x0000000209087819 */ /* 0x000fe200000006ff */
[----:B------:R-:W-:Y:S01]  /*9b40*/  BSSY.RECONVERGENT B1, `(.L_x_951) ;  /* 0x000006d000017945 */ /* 0x000fe20003800200 */
[----:B------:R-:W-:Y:S02]  /*9b50*/  ISETP.GT.AND P1, PT, R10, 0x600, PT ;  /* 0x000006000a00780c */ /* 0x000fe40003f24270 */
[----:B------:R-:W-:Y:S02]  /*9b60*/  LEA R13, R20, R13, 0x18 ;  /* 0x0000000d140d7211 */ /* 0x000fe400078ec0ff */
[----:B------:R-:W-:Y:S02]  /*9b70*/  LEA R8, R7, -R8, 0x2 ;  /* 0x8000000807087211 */ /* 0x000fe400078e10ff */
[----:B------:R-:W-:-:S02]  /*9b80*/  PLOP3.LUT P0, PT, PT, PT, PT, 0x80, 0x8 ;  /* 0x000000000008781c */ /* 0x000fc40003f0f070 */
[----:B------:R-:W-:-:S05]  /*9b90*/  IADD3 R8, PT, PT, R8, 0x400, R13 ;  /* 0x0000040008087810 */ /* 0x000fca0007ffe00d */
[----:B------:R-:W-:Y:S06]  /*9ba0*/  @!P1 BRA `(.L_x_952) ;  /* 0x0000000400989947 */ /* 0x000fec0003800000 */
[----:B------:R-:W-:Y:S01]  /*9bb0*/  PLOP3.LUT P0, PT, PT, PT, PT, 0x8, 0x80 ;  /* 0x000000000080781c */ /* 0x000fe20003f0e170 */
[----:B------:R-:W-:-:S12]  /*9bc0*/  VIADD R36, R18, 0xfffffa00 ;  /* 0xfffffa0012247836 */ /* 0x000fd80000000000 */
.L_x_953:
        /* <DEDUP_REMOVED lines=13> */
[C---:B-1----:R-:W-:Y:S01]  /*9ca0*/  FADD.FTZ R10, -R38.reuse, R10 ;  /* 0x0000000a260a7221 */ /* 0x042fe20000010100 */
[----:B0-----:R-:W-:-:S02]  /*9cb0*/  FADD.FTZ R11, -R38, R11 ;  /* 0x0000000b260b7221 */ /* 0x001fc40000010100 */
[----:B------:R-:W0:Y:S01]  /*9cc0*/  LDS R30, [R8+0x1200] ;  /* 0x00120000081e7984 */ /* 0x000e220000000800 */
[----:B------:R-:W-:Y:S01]  /*9cd0*/  FMUL.FTZ R10, R10, 1.4426950216293334961 ;  /* 0x3fb8aa3b0a0a7820 */ /* 0x000fe20000410000 */
[C---:B--2---:R-:W-:Y:S01]  /*9ce0*/  FADD.FTZ R14, -R38.reuse, R13 ;  /* 0x0000000d260e7221 */ /* 0x044fe20000010100 */
[----:B------:R-:W-:Y:S01]  /*9cf0*/  FMUL.FTZ R13, R11, 1.4426950216293334961 ;  /* 0x3fb8aa3b0b0d7820 */ /* 0x000fe20000410000 */
[----:B------:R-:W1:Y:S01]  /*9d00*/  LDS R32, [R8+0x1400] ;  /* 0x0014000008207984 */ /* 0x000e620000000800 */
[----:B------:R2:W2:Y:S01]  /*9d10*/  MUFU.EX2 R11, R10 ;  /* 0x0000000a000b7308 */ /* 0x0004a20000000800 */
[----:B---3--:R-:W-:Y:S01]  /*9d20*/  FADD.FTZ R15, -R38, R15 ;  /* 0x0000000f260f7221 */ /* 0x008fe20000010100 */
[----:B------:R-:W-:Y:S01]  /*9d30*/  FMUL.FTZ R14, R14, 1.4426950216293334961 ;  /* 0x3fb8aa3b0e0e7820 */ /* 0x000fe20000410000 */
[----:B------:R-:W3:Y:S01]  /*9d40*/  LDS R33, [R8+0x1600] ;  /* 0x0016000008217984 */ /* 0x000ee20000000800 */
[----:B------:R-:W2:Y:S01]  /*9d50*/  MUFU.EX2 R13, R13 ;  /* 0x0000000d000d7308 */ /* 0x000ea20000000800 */
[C---:B----4-:R-:W-:Y:S01]  /*9d60*/  FADD.FTZ R20, -R38.reuse, R19 ;  /* 0x0000001326147221 */ /* 0x050fe20000010100 */
[----:B------:R-:W-:Y:S01]  /*9d70*/  FMUL.FTZ R19, R15, 1.4426950216293334961 ;  /* 0x3fb8aa3b0f137820 */ /* 0x000fe20000410000 */
[----:B------:R-:W4:Y:S01]  /*9d80*/  LDS R34, [R8+0x1800] ;  /* 0x0018000008227984 */ /* 0x000f220000000800 */
[----:B------:R-:W2:Y:S01]  /*9d90*/  MUFU.EX2 R15, R14 ;  /* 0x0000000e000f7308 */ /* 0x000ea20000000800 */
[----:B-----5:R-:W-:Y:S01]  /*9da0*/  FADD.FTZ R21, -R38, R21 ;  /* 0x0000001526157221 */ /* 0x020fe20000010100 */
[----:B------:R-:W-:Y:S01]  /*9db0*/  FMUL.FTZ R20, R20, 1.4426950216293334961 ;  /* 0x3fb8aa3b14147820 */ /* 0x000fe20000410000 */
[----:B------:R-:W5:Y:S01]  /*9dc0*/  LDS R35, [R8+0x1a00] ;  /* 0x001a000008237984 */ /* 0x000f620000000800 */
[----:B------:R-:W0:Y:S01]  /*9dd0*/  MUFU.EX2 R19, R19 ;  /* 0x0000001300137308 */ /* 0x000e220000000800 */
[----:B--2---:R-:W-:Y:S01]  /*9de0*/  FMUL.FTZ R10, R21, 1.4426950216293334961 ;  /* 0x3fb8aa3b150a7820 */ /* 0x004fe20000410000 */
[----:B------:R-:W-:Y:S01]  /*9df0*/  FADD.FTZ R12, R11, R12 ;  /* 0x0000000c0b0c7221 */ /* 0x000fe20000010000 */
[C---:B------:R-:W-:Y:S01]  /*9e00*/  FADD.FTZ R22, -R38.reuse, R22 ;  /* 0x0000001626167221 */ /* 0x040fe20000010100 */
[----:B------:R-:W2:Y:S01]  /*9e10*/  MUFU.EX2 R21, R20 ;  /* 0x0000001400157308 */ /* 0x000ea20000000800 */
[----:B------:R-:W-:Y:S01]  /*9e20*/  FADD.FTZ R24, -R38, R23 ;  /* 0x0000001726187221 */ /* 0x000fe20000010100 */
[----:B------:R-:W-:Y:S01]  /*9e30*/  FADD.FTZ R12, R12, R13 ;  /* 0x0000000d0c0c7221 */ /* 0x000fe20000010000 */
[----:B------:R-:W-:Y:S01]  /*9e40*/  FMUL.FTZ R22, R22, 1.4426950216293334961 ;  /* 0x3fb8aa3b16167820 */ /* 0x000fe20000410000 */
[----:B------:R-:W2:Y:S01]  /*9e50*/  MUFU.EX2 R23, R10 ;  /* 0x0000000a00177308 */ /* 0x000ea20000000800 */
[----:B------:R-:W-:Y:S01]  /*9e60*/  FADD.FTZ R26, -R38, R25 ;  /* 0x00000019261a7221 */ /* 0x000fe20000010100 */
[----:B------:R-:W-:Y:S01]  /*9e70*/  FADD.FTZ R12, R12, R15 ;  /* 0x0000000f0c0c7221 */ /* 0x000fe20000010000 */
[----:B------:R-:W-:Y:S01]  /*9e80*/  FMUL.FTZ R24, R24, 1.4426950216293334961 ;  /* 0x3fb8aa3b18187820 */ /* 0x000fe20000410000 */
[----:B------:R-:W1:Y:S01]  /*9e90*/  MUFU.EX2 R25, R22 ;  /* 0x0000001600197308 */ /* 0x000e620000000800 */
[----:B------:R-:W-:Y:S01]  /*9ea0*/  FADD.FTZ R14, -R38, R27 ;  /* 0x0000001b260e7221 */ /* 0x000fe20000010100 */
[----:B0-----:R-:W-:Y:S01]  /*9eb0*/  FADD.FTZ R12, R12, R19 ;  /* 0x000000130c0c7221 */ /* 0x001fe20000010000 */
[----:B------:R-:W-:Y:S01]  /*9ec0*/  FMUL.FTZ R26, R26, 1.4426950216293334961 ;  /* 0x3fb8aa3b1a1a7820 */ /* 0x000fe20000410000 */
[----:B------:R-:W0:Y:S01]  /*9ed0*/  MUFU.EX2 R27, R24 ;  /* 0x00000018001b7308 */ /* 0x000e220000000800 */
[----:B------:R-:W-:Y:S01]  /*9ee0*/  FADD.FTZ R28, -R38, R28 ;  /* 0x0000001c261c7221 */ /* 0x000fe20000010100 */
[----:B--2---:R-:W-:Y:S01]  /*9ef0*/  FADD.FTZ R12, R12, R21 ;  /* 0x000000150c0c7221 */ /* 0x004fe20000010000 */
[----:B------:R-:W-:Y:S01]  /*9f00*/  FMUL.FTZ R14, R14, 1.4426950216293334961 ;  /* 0x3fb8aa3b0e0e7820 */ /* 0x000fe20000410000 */
[----:B------:R-:W2:Y:S01]  /*9f10*/  MUFU.EX2 R29, R26 ;  /* 0x0000001a001d7308 */ /* 0x000ea20000000800 */
[----:B------:R-:W-:Y:S01]  /*9f20*/  FMUL.FTZ R28, R28, 1.4426950216293334961 ;  /* 0x3fb8aa3b1c1c7820 */ /* 0x000fe20000410000 */
[----:B------:R-:W-:Y:S01]  /*9f30*/  FADD.FTZ R12, R12, R23 ;  /* 0x000000170c0c7221 */ /* 0x000fe20000010000 */
[----:B------:R-:W-:Y:S01]  /*9f40*/  FADD.FTZ R30, -R38, R30 ;  /* 0x0000001e261e7221 */ /* 0x000fe20000010100 */
[----:B------:R-:W4:Y:S01]  /*9f50*/  MUFU.EX2 R31, R14 ;  /* 0x0000000e001f7308 */ /* 0x000f220000000800 */
[----:B------:R2:W-:Y:S01]  /*9f60*/  STS [R8+-0x400], R11 ;  /* 0xfffc000b08007388 */ /* 0x0005e20000000800 */
[----:B-1----:R-:W-:Y:S01]  /*9f70*/  FADD.FTZ R12, R12, R25 ;  /* 0x000000190c0c7221 */ /* 0x002fe20000010000 */
[----:B------:R-:W-:Y:S01]  /*9f80*/  FADD.FTZ R32, -R38, R32 ;  /* 0x0000002026207221 */ /* 0x000fe20000010100 */
[----:B------:R-:W-:Y:S01]  /*9f90*/  FMUL.FTZ R30, R30, 1.4426950216293334961 ;  /* 0x3fb8aa3b1e1e7820 */ /* 0x000fe20000410000 */
[----:B------:R1:W-:Y:S01]  /*9fa0*/  STS [R8+-0x200], R13 ;  /* 0xfffe000d08007388 */ /* 0x0003e20000000800 */
[----:B0-----:R-:W-:Y:S01]  /*9fb0*/  FADD.FTZ R12, R12, R27 ;  /* 0x0000001b0c0c7221 */ /* 0x001fe20000010000 */
[----:B---3--:R-:W-:Y:S01]  /*9fc0*/  FADD.FTZ R33, -R38, R33 ;  /* 0x0000002126217221 */ /* 0x008fe20000010100 */
[----:B------:R-:W-:Y:S01]  /*9fd0*/  FMUL.FTZ R32, R32, 1.4426950216293334961 ;  /* 0x3fb8aa3b20207820 */ /* 0x000fe20000410000 */
[----:B------:R-:W-:Y:S01]  /*9fe0*/  STS [R8], R15 ;  /* 0x0000000f08007388 */ /* 0x000fe20000000800 */
[----:B--2---:R-:W-:Y:S01]  /*9ff0*/  FADD.FTZ R12, R12, R29 ;  /* 0x0000001d0c0c7221 */ /* 0x004fe20000010000 */
[----:B------:R-:W0:Y:S01]  /*a000*/  MUFU.EX2 R11, R28 ;  /* 0x0000001c000b7308 */ /* 0x000e220000000800 */
[----:B------:R-:W-:Y:S01]  /*a010*/  FMUL.FTZ R10, R33, 1.4426950216293334961 ;  /* 0x3fb8aa3b210a7820 */ /* 0x000fe20000410000 */
[----:B----4-:R-:W-:Y:S01]  /*a020*/  FADD.FTZ R34, -R38, R34 ;  /* 0x0000002226227221 */ /* 0x010fe20000010100 */
[----:B------:R-:W-:Y:S01]  /*a030*/  FADD.FTZ R12, R12, R31 ;  /* 0x0000001f0c0c7221 */ /* 0x000fe20000010000 */
[----:B-1----:R-:W1:Y:S01]  /*a040*/  MUFU.EX2 R13, R30 ;  /* 0x0000001e000d7308 */ /* 0x002e620000000800 */
[----:B-----5:R-:W-:Y:S01]  /*a050*/  FADD.FTZ R14, -R38, R35 ;  /* 0x00000023260e7221 */ /* 0x020fe20000010100 */
[----:B------:R-:W-:Y:S01]  /*a060*/  FMUL.FTZ R34, R34, 1.4426950216293334961 ;  /* 0x3fb8aa3b22227820 */ /* 0x000fe20000410000 */
[----:B------:R-:W-:Y:S01]  /*a070*/  STS [R8+0x200], R19 ;  /* 0x0002001308007388 */ /* 0x000fe20000000800 */
[----:B------:R-:W2:Y:S01]  /*a080*/  MUFU.EX2 R33, R32 ;  /* 0x0000002000217308 */ /* 0x000ea20000000800 */
[----:B------:R-:W-:-:S02]  /*a090*/  FMUL.FTZ R14, R14, 1.4426950216293334961 ;  /* 0x3fb8aa3b0e0e7820 */ /* 0x000fc40000410000 */
[----:B------:R-:W-:Y:S01]  /*a0a0*/  STS [R8+0x400], R21 ;  /* 0x0004001508007388 */ /* 0x000fe20000000800 */
[----:B------:R-:W3:Y:S01]  /*a0b0*/  MUFU.EX2 R35, R10 ;  /* 0x0000000a00237308 */ /* 0x000ee20000000800 */
[----:B0-----:R-:W-:Y:S02]  /*a0c0*/  FADD.FTZ R12, R12, R11 ;  /* 0x0000000b0c0c7221 */ /* 0x001fe40000010000 */
[----:B------:R-:W-:Y:S01]  /*a0d0*/  STS [R8+0x600], R23 ;  /* 0x0006001708007388 */ /* 0x000fe20000000800 */
[----:B------:R-:W0:Y:S01]  /*a0e0*/  MUFU.EX2 R37, R34 ;  /* 0x0000002200257308 */ /* 0x000e220000000800 */
[----:B-1----:R-:W-:Y:S02]  /*a0f0*/  FADD.FTZ R12, R12, R13 ;  /* 0x0000000d0c0c7221 */ /* 0x002fe40000010000 */
[----:B------:R-:W-:Y:S01]  /*a100*/  STS [R8+0x800], R25 ;  /* 0x0008001908007388 */ /* 0x000fe20000000800 */
[----:B------:R-:W1:Y:S01]  /*a110*/  MUFU.EX2 R39, R14 ;  /* 0x0000000e00277308 */ /* 0x000e620000000800 */
[----:B--2---:R-:W-:-:S02]  /*a120*/  FADD.FTZ R12, R12, R33 ;  /* 0x000000210c0c7221 */ /* 0x004fc40000010000 */
[----:B------:R-:W-:Y:S02]  /*a130*/  STS [R8+0xa00], R27 ;  /* 0x000a001b08007388 */ /* 0x000fe40000000800 */
[----:B---3--:R-:W-:Y:S02]  /*a140*/  FADD.FTZ R12, R12, R35 ;  /* 0x000000230c0c7221 */ /* 0x008fe40000010000 */
[----:B------:R-:W-:Y:S02]  /*a150*/  STS [R8+0xc00], R29 ;  /* 0x000c001d08007388 */ /* 0x000fe40000000800 */
[----:B0-----:R-:W-:Y:S02]  /*a160*/  FADD.FTZ R12, R12, R37 ;  /* 0x000000250c0c7221 */ /* 0x001fe40000010000 */
[----:B------:R-:W-:Y:S02]  /*a170*/  STS [R8+0xe00], R31 ;  /* 0x000e001f08007388 */ /* 0x000fe40000000800 */
[----:B-1----:R-:W-:-:S02]  /*a180*/  FADD.FTZ R12, R12, R39 ;  /* 0x000000270c0c7221 */ /* 0x002fc40000010000 */
        /* <DEDUP_REMOVED lines=8> */
.L_x_952:
[----:B------:R-:W-:Y:S05]  /*a210*/  BSYNC.RECONVERGENT B1 ;  /* 0x0000000000017941 */ /* 0x000fea0003800200 */
.L_x_951:
[----:B------:R-:W-:Y:S01]  /*a220*/  IMAD.IADD R10, R18, 0x1, -R7 ;  /* 0x00000001120a7824 */ /* 0x000fe200078e0a07 */
[----:B------:R-:W-:Y:S04]  /*a230*/  BSSY.RECONVERGENT B1, `(.L_x_954) ;  /* 0x0000036000017945 */ /* 0x000fe80003800200 */
        /* <DEDUP_REMOVED lines=15> */
[C---:B--2---:R-:W-:Y:S01]  /*a330*/  FADD.FTZ R14, -R38.reuse, R13 ;  /* 0x0000000d260e7221 */ /* 0x044fe20000010100 */
[----:B------:R-:W-:Y:S02]  /*a340*/  FMUL.FTZ R13, R11, 1.4426950216293334961 ;  /* 0x3fb8aa3b0b0d7820 */ /* 0x000fe40000410000 */
[----:B------:R0:W1:Y:S01]  /*a350*/  MUFU.EX2 R11, R10 ;  /* 0x0000000a000b7308 */ /* 0x0000620000000800 */
[----:B---3--:R-:W-:Y:S01]  /*a360*/  FADD.FTZ R15, -R38, R15 ;  /* 0x0000000f260f7221 */ /* 0x008fe20000010100 */
[----:B------:R-:W-:Y:S02]  /*a370*/  FMUL.FTZ R14, R14, 1.4426950216293334961 ;  /* 0x3fb8aa3b0e0e7820 */ /* 0x000fe40000410000 */
[----:B------:R-:W2:Y:S01]  /*a380*/  MUFU.EX2 R13, R13 ;  /* 0x0000000d000d7308 */ /* 0x000ea20000000800 */
[----:B----4-:R-:W-:Y:S01]  /*a390*/  FADD.FTZ R20, -R38, R19 ;  /* 0x0000001326147221 */ /* 0x010fe20000010100 */
[----:B------:R-:W-:-:S02]  /*a3a0*/  FMUL.FTZ R19, R15, 1.4426950216293334961 ;  /* 0x3fb8aa3b0f137820 */ /* 0x000fc40000410000 */
[----:B------:R-:W3:Y:S01]  /*a3b0*/  MUFU.EX2 R15, R14 ;  /* 0x0000000e000f7308 */ /* 0x000ee20000000800 */
[----:B-----5:R-:W-:Y:S01]  /*a3c0*/  FADD.FTZ R21, -R38, R21 ;  /* 0x0000001526157221 */ /* 0x020fe20000010100 */
[----:B------:R-:W-:Y:S02]  /*a3d0*/  FMUL.FTZ R20, R20, 1.4426950216293334961 ;  /* 0x3fb8aa3b14147820 */ /* 0x000fe40000410000 */
[----:B------:R-:W4:Y:S01]  /*a3e0*/  MUFU.EX2 R19, R19 ;  /* 0x0000001300137308 */ /* 0x000f220000000800 */
[----:B0-----:R-:W-:Y:S01]  /*a3f0*/  FMUL.FTZ R10, R21, 1.4426950216293334961 ;  /* 0x3fb8aa3b150a7820 */ /* 0x001fe20000410000 */
[----:B-1----:R-:W-:Y:S01]  /*a400*/  FADD.FTZ R12, R12, R11 ;  /* 0x0000000b0c0c7221 */ /* 0x002fe20000010000 */
[C---:B------:R-:W-:Y:S01]  /*a410*/  FADD.FTZ R22, -R38.reuse, R22 ;  /* 0x0000001626167221 */ /* 0x040fe20000010100 */
[----:B------:R-:W0:Y:S01]  /*a420*/  MUFU.EX2 R21, R20 ;  /* 0x0000001400157308 */ /* 0x000e220000000800 */
[----:B------:R-:W-:Y:S01]  /*a430*/  FADD.FTZ R24, -R38, R23 ;  /* 0x0000001726187221 */ /* 0x000fe20000010100 */
[----:B--2---:R-:W-:Y:S01]  /*a440*/  FADD.FTZ R12, R12, R13 ;  /* 0x0000000d0c0c7221 */ /* 0x004fe20000010000 */
[----:B------:R-:W-:Y:S01]  /*a450*/  FMUL.FTZ R22, R22, 1.4426950216293334961 ;  /* 0x3fb8aa3b16167820 */ /* 0x000fe20000410000 */
[----:B------:R-:W1:Y:S01]  /*a460*/  MUFU.EX2 R23, R10 ;  /* 0x0000000a00177308 */ /* 0x000e620000000800 */
[----:B------:R-:W-:Y:S01]  /*a470*/  FMUL.FTZ R24, R24, 1.4426950216293334961 ;  /* 0x3fb8aa3b18187820 */ /* 0x000fe20000410000 */
[----:B---3--:R-:W-:Y:S01]  /*a480*/  FADD.FTZ R12, R12, R15 ;  /* 0x0000000f0c0c7221 */ /* 0x008fe20000010000 */
[----:B------:R-:W-:Y:S01]  /*a490*/  STS [R8+-0x400], R11 ;  /* 0xfffc000b08007388 */ /* 0x000fe20000000800 */
[----:B------:R-:W2:Y:S02]  /*a4a0*/  MUFU.EX2 R25, R22 ;  /* 0x0000001600197308 */ /* 0x000ea40000000800 */
[----:B----4-:R-:W-:Y:S01]  /*a4b0*/  FADD.FTZ R12, R12, R19 ;  /* 0x000000130c0c7221 */ /* 0x010fe20000010000 */
[----:B------:R-:W-:Y:S01]  /*a4c0*/  STS [R8+-0x200], R13 ;  /* 0xfffe000d08007388 */ /* 0x000fe20000000800 */
[----:B------:R-:W3:Y:S02]  /*a4d0*/  MUFU.EX2 R27, R24 ;  /* 0x00000018001b7308 */ /* 0x000ee40000000800 */
[----:B0-----:R-:W-:Y:S01]  /*a4e0*/  FADD.FTZ R12, R12, R21 ;  /* 0x000000150c0c7221 */ /* 0x001fe20000010000 */
[----:B------:R-:W-:Y:S03]  /*a4f0*/  STS [R8], R15 ;  /* 0x0000000f08007388 */ /* 0x000fe60000000800 */
[----:B-1----:R-:W-:Y:S01]  /*a500*/  FADD.FTZ R12, R12, R23 ;  /* 0x000000170c0c7221 */ /* 0x002fe20000010000 */
[----:B------:R-:W-:Y:S03]  /*a510*/  STS [R8+0x200], R19 ;  /* 0x0002001308007388 */ /* 0x000fe60000000800 */
[----:B--2---:R-:W-:Y:S01]  /*a520*/  FADD.FTZ R12, R12, R25 ;  /* 0x000000190c0c7221 */ /* 0x004fe20000010000 */
[----:B------:R-:W-:Y:S03]  /*a530*/  STS [R8+0x400], R21 ;  /* 0x0004001508007388 */ /* 0x000fe60000000800 */
[----:B---3--:R-:W-:Y:S01]  /*a540*/  FADD.FTZ R12, R12, R27 ;  /* 0x0000001b0c0c7221 */ /* 0x008fe20000010000 */
[----:B------:R-:W-:Y:S04]  /*a550*/  STS [R8+0x600], R23 ;  /* 0x0006001708007388 */ /* 0x000fe80000000800 */
[----:B------:R-:W-:Y:S04]  /*a560*/  STS [R8+0x800], R25 ;  /* 0x0008001908007388 */ /* 0x000fe80000000800 */
[----:B------:R0:W-:Y:S02]  /*a570*/  STS [R8+0xa00], R27 ;  /* 0x000a001b08007388 */ /* 0x0001e40000000800 */
[----:B0-----:R-:W-:-:S07]  /*a580*/  IADD3 R8, PT, PT, R8, 0x1000, RZ ;  /* 0x0000100008087810 */ /* 0x001fce0007ffe0ff */
.L_x_955:
[----:B------:R-:W-:Y:S05]  /*a590*/  BSYNC.RECONVERGENT B1 ;  /* 0x0000000000017941 */ /* 0x000fea0003800200 */
.L_x_954:
[----:B------:R-:W-:-:S13]  /*a5a0*/  ISETP.LT.OR P0, PT, R7, R18, P0 ;  /* 0x000000120700720c */ /* 0x000fda0000701670 */
[----:B------:R-:W-:Y:S05]  /*a5b0*/  @!P0 BRA `(.L_x_946) ;  /* 0x0000000400e08947 */ /* 0x000fea0003800000 */
[----:B------:R-:W1:Y:S04]  /*a5c0*/  LDS R7, [R8+-0x400] ;  /* 0xfffc000008077984 */ /* 0x000e680000000800 */
[----:B------:R-:W0:Y:S04]  /*a5d0*/  LDS R11, [R8] ;  /* 0x00000000080b7984 */ /* 0x000e280000000800 */
[----:B------:R-:W2:Y:S04]  /*a5e0*/  LDS R10, [R8+-0x200] ;  /* 0xfffe0000080a7984 */ /* 0x000ea80000000800 */
[----:B------:R-:W3:Y:S01]  /*a5f0*/  LDS R13, [R8+0x200] ;  /* 0x00020000080d7984 */ /* 0x000ee20000000800 */
[C---:B-1----:R-:W-:Y:S01]  /*a600*/  FADD.FTZ R7, -R38.reuse, R7 ;  /* 0x0000000726077221 */ /* 0x042fe20000010100 */
[----:B0-----:R-:W-:-:S03]  /*a610*/  FADD.FTZ R11, -R38, R11 ;  /* 0x0000000b260b7221 */ /* 0x001fc60000010100 */
[----:B------:R-:W-:Y:S01]  /*a620*/  FMUL.FTZ R7, R7, 1.4426950216293334961 ;  /* 0x3fb8aa3b07077820 */ /* 0x000fe20000410000 */
[----:B--2---:R-:W-:-:S05]  /*a630*/  FADD.FTZ R10, -R38, R10 ;  /* 0x0000000a260a7221 */ /* 0x004fca0000010100 */
[----:B------:R-:W0:Y:S01]  /*a640*/  MUFU.EX2 R7, R7 ;  /* 0x0000000700077308 */ /* 0x000e220000000800 */
[----:B---3--:R-:W-:Y:S01]  /*a650*/  FADD.FTZ R14, -R38, R13 ;  /* 0x0000000d260e7221 */ /* 0x008fe20000010100 */
[----:B------:R-:W-:Y:S01]  /*a660*/  FMUL.FTZ R13, R11, 1.4426950216293334961 ;  /* 0x3fb8aa3b0b0d7820 */ /* 0x000fe20000410000 */
[----:B------:R-:W-:Y:S02]  /*a670*/  FMUL.FTZ R10, R10, 1.4426950216293334961 ;  /* 0x3fb8aa3b0a0a7820 */ /* 0x000fe40000410000 */
[----:B------:R-:W-:Y:S02]  /*a680*/  FMUL.FTZ R14, R14, 1.4426950216293334961 ;  /* 0x3fb8aa3b0e0e7820 */ /* 0x000fe40000410000 */
[----:B------:R-:W1:Y:S04]  /*a690*/  MUFU.EX2 R11, R10 ;  /* 0x0000000a000b7308 */ /* 0x000e680000000800 */
[----:B------:R-:W2:Y:S01]  /*a6a0*/  MUFU.EX2 R13, R13 ;  /* 0x0000000d000d7308 */ /* 0x000ea20000000800 */
[----:B0-----:R0:W-:Y:S03]  /*a6b0*/  STS [R8+-0x400], R7 ;  /* 0xfffc000708007388 */ /* 0x0011e60000000800 */
[----:B------:R-:W3:Y:S01]  /*a6c0*/  MUFU.EX2 R15, R14 ;  /* 0x0000000e000f7308 */ /* 0x000ee20000000800 */
[----:B------:R-:W-:Y:S01]  /*a6d0*/  FADD.FTZ R12, R12, R7 ;  /* 0x000000070c0c7221 */ /* 0x000fe20000010000 */
[----:B-1----:R0:W-:Y:S03]  /*a6e0*/  STS [R8+-0x200], R11 ;  /* 0xfffe000b08007388 */ /* 0x0021e60000000800 */
[----:B------:R-:W-:Y:S01]  /*a6f0*/  FADD.FTZ R12, R12, R11 ;  /* 0x0000000b0c0c7221 */ /* 0x000fe20000010000 */
[----:B--2---:R0:W-:Y:S03]  /*a700*/  STS [R8], R13 ;  /* 0x0000000d08007388 */ /* 0x0041e60000000800 */
[----:B------:R-:W-:Y:S01]  /*a710*/  FADD.FTZ R12, R12, R13 ;  /* 0x0000000d0c0c7221 */ /* 0x000fe20000010000 */
[----:B---3--:R0:W-:Y:S03]  /*a720*/  STS [R8+0x200], R15 ;  /* 0x0002000f08007388 */ /* 0x0081e60000000800 */
[----:B------:R-:W-:Y:S01]  /*a730*/  FADD.FTZ R12, R12, R15 ;  /* 0x0000000f0c0c7221 */ /* 0x000fe20000010000 */
[----:B------:R-:W-:Y:S06]  /*a740*/  BRA `(.L_x_946) ;  /* 0x00000004007c7947 */ /* 0x000fec0003800000 */
.L_x_947:
[----:B------:R-:W0:Y:S01]  /*a750*/  S2UR UR4, SR_CTAID.Y ;  /* 0x00000000000479c3 */ /* 0x000e220000002600 */
[----:B------:R-:W-:Y:S01]  /*a760*/  VIADDMNMX R8, R3, 0x80, R18, !PT ;  /* 0x0000008003087846 */ /* 0x000fe20007800112 */
[----:B------:R-:W-:Y:S01]  /*a770*/  BSSY.RECONVERGENT B1, `(.L_x_956) ;  /* 0x0000025000017945 */ /* 0x000fe20003800200 */
[----:B------:R-:W-:-:S04]  /*a780*/  LOP3.LUT R12, RZ, R4, RZ, 0x33, !PT ;  /* 0x00000004ff0c7212 */ /* 0x000fc800078e33ff */
[----:B------:R-:W-:-:S04]  /*a790*/  IADD3 R8, PT, PT, -R9, R8, R12 ;  /* 0x0000000809087210 */ /* 0x000fc80007ffe10c */
[C---:B------:R-:W-:Y:S02]  /*a7a0*/  LOP3.LUT R12, R8.reuse, 0x180, RZ, 0xc0, !PT ;  /* 0x00000180080c7812 */ /* 0x040fe400078ec0ff */
[----:B------:R-:W-:Y:S02]  /*a7b0*/  ISETP.GE.U32.AND P0, PT, R8, 0x180, PT ;  /* 0x000001800800780c */ /* 0x000fe40003f06070 */
[----:B------:R-:W-:Y:S01]  /*a7c0*/  ISETP.NE.AND P1, PT, R12, 0x180, PT ;  /* 0x000001800c00780c */ /* 0x000fe20003f25270 */
[----:B------:R-:W-:Y:S02]  /*a7d0*/  IMAD.MOV.U32 R12, RZ, RZ, RZ ;  /* 0x000000ffff0c7224 */ /* 0x000fe400078e00ff */
[----:B0-----:R-:W-:Y:S01]  /*a7e0*/  IMAD R22, R7, UR4, RZ ;  /* 0x0000000407167c24 */ /* 0x001fe2000f8e02ff */
[----:B------:R-:W-:-:S04]  /*a7f0*/  MOV R7, R3 ;  /* 0x0000000300077202 */ /* 0x000fc80000000f00 */
[----:B------:R-:W-:-:S05]  /*a800*/  SHF.R.S32.HI R24, RZ, 0x1f, R22 ;  /* 0x0000001fff187819 */ /* 0x000fca0000011416 */
[----:B------:R-:W-:Y:S05]  /*a810*/  @!P1 BRA `(.L_x_957) ;  /* 0x0000000000689947 */ /* 0x000fea0003800000 */
[----:B------:R-:W-:Y:S01]  /*a820*/  LEA.HI R7, R8, 0x1, RZ, 0x19 ;  /* 0x0000000108077811 */ /* 0x000fe200078fc8ff */
[----:B------:R-:W-:Y:S01]  /*a830*/  IMAD.MOV.U32 R12, RZ, RZ, RZ ;  /* 0x000000ffff0c7224 */ /* 0x000fe200078e00ff */
[----:B------:R-:W-:Y:S02]  /*a840*/  IADD3 R13, PT, PT, R13, 0x420, RZ ;  /* 0x000004200d0d7810 */ /* 0x000fe40007ffe0ff */
[----:B------:R-:W-:Y:S02]  /*a850*/  LOP3.LUT R8, R7, 0x3, RZ, 0xc0, !PT ;  /* 0x0000000307087812 */ /* 0x000fe400078ec0ff */
[----:B------:R-:W-:Y:S02]  /*a860*/  IADD3 R10, P1, P2, R22, R10, R3 ;  /* 0x0000000a160a7210 */ /* 0x000fe40007a3e003 */
[----:B------:R-:W-:Y:S01]  /*a870*/  LEA R13, R20, R13, 0x18 ;  /* 0x0000000d140d7211 */ /* 0x000fe200078ec0ff */
[----:B------:R-:W-:Y:S01]  /*a880*/  IMAD.MOV R8, RZ, RZ, -R8 ;  /* 0x000000ffff087224 */ /* 0x000fe200078e0a08 */
[----:B------:R-:W-:-:S02]  /*a890*/  IADD3.X R11, PT, PT, R24, R11, RZ, P1, P2 ;  /* 0x0000000b180b7210 */ /* 0x000fc40000fe44ff */
[----:B------:R-:W-:Y:S02]  /*a8a0*/  MOV R7, R3 ;  /* 0x0000000300077202 */ /* 0x000fe40000000f00 */
[----:B------:R-:W-:-:S07]  /*a8b0*/  LEA R13, R4, R13, 0x2 ;  /* 0x0000000d040d7211 */ /* 0x000fce00078e10ff */
.L_x_958:
[----:B------:R0:W2:Y:S01]  /*a8c0*/  LDG.E.U8 R14, desc[UR36][R10.64] ;  /* 0x000000240a0e7981 */ /* 0x0000a2000c1e1100 */
[----:B------:R-:W-:Y:S01]  /*a8d0*/  IADD3 R8, PT, PT, R8, 0x1, RZ ;  /* 0x0000000108087810 */ /* 0x000fe20007ffe0ff */
[----:B------:R-:W-:Y:S01]  /*a8e0*/  VIADD R7, R7, 0x80 ;  /* 0x0000008007077836 */ /* 0x000fe20000000000 */
[----:B0-----:R-:W-:-:S04]  /*a8f0*/  IADD3 R10, P2, PT, R10, 0x80, RZ ;  /* 0x000000800a0a7810 */ /* 0x001fc80007f5e0ff */
[----:B------:R-:W-:Y:S02]  /*a900*/  IADD3.X R11, PT, PT, RZ, R11, RZ, P2, !PT ;  /* 0x0000000bff0b7210 */ /* 0x000fe400017fe4ff */
        /* <DEDUP_REMOVED lines=11> */
.L_x_957:
[----:B------:R-:W-:Y:S05]  /*a9c0*/  BSYNC.RECONVERGENT B1 ;  /* 0x0000000000017941 */ /* 0x000fea0003800200 */
.L_x_956:
[----:B------:R-:W-:Y:S05]  /*a9d0*/  @!P0 BRA `(.L_x_946) ;  /* 0x0000000000d88947 */ /* 0x000fea0003800000 */
[----:B------:R-:W0:Y:S01]  /*a9e0*/  S2R R14, SR_CgaCtaId ;  /* 0x00000000000e7919 */ /* 0x000e220000008800 */
[----:B------:R-:W2:Y:S01]  /*a9f0*/  LDCU.64 UR4, c[0x0][0x420] ;  /* 0x00008400ff0477ac */ /* 0x000ea20008000a00 */
[----:B------:R-:W-:Y:S01]  /*aa00*/  MOV R11, 0x400 ;  /* 0x00000400000b7802 */ /* 0x000fe20000000f00 */
[----:B------:R-:W-:-:S03]  /*aa10*/  IMAD.SHL.U32 R8, R9, 0x4, RZ ;  /* 0x0000000409087824 */ /* 0x000fc600078e00ff */
[----:B------:R-:W-:Y:S02]  /*aa20*/  IADD3 R11, PT, PT, R11, 0x420, RZ ;  /* 0x000004200b0b7810 */ /* 0x000fe40007ffe0ff */
[----:B------:R-:W-:Y:S02]  /*aa30*/  LEA R8, R7, -R8, 0x2 ;  /* 0x8000000807087211 */ /* 0x000fe400078e10ff */
[----:B--2---:R-:W-:-:S04]  /*aa40*/  IADD3 R10, P0, P1, R22, UR4, R7 ;  /* 0x00000004160a7c10 */ /* 0x004fc8000f91e007 */
[----:B------:R-:W-:Y:S02]  /*aa50*/  IADD3 R10, P2, PT, R10, 0x100, RZ ;  /* 0x000001000a0a7810 */ /* 0x000fe40007f5e0ff */
[----:B0-----:R-:W-:Y:S02]  /*aa60*/  LEA R13, R14, R11, 0x18 ;  /* 0x0000000b0e0d7211 */ /* 0x001fe400078ec0ff */
[----:B------:R-:W-:Y:S02]  /*aa70*/  IADD3.X R11, PT, PT, R24, UR5, RZ, P0, P1 ;  /* 0x00000005180b7c10 */ /* 0x000fe400087e24ff */
[----:B------:R-:W-:-:S03]  /*aa80*/  IADD3 R8, PT, PT, R8, 0x400, R13 ;  /* 0x0000040008087810 */ /* 0x000fc60007ffe00d */
[----:B------:R-:W-:-:S07]  /*aa90*/  IMAD.X R11, RZ, RZ, R11, P2 ;  /* 0x000000ffff0b7224 */ /* 0x000fce00010e060b */
.L_x_959:
[----:B------:R-:W2:Y:S04]  /*aaa0*/  LDG.E.U8 R19, desc[UR36][R10.64+-0x100] ;  /* 0xffff00240a137981 */ /* 0x000ea8000c1e1100 */
[----:B------:R-:W3:Y:S04]  /*aab0*/  LDG.E.U8 R13, desc[UR36][R10.64+-0x80] ;  /* 0xffff80240a0d7981 */ /* 0x000ee8000c1e1100 */
[----:B------:R-:W4:Y:S04]  /*aac0*/  LDG.E.U8 R14, desc[UR36][R10.64] ;  /* 0x000000240a0e7981 */ /* 0x000f28000c1e1100 */
[----:B------:R-:W5:Y:S01]  /*aad0*/  LDG.E.U8 R15, desc[UR36][R10.64+0x80] ;  /* 0x000080240a0f7981 */ /* 0x000f62000c1e1100 */
[----:B------:R-:W-:Y:S01]  /*aae0*/  IMAD.MOV.U32 R21, RZ, RZ, RZ ;  /* 0x000000ffff157224 */ /* 0x000fe200078e00ff */
[----:B------:R-:W-:-:S02]  /*aaf0*/  MOV R23, RZ ;  /* 0x000000ff00177202 */ /* 0x000fc40000000f00 */
[----:B------:R-:W-:Y:S02]  /*ab00*/  IADD3 R7, PT, PT, R7, 0x200, RZ ;  /* 0x0000020007077810 */ /* 0x000fe40007ffe0ff */
[----:B--2---:R-:W-:Y:S02]  /*ab10*/  ISETP.NE.AND P0, PT, R19, RZ, PT ;  /* 0x000000ff1300720c */ /* 0x004fe40003f05270 */
        /* <DEDUP_REMOVED lines=8> */
[----:B------:R-:W-:-:S03]  /*aba0*/  MOV R13, RZ ;  /* 0x000000ff000d7202 */ /* 0x000fc60000000f00 */
[----:B------:R-:W-:Y:S01]  /*abb0*/  @!P0 FMUL.FTZ R14, R14, 1.4426950216293334961 ;  /* 0x3fb8aa3b0e0e8820 */ /* 0x000fe20000410000 */
[C---:B0-----:R-:W-:Y:S01]  /*abc0*/  @!P1 FADD.FTZ R19, -R38.reuse, R15 ;  /* 0x0000000f26139221 */ /* 0x041fe20000010100 */
[----:B------:R-:W-:Y:S02]  /*abd0*/  HFMA2 R15, -RZ, RZ, 0, 0 ;  /* 0x00000000ff0f7431 */ /* 0x000fe400000001ff */
[----:B------:R-:W0:Y:S01]  /*abe0*/  @!P0 MUFU.EX2 R13, R14 ;  /* 0x0000000e000d8308 */ /* 0x000e220000000800 */
[----:B------:R-:W-:Y:S01]  /*abf0*/  @!P1 FMUL.FTZ R19, R19, 1.4426950216293334961 ;  /* 0x3fb8aa3b13139820 */ /* 0x000fe20000410000 */
[C---:B--2---:R-:W-:Y:S01]  /*ac00*/  @!P2 FADD.FTZ R20, -R38.reuse, R20 ;  /* 0x000000142614a221 */ /* 0x044fe20000010100 */
[----:B------:R-:W-:Y:S01]  /*ac10*/  ISETP.GE.AND P0, PT, R7, R18, PT ;  /* 0x000000120700720c */ /* 0x000fe20003f06270 */
[----:B---3--:R-:W-:Y:S01]  /*ac20*/  @!P3 FADD.FTZ R22, -R38, R22 ;  /* 0x000000162616b221 */ /* 0x008fe20000010100 */
[----:B------:R-:W1:Y:S01]  /*ac30*/  @!P1 MUFU.EX2 R15, R19 ;  /* 0x00000013000f9308 */ /* 0x000e620000000800 */
[----:B------:R-:W-:Y:S01]  /*ac40*/  @!P2 FMUL.FTZ R20, R20, 1.4426950216293334961 ;  /* 0x3fb8aa3b1414a820 */ /* 0x000fe20000410000 */
[----:B------:R-:W-:Y:S01]  /*ac50*/  IADD3 R10, P1, PT, R10, 0x200, RZ ;  /* 0x000002000a0a7810 */ /* 0x000fe20007f3e0ff */
[----:B------:R-:W-:-:S02]  /*ac60*/  @!P3 FMUL.FTZ R22, R22, 1.4426950216293334961 ;  /* 0x3fb8aa3b1616b820 */ /* 0x000fc40000410000 */
[----:B------:R-:W2:Y:S02]  /*ac70*/  @!P2 MUFU.EX2 R21, R20 ;  /* 0x000000140015a308 */ /* 0x000ea40000000800 */
[----:B------:R-:W-:Y:S02]  /*ac80*/  IMAD.X R11, RZ, RZ, R11, P1 ;  /* 0x000000ffff0b7224 */ /* 0x000fe400008e060b */
[----:B------:R-:W3:Y:S01]  /*ac90*/  @!P3 MUFU.EX2 R23, R22 ;  /* 0x000000160017b308 */ /* 0x000ee20000000800 */
[----:B0-----:R-:W-:Y:S01]  /*aca0*/  FADD.FTZ R12, R13, R12 ;  /* 0x0000000c0d0c7221 */ /* 0x001fe20000010000 */
[----:B------:R-:W-:Y:S03]  /*acb0*/  STS [R8+-0x400], R13 ;  /* 0xfffc000d08007388 */ /* 0x000fe60000000800 */
[----:B-1----:R-:W-:Y:S01]  /*acc0*/  FADD.FTZ R12, R12, R15 ;  /* 0x0000000f0c0c7221 */ /* 0x002fe20000010000 */
[----:B------:R-:W-:Y:S03]  /*acd0*/  STS [R8+-0x200], R15 ;  /* 0xfffe000f08007388 */ /* 0x000fe60000000800 */
[----:B--2---:R-:W-:Y:S01]  /*ace0*/  FADD.FTZ R12, R12, R21 ;  /* 0x000000150c0c7221 */ /* 0x004fe20000010000 */
[----:B------:R-:W-:Y:S03]  /*acf0*/  STS [R8], R21 ;  /* 0x0000001508007388 */ /* 0x000fe60000000800 */
[----:B---3--:R-:W-:Y:S01]  /*ad00*/  FADD.FTZ R12, R12, R23 ;  /* 0x000000170c0c7221 */ /* 0x008fe20000010000 */
[----:B------:R0:W-:Y:S02]  /*ad10*/  STS [R8+0x200], R23 ;  /* 0x0002001708007388 */ /* 0x0001e40000000800 */
[----:B0-----:R-:W-:Y:S01]  /*ad20*/  IADD3 R8, PT, PT, R8, 0x800, RZ ;  /* 0x0000080008087810 */ /* 0x001fe20007ffe0ff */
[----:B------:R-:W-:Y:S06]  /*ad30*/  @!P0 BRA `(.L_x_959) ;  /* 0xfffffffc00588947 */ /* 0x000fec000383ffff */
.L_x_946:
[----:B------:R-:W-:Y:S05]  /*ad40*/  BSYNC.RECONVERGENT B0 ;  /* 0x0000000000007941 */ /* 0x000fea0003800200 */
.L_x_945:
[----:B0-----:R-:W0:Y:S01]  /*ad50*/  SHFL.BFLY PT, R7, R12, 0x10, 0x1f ;  /* 0x0e001f000c077f89 */ /* 0x001e2200000e0000 */
[C---:B------:R-:W-:Y:S01]  /*ad60*/  ISETP.NE.AND P0, PT, R0.reuse, RZ, PT ;  /* 0x000000ff0000720c */ /* 0x040fe20003f05270 */
[----:B------:R-:W2:Y:S01]  /*ad70*/  LDCU UR4, c[0x0][0x3f4] ;  /* 0x00007e80ff0477ac */ /* 0x000ea20008000800 */
[----:B------:R-:W-:Y:S02]  /*ad80*/  ISETP.GT.U32.AND P1, PT, R0, 0x3, PT ;  /* 0x000000030000780c */ /* 0x000fe40003f24070 */
[----:B------:R-:W-:Y:S01]  /*ad90*/  SHF.R.U32.HI R0, RZ, 0x5, R4 ;  /* 0x00000005ff007819 */ /* 0x000fe20000011604 */
[----:B------:R-:W3:Y:S01]  /*ada0*/  LDCU.U8 UR7, c[0x0][0x48c] ;  /* 0x00009180ff0777ac */ /* 0x000ee20008000000 */
[----:B--2---:R-:W-:Y:S01]  /*adb0*/  UIADD3 UR4, UPT, UPT, UR4, 0x4, URZ ;  /* 0x0000000404047890 */ /* 0x004fe2000fffe0ff */
[----:B0-----:R-:W-:-:S06]  /*adc0*/  FADD.FTZ R7, R7, R12 ;  /* 0x0000000c07077221 */ /* 0x001fcc0000010000 */
[----:B------:R-:W-:Y:S01]  /*add0*/  @!P0 LEA R12, R0, R5, 0x2 ;  /* 0x00000005000c8211 */ /* 0x000fe200078e10ff */
[----:B------:R-:W-:Y:S01]  /*ade0*/  USHF.R.S32.HI UR5, URZ, 0x1f, UR4 ;  /* 0x0000001fff057899 */ /* 0x000fe20008011404 */
[----:B------:R-:W0:Y:S03]  /*adf0*/  SHFL.BFLY PT, R8, R7, 0x8, 0x1f ;  /* 0x0d001f0007087f89 */ /* 0x000e2600000e0000 */
[----:B------:R-:W-:-:S04]  /*ae00*/  ULEA.HI UR5, UR5, UR4, URZ, 0x2 ;  /* 0x0000000405057291 */ /* 0x000fc8000f8f10ff */
[----:B------:R-:W-:-:S04]  /*ae10*/  USHF.L.U32 UR5, UR5, 0x2, URZ ;  /* 0x0000000205057899 */ /* 0x000fc800080006ff */
[----:B------:R-:W-:Y:S01]  /*ae20*/  ULOP3.LUT UR5, UR5, 0xfffffff0, URZ, 0xc0, !UPT ;  /* 0xfffffff005057892 */ /* 0x000fe2000f8ec0ff */
[----:B0-----:R-:W-:-:S05]  /*ae30*/  FADD.FTZ R8, R7, R8 ;  /* 0x0000000807087221 */ /* 0x001fca0000010000 */
[----:B------:R-:W0:Y:S02]  /*ae40*/  SHFL.BFLY PT, R11, R8, 0x4, 0x1f ;  /* 0x0c801f00080b7f89 */ /* 0x000e2400000e0000 */
[----:B0-----:R-:W-:-:S05]  /*ae50*/  FADD.FTZ R11, R8, R11 ;  /* 0x0000000b080b7221 */ /* 0x001fca0000010000 */
[----:B------:R-:W0:Y:S02]  /*ae60*/  SHFL.BFLY PT, R10, R11, 0x2, 0x1f ;  /* 0x0c401f000b0a7f89 */ /* 0x000e2400000e0000 */
[----:B0-----:R-:W-:-:S05]  /*ae70*/  FADD.FTZ R10, R11, R10 ;  /* 0x0000000a0b0a7221 */ /* 0x001fca0000010000 */
[----:B------:R-:W0:Y:S02]  /*ae80*/  SHFL.BFLY PT, R13, R10, 0x1, 0x1f ;  /* 0x0c201f000a0d7f89 */ /* 0x000e2400000e0000 */
[----:B0-----:R-:W-:Y:S01]  /*ae90*/  FADD.FTZ R13, R10, R13 ;  /* 0x0000000d0a0d7221 */ /* 0x001fe20000010000 */
[----:B------:R-:W-:-:S04]  /*aea0*/  CS2R R10, SRZ ;  /* 0x00000000000a7805 */ /* 0x000fc8000001ff00 */
[----:B------:R-:W-:Y:S01]  /*aeb0*/  @!P0 STS [R12+0x10], R13 ;  /* 0x0000100d0c008388 */ /* 0x000fe20000000800 */
[----:B------:R-:W-:Y:S01]  /*aec0*/  BAR.SYNC.DEFER_BLOCKING 0x0 ;  /* 0x0000000000007b1d */ /* 0x000fe20000010000 */
[----:B---3--:R-:W-:-:S05]  /*aed0*/  ISETP.NE.AND P0, PT, RZ, UR7, PT ;  /* 0x00000007ff007c0c */ /* 0x008fca000bf05270 */
[----:B------:R-:W0:Y:S01]  /*aee0*/  @!P1 LDS R13, [R2+0x10] ;  /* 0x00001000020d9984 */ /* 0x000e220000000800 */
[----:B------:R-:W-:-:S03]  /*aef0*/  ISETP.GE.AND P1, PT, R3, R18, PT ;  /* 0x000000120300720c */ /* 0x000fc60003f26270 */
[----:B0-----:R-:W0:Y:S02]  /*af00*/  SHFL.BFLY PT, R8, R13, 0x2, 0x1f ;  /* 0x0c401f000d087f89 */ /* 0x001e2400000e0000 */
[----:B0-----:R-:W-:-:S05]  /*af10*/  FADD.FTZ R5, R8, R13 ;  /* 0x0000000d08057221 */ /* 0x001fca0000010000 */
[----:B------:R-:W0:Y:S02]  /*af20*/  SHFL.BFLY PT, R8, R5, 0x1, 0x1f ;  /* 0x0c201f0005087f89 */ /* 0x000e2400000e0000 */
[----:B0-----:R-:W-:Y:S02]  /*af30*/  FADD.FTZ R7, R5, R8 ;  /* 0x0000000805077221 */ /* 0x001fe40000010000 */
[----:B------:R-:W0:Y:S04]  /*af40*/  S2R R8, SR_CTAID.X ;  /* 0x0000000000087919 */ /* 0x000e280000002500 */
[----:B------:R-:W2:Y:S02]  /*af50*/  SHFL.IDX PT, R7, R7, RZ, 0x1f ;  /* 0x00001fff07077589 */ /* 0x000ea400000e0000 */
[----:B--2---:R-:W-:-:S04]  /*af60*/  FADD.FTZ R2, R7, 9.9999999747524270788e-07 ;  /* 0x358637bd07027421 */ /* 0x004fc80000010000 */
[----:B------:R2:W3:Y:S01]  /*af70*/  MUFU.RCP R22, R2 ;  /* 0x0000000200167308 */ /* 0x0004e20000001000 */
[----:B0-----:R-:W-:Y:S05]  /*af80*/  @!P0 BRA `(.L_x_960) ;  /* 0x0000000000248947 */ /* 0x001fea0003800000 */
[----:B------:R-:W0:Y:S01]  /*af90*/  S2R R5, SR_CTAID.Y ;  /* 0x0000000000057919 */ /* 0x000e220000002600 */
[----:B------:R-:W0:Y:S08]  /*afa0*/  LDC R7, c[0x0][0x3f8] ;  /* 0x0000fe00ff077b82 */ /* 0x000e300000000800 */
[----:B--2---:R-:W2:Y:S08]  /*afb0*/  LDC R2, c[0x0][0x488] ;  /* 0x00012200ff027b82 */ /* 0x004eb00000000800 */
[----:B------:R-:W2:Y:S08]  /*afc0*/  LDC R10, c[0x0][0x40c] ;  /* 0x00010300ff0a7b82 */ /* 0x000eb00000000800 */
[----:B------:R-:W4:Y:S01]  /*afd0*/  LDC R11, c[0x0][0x3f4] ;  /* 0x0000fd00ff0b7b82 */ /* 0x000f220000000800 */
[----:B0-----:R-:W-:-:S04]  /*afe0*/  IMAD R5, R5, R7, R8 ;  /* 0x0000000705057224 */ /* 0x001fc800078e0208 */
[----:B--2---:R-:W-:-:S04]  /*aff0*/  IMAD R2, R5, R2, R10 ;  /* 0x0000000205027224 */ /* 0x004fc800078e020a */
[----:B----4-:R-:W-:-:S05]  /*b000*/  IMAD R10, R2, R11, RZ ;  /* 0x0000000b020a7224 */ /* 0x010fca00078e02ff */
[----:B------:R-:W-:-:S07]  /*b010*/  SHF.R.S32.HI R11, RZ, 0x1f, R10 ;  /* 0x0000001fff0b7819 */ /* 0x000fce000001140a */
.L_x_960:
[----:B------:R-:W-:Y:S04]  /*b020*/  BSSY.RECONVERGENT B0, `(.L_x_961) ;  /* 0x0000062000007945 */ /* 0x000fe80003800200 */
[----:B------:R-:W-:Y:S05]  /*b030*/  @P1 BRA `(.L_x_962) ;  /* 0x0000000400801947 */ /* 0x000fea0003800000 */
[----:B--2---:R-:W-:Y:S01]  /*b040*/  VIADDMNMX R2, R3, 0x80, R18, !PT ;  /* 0x0000008003027846 */ /* 0x004fe20007800112 */
        /* <DEDUP_REMOVED lines=8> */
[----:B------:R-:W2:Y:S01]  /*b0d0*/  LDCU.64 UR8, c[0x0][0x480] ;  /* 0x00009000ff0877ac */ /* 0x000ea20008000a00 */
[----:B------:R-:W-:Y:S02]  /*b0e0*/  LEA.HI R2, R2, 0x1, RZ, 0x19 ;  /* 0x0000000102027811 */ /* 0x000fe400078fc8ff */
[----:B------:R-:W-:Y:S01]  /*b0f0*/  IADD3 R15, P2, PT, R3, R10, RZ ;  /* 0x0000000a030f7210 */ /* 0x000fe20007f5e0ff */
[----:B------:R-:W-:Y:S02]  /*b100*/  UMOV UR4, 0x400 ;  /* 0x0000040000047882 */ /* 0x000fe40000000000 */
[----:B------:R-:W-:Y:S01]  /*b110*/  UIADD3 UR4, UPT, UPT, UR4, 0x420, URZ ;  /* 0x0000042004047890 */ /* 0x000fe2000fffe0ff */
[C---:B------:R-:W-:Y:S01]  /*b120*/  IMAD.SHL.U32 R5, R2.reuse, 0x80, RZ ;  /* 0x0000008002057824 */ /* 0x040fe200078e00ff */
[----:B------:R-:W-:Y:S02]  /*b130*/  LOP3.LUT R2, R2, 0x3, RZ, 0xc0, !PT ;  /* 0x0000000302027812 */ /* 0x000fe400078ec0ff */
[----:B------:R-:W-:-:S02]  /*b140*/  IADD3.X R20, PT, PT, RZ, R11, RZ, P2, !PT ;  /* 0x0000000bff147210 */ /* 0x000fc400017fe4ff */
[----:B------:R-:W-:Y:S01]  /*b150*/  LOP3.LUT R12, R5, 0x180, RZ, 0xc0, !PT ;  /* 0x00000180050c7812 */ /* 0x000fe200078ec0ff */
[----:B------:R-:W-:Y:S01]  /*b160*/  IMAD.MOV R7, RZ, RZ, -R2 ;  /* 0x000000ffff077224 */ /* 0x000fe200078e0a02 */
[----:B------:R-:W-:Y:S02]  /*b170*/  LEA R5, R4, UR5, 0x1 ;  /* 0x0000000504057c11 */ /* 0x000fe4000f8e08ff */
[----:B------:R-:W-:Y:S02]  /*b180*/  IADD3 R3, PT, PT, R3, R12, RZ ;  /* 0x0000000c03037210 */ /* 0x000fe40007ffe0ff */
[----:B--2---:R-:W-:-:S04]  /*b190*/  LEA R14, P2, R15, UR8, 0x2 ;  /* 0x000000080f0e7c11 */ /* 0x004fc8000f8410ff */
[----:B------:R-:W-:Y:S01]  /*b1a0*/  LEA.HI.X R15, R15, UR9, R20, 0x2, P2 ;  /* 0x000000090f0f7c11 */ /* 0x000fe200090f1414 */
[----:B0-----:R-:W-:-:S06]  /*b1b0*/  ULEA UR4, UR6, UR4, 0x18 ;  /* 0x0000000406047291 */ /* 0x001fcc000f8ec0ff */
[----:B------:R-:W-:Y:S02]  /*b1c0*/  IADD3 R5, PT, PT, R5, UR4, RZ ;  /* 0x0000000405057c10 */ /* 0x000fe4000fffe0ff */
[----:B------:R-:W-:-:S07]  /*b1d0*/  LEA R2, R4, UR4, 0x2 ;  /* 0x0000000404027c11 */ /* 0x000fce000f8e10ff */
.L_x_965:
[----:B--2---:R0:W3:Y:S01]  /*b1e0*/  LDS R12, [R2] ;  /* 0x00000000020c7984 */ /* 0x0040e20000000800 */
[----:B------:R-:W-:Y:S01]  /*b1f0*/  @P0 IMAD.MOV.U32 R13, RZ, RZ, R15 ;  /* 0x000000ffff0d0224 */ /* 0x000fe200078e000f */
[----:B------:R-:W-:-:S04]  /*b200*/  IADD3 R7, PT, PT, R7, 0x1, RZ ;  /* 0x0000000107077810 */ /* 0x000fc80007ffe0ff */
[----:B------:R-:W-:Y:S02]  /*b210*/  ISETP.NE.AND P3, PT, R7, RZ, PT ;  /* 0x000000ff0700720c */ /* 0x000fe40003f65270 */
[----:B0-----:R-:W-:Y:S01]  /*b220*/  IADD3 R2, PT, PT, R2, 0x200, RZ ;  /* 0x0000020002027810 */ /* 0x001fe20007ffe0ff */
[----:B---3--:R-:W-:-:S05]  /*b230*/  FMUL.FTZ R19, R12, R22 ;  /* 0x000000160c137220 */ /* 0x008fca0000410000 */
[----:B------:R-:W-:-:S04]  /*b240*/  F2FP.F16.F32.PACK_AB R12, RZ, R19 ;  /* 0x00000013ff0c723e */ /* 0x000fc800000000ff */
[----:B------:R-:W-:Y:S02]  /*b250*/  PRMT R20, R12, 0x7610, R20 ;  /* 0x000076100c147816 */ /* 0x000fe40000000014 */
[----:B------:R-:W-:Y:S02]  /*b260*/  @P0 MOV R12, R14 ;  /* 0x0000000e000c0202 */ /* 0x000fe40000000f00 */
[----:B------:R-:W-:Y:S01]  /*b270*/  IADD3 R14, P2, PT, R14, 0x200, RZ ;  /* 0x000002000e0e7810 */ /* 0x000fe20007f5e0ff */
[----:B------:R0:W-:Y:S04]  /*b280*/  STS.U16 [R5], R20 ;  /* 0x0000001405007388 */ /* 0x0001e80000000400 */
[----:B------:R2:W-:Y:S01]  /*b290*/  @P0 STG.E desc[UR36][R12.64], R19 ;  /* 0x000000130c000986 */ /* 0x0005e2000c101924 */
[----:B------:R-:W-:Y:S01]  /*b2a0*/  IMAD.X R15, RZ, RZ, R15, P2 ;  /* 0x000000ffff0f7224 */ /* 0x000fe200010e060f */
[----:B0-----:R-:W-:Y:S01]  /*b2b0*/  IADD3 R5, PT, PT, R5, 0x100, RZ ;  /* 0x0000010005057810 */ /* 0x001fe20007ffe0ff */
[----:B------:R-:W-:Y:S06]  /*b2c0*/  @P3 BRA `(.L_x_965) ;  /* 0xfffffffc00c43947 */ /* 0x000fec000383ffff */
.L_x_964:
[----:B------:R-:W-:Y:S05]  /*b2d0*/  BSYNC.RECONVERGENT B1 ;  /* 0x0000000000017941 */ /* 0x000fea0003800200 */
.L_x_963:
[----:B------:R-:W-:Y:S05]  /*b2e0*/  @!P1 BRA `(.L_x_962) ;  /* 0x0000000000d49947 */ /* 0x000fea0003800000 */
[----:B------:R-:W0:Y:S01]  /*b2f0*/  S2R R5, SR_CgaCtaId ;  /* 0x0000000000057919 */ /* 0x000e220000008800 */
[----:B------:R-:W2:Y:S01]  /*b300*/  LDCU.64 UR8, c[0x0][0x480] ;  /* 0x00009000ff0877ac */ /* 0x000ea20008000a00 */
[----:B------:R-:W-:Y:S02]  /*b310*/  MOV R2, 0x400 ;  /* 0x0000040000027802 */ /* 0x000fe40000000f00 */
[C---:B------:R-:W-:Y:S01]  /*b320*/  IADD3 R7, P0, PT, R3.reuse, R10, RZ ;  /* 0x0000000a03077210 */ /* 0x040fe20007f1e0ff */
[----:B------:R-:W-:Y:S01]  /*b330*/  UISETP.NE.AND UP0, UPT, UR7, URZ, UPT ;  /* 0x000000ff0700728c */ /* 0x000fe2000bf05270 */
[----:B------:R-:W-:Y:S02]  /*b340*/  IADD3 R2, PT, PT, R2, 0x420, RZ ;  /* 0x0000042002027810 */ /* 0x000fe40007ffe0ff */
[----:B------:R-:W-:Y:S01]  /*b350*/  LEA R10, R3, UR5, 0x1 ;  /* 0x00000005030a7c11 */ /* 0x000fe2000f8e08ff */
[----:B------:R-:W-:Y:S01]  /*b360*/  IMAD.X R14, RZ, RZ, R11, P0 ;  /* 0x000000ffff0e7224 */ /* 0x000fe200000e060b */
[----:B------:R-:W-:-:S02]  /*b370*/  ISETP.NE.AND P1, PT, RZ, UR7, PT ;  /* 0x00000007ff007c0c */ /* 0x000fc4000bf25270 */
[----:B------:R-:W-:Y:S01]  /*b380*/  PLOP3.LUT P0, PT, PT, PT, UP0, 0x80, 0x8 ;  /* 0x000000000008781c */ /* 0x000fe20003f0f008 */
[----:B------:R-:W-:Y:S01]  /*b390*/  IMAD R10, R9, -0x2, R10 ;  /* 0xfffffffe090a7824 */ /* 0x000fe200078e020a */
[----:B--2---:R-:W-:-:S04]  /*b3a0*/  LEA R12, P3, R7, UR8, 0x2 ;  /* 0x00000008070c7c11 */ /* 0x004fc8000f8610ff */
[----:B------:R-:W-:Y:S02]  /*b3b0*/  IADD3 R12, P2, PT, R12, 0x400, RZ ;  /* 0x000004000c0c7810 */ /* 0x000fe40007f5e0ff */
[----:B------:R-:W-:-:S05]  /*b3c0*/  LEA.HI.X R14, R7, UR9, R14, 0x2, P3 ;  /* 0x00000009070e7c11 */ /* 0x000fca00098f140e */
[----:B------:R-:W-:Y:S01]  /*b3d0*/  IMAD.X R13, RZ, RZ, R14, P2 ;  /* 0x000000ffff0d7224 */ /* 0x000fe200010e060e */
[----:B0-----:R-:W-:Y:S02]  /*b3e0*/  LEA R5, R5, R2, 0x18 ;  /* 0x0000000205057211 */ /* 0x001fe400078ec0ff */
[----:B------:R-:W-:-:S04]  /*b3f0*/  SHF.L.U32 R2, R9, 0x2, RZ ;  /* 0x0000000209027819 */ /* 0x000fc800000006ff */
[----:B------:R-:W-:-:S04]  /*b400*/  LEA R2, R3, -R2, 0x2 ;  /* 0x8000000203027211 */ /* 0x000fc800078e10ff */
[--C-:B------:R-:W-:Y:S02]  /*b410*/  IADD3 R2, PT, PT, R2, 0x400, R5.reuse ;  /* 0x0000040002027810 */ /* 0x100fe40007ffe005 */
[----:B------:R-:W-:-:S07]  /*b420*/  IADD3 R5, PT, PT, R10, 0x200, R5 ;  /* 0x000002000a057810 */ /* 0x000fce0007ffe005 */
.L_x_966:
[----:B------:R-:W3:Y:S01]  /*b430*/  LDS R7, [R2+-0x400] ;  /* 0xfffc000002077984 */ /* 0x000ee20000000800 */
[----:B------:R-:W-:-:S05]  /*b440*/  VIADD R3, R3, 0x200 ;  /* 0x0000020003037836 */ /* 0x000fca0000000000 */
[----:B------:R-:W-:Y:S01]  /*b450*/  ISETP.GE.AND P2, PT, R3, R18, PT ;  /* 0x000000120300720c */ /* 0x000fe20003f46270 */
[----:B---3--:R-:W-:-:S05]  /*b460*/  FMUL.FTZ R15, R7, R22 ;  /* 0x00000016070f7220 */ /* 0x008fca0000410000 */
        /* <DEDUP_REMOVED lines=11> */
[----:B0-----:R-:W-:-:S04]  /*b520*/  MOV R11, R13 ;  /* 0x0000000d000b7202 */ /* 0x001fc80000000f00 */
[----:B------:R-:W-:Y:S01]  /*b530*/  IADD3.X R13, PT, PT, RZ, R11, RZ, P3, !PT ;  /* 0x0000000bff0d7210 */ /* 0x000fe20001ffe4ff */
        /* <DEDUP_REMOVED lines=16> */
.L_x_962:
[----:B------:R-:W-:Y:S05]  /*b640*/  BSYNC.RECONVERGENT B0 ;  /* 0x0000000000007941 */ /* 0x000fea0003800200 */
.L_x_961:
[----:B------:R-:W-:Y:S01]  /*b650*/  IADD3 R25, PT, PT, R18, -0x1, RZ ;  /* 0xffffffff12197810 */ /* 0x000fe20007ffe0ff */
[----:B------:R-:W0:Y:S01]  /*b660*/  S2R R31, SR_CgaCtaId ;  /* 0x00000000001f7919 */ /* 0x000e220000008800 */
[----:B------:R-:W4:Y:S01]  /*b670*/  LDCU UR9, c[0x0][0x40c] ;  /* 0x00008180ff0977ac */ /* 0x000f220008000800 */
[----:B------:R-:W5:Y:S01]  /*b680*/  S2UR UR4, SR_CTAID.Y ;  /* 0x00000000000479c3 */ /* 0x000f620000002600 */
[----:B--2---:R-:W-:Y:S01]  /*b690*/  SHF.R.S32.HI R2, RZ, 0x1f, R25 ;  /* 0x0000001fff027819 */ /* 0x004fe20000011419 */
[----:B------:R-:W-:Y:S01]  /*b6a0*/  BSSY.RECONVERGENT B0, `(.L_x_967) ;  /* 0x0000022000007945 */ /* 0x000fe20003800200 */
[----:B------:R-:W-:Y:S01]  /*b6b0*/  SHF.L.U32 R5, R4, 0x3, RZ ;  /* 0x0000000304057819 */ /* 0x000fe200000006ff */
[----:B------:R-:W2:Y:S01]  /*b6c0*/  LDCU UR8, c[0x0][0x3f4] ;  /* 0x00007e80ff0877ac */ /* 0x000ea20008000800 */
[----:B------:R-:W-:Y:S02]  /*b6d0*/  LEA.HI R2, R2, R25, RZ, 0x2 ;  /* 0x0000001902027211 */ /* 0x000fe400078f10ff */
[----:B------:R-:W-:-:S02]  /*b6e0*/  CS2R R14, SRZ ;  /* 0x00000000000e7805 */ /* 0x000fc4000001ff00 */
[----:B------:R-:W-:Y:S01]  /*b6f0*/  LOP3.LUT R5, R5, 0xf8, RZ, 0xc0, !PT ;  /* 0x000000f805057812 */ /* 0x000fe200078ec0ff */
[----:B------:R-:W5:Y:S01]  /*b700*/  LDC R33, c[0x0][0x3f8] ;  /* 0x0000fe00ff217b82 */ /* 0x000f620000000800 */
[----:B------:R-:W-:Y:S02]  /*b710*/  LOP3.LUT R2, R2, 0xfffffffc, RZ, 0xc0, !PT ;  /* 0xfffffffc02027812 */ /* 0x000fe400078ec0ff */
[----:B------:R-:W-:Y:S02]  /*b720*/  CS2R R12, SRZ ;  /* 0x00000000000c7805 */ /* 0x000fe4000001ff00 */
[----:B------:R-:W-:Y:S02]  /*b730*/  MOV R29, 0x400 ;  /* 0x00000400001d7802 */ /* 0x000fe40000000f00 */
[----:B------:R-:W-:Y:S01]  /*b740*/  SHF.L.U32 R3, R4, 0x4, RZ ;  /* 0x0000000404037819 */ /* 0x000fe200000006ff */
[----:B------:R-:W-:Y:S01]  /*b750*/  IMAD.IADD R27, R25, 0x1, -R2 ;  /* 0x00000001191b7824 */ /* 0x000fe200078e0a02 */
[----:B------:R-:W-:-:S02]  /*b760*/  IADD3 R2, PT, PT, R29, 0x220, RZ ;  /* 0x000002201d027810 */ /* 0x000fc40007ffe0ff */
[----:B------:R-:W-:Y:S02]  /*b770*/  LOP3.LUT R3, R3, 0x1f0, RZ, 0xc0, !PT ;  /* 0x000001f003037812 */ /* 0x000fe400078ec0ff */
[----:B------:R-:W-:Y:S01]  /*b780*/  ISETP.NE.AND P0, PT, R0, R27, PT ;  /* 0x0000001b0000720c */ /* 0x000fe20003f05270 */
[----:B--2---:R-:W-:-:S03]  /*b790*/  IMAD R37, R6, UR8, R5 ;  /* 0x0000000806257c24 */ /* 0x004fc6000f8e0205 */
[----:B----4-:R-:W-:-:S04]  /*b7a0*/  ISETP.NE.OR P0, PT, RZ, UR9, P0 ;  /* 0x00000009ff007c0c */ /* 0x010fc80008705670 */
[----:B------:R-:W-:Y:S02]  /*b7b0*/  ISETP.GT.U32.OR P0, PT, R5, 0x9f, P0 ;  /* 0x0000009f0500780c */ /* 0x000fe40000704470 */
[----:B0-----:R-:W-:Y:S01]  /*b7c0*/  LEA R2, R31, R2, 0x18 ;  /* 0x000000021f027211 */ /* 0x001fe200078ec0ff */
[----:B-----5:R-:W-:-:S04]  /*b7d0*/  IMAD R10, R33, UR4, R8 ;  /* 0x00000004210a7c24 */ /* 0x020fc8000f8e0208 */
[----:B------:R-:W-:Y:S02]  /*b7e0*/  IMAD.IADD R28, R2, 0x1, R3 ;  /* 0x00000001021c7824 */ /* 0x000fe400078e0203 */
[----:B------:R-:W-:-:S04]  /*b7f0*/  IMAD R10, R10, 0xa0, RZ ;  /* 0x000000a00a0a7824 */ /* 0x000fc800078e02ff */
[----:B------:R-:W-:Y:S01]  /*b800*/  IMAD R35, R10, UR8, R5 ;  /* 0x000000080a237c24 */ /* 0x000fe2000f8e0205 */
[----:B------:R-:W-:Y:S06]  /*b810*/  @P0 BRA `(.L_x_968) ;  /* 0x0000000000280947 */ /* 0x000fec0003800000 */
[----:B------:R-:W0:Y:S01]  /*b820*/  LDCU.64 UR6, c[0x0][0x3b0] ;  /* 0x00007600ff0677ac */ /* 0x000e220008000a00 */
[----:B------:R-:W-:Y:S01]  /*b830*/  HFMA2 R15, -RZ, RZ, 0, 0 ;  /* 0x00000000ff0f7431 */ /* 0x000fe200000001ff */
[----:B0-----:R-:W-:-:S04]  /*b840*/  UISETP.NE.U32.AND UP0, UPT, UR6, URZ, UPT ;  /* 0x000000ff0600728c */ /* 0x001fc8000bf05070 */
[----:B------:R-:W-:-:S09]  /*b850*/  UISETP.NE.AND.EX UP0, UPT, UR7, URZ, UPT, UP0 ;  /* 0x000000ff0700728c */ /* 0x000fd2000bf05300 */
[----:B------:R-:W-:Y:S05]  /*b860*/  BRA.U !UP0, `(.L_x_969) ;  /* 0x0000000108107547 */ /* 0x000fea000b800000 */
[----:B------:R-:W0:Y:S01]  /*b870*/  LDC.64 R12, c[0x0][0x3b0] ;  /* 0x0000ec00ff0c7b82 */ /* 0x000e220000000a00 */
[----:B------:R-:W-:-:S04]  /*b880*/  IMAD R3, R8, 0xa0, R5 ;  /* 0x000000a008037824 */ /* 0x000fc800078e0205 */
[----:B0-----:R-:W-:-:S06]  /*b890*/  IMAD.WIDE.U32 R12, R3, 0x2, R12 ;  /* 0x00000002030c7825 */ /* 0x001fcc00078e000c */
[----:B------:R-:W5:Y:S02]  /*b8a0*/  LDG.E.128 R12, desc[UR36][R12.64] ;  /* 0x000000240c0c7981 */ /* 0x000f64000c1e1d00 */
.L_x_969:
[----:B-----5:R0:W-:Y:S02]  /*b8b0*/  STS.128 [R28], R12 ;  /* 0x0000000c1c007388 */ /* 0x0201e40000000c00 */
.L_x_968:
[----:B------:R-:W-:Y:S05]  /*b8c0*/  BSYNC.RECONVERGENT B0 ;  /* 0x0000000000007941 */ /* 0x000fea0003800200 */
.L_x_967:
[----:B------:R-:W-:Y:S01]  /*b8d0*/  ISETP.GT.U32.AND P0, PT, R5, 0x9f, PT ;  /* 0x0000009f0500780c */ /* 0x000fe20003f04070 */
[----:B------:R-:W-:Y:S01]  /*b8e0*/  BAR.SYNC.DEFER_BLOCKING 0x0 ;  /* 0x0000000000007b1d */ /* 0x000fe20000010000 */
[----:B------:R-:W-:Y:S01]  /*b8f0*/  HFMA2 R24, -RZ, RZ, 0, 0 ;  /* 0x00000000ff187431 */ /* 0x000fe200000001ff */
[----:B------:R-:W-:Y:S02]  /*b900*/  MOV R11, RZ ;  /* 0x000000ff000b7202 */ /* 0x000fe40000000f00 */
[----:B------:R-:W-:Y:S01]  /*b910*/  CS2R R20, SRZ ;  /* 0x0000000000147805 */ /* 0x000fe2000001ff00 */
[----:B------:R-:W-:Y:S01]  /*b920*/  IMAD.MOV.U32 R19, RZ, RZ, RZ ;  /* 0x000000ffff137224 */ /* 0x000fe200078e00ff */
[----:B---3--:R-:W-:Y:S01]  /*b930*/  CS2R R22, SRZ ;  /* 0x0000000000167805 */ /* 0x008fe2000001ff00 */
[----:B------:R-:W2:Y:S01]  /*b940*/  LDCU UR10, c[0x0][0x40c] ;  /* 0x00008180ff0a77ac */ /* 0x000ea20008000800 */
[----:B------:R-:W-:Y:S01]  /*b950*/  BSSY.RECONVERGENT B0, `(.L_x_970) ;  /* 0x000020b000007945 */ /* 0x000fe20003800200 */
[----:B------:R-:W-:-:S03]  /*b960*/  MOV R26, RZ ;  /* 0x000000ff001a7202 */ /* 0x000fc60000000f00 */
[----:B------:R-:W-:Y:S05]  /*b970*/  @P0 BRA `(.L_x_971) ;  /* 0x0000002000200947 */ /* 0x000fea0003800000 */
[----:B------:R-:W3:Y:S01]  /*b980*/  LDC.64 R6, c[0x0][0x3c0] ;  /* 0x0000f000ff067b82 */ /* 0x000ee20000000a00 */
[----:B------:R-:W-:Y:S01]  /*b990*/  IMAD.IADD R46, R0, 0x1, R9 ;  /* 0x00000001002e7824 */ /* 0x000fe200078e0209 */
[----:B------:R-:W-:Y:S01]  /*b9a0*/  VIMNMX R45, PT, PT, R25, UR8, PT ;  /* 0x00000008192d7c48 */ /* 0x000fe2000bfe0100 */
[----:B------:R-:W-:Y:S01]  /*b9b0*/  BSSY.RECONVERGENT B1, `(.L_x_972) ;  /* 0x00000f1000017945 */ /* 0x000fe20003800200 */
[----:B------:R-:W-:Y:S02]  /*b9c0*/  IADD3 R44, PT, PT, R29, 0x420, RZ ;  /* 0x000004201d2c7810 */ /* 0x000fe40007ffe0ff */
[----:B------:R-:W-:Y:S02]  /*b9d0*/  ISETP.GE.AND P0, PT, R46, R45, PT ;  /* 0x0000002d2e00720c */ /* 0x000fe40003f06270 */
[----:B------:R-:W-:Y:S02]  /*b9e0*/  LEA R44, R31, R44, 0x18 ;  /* 0x0000002c1f2c7211 */ /* 0x000fe400078ec0ff */
[----:B------:R-:W-:-:S03]  /*b9f0*/  MOV R11, RZ ;  /* 0x000000ff000b7202 */ /* 0x000fc60000000f00 */
[----:B------:R-:W-:Y:S02]  /*ba00*/  VIADD R29, R44, UR5 ;  /* 0x000000052c1d7c36 */ /* 0x000fe40008000000 */
[----:B---3--:R-:W-:-:S04]  /*ba10*/  IMAD.WIDE R2, R35, 0x2, R6 ;  /* 0x0000000223027825 */ /* 0x008fc800078e0206 */
[----:B------:R-:W-:Y:S01]  /*ba20*/  IMAD.WIDE R6, R37, 0x2, R6 ;  /* 0x0000000225067825 */ /* 0x000fe200078e0206 */
[----:B------:R-:W-:Y:S06]  /*ba30*/  @P0 BRA `(.L_x_973) ;  /* 0x0000000c00a00947 */ /* 0x000fec0003800000 */
[----:B------:R-:W-:Y:S01]  /*ba40*/  VIADDMNMX R11, R46, 0x4, R45, !PT ;  /* 0x000000042e0b7846 */ /* 0x000fe2000780012d */
[----:B------:R-:W3:Y:S01]  /*ba50*/  LDC.64 R30, c[0x0][0x458] ;  /* 0x00011600ff1e7b82 */ /* 0x000ee20000000a00 */
[----:B------:R-:W-:Y:S01]  /*ba60*/  LOP3.LUT R36, RZ, R9, RZ, 0x33, !PT ;  /* 0x00000009ff247212 */ /* 0x000fe200078e33ff */
[----:B------:R-:W-:Y:S01]  /*ba70*/  IMAD R20, R17, R33, R8 ;  /* 0x0000002111147224 */ /* 0x000fe200078e0208 */
[----:B------:R-:W-:Y:S01]  /*ba80*/  BSSY.RECONVERGENT B2, `(.L_x_974) ;  /* 0x000004c000027945 */ /* 0x000fe20003800200 */
[----:B------:R-:W-:Y:S01]  /*ba90*/  HFMA2 R26, -RZ, RZ, 0, 0 ;  /* 0x00000000ff1a7431 */ /* 0x000fe200000001ff */
[----:B------:R-:W-:Y:S01]  /*baa0*/  IADD3 R36, PT, PT, -R0, R11, R36 ;  /* 0x0000000b00247210 */ /* 0x000fe20007ffe124 */
[----:B------:R-:W-:Y:S01]  /*bab0*/  IMAD R11, R20, 0xa0, R5 ;  /* 0x000000a0140b7824 */ /* 0x000fe200078e0205 */
[----:B------:R-:W-:Y:S02]  /*bac0*/  MOV R52, R46 ;  /* 0x0000002e00347202 */ /* 0x000fe40000000f00 */
[----:B------:R-:W-:-:S02]  /*bad0*/  CS2R R22, SRZ ;  /* 0x0000000000167805 */ /* 0x000fc4000001ff00 */
[----:B------:R-:W-:Y:S01]  /*bae0*/  LOP3.LUT R19, R36, 0xc, RZ, 0xc0, !PT ;  /* 0x0000000c24137812 */ /* 0x000fe200078ec0ff */
[----:B------:R-:W-:Y:S01]  /*baf0*/  IMAD.MOV.U32 R24, RZ, RZ, RZ ;  /* 0x000000ffff187224 */ /* 0x000fe200078e00ff */
[----:B------:R-:W-:Y:S02]  /*bb00*/  CS2R R20, SRZ ;  /* 0x0000000000147805 */ /* 0x000fe4000001ff00 */
[----:B------:R-:W-:Y:S01]  /*bb10*/  ISETP.NE.AND P0, PT, R19, 0xc, PT ;  /* 0x0000000c1300780c */ /* 0x000fe20003f05270 */
[----:B------:R-:W-:Y:S02]  /*bb20*/  HFMA2 R19, -RZ, RZ, 0, 0 ;  /* 0x00000000ff137431 */ /* 0x000fe400000001ff */
[----:B---3--:R-:W-:Y:S01]  /*bb30*/  IMAD.WIDE R30, R11, 0x2, R30 ;  /* 0x000000020b1e7825 */ /* 0x008fe200078e021e */
[----:B------:R-:W-:-:S09]  /*bb40*/  MOV R11, RZ ;  /* 0x000000ff000b7202 */ /* 0x000fd20000000f00 */
[----:B------:R-:W-:Y:S05]  /*bb50*/  @!P0 BRA `(.L_x_975) ;  /* 0x0000000000f88947 */ /* 0x000fea0003800000 */
[----:B------:R-:W3:Y:S01]  /*bb60*/  LDCU.64 UR6, c[0x0][0x3c0] ;  /* 0x00007800ff0677ac */ /* 0x000ee20008000a00 */
[----:B------:R-:W-:Y:S01]  /*bb70*/  IMAD R32, R46, 0xa0, RZ ;  /* 0x000000a02e207824 */ /* 0x000fe200078e02ff */
[----:B------:R-:W-:Y:S02]  /*bb80*/  LEA.HI R26, R36, 0x1, RZ, 0x1e ;  /* 0x00000001241a7811 */ /* 0x000fe400078ff0ff */
[----:B------:R-:W-:Y:S01]  /*bb90*/  MOV R52, R46 ;  /* 0x0000002e00347202 */ /* 0x000fe20000000f00 */
[----:B------:R-:W-:-:S04]  /*bba0*/  IMAD.WIDE.U32 R32, R32, 0x2, RZ ;  /* 0x0000000220207825 */ /* 0x000fc800078e00ff */
[----:B------:R-:W-:-:S04]  /*bbb0*/  IMAD.WIDE R34, R35, 0x2, R32 ;  /* 0x0000000223227825 */ /* 0x000fc800078e0220 */
[----:B------:R-:W-:Y:S01]  /*bbc0*/  IMAD.WIDE R32, R37, 0x2, R32 ;  /* 0x0000000225207825 */ /* 0x000fe200078e0220 */
[----:B---3--:R-:W-:Y:S02]  /*bbd0*/  IADD3 R53, P0, PT, R34, UR6, RZ ;  /* 0x0000000622357c10 */ /* 0x008fe4000ff1e0ff */
[----:B------:R-:W-:Y:S02]  /*bbe0*/  IADD3 R47, P1, PT, R32, UR6, RZ ;  /* 0x00000006202f7c10 */ /* 0x000fe4000ff3e0ff */
[----:B------:R-:W-:Y:S01]  /*bbf0*/  LOP3.LUT R32, R26, 0x3, RZ, 0xc0, !PT ;  /* 0x000000031a207812 */ /* 0x000fe200078ec0ff */
[----:B------:R-:W-:Y:S01]  /*bc00*/  IMAD.MOV.U32 R26, RZ, RZ, RZ ;  /* 0x000000ffff1a7224 */ /* 0x000fe200078e00ff */
[----:B------:R-:W-:Y:S02]  /*bc10*/  IADD3.X R54, PT, PT, R33, UR7, RZ, P1, !PT ;  /* 0x0000000721367c10 */ /* 0x000fe40008ffe4ff */
[----:B------:R-:W-:Y:S02]  /*bc20*/  LEA R33, R0, UR5, 0x1 ;  /* 0x0000000500217c11 */ /* 0x000fe4000f8e08ff */
[----:B------:R-:W-:Y:S01]  /*bc30*/  IADD3.X R60, PT, PT, R35, UR7, RZ, P0, !PT ;  /* 0x00000007233c7c10 */ /* 0x000fe200087fe4ff */
[----:B------:R-:W-:Y:S01]  /*bc40*/  IMAD.MOV R35, RZ, RZ, -R32 ;  /* 0x000000ffff237224 */ /* 0x000fe200078e0a20 */
[----:B------:R-:W-:-:S07]  /*bc50*/  IADD3 R34, PT, PT, R44, R33, RZ ;  /* 0x000000212c227210 */ /* 0x000fce0007ffe0ff */
.L_x_977:
[----:B------:R-:W-:Y:S01]  /*bc60*/  MOV R32, R47 ;  /* 0x0000002f00207202 */ /* 0x000fe20000000f00 */
[----:B------:R-:W3:Y:S01]  /*bc70*/  LDS.U16 R37, [R34] ;  /* 0x0000000022257984 */ /* 0x000ee20000000400 */
[----:B------:R-:W-:-:S05]  /*bc80*/  MOV R33, R54 ;  /* 0x0000003600217202 */ /* 0x000fca0000000f00 */
[----:B------:R4:W5:Y:S01]  /*bc90*/  LDG.E.128 R40, desc[UR36][R32.64] ;  /* 0x0000002420287981 */ /* 0x000962000c1e1d00 */
[----:B------:R-:W-:Y:S01]  /*bca0*/  UISETP.NE.AND UP0, UPT, UR9, URZ, UPT ;  /* 0x000000ff0900728c */ /* 0x000fe2000bf05270 */
[----:B---3--:R-:W-:-:S08]  /*bcb0*/  HADD2.F32 R37, -RZ, R37.H0_H0 ;  /* 0x20000025ff257230 */ /* 0x008fd00000004100 */
[----:B----4-:R-:W-:Y:S05]  /*bcc0*/  BRA.U UP0, `(.L_x_976) ;  /* 0x0000000100387547 */ /* 0x010fea000b800000 */
[----:B------:R-:W-:Y:S01]  /*bcd0*/  ISETP.NE.AND P0, PT, R217, RZ, PT ;  /* 0x000000ffd900720c */ /* 0x000fe20003f05270 */
[----:B------:R-:W3:-:S12]  /*bce0*/  LDS.128 R48, [R28] ;  /* 0x000000001c307984 */ /* 0x000ed80000000c00 */
[----:B------:R-:W4:Y:S01]  /*bcf0*/  @P0 LDG.E.128 R56, desc[UR36][R30.64] ;  /* 0x000000241e380981 */ /* 0x000f22000c1e1d00 */
[----:B------:R-:W-:Y:S01]  /*bd00*/  IMAD.MOV.U32 R32, RZ, RZ, R53 ;  /* 0x000000ffff207224 */ /* 0x000fe200078e0035 */
[----:B------:R-:W-:Y:S01]  /*bd10*/  MOV R33, R60 ;  /* 0x0000003c00217202 */ /* 0x000fe20000000f00 */
[----:B---3-5:R-:W-:Y:S02]  /*bd20*/  HFMA2 R40, R40, 1, 1, R48 ;  /* 0x3c003c0028287831 */ /* 0x028fe40000000030 */
[----:B------:R-:W-:Y:S02]  /*bd30*/  HADD2 R41, R41, R49 ;  /* 0x0000003129297230 */ /* 0x000fe40000000000 */
[----:B------:R-:W-:Y:S02]  /*bd40*/  HFMA2 R42, R42, 1, 1, R50 ;  /* 0x3c003c002a2a7831 */ /* 0x000fe40000000032 */
[----:B------:R-:W-:Y:S02]  /*bd50*/  HADD2 R43, R43, R51 ;  /* 0x000000332b2b7230 */ /* 0x000fe40000000000 */
[----:B----4-:R-:W-:-:S02]  /*bd60*/  @P0 HMUL2 R40, R40, R56 ;  /* 0x0000003828280232 */ /* 0x010fc40000000000 */
[----:B------:R-:W-:Y:S02]  /*bd70*/  @P0 HFMA2 R41, R41, R57, -RZ ;  /* 0x0000003929290231 */ /* 0x000fe400001000ff */
[----:B------:R-:W-:Y:S02]  /*bd80*/  @P0 HMUL2 R42, R42, R58 ;  /* 0x0000003a2a2a0232 */ /* 0x000fe40000000000 */
[----:B------:R-:W-:-:S05]  /*bd90*/  @P0 HFMA2 R43, R43, R59, -RZ ;  /* 0x0000003b2b2b0231 */ /* 0x000fca00001000ff */
[----:B------:R3:W-:Y:S02]  /*bda0*/  STG.E.128 desc[UR36][R32.64], R40 ;  /* 0x0000002820007986 */ /* 0x0007e4000c101d24 */
.L_x_976:
[----:B------:R-:W-:Y:S01]  /*bdb0*/  IADD3 R35, PT, PT, R35, 0x1, RZ ;  /* 0x0000000123237810 */ /* 0x000fe20007ffe0ff */
[----:B---3-5:R-:W-:Y:S01]  /*bdc0*/  HADD2.F32 R32, -RZ, R40.H0_H0 ;  /* 0x20000028ff207230 */ /* 0x028fe20000004100 */
[----:B------:R-:W-:Y:S01]  /*bdd0*/  IADD3 R53, P1, PT, R53, 0x500, RZ ;  /* 0x0000050035357810 */ /* 0x000fe20007f3e0ff */
[--C-:B------:R-:W-:Y:S01]  /*bde0*/  HADD2.F32 R33, -RZ, R41.reuse.H0_H0 ;  /* 0x20000029ff217230 */ /* 0x100fe20000004100 */
[----:B------:R-:W-:Y:S01]  /*bdf0*/  ISETP.NE.AND P0, PT, R35, RZ, PT ;  /* 0x000000ff2300720c */ /* 0x000fe20003f05270 */
[----:B-1----:R-:W-:Y:S01]  /*be00*/  HADD2.F32 R38, -RZ, R41.H1_H1 ;  /* 0x30000029ff267230 */ /* 0x002fe20000004100 */
[----:B------:R-:W-:Y:S01]  /*be10*/  IADD3 R47, P2, PT, R47, 0x500, RZ ;  /* 0x000005002f2f7810 */ /* 0x000fe20007f5e0ff */
[----:B------:R-:W-:Y:S02]  /*be20*/  HADD2.F32 R39, -RZ, R42.H0_H0 ;  /* 0x2000002aff277230 */ /* 0x000fe40000004100 */
[----:B------:R-:W-:Y:S01]  /*be30*/  FFMA.FTZ R26, R37, R32, R26 ;  /* 0x00000020251a7223 */ /* 0x000fe2000001001a */
[----:B------:R-:W-:-:S02]  /*be40*/  HADD2.F32 R40, -RZ, R40.H1_H1 ;  /* 0x30000028ff287230 */ /* 0x000fc40000004100 */
[C---:B------:R-:W-:Y:S01]  /*be50*/  FFMA.FTZ R24, R37.reuse, R33, R24 ;  /* 0x0000002125187223 */ /* 0x040fe20000010018 */
[----:B------:R-:W-:Y:S02]  /*be60*/  HADD2.F32 R42, -RZ, R42.H1_H1 ;  /* 0x3000002aff2a7230 */ /* 0x000fe40000004100 */
[C---:B------:R-:W-:Y:S01]  /*be70*/  FFMA.FTZ R21, R37.reuse, R38, R21 ;  /* 0x0000002625157223 */ /* 0x040fe20000010015 */
[--C-:B------:R-:W-:Y:S02]  /*be80*/  HADD2.F32 R41, -RZ, R43.reuse.H0_H0 ;  /* 0x2000002bff297230 */ /* 0x100fe40000004100 */
[C---:B------:R-:W-:Y:S01]  /*be90*/  FFMA.FTZ R23, R37.reuse, R40, R23 ;  /* 0x0000002825177223 */ /* 0x040fe20000010017 */
[----:B------:R-:W-:Y:S02]  /*bea0*/  HADD2.F32 R48, -RZ, R43.H1_H1 ;  /* 0x3000002bff307230 */ /* 0x000fe40000004100 */
[C---:B------:R-:W-:Y:S01]  /*beb0*/  FFMA.FTZ R22, R37.reuse, R39, R22 ;  /* 0x0000002725167223 */ /* 0x040fe20000010016 */
[C---:B------:R-:W-:Y:S01]  /*bec0*/  FFMA.FTZ R19, R37.reuse, R42, R19 ;  /* 0x0000002a25137223 */ /* 0x040fe20000010013 */
[----:B------:R-:W-:Y:S01]  /*bed0*/  FFMA.FTZ R20, R37, R41, R20 ;  /* 0x0000002925147223 */ /* 0x000fe20000010014 */
[----:B------:R-:W-:-:S02]  /*bee0*/  VIADD R52, R52, 0x4 ;  /* 0x0000000434347836 */ /* 0x000fc40000000000 */
[----:B------:R-:W-:Y:S01]  /*bef0*/  FFMA.FTZ R11, R37, R48, R11 ;  /* 0x00000030250b7223 */ /* 0x000fe2000001000b */
[----:B------:R-:W-:Y:S01]  /*bf00*/  IADD3 R34, PT, PT, R34, 0x8, RZ ;  /* 0x0000000822227810 */ /* 0x000fe20007ffe0ff */
[----:B------:R-:W-:Y:S01]  /*bf10*/  IMAD.X R60, RZ, RZ, R60, P1 ;  /* 0x000000ffff3c7224 */ /* 0x000fe200008e063c */
[----:B------:R-:W-:Y:S01]  /*bf20*/  IADD3.X R54, PT, PT, RZ, R54, RZ, P2, !PT ;  /* 0x00000036ff367210 */ /* 0x000fe200017fe4ff */
[----:B------:R-:W-:Y:S06]  /*bf30*/  @P0 BRA `(.L_x_977) ;  /* 0xfffffffc00480947 */ /* 0x000fec000383ffff */
.L_x_975:
[----:B--2---:R-:W-:Y:S05]  /*bf40*/  BSYNC.RECONVERGENT B2 ;  /* 0x0000000000027941 */ /* 0x004fea0003800200 */
.L_x_974:
[----:B------:R-:W-:-:S13]  /*bf50*/  ISETP.GE.U32.AND P0, PT, R36, 0xc, PT ;  /* 0x0000000c2400780c */ /* 0x000fda0003f06070 */
[----:B------:R-:W-:Y:S05]  /*bf60*/  @!P0 BRA `(.L_x_973) ;  /* 0x0000000800548947 */ /* 0x000fea0003800000 */
[----:B------:R-:W2:Y:S02]  /*bf70*/  LDCU UR4, c[0x0][0x40c] ;  /* 0x00008180ff0477ac */ /* 0x000ea40008000800 */
[----:B--2---:R-:W-:-:S06]  /*bf80*/  UISETP.NE.AND UP0, UPT, UR4, URZ, UPT ;  /* 0x000000ff0400728c */ /* 0x004fcc000bf05270 */
[----:B------:R-:W-:-:S13]  /*bf90*/  PLOP3.LUT P1, PT, PT, PT, UP0, 0x80, 0x8 ;  /* 0x000000000008781c */ /* 0x000fda0003f2f008 */
.L_x_983:
[----:B------:R-:W-:Y:S01]  /*bfa0*/  IMAD R41, R52, 0xa0, RZ ;  /* 0x000000a034297824 */ /* 0x000fe200078e02ff */
[----:B------:R-:W-:-:S03]  /*bfb0*/  ISETP.NE.AND P0, PT, R217, RZ, PT ;  /* 0x000000ffd900720c */ /* 0x000fc60003f05270 */
[----:B------:R-:W-:-:S06]  /*bfc0*/  IMAD.WIDE.U32 R48, R41, 0x2, R6 ;  /* 0x0000000229307825 */ /* 0x000fcc00078e0006 */
[----:B------:R-:W5:Y:S01]  /*bfd0*/  LDG.E.128 R48, desc[UR36][R48.64] ;  /* 0x0000002430307981 */ /* 0x000f62000c1e1d00 */
[----:B------:R-:W-:Y:S04]  /*bfe0*/  BSSY.RECONVERGENT B2, `(.L_x_978) ;  /* 0x000000e000027945 */ /* 0x000fe80003800200 */
[----:B------:R-:W-:Y:S05]  /*bff0*/  @P1 BRA `(.L_x_979) ;  /* 0x0000000000301947 */ /* 0x000fea0003800000 */
[----:B-1----:R-:W2:Y:S04]  /*c000*/  @P0 LDG.E.128 R36, desc[UR36][R30.64] ;  /* 0x000000241e240981 */ /* 0x002ea8000c1e1d00 */
        /* <DEDUP_REMOVED lines=11> */
.L_x_979:
[----:B------:R-:W-:Y:S05]  /*c0c0*/  BSYNC.RECONVERGENT B2 ;  /* 0x0000000000027941 */ /* 0x000fea0003800200 */
.L_x_978:
[C---:B--2---:R-:W-:Y:S01]  /*c0d0*/  IADD3 R33, PT, PT, R41.reuse, 0x280, RZ ;  /* 0x0000028029217810 */ /* 0x044fe20007ffe0ff */
[C---:B------:R-:W-:Y:S01]  /*c0e0*/  VIADD R61, R41.reuse, 0x780 ;  /* 0x00000780293d7836 */ /* 0x040fe20000000000 */
[----:B------:R-:W-:Y:S01]  /*c0f0*/  IADD3 R37, PT, PT, R41, 0x500, RZ ;  /* 0x0000050029257810 */ /* 0x000fe20007ffe0ff */
[----:B------:R-:W-:Y:S02]  /*c100*/  UISETP.NE.AND UP0, UPT, UR10, URZ, UPT ;  /* 0x000000ff0a00728c */ /* 0x000fe4000bf05270 */
[----:B------:R-:W-:-:S04]  /*c110*/  IMAD.WIDE.U32 R40, R33, 0x2, R6 ;  /* 0x0000000221287825 */ /* 0x000fc800078e0006 */
[----:B------:R-:W-:Y:S01]  /*c120*/  PLOP3.LUT P1, PT, PT, PT, UP0, 0x80, 0x8 ;  /* 0x000000000008781c */ /* 0x000fe20003f2f008 */
[--C-:B------:R-:W-:Y:S01]  /*c130*/  IMAD.WIDE.U32 R34, R37, 0x2, R6.reuse ;  /* 0x0000000225227825 */ /* 0x100fe200078e0006 */
[----:B------:R-:W5:Y:S03]  /*c140*/  LDG.E.128 R40, desc[UR36][R40.64] ;  /* 0x0000002428287981 */ /* 0x000f66000c1e1d00 */
[----:B-1----:R-:W-:-:S08]  /*c150*/  IMAD.WIDE.U32 R38, R61, 0x2, R6 ;  /* 0x000000023d267825 */ /* 0x002fd000078e0006 */
[----:B------:R-:W-:Y:S05]  /*c160*/  @P1 BRA `(.L_x_980) ;  /* 0x0000000000301947 */ /* 0x000fea0003800000 */
[----:B------:R-:W2:Y:S01]  /*c170*/  @P0 LDG.E.128 R56, desc[UR36][R30.64] ;  /* 0x000000241e380981 */ /* 0x000ea2000c1e1d00 */
[----:B------:R-:W-:-:S03]  /*c180*/  IMAD.WIDE.U32 R32, R33, 0x2, R2 ;  /* 0x0000000221207825 */ /* 0x000fc600078e0002 */
[----:B------:R-:W1:Y:S02]  /*c190*/  LDS.128 R64, [R28] ;  /* 0x000000001c407984 */ /* 0x000e640000000c00 */
[----:B-1---5:R-:W-:Y:S02]  /*c1a0*/  HFMA2 R40, R40, 1, 1, R64 ;  /* 0x3c003c0028287831 */ /* 0x022fe40000000040 */
[----:B------:R-:W-:Y:S02]  /*c1b0*/  HADD2 R41, R41, R65 ;  /* 0x0000004129297230 */ /* 0x000fe40000000000 */
[----:B------:R-:W-:Y:S02]  /*c1c0*/  HFMA2 R42, R42, 1, 1, R66 ;  /* 0x3c003c002a2a7831 */ /* 0x000fe40000000042 */
[----:B------:R-:W-:Y:S02]  /*c1d0*/  HADD2 R43, R43, R67 ;  /* 0x000000432b2b7230 */ /* 0x000fe40000000000 */
[----:B--2---:R-:W-:-:S02]  /*c1e0*/  @P0 HMUL2 R40, R40, R56 ;  /* 0x0000003828280232 */ /* 0x004fc40000000000 */
[----:B------:R-:W-:Y:S02]  /*c1f0*/  @P0 HFMA2 R41, R41, R57, -RZ ;  /* 0x0000003929290231 */ /* 0x000fe400001000ff */
[----:B------:R-:W-:Y:S02]  /*c200*/  @P0 HMUL2 R42, R42, R58 ;  /* 0x0000003a2a2a0232 */ /* 0x000fe40000000000 */
[----:B------:R-:W-:-:S05]  /*c210*/  @P0 HFMA2 R43, R43, R59, -RZ ;  /* 0x0000003b2b2b0231 */ /* 0x000fca00001000ff */
[----:B------:R1:W-:Y:S02]  /*c220*/  STG.E.128 desc[UR36][R32.64], R40 ;  /* 0x0000002820007986 */ /* 0x0003e4000c101d24 */
.L_x_980:
[----:B-1----:R-:W5:Y:S01]  /*c230*/  LDG.E.128 R32, desc[UR36][R34.64] ;  /* 0x0000002422207981 */ /* 0x002f62000c1e1d00 */
[----:B------:R-:W-:Y:S05]  /*c240*/  @P1 BRA `(.L_x_981) ;  /* 0x0000000000301947 */ /* 0x000fea0003800000 */
[----:B------:R-:W2:Y:S01]  /*c250*/  @P0 LDG.E.128 R56, desc[UR36][R30.64] ;  /* 0x000000241e380981 */ /* 0x000ea2000c1e1d00 */
[----:B------:R-:W-:-:S03]  /*c260*/  IMAD.WIDE.U32 R36, R37, 0x2, R2 ;  /* 0x0000000225247825 */ /* 0x000fc600078e0002 */
[----:B------:R-:W1:Y:S02]  /*c270*/  LDS.128 R64, [R28] ;  /* 0x000000001c407984 */ /* 0x000e640000000c00 */
[----:B-1---5:R-:W-:Y:S02]  /*c280*/  HADD2 R32, R32, R64 ;  /* 0x0000004020207230 */ /* 0x022fe40000000000 */
[----:B------:R-:W-:Y:S02]  /*c290*/  HFMA2 R33, R33, 1, 1, R65 ;  /* 0x3c003c0021217831 */ /* 0x000fe40000000041 */
[----:B------:R-:W-:Y:S02]  /*c2a0*/  HADD2 R34, R34, R66 ;  /* 0x0000004222227230 */ /* 0x000fe40000000000 */
[----:B------:R-:W-:Y:S02]  /*c2b0*/  HFMA2 R35, R35, 1, 1, R67 ;  /* 0x3c003c0023237831 */ /* 0x000fe40000000043 */
[----:B--2---:R-:W-:-:S02]  /*c2c0*/  @P0 HMUL2 R32, R32, R56 ;  /* 0x0000003820200232 */ /* 0x004fc40000000000 */
[----:B------:R-:W-:Y:S02]  /*c2d0*/  @P0 HFMA2 R33, R33, R57, -RZ ;  /* 0x0000003921210231 */ /* 0x000fe400001000ff */
[----:B------:R-:W-:Y:S02]  /*c2e0*/  @P0 HMUL2 R34, R34, R58 ;  /* 0x0000003a22220232 */ /* 0x000fe40000000000 */
[----:B------:R-:W-:-:S05]  /*c2f0*/  @P0 HFMA2 R35, R35, R59, -RZ ;  /* 0x0000003b23230231 */ /* 0x000fca00001000ff */
[----:B------:R1:W-:Y:S02]  /*c300*/  STG.E.128 desc[UR36][R36.64], R32 ;  /* 0x0000002024007986 */ /* 0x0003e4000c101d24 */
.L_x_981:
[----:B-1----:R-:W5:Y:S01]  /*c310*/  LDG.E.128 R36, desc[UR36][R38.64] ;  /* 0x0000002426247981 */ /* 0x002f62000c1e1d00 */
[----:B------:R-:W-:Y:S01]  /*c320*/  IADD3 R54, PT, PT, R52, -R9, RZ ;  /* 0x8000000934367210 */ /* 0x000fe20007ffe0ff */
[--C-:B-----5:R-:W-:Y:S02]  /*c330*/  HADD2.F32 R55, -RZ, R49.reuse.H0_H0 ;  /* 0x20000031ff377230 */ /* 0x120fe40000004100 */
[----:B------:R-:W-:Y:S01]  /*c340*/  HADD2.F32 R53, -RZ, R48.H0_H0 ;  /* 0x20000030ff357230 */ /* 0x000fe20000004100 */
[----:B------:R-:W-:Y:S01]  /*c350*/  LEA R60, R54, R29, 0x1 ;  /* 0x0000001d363c7211 */ /* 0x000fe200078e08ff */
[----:B------:R-:W-:Y:S02]  /*c360*/  HADD2.F32 R54, -RZ, R49.H1_H1 ;  /* 0x30000031ff367230 */ /* 0x000fe40000004100 */
[----:B------:R-:W-:Y:S02]  /*c370*/  HADD2.F32 R49, -RZ, R50.H0_H0 ;  /* 0x20000032ff317230 */ /* 0x000fe40000004100 */
[----:B------:R-:W1:Y:S01]  /*c380*/  LDS.U16 R47, [R60] ;  /* 0x000000003c2f7984 */ /* 0x000e620000000400 */
[----:B------:R-:W-:-:S02]  /*c390*/  HADD2.F32 R48, -RZ, R48.H1_H1 ;  /* 0x30000030ff307230 */ /* 0x000fc40000004100 */
[--C-:B------:R-:W-:Y:S01]  /*c3a0*/  HADD2.F32 R57, -RZ, R51.reuse.H0_H0 ;  /* 0x20000033ff397230 */ /* 0x100fe20000004100 */
[----:B------:R-:W2:Y:S01]  /*c3b0*/  LDS.U16 R58, [R60+0x8] ;  /* 0x000008003c3a7984 */ /* 0x000ea20000000400 */
[----:B------:R-:W-:Y:S02]  /*c3c0*/  HADD2.F32 R50, -RZ, R50.H1_H1 ;  /* 0x30000032ff327230 */ /* 0x000fe40000004100 */
[----:B------:R-:W-:Y:S01]  /*c3d0*/  HADD2.F32 R56, -RZ, R51.H1_H1 ;  /* 0x30000033ff387230 */ /* 0x000fe20000004100 */
[----:B------:R-:W3:Y:S01]  /*c3e0*/  LDS.U16 R59, [R60+0x10] ;  /* 0x000010003c3b7984 */ /* 0x000ee20000000400 */
[----:B-1----:R-:W-:Y:S02]  /*c3f0*/  HADD2.F32 R47, -RZ, R47.H0_H0 ;  /* 0x2000002fff2f7230 */ /* 0x002fe40000004100 */
[----:B--2---:R-:W-:-:S03]  /*c400*/  HADD2.F32 R58, -RZ, R58.H0_H0 ;  /* 0x2000003aff3a7230 */ /* 0x004fc60000004100 */
[C---:B------:R-:W-:Y:S01]  /*c410*/  FFMA.FTZ R22, R47.reuse, R49, R22 ;  /* 0x000000312f167223 */ /* 0x040fe20000010016 */
[C---:B------:R-:W-:Y:S01]  /*c420*/  FFMA.FTZ R48, R47.reuse, R48, R23 ;  /* 0x000000302f307223 */ /* 0x040fe20000010017 */
[C---:B------:R-:W-:Y:S01]  /*c430*/  FFMA.FTZ R54, R47.reuse, R54, R21 ;  /* 0x000000362f367223 */ /* 0x040fe20000010015 */
[----:B------:R-:W-:Y:S02]  /*c440*/  HADD2.F32 R49, -RZ, R43.H0_H0 ;  /* 0x2000002bff317230 */ /* 0x000fe40000004100 */
[C---:B------:R-:W-:Y:S01]  /*c450*/  FFMA.FTZ R20, R47.reuse, R57, R20 ;  /* 0x000000392f147223 */ /* 0x040fe20000010014 */
[----:B------:R-:W-:Y:S02]  /*c460*/  HADD2.F32 R21, -RZ, R41.H0_H0 ;  /* 0x20000029ff157230 */ /* 0x000fe40000004100 */
[C---:B------:R-:W-:Y:S01]  /*c470*/  FFMA.FTZ R53, R47.reuse, R53, R26 ;  /* 0x000000352f357223 */ /* 0x040fe2000001001a */
[----:B------:R-:W-:Y:S02]  /*c480*/  HADD2.F32 R23, -RZ, R42.H0_H0 ;  /* 0x2000002aff177230 */ /* 0x000fe40000004100 */
[C---:B------:R-:W-:Y:S01]  /*c490*/  FFMA.FTZ R24, R47.reuse, R55, R24 ;  /* 0x000000372f187223 */ /* 0x040fe20000010018 */
[C---:B------:R-:W-:Y:S01]  /*c4a0*/  FFMA.FTZ R50, R47.reuse, R50, R19 ;  /* 0x000000322f327223 */ /* 0x040fe20000010013 */
        /* <DEDUP_REMOVED lines=9> */
[----:B------:R-:W-:-:S02]  /*c540*/  HADD2.F32 R43, -RZ, R43.H1_H1 ;  /* 0x3000002bff2b7230 */ /* 0x000fc40000004100 */
[C---:B------:R-:W-:Y:S01]  /*c550*/  FFMA.FTZ R19, R58.reuse, R19, R48 ;  /* 0x000000133a137223 */ /* 0x040fe20000010030 */
[----:B------:R-:W-:Y:S02]  /*c560*/  HADD2.F32 R20, -RZ, R32.H0_H0 ;  /* 0x20000020ff147230 */ /* 0x000fe40000004100 */
[C---:B------:R-:W-:Y:S01]  /*c570*/  FFMA.FTZ R41, R58.reuse, R41, R54 ;  /* 0x000000293a297223 */ /* 0x040fe20000010036 */
[----:B------:R-:W-:Y:S02]  /*c580*/  HADD2.F32 R26, -RZ, R34.H0_H0 ;  /* 0x20000022ff1a7230 */ /* 0x000fe40000004100 */
[C---:B------:R-:W-:Y:S01]  /*c590*/  FFMA.FTZ R47, R58.reuse, R47, R50 ;  /* 0x0000002f3a2f7223 */ /* 0x040fe20000010032 */
[----:B---3--:R-:W-:Y:S02]  /*c5a0*/  HADD2.F32 R59, -RZ, R59.H0_H0 ;  /* 0x2000003bff3b7230 */ /* 0x008fe40000004100 */
[----:B------:R-:W-:Y:S01]  /*c5b0*/  FFMA.FTZ R43, R58, R43, R56 ;  /* 0x0000002b3a2b7223 */ /* 0x000fe20000010038 */
[----:B------:R-:W-:-:S02]  /*c5c0*/  HADD2.F32 R32, -RZ, R32.H1_H1 ;  /* 0x30000020ff207230 */ /* 0x000fc40000004100 */
[--C-:B------:R-:W-:Y:S02]  /*c5d0*/  HADD2.F32 R22, -RZ, R33.reuse.H0_H0 ;  /* 0x20000021ff167230 */ /* 0x100fe40000004100 */
[C---:B------:R-:W-:Y:S01]  /*c5e0*/  FFMA.FTZ R62, R59.reuse, R20, R62 ;  /* 0x000000143b3e7223 */ /* 0x040fe2000001003e */
[----:B------:R-:W-:Y:S02]  /*c5f0*/  HADD2.F32 R24, -RZ, R33.H1_H1 ;  /* 0x30000021ff187230 */ /* 0x000fe40000004100 */
[C---:B------:R-:W-:Y:S01]  /*c600*/  FFMA.FTZ R19, R59.reuse, R32, R19 ;  /* 0x000000203b137223 */ /* 0x040fe20000010013 */
[----:B------:R-:W-:Y:S02]  /*c610*/  HADD2.F32 R34, -RZ, R34.H1_H1 ;  /* 0x30000022ff227230 */ /* 0x000fe40000004100 */
[C---:B------:R-:W-:Y:S01]  /*c620*/  FFMA.FTZ R33, R59.reuse, R22, R21 ;  /* 0x000000163b217223 */ /* 0x040fe20000010015 */
[--C-:B------:R-:W-:Y:S02]  /*c630*/  HADD2.F32 R40, -RZ, R35.reuse.H0_H0 ;  /* 0x20000023ff287230 */ /* 0x100fe40000004100 */
[----:B------:R-:W-:Y:S01]  /*c640*/  FFMA.FTZ R41, R59, R24, R41 ;  /* 0x000000183b297223 */ /* 0x000fe20000010029 */
[----:B------:R-:W-:-:S02]  /*c650*/  HADD2.F32 R42, -RZ, R35.H1_H1 ;  /* 0x30000023ff2a7230 */ /* 0x000fc40000004100 */
[C---:B------:R-:W-:Y:S01]  /*c660*/  FFMA.FTZ R35, R59.reuse, R26, R23 ;  /* 0x0000001a3b237223 */ /* 0x040fe20000010017 */
[C---:B------:R-:W-:Y:S01]  /*c670*/  FFMA.FTZ R47, R59.reuse, R34, R47 ;  /* 0x000000223b2f7223 */ /* 0x040fe2000001002f */
[C---:B------:R-:W-:Y:S01]  /*c680*/  FFMA.FTZ R49, R59.reuse, R40, R49 ;  /* 0x000000283b317223 */ /* 0x040fe20000010031 */
[----:B------:R-:W-:Y:S01]  /*c690*/  FFMA.FTZ R43, R59, R42, R43 ;  /* 0x0000002a3b2b7223 */ /* 0x000fe2000001002b */
[----:B------:R-:W-:Y:S06]  /*c6a0*/  @P1 BRA `(.L_x_982) ;  /* 0x0000000000301947 */ /* 0x000fec0003800000 */
[----:B------:R-:W2:Y:S04]  /*c6b0*/  @P0 LDG.E.128 R20, desc[UR36][R30.64] ;  /* 0x000000241e140981 */ /* 0x000ea8000c1e1d00 */
[----:B------:R-:W1:Y:S02]  /*c6c0*/  LDS.128 R56, [R28] ;  /* 0x000000001c387984 */ /* 0x000e640000000c00 */
[----:B-1----:R-:W-:Y:S02]  /*c6d0*/  HFMA2 R36, R36, 1, 1, R56 ;  /* 0x3c003c0024247831 */ /* 0x002fe40000000038 */
[----:B------:R-:W-:Y:S02]  /*c6e0*/  HADD2 R37, R37, R57 ;  /* 0x0000003925257230 */ /* 0x000fe40000000000 */
[----:B------:R-:W-:-:S02]  /*c6f0*/  HFMA2 R38, R38, 1, 1, R58 ;  /* 0x3c003c0026267831 */ /* 0x000fc4000000003a */
[----:B------:R-:W-:Y:S02]  /*c700*/  HADD2 R39, R39, R59 ;  /* 0x0000003b27277230 */ /* 0x000fe40000000000 */
[----:B--2---:R-:W-:Y:S02]  /*c710*/  @P0 HMUL2 R36, R36, R20 ;  /* 0x0000001424240232 */ /* 0x004fe40000000000 */
[----:B------:R-:W-:Y:S02]  /*c720*/  @P0 HFMA2 R37, R37, R21, -RZ ;  /* 0x0000001525250231 */ /* 0x000fe400001000ff */
[----:B------:R-:W-:Y:S02]  /*c730*/  @P0 HMUL2 R38, R38, R22 ;  /* 0x0000001626260232 */ /* 0x000fe40000000000 */
[----:B------:R-:W-:Y:S02]  /*c740*/  @P0 HFMA2 R39, R39, R23, -RZ ;  /* 0x0000001727270231 */ /* 0x000fe400001000ff */
[----:B------:R-:W-:-:S05]  /*c750*/  IMAD.WIDE.U32 R20, R61, 0x2, R2 ;  /* 0x000000023d147825 */ /* 0x000fca00078e0002 */
[----:B------:R1:W-:Y:S02]  /*c760*/  STG.E.128 desc[UR36][R20.64], R36 ;  /* 0x0000002414007986 */ /* 0x0003e4000c101d24 */
.L_x_982:
[----:B------:R-:W2:Y:S01]  /*c770*/  LDS.U16 R11, [R60+0x18] ;  /* 0x000018003c0b7984 */ /* 0x000ea20000000400 */
[----:B------:R-:W-:Y:S02]  /*c780*/  VIADD R52, R52, 0x10 ;  /* 0x0000001034347836 */ /* 0x000fe40000000000 */
[--C-:B------:R-:W-:Y:S02]  /*c790*/  HADD2.F32 R26, -RZ, R36.reuse.H0_H0 ;  /* 0x20000024ff1a7230 */ /* 0x100fe40000004100 */
[----:B-1----:R-:W-:Y:S01]  /*c7a0*/  HADD2.F32 R36, -RZ, R36.H1_H1 ;  /* 0x30000024ff247230 */ /* 0x002fe20000004100 */
[----:B------:R-:W-:Y:S01]  /*c7b0*/  ISETP.GE.AND P0, PT, R52, R45, PT ;  /* 0x0000002d3400720c */ /* 0x000fe20003f06270 */
[--C-:B------:R-:W-:Y:S02]  /*c7c0*/  HADD2.F32 R20, -RZ, R37.reuse.H1_H1 ;  /* 0x30000025ff147230 */ /* 0x100fe40000004100 */
[----:B------:R-:W-:Y:S02]  /*c7d0*/  HADD2.F32 R22, -RZ, R38.H0_H0 ;  /* 0x20000026ff167230 */ /* 0x000fe40000004100 */
[----:B------:R-:W-:-:S02]  /*c7e0*/  HADD2.F32 R24, -RZ, R37.H0_H0 ;  /* 0x20000025ff187230 */ /* 0x000fc40000004100 */
        /* <DEDUP_REMOVED lines=13> */
.L_x_973:
[----:B--2---:R-:W-:Y:S05]  /*c8c0*/  BSYNC.RECONVERGENT B1 ;  /* 0x0000000000017941 */ /* 0x004fea0003800200 */
.L_x_972:
[----:B------:R-:W-:Y:S01]  /*c8d0*/  ISETP.GE.AND P0, PT, R46, R25, PT ;  /* 0x000000192e00720c */ /* 0x000fe20003f06270 */
[----:B------:R-:W-:-:S12]  /*c8e0*/  BSSY.RECONVERGENT B1, `(.L_x_984) ;  /* 0x00000e0000017945 */ /* 0x000fd80003800200 */
[----:B------:R-:W-:Y:S05]  /*c8f0*/  @P0 BRA `(.L_x_985) ;  /* 0x0000000c00780947 */ /* 0x000fea0003800000 */
[----:B------:R-:W-:Y:S01]  /*c900*/  IADD3 R34, PT, PT, R46, 0x4, RZ ;  /* 0x000000042e227810 */ /* 0x000fe20007ffe0ff */
[----:B------:R-:W2:Y:S01]  /*c910*/  LDCU UR4, c[0x0][0x3f8] ;  /* 0x00007f00ff0477ac */ /* 0x000ea20008000800 */
[----:B------:R-:W3:Y:S01]  /*c920*/  LDC.64 R30, c[0x0][0x458] ;  /* 0x00011600ff1e7b82 */ /* 0x000ee20000000a00 */
[----:B------:R-:W-:Y:S01]  /*c930*/  LOP3.LUT R35, RZ, R9, RZ, 0x33, !PT ;  /* 0x00000009ff237212 */ /* 0x000fe200078e33ff */
[----:B------:R-:W-:Y:S01]  /*c940*/  BSSY.RECONVERGENT B2, `(.L_x_986) ;  /* 0x000004b000027945 */ /* 0x000fe20003800200 */
[----:B------:R-:W-:-:S04]  /*c950*/  VIMNMX R33, PT, PT, R25, R34, !PT ;  /* 0x0000002219217248 */ /* 0x000fc80007fe0100 */
[----:B------:R-:W-:-:S04]  /*c960*/  IADD3 R35, PT, PT, -R0, R33, R35 ;  /* 0x0000002100237210 */ /* 0x000fc80007ffe123 */
[----:B------:R-:W-:Y:S01]  /*c970*/  LOP3.LUT P0, RZ, R35, 0x4, RZ, 0xc0, !PT ;  /* 0x0000000423ff7812 */ /* 0x000fe2000780c0ff */
[----:B--2---:R-:W-:-:S04]  /*c980*/  IMAD R32, R17, UR4, R8 ;  /* 0x0000000411207c24 */ /* 0x004fc8000f8e0208 */
[----:B------:R-:W-:Y:S01]  /*c990*/  IMAD R33, R32, 0xa0, R5 ;  /* 0x000000a020217824 */ /* 0x000fe200078e0205 */
[----:B------:R-:W-:-:S03]  /*c9a0*/  MOV R32, R46 ;  /* 0x0000002e00207202 */ /* 0x000fc60000000f00 */
[----:B---3--:R-:W-:-:S04]  /*c9b0*/  IMAD.WIDE R30, R33, 0x2, R30 ;  /* 0x00000002211e7825 */ /* 0x008fc800078e021e */
[----:B------:R-:W-:Y:S05]  /*c9c0*/  @P0 BRA `(.L_x_987) ;  /* 0x0000000400080947 */ /* 0x000fea0003800000 */
[----:B------:R-:W2:Y:S01]  /*c9d0*/  LDC R37, c[0x0][0x3f4] ;  /* 0x0000fd00ff257b82 */ /* 0x000ea20000000800 */
[----:B------:R-:W-:Y:S01]  /*c9e0*/  IMAD.MOV.U32 R32, RZ, RZ, R34 ;  /* 0x000000ffff207224 */ /* 0x000fe200078e0022 */
[----:B--2---:R-:W-:-:S13]  /*c9f0*/  ISETP.GE.AND P0, PT, R46, R37, PT ;  /* 0x000000252e00720c */ /* 0x004fda0003f06270 */
[----:B------:R-:W-:Y:S05]  /*ca00*/  @!P0 BRA `(.L_x_987) ;  /* 0x0000000000f88947 */ /* 0x000fea0003800000 */
[----:B------:R-:W-:Y:S01]  /*ca10*/  IABS R39, R37 ;  /* 0x0000002500277213 */ /* 0x000fe20000000000 */
[----:B------:R-:W2:Y:S01]  /*ca20*/  LDCU UR4, c[0x0][0x40c] ;  /* 0x00008180ff0477ac */ /* 0x000ea20008000800 */
[----:B------:R-:W-:Y:S02]  /*ca30*/  IABS R40, R46 ;  /* 0x0000002e00287213 */ /* 0x000fe40000000000 */
[----:B------:R-:W3:Y:S01]  /*ca40*/  I2F.RP R36, R39 ;  /* 0x0000002700247306 */ /* 0x000ee20000209400 */
[----:B------:R-:W-:Y:S02]  /*ca50*/  ISETP.GE.AND P1, PT, R46, RZ, PT ;  /* 0x000000ff2e00720c */ /* 0x000fe40003f26270 */
[----:B------:R-:W-:-:S05]  /*ca60*/  ISETP.NE.AND P2, PT, R37, RZ, PT ;  /* 0x000000ff2500720c */ /* 0x000fca0003f45270 */
[----:B---3--:R-:W1:Y:S02]  /*ca70*/  MUFU.RCP R36, R36 ;  /* 0x0000002400247308 */ /* 0x008e640000001000 */
[----:B-1----:R-:W-:-:S06]  /*ca80*/  IADD3 R38, PT, PT, R36, 0xffffffe, RZ ;  /* 0x0ffffffe24267810 */ /* 0x002fcc0007ffe0ff */
[----:B------:R-:W1:Y:S02]  /*ca90*/  F2I.FTZ.U32.TRUNC.NTZ R33, R38 ;  /* 0x0000002600217305 */ /* 0x000e64000021f000 */
[----:B-1----:R-:W-:-:S05]  /*caa0*/  IADD3 R32, PT, PT, RZ, -R33, RZ ;  /* 0x80000021ff207210 */ /* 0x002fca0007ffe0ff */
        /* <DEDUP_REMOVED lines=12> */
[----:B------:R-:W-:-:S05]  /*cb70*/  @!P2 LOP3.LUT R32, RZ, R37, RZ, 0x33, !PT ;  /* 0x00000025ff20a212 */ /* 0x000fca00078e33ff */
[----:B------:R-:W-:-:S04]  /*cb80*/  IMAD R33, R32, 0xa0, RZ ;  /* 0x000000a020217824 */ /* 0x000fc800078e02ff */
[----:B------:R-:W-:-:S05]  /*cb90*/  IMAD.WIDE.U32 R32, R33, 0x2, R6 ;  /* 0x0000000221207825 */ /* 0x000fca00078e0006 */
[----:B------:R1:W5:Y:S01]  /*cba0*/  LDG.E.128 R36, desc[UR36][R32.64] ;  /* 0x0000002420247981 */ /* 0x000362000c1e1d00 */
[----:B------:R-:W-:Y:S01]  /*cbb0*/  IMAD R40, R0, 0x2, R29 ;  /* 0x0000000200287824 */ /* 0x000fe200078e021d */
[----:B--2---:R-:W-:-:S05]  /*cbc0*/  UISETP.NE.AND UP0, UPT, UR4, URZ, UPT ;  /* 0x000000ff0400728c */ /* 0x004fca000bf05270 */
[----:B------:R-:W2:Y:S02]  /*cbd0*/  LDS.U16 R40, [R40] ;  /* 0x0000000028287984 */ /* 0x000ea40000000400 */
[----:B--2---:R-:W-:Y:S02]  /*cbe0*/  HADD2.F32 R45, -RZ, R40.H0_H0 ;  /* 0x20000028ff2d7230 */ /* 0x004fe40000004100 */
[----:B-1----:R-:W-:Y:S05]  /*cbf0*/  BRA.U UP0, `(.L_x_988) ;  /* 0x0000000100387547 */ /* 0x002fea000b800000 */
        /* <DEDUP_REMOVED lines=14> */
.L_x_988:
[--C-:B-1---5:R-:W-:Y:S02]  /*cce0*/  HADD2.F32 R33, -RZ, R37.reuse.H0_H0 ;  /* 0x20000025ff217230 */ /* 0x122fe40000004100 */
[----:B------:R-:W-:Y:S02]  /*ccf0*/  HADD2.F32 R40, -RZ, R37.H1_H1 ;  /* 0x30000025ff287230 */ /* 0x000fe40000004100 */
[----:B------:R-:W-:Y:S02]  /*cd00*/  HADD2.F32 R32, -RZ, R36.H0_H0 ;  /* 0x20000024ff207230 */ /* 0x000fe40000004100 */
[C---:B------:R-:W-:Y:S01]  /*cd10*/  FFMA.FTZ R24, R45.reuse, R33, R24 ;  /* 0x000000212d187223 */ /* 0x040fe20000010018 */
        /* <DEDUP_REMOVED lines=10> */
[----:B------:R-:W-:Y:S01]  /*cdc0*/  MOV R32, R34 ;  /* 0x0000002200207202 */ /* 0x000fe20000000f00 */
[C---:B------:R-:W-:Y:S01]  /*cdd0*/  FFMA.FTZ R20, R45.reuse, R41, R20 ;  /* 0x000000292d147223 */ /* 0x040fe20000010014 */
[----:B------:R-:W-:-:S07]  /*cde0*/  FFMA.FTZ R11, R45, R42, R11 ;  /* 0x0000002a2d0b7223 */ /* 0x000fce000001000b */
.L_x_987:
[----:B------:R-:W-:Y:S05]  /*cdf0*/  BSYNC.RECONVERGENT B2 ;  /* 0x0000000000027941 */ /* 0x000fea0003800200 */
.L_x_986:
[----:B------:R-:W-:-:S13]  /*ce00*/  ISETP.GE.U32.AND P0, PT, R35, 0x4, PT ;  /* 0x000000042300780c */ /* 0x000fda0003f06070 */
[----:B------:R-:W-:Y:S05]  /*ce10*/  @!P0 BRA `(.L_x_985) ;  /* 0x0000000800308947 */ /* 0x000fea0003800000 */
[C---:B------:R-:W-:Y:S01]  /*ce20*/  LEA R34, R32.reuse, UR5, 0x1 ;  /* 0x0000000520227c11 */ /* 0x040fe2000f8e08ff */
[----:B------:R-:W-:-:S04]  /*ce30*/  IMAD R35, R32, 0xa0, RZ ;  /* 0x000000a020237824 */ /* 0x000fc800078e02ff */
[----:B------:R-:W-:Y:S01]  /*ce40*/  IMAD R33, R9, -0x2, R34 ;  /* 0xfffffffe09217824 */ /* 0x000fe200078e0222 */
[----:B------:R-:W-:-:S04]  /*ce50*/  IADD3 R34, PT, PT, R32, 0x4, RZ ;  /* 0x0000000420227810 */ /* 0x000fc80007ffe0ff */
[----:B------:R-:W-:-:S07]  /*ce60*/  IADD3 R44, PT, PT, R33, 0x8, R44 ;  /* 0x00000008212c7810 */ /* 0x000fce0007ffe02c */
.L_x_995:
[----:B------:R-:W2:Y:S01]  /*ce70*/  LDC R47, c[0x0][0x3f4] ;  /* 0x0000fd00ff2f7b82 */ /* 0x000ea20000000800 */
[----:B------:R-:W-:Y:S01]  /*ce80*/  VIADD R36, R34, 0xfffffffc ;  /* 0xfffffffc22247836 */ /* 0x000fe20000000000 */
[----:B------:R-:W-:Y:S04]  /*ce90*/  BSSY.RECONVERGENT B2, `(.L_x_989) ;  /* 0x000003e000027945 */ /* 0x000fe80003800200 */
[----:B--2---:R-:W-:-:S13]  /*cea0*/  ISETP.GE.AND P0, PT, R36, R47, PT ;  /* 0x0000002f2400720c */ /* 0x004fda0003f06270 */
[----:B------:R-:W-:Y:S05]  /*ceb0*/  @!P0 BRA `(.L_x_990) ;  /* 0x0000000000ec8947 */ /* 0x000fea0003800000 */
[----:B------:R-:W-:Y:S01]  /*cec0*/  IABS R37, R47 ;  /* 0x0000002f00257213 */ /* 0x000fe20000000000 */
[----:B------:R-:W2:Y:S01]  /*ced0*/  LDCU UR4, c[0x0][0x40c] ;  /* 0x00008180ff0477ac */ /* 0x000ea20008000800 */
[----:B------:R-:W-:Y:S02]  /*cee0*/  IABS R40, R36 ;  /* 0x0000002400287213 */ /* 0x000fe40000000000 */
[----:B-1----:R-:W1:Y:S01]  /*cef0*/  I2F.RP R38, R37 ;  /* 0x0000002500267306 */ /* 0x002e620000209400 */
[----:B------:R-:W-:Y:S02]  /*cf00*/  ISETP.GE.AND P1, PT, R36, RZ, PT ;  /* 0x000000ff2400720c */ /* 0x000fe40003f26270 */
[----:B------:R-:W-:-:S05]  /*cf10*/  ISETP.NE.AND P2, PT, R47, RZ, PT ;  /* 0x000000ff2f00720c */ /* 0x000fca0003f45270 */
[----:B-1----:R-:W1:Y:S02]  /*cf20*/  MUFU.RCP R38, R38 ;  /* 0x0000002600267308 */ /* 0x002e640000001000 */
[----:B-1----:R-:W-:-:S06]  /*cf30*/  IADD3 R39, PT, PT, R38, 0xffffffe, RZ ;  /* 0x0ffffffe26277810 */ /* 0x002fcc0007ffe0ff */
[----:B------:R-:W1:Y:S02]  /*cf40*/  F2I.FTZ.U32.TRUNC.NTZ R33, R39 ;  /* 0x0000002700217305 */ /* 0x000e64000021f000 */
[----:B-1----:R-:W-:-:S05]  /*cf50*/  IADD3 R32, PT, PT, RZ, -R33, RZ ;  /* 0x80000021ff207210 */ /* 0x002fca0007ffe0ff */
[----:B------:R-:W-:Y:S02]  /*cf60*/  IMAD R41, R32, R37, RZ ;  /* 0x0000002520297224 */ /* 0x000fe400078e02ff */
[----:B------:R-:W-:-:S04]  /*cf70*/  IMAD.MOV.U32 R32, RZ, RZ, RZ ;  /* 0x000000ffff207224 */ /* 0x000fc800078e00ff */
[----:B------:R-:W-:Y:S01]  /*cf80*/  IMAD.HI.U32 R32, R33, R41, R32 ;  /* 0x0000002921207227 */ /* 0x000fe200078e0020 */
[----:B------:R-:W-:Y:S02]  /*cf90*/  MOV R33, R40 ;  /* 0x0000002800217202 */ /* 0x000fe40000000f00 */
[----:B------:R-:W1:Y:S03]  /*cfa0*/  LDS.U16 R40, [R44+-0x8] ;  /* 0xfffff8002c287984 */ /* 0x000e660000000400 */
        /* <DEDUP_REMOVED lines=12> */
[----:B--2---:R-:W-:Y:S01]  /*d070*/  UISETP.NE.AND UP0, UPT, UR4, URZ, UPT ;  /* 0x000000ff0400728c */ /* 0x004fe2000bf05270 */
[----:B-1----:R-:W-:-:S08]  /*d080*/  HADD2.F32 R45, -RZ, R40.H0_H0 ;  /* 0x20000028ff2d7230 */ /* 0x002fd00000004100 */
[----:B---3--:R-:W-:Y:S05]  /*d090*/  BRA.U UP0, `(.L_x_991) ;  /* 0x0000000100347547 */ /* 0x008fea000b800000 */
        /* <DEDUP_REMOVED lines=13> */
.L_x_991:
        /* <DEDUP_REMOVED lines=14> */
[----:B------:R-:W-:-:S02]  /*d250*/  FFMA.FTZ R20, R45, R41, R20 ;  /* 0x000000292d147223 */ /* 0x000fc40000010014 */
[----:B------:R-:W-:-:S07]  /*d260*/  FFMA.FTZ R11, R45, R42, R11 ;  /* 0x0000002a2d0b7223 */ /* 0x000fce000001000b */
.L_x_990:
[----:B------:R-:W-:Y:S05]  /*d270*/  BSYNC.RECONVERGENT B2 ;  /* 0x0000000000027941 */ /* 0x000fea0003800200 */
.L_x_989:
[----:B------:R-:W-:Y:S01]  /*d280*/  ISETP.GE.AND P0, PT, R34, R47, PT ;  /* 0x0000002f2200720c */ /* 0x000fe20003f06270 */
[----:B------:R-:W-:-:S12]  /*d290*/  BSSY.RECONVERGENT B2, `(.L_x_992) ;  /* 0x000003e000027945 */ /* 0x000fd80003800200 */
        /* <DEDUP_REMOVED lines=8> */
[----:B-1----:R-:W-:-:S06]  /*d320*/  VIADD R38, R36, 0xffffffe ;  /* 0x0ffffffe24267836 */ /* 0x002fcc0000000000 */
[----:B------:R-:W1:Y:S02]  /*d330*/  F2I.FTZ.U32.TRUNC.NTZ R33, R38 ;  /* 0x0000002600217305 */ /* 0x000e64000021f000 */
[----:B-1----:R-:W-:-:S05]  /*d340*/  IADD3 R32, PT, PT, RZ, -R33, RZ ;  /* 0x80000021ff207210 */ /* 0x002fca0007ffe0ff */
[----:B------:R-:W-:Y:S01]  /*d350*/  IMAD R39, R32, R37, RZ ;  /* 0x0000002520277224 */ /* 0x000fe200078e02ff */
[----:B------:R-:W-:-:S05]  /*d360*/  MOV R32, RZ ;  /* 0x000000ff00207202 */ /* 0x000fca0000000f00 */
[----:B------:R-:W-:-:S04]  /*d370*/  IMAD.HI.U32 R32, R33, R39, R32 ;  /* 0x0000002721207227 */ /* 0x000fc800078e0020 */
[----:B------:R-:W-:Y:S02]  /*d380*/  IMAD.MOV.U32 R33, RZ, RZ, R40 ;  /* 0x000000ffff217224 */ /* 0x000fe400078e0028 */
[----:B------:R-:W1:Y:S02]  /*d390*/  LDS.U16 R40, [R44] ;  /* 0x000000002c287984 */ /* 0x000e640000000400 */
[----:B------:R-:W-:-:S05]  /*d3a0*/  IMAD.HI.U32 R32, R32, R33, RZ ;  /* 0x0000002120207227 */ /* 0x000fca00078e00ff */
[----:B------:R-:W-:-:S05]  /*d3b0*/  IADD3 R32, PT, PT, -R32, RZ, RZ ;  /* 0x000000ff20207210 */ /* 0x000fca0007ffe1ff */
        /* <DEDUP_REMOVED lines=27> */
.L_x_994:
        /* <DEDUP_REMOVED lines=16> */
.L_x_993:
[----:B------:R-:W-:Y:S05]  /*d670*/  BSYNC.RECONVERGENT B2 ;  /* 0x0000000000027941 */ /* 0x000fea0003800200 */
.L_x_992:
[C---:B------:R-:W-:Y:S01]  /*d680*/  VIADD R32, R34.reuse, 0x4 ;  /* 0x0000000422207836 */ /* 0x040fe20000000000 */
[----:B------:R-:W-:Y:S01]  /*d690*/  IADD3 R34, PT, PT, R34, 0x8, RZ ;  /* 0x0000000822227810 */ /* 0x000fe20007ffe0ff */
[----:B------:R-:W-:Y:S01]  /*d6a0*/  VIADD R44, R44, 0x10 ;  /* 0x000000102c2c7836 */ /* 0x000fe20000000000 */
[----:B------:R-:W-:Y:S02]  /*d6b0*/  IADD3 R35, PT, PT, R35, 0x500, RZ ;  /* 0x0000050023237810 */ /* 0x000fe40007ffe0ff */
[----:B------:R-:W-:-:S13]  /*d6c0*/  ISETP.GE.AND P0, PT, R32, R25, PT ;  /* 0x000000192000720c */ /* 0x000fda0003f06270 */
[----:B------:R-:W-:Y:S05]  /*d6d0*/  @!P0 BRA `(.L_x_995) ;  /* 0xfffffff400e48947 */ /* 0x000fea000383ffff */
.L_x_985:
[----:B------:R-:W-:Y:S05]  /*d6e0*/  BSYNC.RECONVERGENT B1 ;  /* 0x0000000000017941 */ /* 0x000fea0003800200 */
.L_x_984:
[----:B------:R-:W-:-:S13]  /*d6f0*/  ISETP.NE.AND P0, PT, R0, R27, PT ;  /* 0x0000001b0000720c */ /* 0x000fda0003f05270 */
[----:B------:R-:W-:Y:S05]  /*d700*/  @P0 BRA `(.L_x_971) ;  /* 0x0000000000bc0947 */ /* 0x000fea0003800000 */
[----:B------:R-:W-:Y:S01]  /*d710*/  MOV R7, 0xa0 ;  /* 0x000000a000077802 */ /* 0x000fe20000000f00 */
[----:B------:R-:W2:Y:S04]  /*d720*/  LDCU UR4, c[0x0][0x40c] ;  /* 0x00008180ff0477ac */ /* 0x000ea80008000800 */
[----:B------:R-:W-:-:S04]  /*d730*/  IMAD R7, R18, R7, -0xa0 ;  /* 0xffffff6012077424 */ /* 0x000fc800078e0207 */
[----:B------:R-:W-:-:S05]  /*d740*/  IMAD.WIDE R6, R7, 0x2, R2 ;  /* 0x0000000207067825 */ /* 0x000fca00078e0202 */
[----:B------:R3:W5:Y:S01]  /*d750*/  LDG.E.128 R32, desc[UR36][R6.64] ;  /* 0x0000002406207981 */ /* 0x000762000c1e1d00 */
[----:B------:R-:W-:Y:S01]  /*d760*/  IADD3 R18, PT, PT, R18, -R9, RZ ;  /* 0x8000000912127210 */ /* 0x000fe20007ffe0ff */
[----:B--2---:R-:W-:-:S04]  /*d770*/  UISETP.NE.AND UP0, UPT, UR4, URZ, UPT ;  /* 0x000000ff0400728c */ /* 0x004fc8000bf05270 */
[----:B------:R-:W-:-:S06]  /*d780*/  IMAD R29, R18, 0x2, R29 ;  /* 0x00000002121d7824 */ /* 0x000fcc00078e021d */
[----:B------:R-:W2:Y:S02]  /*d790*/  LDS.U16 R29, [R29+-0x2] ;  /* 0xfffffe001d1d7984 */ /* 0x000ea40000000400 */
[----:B--2---:R-:W-:Y:S01]  /*d7a0*/  HADD2.F32 R25, -RZ, R29.H0_H0 ;  /* 0x2000001dff197230 */ /* 0x004fe20000004100 */
[----:B---3--:R-:W-:Y:S06]  /*d7b0*/  BRA.U UP0, `(.L_x_996) ;  /* 0x0000000100507547 */ /* 0x008fec000b800000 */
[----:B------:R-:W2:Y:S02]  /*d7c0*/  LDCU.64 UR6, c[0x0][0x460] ;  /* 0x00008c00ff0677ac */ /* 0x000ea40008000a00 */
[----:B--2---:R-:W-:-:S04]  /*d7d0*/  ISETP.NE.U32.AND P0, PT, RZ, UR6, PT ;  /* 0x00000006ff007c0c */ /* 0x004fc8000bf05070 */
[----:B------:R-:W-:-:S13]  /*d7e0*/  ISETP.NE.AND.EX P0, PT, RZ, UR7, PT, P0 ;  /* 0x00000007ff007c0c */ /* 0x000fda000bf05300 */
[----:B------:R-:W2:Y:S08]  /*d7f0*/  @P0 LDC R9, c[0x0][0x3f8] ;  /* 0x0000fe00ff090b82 */ /* 0x000eb00000000800 */
[----:B------:R-:W3:Y:S01]  /*d800*/  @P0 LDC.64 R6, c[0x0][0x458] ;  /* 0x00011600ff060b82 */ /* 0x000ee20000000a00 */
[----:B--2---:R-:W-:-:S04]  /*d810*/  @P0 IMAD R8, R17, R9, R8 ;  /* 0x0000000911080224 */ /* 0x004fc800078e0208 */
[----:B------:R-:W-:-:S04]  /*d820*/  @P0 IMAD R9, R8, 0xa0, R5 ;  /* 0x000000a008090824 */ /* 0x000fc800078e0205 */
[----:B---3--:R-:W-:-:S05]  /*d830*/  @P0 IMAD.WIDE R6, R9, 0x2, R6 ;  /* 0x0000000209060825 */ /* 0x008fca00078e0206 */
        /* <DEDUP_REMOVED lines=12> */
.L_x_996:
[----:B--2--5:R-:W-:Y:S02]  /*d900*/  HADD2.F32 R2, -RZ, R32.H0_H0 ;  /* 0x20000020ff027230 */ /* 0x024fe40000004100 */
[----:B------:R-:W-:Y:S02]  /*d910*/  HADD2.F32 R7, -RZ, R34.H0_H0 ;  /* 0x20000022ff077230 */ /* 0x000fe40000004100 */
[----:B------:R-:W-:Y:S02]  /*d920*/  HADD2.F32 R32, -RZ, R32.H1_H1 ;  /* 0x30000020ff207230 */ /* 0x000fe40000004100 */
[C---:B------:R-:W-:Y:S01]  /*d930*/  FFMA.FTZ R26, R25.reuse, R2, R26 ;  /* 0x00000002191a7223 */ /* 0x040fe2000001001a */
[--C-:B------:R-:W-:Y:S02]  /*d940*/  HADD2.F32 R3, -RZ, R33.reuse.H0_H0 ;  /* 0x20000021ff037230 */ /* 0x100fe40000004100 */
        /* <DEDUP_REMOVED lines=11> */
.L_x_971:
[----:B--2---:R-:W-:Y:S05]  /*da00*/  BSYNC.RECONVERGENT B0 ;  /* 0x0000000000007941 */ /* 0x004fea0003800200 */
.L_x_970:
[----:B------:R-:W-:Y:S01]  /*da10*/  BAR.SYNC.DEFER_BLOCKING 0x0 ;  /* 0x0000000000007b1d */ /* 0x000fe20000010000 */
[----:B------:R-:W-:-:S13]  /*da20*/  ISETP.GT.U32.AND P0, PT, R5, 0x9f, PT ;  /* 0x0000009f0500780c */ /* 0x000fda0003f04070 */
[----:B------:R-:W-:Y:S05]  /*da30*/  @P0 EXIT ;  /* 0x000000000000094d */ /* 0x000fea0003800000 */
[----:B------:R-:W2:Y:S01]  /*da40*/  S2UR UR5, SR_CgaCtaId ;  /* 0x00000000000579c3 */ /* 0x000ea20000008800 */
[----:B------:R-:W-:Y:S01]  /*da50*/  LOP3.LUT R2, R4, 0x3c0, RZ, 0xc0, !PT ;  /* 0x000003c004027812 */ /* 0x000fe200078ec0ff */
[----:B------:R-:W-:Y:S01]  /*da60*/  UMOV UR4, 0x400 ;  /* 0x0000040000047882 */ /* 0x000fe20000000000 */
[----:B------:R-:W-:Y:S01]  /*da70*/  IMAD R0, R0, 0xa0, R5 ;  /* 0x000000a000007824 */ /* 0x000fe200078e0205 */
[----:B------:R-:W-:Y:S01]  /*da80*/  UIADD3 UR4, UPT, UPT, UR4, 0x420, URZ ;  /* 0x0000042004047890 */ /* 0x000fe2000fffe0ff */
[----:B------:R-:W-:Y:S01]  /*da90*/  ISETP.NE.AND P0, PT, R2, 0x40, PT ;  /* 0x000000400200780c */ /* 0x000fe20003f05270 */
[----:B------:R-:W-:Y:S01]  /*daa0*/  BSSY.RECONVERGENT B0, `(.L_x_997) ;  /* 0x000000d000007945 */ /* 0x000fe20003800200 */
[C---:B------:R-:W-:Y:S02]  /*dab0*/  LOP3.LUT R3, R4.reuse, 0x3e0, RZ, 0xc0, !PT ;  /* 0x000003e004037812 */ /* 0x040fe400078ec0ff */
[C---:B------:R-:W-:Y:S02]  /*dac0*/  ISETP.GT.U32.AND P1, PT, R4.reuse, 0x3f, PT ;  /* 0x0000003f0400780c */ /* 0x040fe40003f24070 */
[----:B------:R-:W-:-:S02]  /*dad0*/  ISETP.GT.U32.AND P3, PT, R4, 0x1f, PT ;  /* 0x0000001f0400780c */ /* 0x000fc40003f64070 */
[----:B------:R-:W-:Y:S01]  /*dae0*/  ISETP.NE.AND P2, PT, R3, 0x20, PT ;  /* 0x000000200300780c */ /* 0x000fe20003f45270 */
[----:B--2---:R-:W-:-:S06]  /*daf0*/  ULEA UR4, UR5, UR4, 0x18 ;  /* 0x0000000405047291 */ /* 0x004fcc000f8ec0ff */
[----:B------:R-:W-:Y:S01]  /*db00*/  LEA R0, R0, UR4, 0x1 ;  /* 0x0000000400007c11 */ /* 0x000fe2000f8e08ff */
[----:B------:R-:W-:Y:S06]  /*db10*/  @P0 BRA `(.L_x_998) ;  /* 0x0000000000140947 */ /* 0x000fec0003800000 */
[----:B0-----:R-:W-:Y:S02]  /*db20*/  F2FP.F16.F32.PACK_AB R12, R23, R26 ;  /* 0x0000001a170c723e */ /* 0x001fe400000000ff */
[----:B------:R-:W-:Y:S02]  /*db30*/  F2FP.F16.F32.PACK_AB R13, R21, R24 ;  /* 0x00000018150d723e */ /* 0x000fe400000000ff */
[----:B------:R-:W-:Y:S02]  /*db40*/  F2FP.F16.F32.PACK_AB R14, R19, R22 ;  /* 0x00000016130e723e */ /* 0x000fe400000000ff */
[----:B------:R-:W-:-:S05]  /*db50*/  F2FP.F16.F32.PACK_AB R15, R11, R20 ;  /* 0x000000140b0f723e */ /* 0x000fca00000000ff */
[----:B------:R2:W-:Y:S02]  /*db60*/  STS.128 [R0+-0x280], R12 ;  /* 0xfffd800c00007388 */ /* 0x0005e40000000c00 */
.L_x_998:
[----:B------:R-:W-:Y:S05]  /*db70*/  BSYNC.RECONVERGENT B0 ;  /* 0x0000000000007941 */ /* 0x000fea0003800200 */
.L_x_997:
[----:B------:R-:W-:Y:S06]  /*db80*/  BAR.SYNC.DEFER_BLOCKING 0x0 ;  /* 0x0000000000007b1d */ /* 0x000fec0000010000 */
[----:B------:R-:W-:Y:S04]  /*db90*/  BSSY.RECONVERGENT B0, `(.L_x_999) ;  /* 0x0000013000007945 */ /* 0x000fe80003800200 */
[----:B------:R-:W-:Y:S05]  /*dba0*/  @P1 BRA `(.L_x_1000) ;  /* 0x0000000000441947 */ /* 0x000fea0003800000 */
[----:B0-2---:R-:W0:Y:S02]  /*dbb0*/  LDS.128 R12, [R0] ;  /* 0x00000000000c7984 */ /* 0x005e240000000c00 */
[----:B0-----:R-:W-:Y:S02]  /*dbc0*/  HADD2.F32 R3, -RZ, R12.H0_H0 ;  /* 0x2000000cff037230 */ /* 0x001fe40000004100 */
[--C-:B------:R-:W-:Y:S02]  /*dbd0*/  HADD2.F32 R7, -RZ, R13.reuse.H0_H0 ;  /* 0x2000000dff077230 */ /* 0x100fe40000004100 */
[----:B------:R-:W-:Y:S02]  /*dbe0*/  HADD2.F32 R2, -RZ, R13.H1_H1 ;  /* 0x3000000dff027230 */ /* 0x000fe40000004100 */
[----:B------:R-:W-:Y:S01]  /*dbf0*/  FADD.FTZ R26, R26, R3 ;  /* 0x000000031a1a7221 */ /* 0x000fe20000010000 */
[----:B------:R-:W-:Y:S02]  /*dc00*/  HADD2.F32 R9, -RZ, R14.H0_H0 ;  /* 0x2000000eff097230 */ /* 0x000fe40000004100 */
[----:B------:R-:W-:Y:S01]  /*dc10*/  FADD.FTZ R24, R24, R7 ;  /* 0x0000000718187221 */ /* 0x000fe20000010000 */
[----:B------:R-:W-:-:S02]  /*dc20*/  HADD2.F32 R12, -RZ, R12.H1_H1 ;  /* 0x3000000cff0c7230 */ /* 0x000fc40000004100 */
[----:B------:R-:W-:Y:S01]  /*dc30*/  FADD.FTZ R21, R21, R2 ;  /* 0x0000000215157221 */ /* 0x000fe20000010000 */
[----:B------:R-:W-:Y:S02]  /*dc40*/  HADD2.F32 R14, -RZ, R14.H1_H1 ;  /* 0x3000000eff0e7230 */ /* 0x000fe40000004100 */
[----:B------:R-:W-:Y:S01]  /*dc50*/  FADD.FTZ R22, R22, R9 ;  /* 0x0000000916167221 */ /* 0x000fe20000010000 */
[--C-:B------:R-:W-:Y:S02]  /*dc60*/  HADD2.F32 R13, -RZ, R15.reuse.H0_H0 ;  /* 0x2000000fff0d7230 */ /* 0x100fe40000004100 */
[----:B------:R-:W-:Y:S01]  /*dc70*/  FADD.FTZ R23, R23, R12 ;  /* 0x0000000c17177221 */ /* 0x000fe20000010000 */
[----:B------:R-:W-:Y:S02]  /*dc80*/  HADD2.F32 R4, -RZ, R15.H1_H1 ;  /* 0x3000000fff047230 */ /* 0x000fe40000004100 */
[----:B------:R-:W-:Y:S01]  /*dc90*/  FADD.FTZ R19, R19, R14 ;  /* 0x0000000e13137221 */ /* 0x000fe20000010000 */
[----:B------:R-:W-:-:S02]  /*dca0*/  FADD.FTZ R20, R20, R13 ;  /* 0x0000000d14147221 */ /* 0x000fc40000010000 */
[----:B------:R-:W-:-:S07]  /*dcb0*/  FADD.FTZ R11, R11, R4 ;  /* 0x000000040b0b7221 */ /* 0x000fce0000010000 */
.L_x_1000:
[----:B------:R-:W-:Y:S05]  /*dcc0*/  BSYNC.RECONVERGENT B0 ;  /* 0x0000000000007941 */ /* 0x000fea0003800200 */
.L_x_999:
        /* <DEDUP_REMOVED lines=8> */
.L_x_1002:
[----:B------:R-:W-:Y:S05]  /*dd50*/  BSYNC.RECONVERGENT B0 ;  /* 0x0000000000007941 */ /* 0x000fea0003800200 */
.L_x_1001:
[----:B------:R-:W-:Y:S06]  /*dd60*/  BAR.SYNC.DEFER_BLOCKING 0x0 ;  /* 0x0000000000007b1d */ /* 0x000fec0000010000 */
[----:B------:R-:W-:Y:S04]  /*dd70*/  BSSY.RECONVERGENT B0, `(.L_x_1003) ;  /* 0x0000013000007945 */ /* 0x000fe80003800200 */
[----:B------:R-:W-:Y:S05]  /*dd80*/  @P3 BRA `(.L_x_1004) ;  /* 0x0000000000443947 */ /* 0x000fea0003800000 */
[----:B0-23--:R-:W0:Y:S02]  /*dd90*/  LDS.128 R12, [R0] ;  /* 0x00000000000c7984 */ /* 0x00de240000000c00 */
        /* <DEDUP_REMOVED lines=16> */
.L_x_1004:
[----:B------:R-:W-:Y:S05]  /*dea0*/  BSYNC.RECONVERGENT B0 ;  /* 0x0000000000007941 */ /* 0x000fea0003800200 */
.L_x_1003:
        /* <DEDUP_REMOVED lines=8> */
[----:B------:R-:W-:-:S04]  /*df30*/  IADD3 R10, PT, PT, R10, R5, RZ ;  /* 0x000000050a0a7210 */ /* 0x000fc80007ffe0ff */
[----:B-----5:R-:W-:Y:S01]  /*df40*/  IADD3 R8, P0, PT, R10, UR4, RZ ;  /* 0x000000040a087c10 */ /* 0x020fe2000ff1e0ff */
[C---:B----4-:R-:W-:Y:S01]  /*df50*/  FMUL.FTZ R20, R2.reuse, R20 ;  /* 0x0000001402147220 */ /* 0x050fe20000410000 */
[C---:B------:R-:W-:Y:S01]  /*df60*/  FMUL.FTZ R19, R2.reuse, R19 ;  /* 0x0000001302137220 */ /* 0x040fe20000410000 */
[C---:B------:R-:W-:Y:S01]  /*df70*/  FMUL.FTZ R11, R2.reuse, R11 ;  /* 0x0000000b020b7220 */ /* 0x040fe20000410000 */
[C---:B------:R-:W-:Y:S01]  /*df80*/  FMUL.FTZ R21, R2.reuse, R21 ;  /* 0x0000001502157220 */ /* 0x040fe20000410000 */
[C---:B------:R-:W-:Y:S01]  /*df90*/  FMUL.FTZ R23, R2.reuse, R23 ;  /* 0x0000001702177220 */ /* 0x040fe20000410000 */
[C---:B------:R-:W-:Y:S01]  /*dfa0*/  FMUL.FTZ R24, R2.reuse, R24 ;  /* 0x0000001802187220 */ /* 0x040fe20000410000 */
[----:B------:R-:W2:Y:S01]  /*dfb0*/  F2I.S8.NTZ R20, R20 ;  /* 0x0000001400147305 */ /* 0x000ea20000202100 */
[C---:B------:R-:W-:Y:S01]  /*dfc0*/  FMUL.FTZ R22, R2.reuse, R22 ;  /* 0x0000001602167220 */ /* 0x040fe20000410000 */
[----:B------:R-:W-:-:S06]  /*dfd0*/  FMUL.FTZ R2, R2, R26 ;  /* 0x0000001a02027220 */ /* 0x000fcc0000410000 */
[----:B------:R-:W4:Y:S01]  /*dfe0*/  F2I.S8.NTZ R19, R19 ;  /* 0x0000001300137305 */ /* 0x000f220000202100 */
[----:B--23--:R-:W-:-:S07]  /*dff0*/  PRMT R0, R20, 0x8880, RZ ;  /* 0x0000888014007816 */ /* 0x00cfce00000000ff */
[----:B------:R-:W2:Y:S01]  /*e000*/  F2I.S8.NTZ R11, R11 ;  /* 0x0000000b000b7305 */ /* 0x000ea20000202100 */
[----:B------:R-:W-:-:S04]  /*e010*/  PRMT R0, R0, 0x7710, RZ ;  /* 0x0000771000007816 */ /* 0x000fc800000000ff */
[----:B------:R-:W-:-:S03]  /*e020*/  SHF.L.U32 R0, R0, 0x10, RZ ;  /* 0x0000001000007819 */ /* 0x000fc600000006ff */
[----:B------:R-:W3:Y:S01]  /*e030*/  F2I.S8.NTZ R21, R21 ;  /* 0x0000001500157305 */ /* 0x000ee20000202100 */
[----:B----4-:R-:W-:Y:S02]  /*e040*/  PRMT R19, R19, 0x8880, RZ ;  /* 0x0000888013137816 */ /* 0x010fe400000000ff */
[----:B------:R-:W-:Y:S02]  /*e050*/  LOP3.LUT R4, R0, 0xff0000, RZ, 0xc0, !PT ;  /* 0x00ff000000047812 */ /* 0x000fe400078ec0ff */
[----:B------:R-:W-:Y:S02]  /*e060*/  PRMT R0, R19, 0x7710, RZ ;  /* 0x0000771013007816 */ /* 0x000fe400000000ff */
[----:B--2---:R-:W-:Y:S01]  /*e070*/  PRMT R3, R11, 0x8880, RZ ;  /* 0x000088800b037816 */ /* 0x004fe200000000ff */
[----:B------:R-:W2:Y:S02]  /*e080*/  F2I.S8.NTZ R23, R23 ;  /* 0x0000001700177305 */ /* 0x000ea40000202100 */
[----:B------:R-:W-:Y:S01]  /*e090*/  IMAD.SHL.U32 R0, R0, 0x100, RZ ;  /* 0x0000010000007824 */ /* 0x000fe200078e00ff */
[----:B------:R-:W-:-:S04]  /*e0a0*/  PRMT R3, R3, 0x7710, RZ ;  /* 0x0000771003037816 */ /* 0x000fc800000000ff */
[----:B------:R-:W-:Y:S01]  /*e0b0*/  PRMT R3, R4, 0x4210, R3 ;  /* 0x0000421004037816 */ /* 0x000fe20000000003 */
[----:B------:R-:W4:Y:S01]  /*e0c0*/  F2I.S8.NTZ R24, R24 ;  /* 0x0000001800187305 */ /* 0x000f220000202100 */
[----:B---3--:R-:W-:Y:S02]  /*e0d0*/  PRMT R4, R21, 0x8880, RZ ;  /* 0x0000888015047816 */ /* 0x008fe400000000ff */
[----:B------:R-:W-:Y:S02]  /*e0e0*/  LOP3.LUT R9, R3, 0xff00, R0, 0xf8, !PT ;  /* 0x0000ff0003097812 */ /* 0x000fe400078ef800 */
[----:B------:R-:W-:Y:S02]  /*e0f0*/  PRMT R4, R4, 0x7710, RZ ;  /* 0x0000771004047816 */ /* 0x000fe400000000ff */
[----:B--2---:R-:W-:Y:S01]  /*e100*/  PRMT R23, R23, 0x8880, RZ ;  /* 0x0000888017177816 */ /* 0x004fe200000000ff */
[----:B------:R-:W2:Y:S01]  /*e110*/  F2I.S8.NTZ R22, R22 ;  /* 0x0000001600167305 */ /* 0x000ea20000202100 */
[----:B------:R-:W-:-:S02]  /*e120*/  LOP3.LUT R4, R4, 0xff, RZ, 0xc0, !PT ;  /* 0x000000ff04047812 */ /* 0x000fc400078ec0ff */
[----:B------:R-:W-:Y:S02]  /*e130*/  PRMT R0, R23, 0x7710, RZ ;  /* 0x0000771017007816 */ /* 0x000fe400000000ff */
[----:B----4-:R-:W-:-:S03]  /*e140*/  PRMT R24, R24, 0x8880, RZ ;  /* 0x0000888018187816 */ /* 0x010fc600000000ff */
[----:B------:R-:W3:Y:S01]  /*e150*/  F2I.S8.NTZ R2, R2 ;  /* 0x0000000200027305 */ /* 0x000ee20000202100 */
[----:B------:R-:W-:Y:S02]  /*e160*/  LOP3.LUT R6, R0, 0xff, RZ, 0xc0, !PT ;  /* 0x000000ff00067812 */ /* 0x000fe400078ec0ff */
[----:B------:R-:W-:-:S03]  /*e170*/  PRMT R3, R24, 0x7710, RZ ;  /* 0x0000771018037816 */ /* 0x000fc600000000ff */
[----:B------:R-:W-:Y:S01]  /*e180*/  IMAD.WIDE.U32 R6, R6, 0x100, RZ ;  /* 0x0000010006067825 */ /* 0x000fe200078e00ff */
[----:B--2---:R-:W-:Y:S02]  /*e190*/  PRMT R22, R22, 0x8880, RZ ;  /* 0x0000888016167816 */ /* 0x004fe400000000ff */
[----:B------:R-:W-:Y:S02]  /*e1a0*/  LOP3.LUT R5, R3, 0xff, RZ, 0xc0, !PT ;  /* 0x000000ff03057812 */ /* 0x000fe400078ec0ff */
[----:B------:R-:W-:Y:S02]  /*e1b0*/  PRMT R0, R22, 0x7710, RZ ;  /* 0x0000771016007816 */ /* 0x000fe400000000ff */
[----:B---3--:R-:W-:Y:S01]  /*e1c0*/  PRMT R11, R2, 0x8880, RZ ;  /* 0x00008880020b7816 */ /* 0x008fe200000000ff */
        /* <DEDUP_REMOVED lines=11> */
.L_x_1005:
[----:B------:R-:W4:Y:S01]  /*e280*/  LDC.64 R2, c[0x0][0x380] ;  /* 0x0000e000ff027b82 */ /* 0x000f220000000a00 */
[----:B------:R-:W-:Y:S02]  /*e290*/  IADD3 R5, PT, PT, R10, R5, RZ ;  /* 0x000000050a057210 */ /* 0x000fe40007ffe0ff */
        /* <DEDUP_REMOVED lines=10> */
.L_x_808:
[----:B------:R-:W-:Y:S01]  /*e340*/  MOV R12, 0x10 ;  /* 0x00000010000c7802 */ /* 0x000fe20000000f00 */
[----:B------:R-:W-:Y:S01]  /*e350*/  IMAD.MOV.U32 R11, RZ, RZ, 0x1f ;  /* 0x0000001fff0b7424 */ /* 0x000fe200078e00ff */
[----:B------:R-:W-:-:S07]  /*e360*/  MOV R15, 0xffffffff ;  /* 0xffffffff000f7802 */ /* 0x000fce0000000f00 */
[----:B-1----:R-:W-:Y:S05]  /*e370*/  WARPSYNC.COLLECTIVE R15, `(.L_x_1006) ;  /* 0x000000000f087348 */ /* 0x002fea0003c00000 */
[----:B------:R0:W2:Y:S02]  /*e380*/  SHFL.BFLY P6, R14, R13, R12, R11 ;  /* 0x0c00000c0d0e7389 */ /* 0x0000a400000c000b */
[----:B012---:R-:W-:Y:S05]  /*e390*/  ENDCOLLECTIVE ;  /* 0x000000000000791b */ /* 0x007fea0003800000 */
.L_x_1006:
[----:B------:R-:W-:Y:S02]  /*e3a0*/  IMAD.MOV.U32 R12, RZ, RZ, 0x8 ;  /* 0x00000008ff0c7424 */ /* 0x000fe400078e00ff */
[----:B------:R-:W-:-:S05]  /*e3b0*/  FADD.FTZ R2, R13, R14 ;  /* 0x0000000e0d027221 */ /* 0x000fca0000010000 */
[----:B------:R-:W-:-:S07]  /*e3c0*/  MOV R13, R2 ;  /* 0x00000002000d7202 */ /* 0x000fce0000000f00 */
[----:B------:R-:W-:Y:S05]  /*e3d0*/  WARPSYNC.COLLECTIVE R15, `(.L_x_1007) ;  /* 0x000000000f087348 */ /* 0x000fea0003c00000 */
[----:B------:R0:W1:Y:S02]  /*e3e0*/  SHFL.BFLY P6, R14, R13, R12, R11 ;  /* 0x0c00000c0d0e7389 */ /* 0x00006400000c000b */
[----:B01----:R-:W-:Y:S05]  /*e3f0*/  ENDCOLLECTIVE ;  /* 0x000000000000791b */ /* 0x003fea0003800000 */
.L_x_1007:
[----:B------:R-:W-:Y:S01]  /*e400*/  MOV R12, 0x4 ;  /* 0x00000004000c7802 */ /* 0x000fe20000000f00 */
[----:B------:R-:W-:-:S05]  /*e410*/  FADD.FTZ R3, R2, R14 ;  /* 0x0000000e02037221 */ /* 0x000fca0000010000 */
[----:B------:R-:W-:-:S07]  /*e420*/  MOV R13, R3 ;  /* 0x00000003000d7202 */ /* 0x000fce0000000f00 */
[----:B------:R-:W-:Y:S05]  /*e430*/  WARPSYNC.COLLECTIVE R15, `(.L_x_1008) ;  /* 0x000000000f087348 */ /* 0x000fea0003c00000 */
[----:B------:R0:W1:Y:S02]  /*e440*/  SHFL.BFLY P6, R14, R13, R12, R11 ;  /* 0x0c00000c0d0e7389 */ /* 0x00006400000c000b */
[----:B01----:R-:W-:Y:S05]  /*e450*/  ENDCOLLECTIVE ;  /* 0x000000000000791b */ /* 0x003fea0003800000 */
.L_x_1008:
[----:B------:R-:W-:Y:S01]  /*e460*/  MOV R12, 0x2 ;  /* 0x00000002000c7802 */ /* 0x000fe20000000f00 */
[----:B------:R-:W-:-:S04]  /*e470*/  FADD.FTZ R4, R3, R14 ;  /* 0x0000000e03047221 */ /* 0x000fc80000010000 */
[----:B------:R-:W-:-:S07]  /*e480*/  IMAD.MOV.U32 R13, RZ, RZ, R4 ;  /* 0x000000ffff0d7224 */ /* 0x000fce00078e0004 */
[----:B------:R-:W-:Y:S05]  /*e490*/  WARPSYNC.COLLECTIVE R15, `(.L_x_1009) ;  /* 0x000000000f087348 */ /* 0x000fea0003c00000 */
[----:B------:R0:W1:Y:S02]  /*e4a0*/  SHFL.BFLY P6, R14, R13, R12, R11 ;  /* 0x0c00000c0d0e7389 */ /* 0x00006400000c000b */
[----:B01----:R-:W-:Y:S05]  /*e4b0*/  ENDCOLLECTIVE ;  /* 0x000000000000791b */ /* 0x003fea0003800000 */
.L_x_1009:
[----:B------:R-:W-:Y:S02]  /*e4c0*/  IMAD.MOV.U32 R12, RZ, RZ, 0x1 ;  /* 0x00000001ff0c7424 */ /* 0x000fe400078e00ff */
[----:B------:R-:W-:-:S05]  /*e4d0*/  FADD.FTZ R5, R4, R14 ;  /* 0x0000000e04057221 */ /* 0x000fca0000010000 */
[----:B------:R-:W-:-:S07]  /*e4e0*/  MOV R13, R5 ;  /* 0x00000005000d7202 */ /* 0x000fce0000000f00 */
[----:B------:R-:W-:Y:S05]  /*e4f0*/  WARPSYNC.COLLECTIVE R15, `(.L_x_1010) ;  /* 0x000000000f087348 */ /* 0x000fea0003c00000 */
[----:B------:R0:W1:Y:S02]  /*e500*/  SHFL.BFLY P6, R14, R13, R12, R11 ;  /* 0x0c00000c0d0e7389 */ /* 0x00006400000c000b */
[----:B01----:R-:W-:Y:S05]  /*e510*/  ENDCOLLECTIVE ;  /* 0x000000000000791b */ /* 0x003fea0003800000 */
.L_x_1010:
[----:B------:R-:W-:Y:S05]  /*e520*/  BRA `(.L_x_1011) ;  /* 0xffffff4800787947 */ /* 0x000fea000383ffff */
.L_x_940:
[----:B------:R-:W-:Y:S01]  /*e530*/  BSSY B1, `(.L_x_1012) ;  /* 0x0000007000017945 */ /* 0x000fe20003800000 */
[----:B------:R-:W-:Y:S01]  /*e540*/  MOV R12, 0x1 ;  /* 0x00000001000c7802 */ /* 0x000fe20000000f00 */
[----:B------:R-:W-:Y:S01]  /*e550*/  IMAD.MOV.U32 R15, RZ, RZ, -0x1 ;  /* 0xffffffffff0f7424 */ /* 0x000fe200078e00ff */
[----:B------:R-:W-:-:S07]  /*e560*/  MOV R11, 0x1f ;  /* 0x0000001f000b7802 */ /* 0x000fce0000000f00 */
[----:B------:R-:W-:Y:S05]  /*e570*/  WARPSYNC.COLLECTIVE R15, `(.L_x_1013) ;  /* 0x000000000f087348 */ /* 0x000fea0003c00000 */
[----:B------:R0:W1:Y:S02]  /*e580*/  SHFL.BFLY P6, R14, R13, R12, R11 ;  /* 0x0c00000c0d0e7389 */ /* 0x00006400000c000b */
[----:B01----:R-:W-:Y:S05]  /*e590*/  ENDCOLLECTIVE ;  /* 0x000000000000791b */ /* 0x003fea0003800000 */
.L_x_1013:
[----:B------:R-:W-:Y:S05]  /*e5a0*/  BSYNC B1 ;  /* 0x0000000000017941 */ /* 0x000fea0003800000 */
.L_x_1012:
[----:B------:R-:W-:Y:S05]  /*e5b0*/  BRA `(.L_x_1014) ;  /* 0xffffffac00ac7947 */ /* 0x000fea000383ffff */
.L_x_944:
[----:B------:R-:W-:Y:S01]  /*e5c0*/  HFMA2 R12, -RZ, RZ, 0, 9.5367431640625e-07 ;  /* 0x00000010ff0c7431 */ /* 0x000fe200000001ff */
[----:B------:R-:W-:Y:S01]  /*e5d0*/  BSSY B0, `(.L_x_1015) ;  /* 0x0000007000007945 */ /* 0x000fe20003800000 */
[----:B------:R-:W-:Y:S01]  /*e5e0*/  MOV R13, R0 ;  /* 0x00000000000d7202 */ /* 0x000fe20000000f00 */
[----:B---3--:R-:W-:Y:S01]  /*e5f0*/  IMAD.MOV.U32 R11, RZ, RZ, 0x1f ;  /* 0x0000001fff0b7424 */ /* 0x008fe200078e00ff */
[----:B------:R-:W-:-:S07]  /*e600*/  MOV R15, 0xffffffff ;  /* 0xffffffff000f7802 */ /* 0x000fce0000000f00 */
[----:B-1--4-:R-:W-:Y:S05]  /*e610*/  WARPSYNC.COLLECTIVE R15, `(.L_x_1016) ;  /* 0x000000000f087348 */ /* 0x012fea0003c00000 */
[----:B------:R0:W2:Y:S02]  /*e620*/  SHFL.BFLY P6, R14, R13, R12, R11 ;  /* 0x0c00000c0d0e7389 */ /* 0x0000a400000c000b */
[----:B012-4-:R-:W-:Y:S05]  /*e630*/  ENDCOLLECTIVE ;  /* 0x000000000000791b */ /* 0x017fea0003800000 */
.L_x_1016:
[----:B------:R-:W-:Y:S05]  /*e640*/  BSYNC B0 ;  /* 0x0000000000007941 */ /* 0x000fea0003800000 */
.L_x_1015:
[----:B------:R-:W-:Y:S01]  /*e650*/  FMNMX.FTZ R13, R14, R0, !PT ;  /* 0x000000000e0d7209 */ /* 0x000fe20007810000 */
[----:B------:R-:W-:Y:S02]  /*e660*/  HFMA2 R12, -RZ, RZ, 0, 4.76837158203125e-07 ;  /* 0x00000008ff0c7431 */ /* 0x000fe400000001ff */
[----:B------:R-:W-:Y:S01]  /*e670*/  IMAD.MOV.U32 R11, RZ, RZ, 0x1f ;  /* 0x0000001fff0b7424 */ /* 0x000fe200078e00ff */
[----:B------:R-:W-:-:S07]  /*e680*/  MOV R15, 0xffffffff ;  /* 0xffffffff000f7802 */ /* 0x000fce0000000f00 */
[----:B------:R-:W-:Y:S05]  /*e690*/  WARPSYNC.COLLECTIVE R15, `(.L_x_1017) ;  /* 0x000000000f087348 */ /* 0x000fea0003c00000 */
[----:B------:R0:W1:Y:S02]  /*e6a0*/  SHFL.BFLY P6, R14, R13, R12, R11 ;  /* 0x0c00000c0d0e7389 */ /* 0x00006400000c000b */
[----:B01----:R-:W-:Y:S05]  /*e6b0*/  ENDCOLLECTIVE ;  /* 0x000000000000791b */ /* 0x003fea0003800000 */
.L_x_1017:
[----:B------:R-:W-:Y:S01]  /*e6c0*/  IMAD.MOV.U32 R12, RZ, RZ, 0x4 ;  /* 0x00000004ff0c7424 */ /* 0x000fe200078e00ff */
[----:B------:R-:W-:-:S04]  /*e6d0*/  FMNMX.FTZ R2, R13, R14, !PT ;  /* 0x0000000e0d027209 */ /* 0x000fc80007810000 */
[----:B------:R-:W-:-:S07]  /*e6e0*/  MOV R13, R2 ;  /* 0x00000002000d7202 */ /* 0x000fce0000000f00 */
[----:B------:R-:W-:Y:S05]  /*e6f0*/  WARPSYNC.COLLECTIVE R15, `(.L_x_1018) ;  /* 0x000000000f087348 */ /* 0x000fea0003c00000 */
[----:B------:R0:W1:Y:S02]  /*e700*/  SHFL.BFLY P6, R14, R13, R12, R11 ;  /* 0x0c00000c0d0e7389 */ /* 0x00006400000c000b */
[----:B01----:R-:W-:Y:S05]  /*e710*/  ENDCOLLECTIVE ;  /* 0x000000000000791b */ /* 0x003fea0003800000 */
.L_x_1018:
[----:B------:R-:W-:Y:S01]  /*e720*/  HFMA2 R12, -RZ, RZ, 0, 1.1920928955078125e-07 ;  /* 0x00000002ff0c7431 */ /* 0x000fe200000001ff */
[----:B------:R-:W-:-:S04]  /*e730*/  FMNMX.FTZ R3, R2, R14, !PT ;  /* 0x0000000e02037209 */ /* 0x000fc80007810000 */
[----:B------:R-:W-:-:S07]  /*e740*/  MOV R13, R3 ;  /* 0x00000003000d7202 */ /* 0x000fce0000000f00 */
[----:B------:R-:W-:Y:S05]  /*e750*/  WARPSYNC.COLLECTIVE R15, `(.L_x_1019) ;  /* 0x000000000f087348 */ /* 0x000fea0003c00000 */
[----:B------:R0:W1:Y:S02]  /*e760*/  SHFL.BFLY P6, R14, R13, R12, R11 ;  /* 0x0c00000c0d0e7389 */ /* 0x00006400000c000b */
[----:B01----:R-:W-:Y:S05]  /*e770*/  ENDCOLLECTIVE ;  /* 0x000000000000791b */ /* 0x003fea0003800000 */
.L_x_1019:
[----:B------:R-:W-:Y:S05]  /*e780*/  BRA `(.L_x_1020) ;  /* 0xffffffac00f87947 */ /* 0x000fea000383ffff */
.L_x_1021:
        /* <DEDUP_REMOVED lines=15> */
.L_x_5593:


//--------------------- .text._ZN4mmha33masked_multihead_attention_kernelItLi160ELi256ELi4ELi32ELi64ELb1ELb0EEEv26Multihead_attention_paramsIT_XT5_EE --------------------------
	.section	.text._ZN4mmha33masked_multihead_attention_kernelItLi160ELi256ELi4ELi32ELi64ELb1ELb0EEEv26Multihead_attention_paramsIT_XT5_EE,"ax",@progbits
	.align	128
        .global         _ZN4mmha33masked_multihead_attention_kernelItLi160ELi256ELi4ELi32ELi64ELb1ELb0EEEv26Multihead_attention_paramsIT_XT5_EE
        .type           _ZN4mmha33masked_multihead_attention_kernelItLi160ELi256ELi4ELi32ELi64ELb1ELb0EEEv26Multihead_attention_paramsIT_XT5_EE,@function
        .size           _ZN4mmha33masked_multihead_attention_kernelItLi160ELi256ELi4ELi32ELi64ELb1ELb0EEEv26Multihead_attention_paramsIT_XT5_EE,(.L_x_5594 - _ZN4mmha33masked_multihead_attention_kernelItLi160ELi256ELi4ELi32ELi64ELb1ELb0EEEv26Multihead_attention_paramsIT_XT5_EE)
        .other          _ZN4mmha33masked_multihead_attention_kernelItLi160ELi256ELi4ELi32ELi64ELb1ELb0EEEv26Multihead_attention_paramsIT_XT5_EE,@"STO_CUDA_ENTRY STV_DEFAULT"
_ZN4mmha33masked_multihead_attention_kernelItLi160ELi256ELi4ELi32ELi64ELb1ELb0EEEv26Multihead_attention_paramsIT_XT5_EE:
.text._ZN4mmha33masked_multihead_attention_kernelItLi160ELi256ELi4ELi32ELi64ELb1ELb0EEEv26Multihead_attention_paramsIT_XT5_EE:
        /* <DEDUP_REMOVED lines=14> */
.L_x_1022:
        /* <DEDUP_REMOVED lines=8> */
[----:B------:R-:W-:Y:S01]  /*0160*/  IMAD.U32 R2, RZ, RZ, UR4 ;  /* 0x00000004ff027e24 */ /* 0x000fe2000f8e00ff */
[----:B------:R-:W-:-:S05]  /*0170*/  MOV R3, UR5 ;  /* 0x0000000500037c02 */ /* 0x000fca0008000f00 */
        /* <DEDUP_REMOVED lines=49> */
[----:B--2---:R-:W-:Y:S02]  /*0490*/  HFMA2 R4, -RZ, RZ, 0, 0 ;  /* 0x00000000ff047431 */ /* 0x004fe400000001ff */
[----:B-1----:R-:W-:-:S04]  /*04a0*/  IMAD.MOV R7, RZ, RZ, -R5 ;  /* 0x000000ffff077224 */ /* 0x002fc800078e0a05 */
[----:B------:R-:W-:-:S04]  /*04b0*/  IMAD R7, R7, R6, RZ ;  /* 0x0000000607077224 */ /* 0x000fc800078e02ff */
[----:B------:R-:W-:Y:S01]  /*04c0*/  IMAD.HI.U32 R5, R5, R7, R4 ;  /* 0x0000000705057227 */ /* 0x000fe200078e0004 */
[----:B-----5:R-:W-:-:S13]  /*04d0*/  R2UR UR44, R10 ;  /* 0x000000000a2c72ca */ /* 0x020fda00000e0000 */
[----:B------:R-:W-:-:S06]  /*04e0*/  UIADD3 UR45, UPT, UPT, UR44, -0x1, URZ ;  /* 0xffffffff2c2d7890 */ /* 0x000fcc000fffe0ff */
[----:B------:R-:W-:-:S05]  /*04f0*/  IMAD.U32 R25, RZ, RZ, UR45 ;  /* 0x0000002dff197e24 */ /* 0x000fca000f8e00ff */
[----:B------:R-:W-:-:S05]  /*0500*/  IABS R0, R25 ;  /* 0x0000001900007213 */ /* 0x000fca0000000000 */
[----:B------:R-:W-:-:S04]  /*0510*/  IMAD.HI.U32 R5, R5, R0, RZ ;  /* 0x0000000005057227 */ /* 0x000fc800078e00ff */
[----:B------:R-:W-:-:S04]  /*0520*/  IMAD.MOV R5, RZ, RZ, -R5 ;  /* 0x000000ffff057224 */ /* 0x000fc800078e0a05 */
[----:B------:R-:W-:-:S05]  /*0530*/  IMAD R5, R6, R5, R0 ;  /* 0x0000000506057224 */ /* 0x000fca00078e0200 */
[----:B------:R-:W-:-:S13]  /*0540*/  R2UR UR40, R5 ;  /* 0x00000000052872ca */ /* 0x000fda00000e0000 */
[----:B------:R-:W-:Y:S01]  /*0550*/  ISETP.GT.U32.AND P0, PT, R6, UR40, PT ;  /* 0x0000002806007c0c */ /* 0x000fe2000bf04070 */
[----:B---3--:R-:W1:-:S12]  /*0560*/  S2R R2, SR_TID.X ;  /* 0x0000000000027919 */ /* 0x008e580000002100 */
[----:B------:R-:W-:-:S04]  /*0570*/  @!P0 IADD3 R0, PT, PT, -R6, UR40, RZ ;  /* 0x0000002806008c10 */ /* 0x000fc8000fffe1ff */
[----:B------:R-:W-:Y:S01]  /*0580*/  @!P0 R2UR UR40, R0 ;  /* 0x00000000002882ca */ /* 0x000fe200000e0000 */
[----:B------:R-:W2:-:S12]  /*0590*/  S2R R5, SR_CTAID.X ;  /* 0x0000000000057919 */ /* 0x000e980000002500 */
[----:B------:R-:W-:Y:S01]  /*05a0*/  ISETP.GT.U32.AND P0, PT, R6, UR40, PT ;  /* 0x0000002806007c0c */ /* 0x000fe2000bf04070 */
[----:B0-----:R-:W-:Y:S02]  /*05b0*/  UISETP.NE.AND UP1, UPT, UR4, URZ, UPT ;  /* 0x000000ff0400728c */ /* 0x001fe4000bf25270 */
[----:B------:R-:W-:Y:S01]  /*05c0*/  UP2UR UR43, UPR, URZ, 0x4 ;  /* 0x00000004ff2b7883 */ /* 0x000fe20008000000 */
[----:B-1----:R-:W-:Y:S01]  /*05d0*/  ISETP.GT.U32.AND P3, PT, R2, 0x13, PT ;  /* 0x000000130200780c */ /* 0x002fe20003f64070 */
[----:B------:R-:W-:-:S08]  /*05e0*/  UISETP.NE.AND UP0, UPT, UR8, URZ, UPT ;  /* 0x000000ff0800728c */ /* 0x000fd0000bf05270 */
[----:B------:R-:W-:-:S04]  /*05f0*/  @!P0 IADD3 R6, PT, PT, -R6, UR40, RZ ;  /* 0x0000002806068c10 */ /* 0x000fc8000fffe1ff */
[----:B------:R-:W-:Y:S02]  /*0600*/  @!P0 R2UR UR40, R6 ;  /* 0x00000000062882ca */ /* 0x000fe400000e0000 */
[----:B------:R-:W-:Y:S01]  /*0610*/  PLOP3.LUT P0, PT, PT, PT, UP2, 0x80, 0x8 ;  /* 0x000000000008781c */ /* 0x000fe20003f0f028 */
[----:B------:R-:W-:Y:S02]  /*0620*/  UISETP.GE.AND UP2, UPT, UR45, URZ, UPT ;  /* 0x000000ff2d00728c */ /* 0x000fe4000bf46270 */
[----:B------:R-:W-:Y:S02]  /*0630*/  UIMAD UR41, UR7, UR6, UR46 ;  /* 0x00000006072972a4 */ /* 0x000fe4000f8e022e */
[----:B------:R-:W-:Y:S01]  /*0640*/  @UP1 UIMAD UR4, UR7, UR4, URZ ;  /* 0x00000004070412a4 */ /* 0x000fe2000f8e02ff */
[----:B------:R-:W-:Y:S01]  /*0650*/  IMAD.SHL.U32 R0, R2, 0x8, RZ ;  /* 0x0000000802007824 */ /* 0x000fe200078e00ff */
[----:B------:R-:W-:Y:S01]  /*0660*/  UMOV UR38, URZ ;  /* 0x000000ff00267c82 */ /* 0x000fe20008000000 */
[----:B------:R-:W-:Y:S01]  /*0670*/  @!UP1 UIMAD UR5, UR41, 0xa0, URZ ;  /* 0x000000a0290598a4 */ /* 0x000fe2000f8e02ff */
[----:B------:R-:W-:Y:S01]  /*0680*/  BSSY.RECONVERGENT B0, `(.L_x_1023) ;  /* 0x0000048000007945 */ /* 0x000fe20003800200 */
[----:B------:R-:W-:-:S02]  /*0690*/  @UP1 UIMAD UR5, UR46, 0xa0, UR4 ;  /* 0x000000a02e0518a4 */ /* 0x000fc4000f8e0204 */
[----:B------:R-:W-:Y:S02]  /*06a0*/  @!UP2 UIADD3 UR40, UPT, UPT, -UR40, URZ, URZ ;  /* 0x000000ff2828a290 */ /* 0x000fe4000fffe1ff */
[----:B------:R-:W-:Y:S02]  /*06b0*/  @!UP0 ULOP3.LUT UR40, URZ, UR8, URZ, 0x33, !UPT ;  /* 0x00000008ff288292 */ /* 0x000fe4000f8e33ff */
[----:B------:R-:W-:Y:S01]  /*06c0*/  UIMAD UR42, UR42, UR6, URZ ;  /* 0x000000062a2a72a4 */ /* 0x000fe2000f8e02ff */
[----:B------:R-:W-:Y:S02]  /*06d0*/  P2R R16, PR, RZ, 0x10 ;  /* 0x00000010ff107803 */ /* 0x000fe40000000000 */
[----:B------:R-:W-:Y:S02]  /*06e0*/  CS2R R34, SRZ ;  /* 0x0000000000227805 */ /* 0x000fe4000001ff00 */
[----:B------:R-:W-:Y:S02]  /*06f0*/  CS2R R32, SRZ ;  /* 0x0000000000207805 */ /* 0x000fe4000001ff00 */
[----:B----4-:R-:W-:Y:S01]  /*0700*/  @P0 R2UR UR38, R3 ;  /* 0x00000000032602ca */ /* 0x010fe200000e0000 */
[----:B--2---:R-:W-:Y:S01]  /*0710*/  IMAD R3, R5, 0xa0, R0 ;  /* 0x000000a005037824 */ /* 0x004fe200078e0200 */
[----:B------:R-:W-:-:S13]  /*0720*/  @P3 BRA `(.L_x_1024) ;  /* 0x0000000000f43947 */ /* 0x000fda0003800000 */
        /* <DEDUP_REMOVED lines=9> */
[----:B0-----:R0:W3:Y:S01]  /*07c0*/  LDG.E R4, desc[UR36][R4.64] ;  /* 0x0000002404047981 */ /* 0x0010e2000c1e1900 */
[----:B--2---:R-:W-:Y:S01]  /*07d0*/  LOP3.LUT R12, R21, 0xff, RZ, 0xc0, !PT ;  /* 0x000000ff150c7812 */ /* 0x004fe200078ec0ff */
[----:B------:R-:W3:Y:S01]  /*07e0*/  I2F.S8 R9, R20 ;  /* 0x0000001400097306 */ /* 0x000ee20000001400 */
[----:B------:R-:W-:Y:S02]  /*07f0*/  SHF.R.S64 R14, R20, 0x10, R21 ;  /* 0x00000010140e7819 */ /* 0x000fe40000001015 */
[----:B------:R-:W-:Y:S02]  /*0800*/  SHF.R.U64 R10, R12, 0x7, RZ ;  /* 0x000000070c0a7819 */ /* 0x000fe400000012ff */
[----:B------:R-:W-:-:S02]  /*0810*/  PRMT R8, R20, 0x9910, RZ ;  /* 0x0000991014087816 */ /* 0x000fc400000000ff */
[----:B------:R-:W-:Y:S02]  /*0820*/  PRMT R6, R21, 0x9910, RZ ;  /* 0x0000991015067816 */ /* 0x000fe400000000ff */
[----:B------:R-:W-:Y:S02]  /*0830*/  LOP3.LUT R14, R14, 0xff, RZ, 0xc0, !PT ;  /* 0x000000ff0e0e7812 */ /* 0x000fe400078ec0ff */
[--C-:B------:R-:W-:Y:S02]  /*0840*/  SHF.R.U64 R7, R20, 0x10, R21.reuse ;  /* 0x0000001014077819 */ /* 0x100fe40000001215 */
[----:B------:R-:W-:Y:S02]  /*0850*/  ISETP.NE.U32.AND P1, PT, R10, RZ, PT ;  /* 0x000000ff0a00720c */ /* 0x000fe40003f25070 */
[----:B0-----:R-:W-:Y:S01]  /*0860*/  SHF.R.S32.HI R5, RZ, 0x8, R8 ;  /* 0x00000008ff057819 */ /* 0x001fe20000011408 */
[----:B------:R-:W-:Y:S01]  /*0870*/  IMAD.MOV.U32 R8, RZ, RZ, R6 ;  /* 0x000000ffff087224 */ /* 0x000fe200078e0006 */
[----:B------:R-:W-:-:S02]  /*0880*/  SHF.R.S32.HI R10, RZ, 0x10, R21 ;  /* 0x00000010ff0a7819 */ /* 0x000fc40000011415 */
[----:B------:R-:W-:Y:S02]  /*0890*/  SHF.R.U64 R6, R14, 0x7, RZ ;  /* 0x000000070e067819 */ /* 0x000fe400000012ff */
[----:B------:R-:W-:Y:S01]  /*08a0*/  PRMT R7, R7, 0x9910, RZ ;  /* 0x0000991007077816 */ /* 0x000fe200000000ff */
[----:B------:R-:W0:Y:S01]  /*08b0*/  I2F.S16 R5, R5 ;  /* 0x0000000500057306 */ /* 0x000e220000101400 */
[----:B------:R-:W-:Y:S01]  /*08c0*/  LOP3.LUT R10, R10, 0xff, RZ, 0xc0, !PT ;  /* 0x000000ff0a0a7812 */ /* 0x000fe200078ec0ff */
[----:B---3--:R-:W-:Y:S01]  /*08d0*/  FMUL.FTZ R9, R4, R9 ;  /* 0x0000000904097220 */ /* 0x008fe20000410000 */
[----:B------:R-:W-:Y:S01]  /*08e0*/  ISETP.NE.U32.AND P0, PT, R6, RZ, PT ;  /* 0x000000ff0600720c */ /* 0x000fe20003f05070 */
[----:B------:R-:W-:Y:S01]  /*08f0*/  IMAD.MOV.U32 R6, RZ, RZ, R7 ;  /* 0x000000ffff067224 */ /* 0x000fe200078e0007 */
[----:B------:R-:W-:Y:S02]  /*0900*/  SHF.R.U64 R7, R10, 0x7, RZ ;  /* 0x000000070a077819 */ /* 0x000fe400000012ff */
[----:B------:R-:W-:-:S02]  /*0910*/  ISETP.NE.U32.AND.EX P1, PT, RZ, RZ, PT, P1 ;  /* 0x000000ffff00720c */ /* 0x000fc40003f25110 */
[----:B------:R-:W-:Y:S02]  /*0920*/  ISETP.NE.U32.AND P2, PT, R7, RZ, PT ;  /* 0x000000ff0700720c */ /* 0x000fe40003f45070 */
[----:B------:R-:W-:Y:S02]  /*0930*/  ISETP.NE.U32.AND.EX P0, PT, RZ, RZ, PT, P0 ;  /* 0x000000ffff00720c */ /* 0x000fe40003f05100 */
[----:B------:R-:W-:Y:S02]  /*0940*/  ISETP.NE.U32.AND.EX P2, PT, RZ, RZ, PT, P2 ;  /* 0x000000ffff00720c */ /* 0x000fe40003f45120 */
[----:B------:R-:W-:Y:S01]  /*0950*/  SHF.R.S32.HI R19, RZ, 0x18, R21 ;  /* 0x00000018ff137819 */ /* 0x000fe20000011415 */
[----:B0-----:R-:W-:Y:S01]  /*0960*/  FMUL.FTZ R32, R4, R5 ;  /* 0x0000000504207220 */ /* 0x001fe20000410000 */
[----:B------:R-:W-:Y:S02]  /*0970*/  SHF.R.S32.HI R8, RZ, 0x8, R8 ;  /* 0x00000008ff087819 */ /* 0x000fe40000011408 */
[----:B------:R-:W-:-:S02]  /*0980*/  SHF.R.S32.HI R6, RZ, 0x8, R6 ;  /* 0x00000008ff067819 */ /* 0x000fc40000011406 */
[----:B------:R-:W-:Y:S01]  /*0990*/  @P1 LOP3.LUT R12, R12, 0xffffff00, RZ, 0xfc, !PT ;  /* 0xffffff000c0c1812 */ /* 0x000fe200078efcff */
[----:B------:R-:W0:Y:S01]  /*09a0*/  I2F.S16 R19, R19 ;  /* 0x0000001300137306 */ /* 0x000e220000101400 */
[----:B------:R-:W-:Y:S02]  /*09b0*/  F2FP.F16.F32.PACK_AB R32, R32, R9 ;  /* 0x000000092020723e */ /* 0x000fe400000000ff */
[----:B------:R-:W-:Y:S02]  /*09c0*/  @P0 LOP3.LUT R14, R14, 0xffffff00, RZ, 0xfc, !PT ;  /* 0xffffff000e0e0812 */ /* 0x000fe400078efcff */
[----:B------:R-:W-:-:S03]  /*09d0*/  @P2 LOP3.LUT R10, R10, 0xffffff00, RZ, 0xfc, !PT ;  /* 0xffffff000a0a2812 */ /* 0x000fc600078efcff */
[----:B------:R0:W1:Y:S08]  /*09e0*/  I2F.S16 R15, R8 ;  /* 0x00000008000f7306 */ /* 0x0000700000101400 */
[----:B------:R-:W2:Y:S01]  /*09f0*/  I2F.S16 R11, R6 ;  /* 0x00000006000b7306 */ /* 0x000ea20000101400 */
[C---:B0-----:R-:W-:Y:S01]  /*0a00*/  FMUL.FTZ R8, R4.reuse, R19 ;  /* 0x0000001304087220 */ /* 0x041fe20000410000 */
[----:B-1----:R-:W-:-:S06]  /*0a10*/  FMUL.FTZ R34, R4, R15 ;  /* 0x0000000f04227220 */ /* 0x002fcc0000410000 */
[----:B------:R-:W0:Y:S01]  /*0a20*/  I2F.S8 R13, R12 ;  /* 0x0000000c000d7306 */ /* 0x000e220000001400 */
[----:B--2---:R-:W-:-:S07]  /*0a30*/  FMUL.FTZ R6, R4, R11 ;  /* 0x0000000b04067220 */ /* 0x004fce0000410000 */
[----:B------:R-:W1:Y:S01]  /*0a40*/  I2F.S8 R7, R14 ;  /* 0x0000000e00077306 */ /* 0x000e620000001400 */
[----:B0-----:R-:W-:-:S07]  /*0a50*/  FMUL.FTZ R13, R4, R13 ;  /* 0x0000000d040d7220 */ /* 0x001fce0000410000 */
[----:B------:R-:W0:Y:S01]  /*0a60*/  I2F.S8 R17, R10 ;  /* 0x0000000a00117306 */ /* 0x000e220000001400 */
[----:B------:R-:W-:Y:S01]  /*0a70*/  F2FP.F16.F32.PACK_AB R34, R34, R13 ;  /* 0x0000000d2222723e */ /* 0x000fe200000000ff */
[----:B-1----:R-:W-:-:S05]  /*0a80*/  FMUL.FTZ R7, R4, R7 ;  /* 0x0000000704077220 */ /* 0x002fca0000410000 */
[----:B------:R-:W-:Y:S01]  /*0a90*/  F2FP.F16.F32.PACK_AB R33, R6, R7 ;  /* 0x000000070621723e */ /* 0x000fe200000000ff */
[----:B0-----:R-:W-:-:S05]  /*0aa0*/  FMUL.FTZ R17, R4, R17 ;  /* 0x0000001104117220 */ /* 0x001fca0000410000 */
[----:B------:R-:W-:Y:S01]  /*0ab0*/  F2FP.F16.F32.PACK_AB R35, R8, R17 ;  /* 0x000000110823723e */ /* 0x000fe200000000ff */
[----:B------:R-:W-:Y:S06]  /*0ac0*/  BRA `(.L_x_1024) ;  /* 0x00000000000c7947 */ /* 0x000fec0003800000 */
.L_x_1025:
[----:B------:R-:W0:Y:S02]  /*0ad0*/  LDC.64 R32, c[0x0][0x388] ;  /* 0x0000e200ff207b82 */ /* 0x000e240000000a00 */
[----:B0-----:R-:W-:-:S06]  /*0ae0*/  IMAD.WIDE R32, R5, 0x2, R32 ;  /* 0x0000000205207825 */ /* 0x001fcc00078e0220 */
[----:B------:R-:W5:Y:S02]  /*0af0*/  LDG.E.128 R32, desc[UR36][R32.64] ;  /* 0x0000002420207981 */ /* 0x000f64000c1e1d00 */
.L_x_1024:
[----:B------:R-:W-:Y:S05]  /*0b00*/  BSYNC.RECONVERGENT B0 ;  /* 0x0000000000007941 */ /* 0x000fea0003800200 */
.L_x_1023:
[----:B------:R-:W0:Y:S01]  /*0b10*/  LDCU.64 UR10, c[0x0][0x3a0] ;  /* 0x00007400ff0a77ac */ /* 0x000e220008000a00 */
[----:B------:R-:W1:Y:S01]  /*0b20*/  LDC.64 R6, c[0x0][0x418] ;  /* 0x00010600ff067b82 */ /* 0x000e620000000a00 */
[----:B------:R-:W-:Y:S01]  /*0b30*/  @!P3 IMAD R8, R2, UR8, R25 ;  /* 0x000000080208bc24 */ /* 0x000fe2000f8e0219 */
[----:B------:R-:W-:Y:S01]  /*0b40*/  CS2R R26, SRZ ;  /* 0x00000000001a7805 */ /* 0x000fe2000001ff00 */
[----:B------:R-:W2:Y:S01]  /*0b50*/  LDCU.64 UR4, c[0x0][0x390] ;  /* 0x00007200ff0477ac */ /* 0x000ea20008000a00 */
[----:B------:R-:W-:Y:S02]  /*0b60*/  CS2R R24, SRZ ;  /* 0x0000000000187805 */ /* 0x000fe4000001ff00 */
[----:B------:R-:W-:Y:S02]  /*0b70*/  CS2R R30, SRZ ;  /* 0x00000000001e7805 */ /* 0x000fe4000001ff00 */
[----:B------:R-:W-:Y:S01]  /*0b80*/  @!P3 SHF.L.U32 R8, R8, 0x3, RZ ;  /* 0x000000030808b819 */ /* 0x000fe200000006ff */
[----:B------:R-:W-:Y:S01]  /*0b90*/  VOTEU.ANY UP0, P4 ;  /* 0x0000000000ff7886 */ /* 0x000fe20002000100 */
[----:B------:R-:W3:Y:S01]  /*0ba0*/  @!P3 LDC.64 R4, c[0x0][0x3b8] ;  /* 0x0000ee00ff04bb82 */ /* 0x000ee20000000a00 */
[----:B------:R-:W-:Y:S01]  /*0bb0*/  UIMAD UR41, UR41, 0xa0, URZ ;  /* 0x000000a0292978a4 */ /* 0x000fe2000f8e02ff */
[----:B------:R-:W-:-:S02]  /*0bc0*/  CS2R R28, SRZ ;  /* 0x00000000001c7805 */ /* 0x000fc4000001ff00 */
[----:B------:R-:W-:Y:S01]  /*0bd0*/  PLOP3.LUT P0, PT, PT, PT, UP0, 0x40, 0x4 ;  /* 0x000000000004781c */ /* 0x000fe20003f0e808 */
[----:B------:R-:W-:Y:S02]  /*0be0*/  UISETP.NE.AND UP1, UPT, UR9, URZ, UPT ;  /* 0x000000ff0900728c */ /* 0x000fe4000bf25270 */
[----:B------:R-:W-:Y:S01]  /*0bf0*/  @!P3 IMAD R13, R23, UR41, R8 ;  /* 0x00000029170dbc24 */ /* 0x000fe2000f8e0208 */
[----:B------:R-:W-:Y:S02]  /*0c00*/  ISETP.GT.U32.OR P0, PT, R2, 0x1f, P0 ;  /* 0x0000001f0200780c */ /* 0x000fe40000704470 */
[----:B0-----:R-:W-:Y:S02]  /*0c10*/  ISETP.NE.U32.AND P1, PT, RZ, UR10, PT ;  /* 0x0000000aff007c0c */ /* 0x001fe4000bf25070 */
[----:B--2---:R-:W-:Y:S02]  /*0c20*/  ISETP.NE.U32.AND P2, PT, RZ, UR4, PT ;  /* 0x00000004ff007c0c */ /* 0x004fe4000bf45070 */
[----:B------:R-:W-:-:S02]  /*0c30*/  ISETP.NE.AND.EX P1, PT, RZ, UR11, PT, P1 ;  /* 0x0000000bff007c0c */ /* 0x000fc4000bf25310 */
[----:B-1----:R-:W-:Y:S02]  /*0c40*/  R2UR UR4, R7 ;  /* 0x00000000070472ca */ /* 0x002fe400000e0000 */
[----:B------:R-:W-:Y:S02]  /*0c50*/  ISETP.GT.U32.OR P1, PT, R2, 0x13, !P1 ;  /* 0x000000130200780c */ /* 0x000fe40004f24470 */
[----:B------:R-:W-:Y:S01]  /*0c60*/  ISETP.NE.U32.AND P4, PT, R6, RZ, PT ;  /* 0x000000ff0600720c */ /* 0x000fe20003f85070 */
[----:B------:R-:W0:Y:S01]  /*0c70*/  @!P0 LDC.64 R10, c[0x0][0x450] ;  /* 0x00011400ff0a8b82 */ /* 0x000e220000000a00 */
[----:B------:R-:W-:Y:S01]  /*0c80*/  ISETP.NE.OR P1, PT, RZ, UR9, P1 ;  /* 0x00000009ff007c0c */ /* 0x000fe20008f25670 */
[----:B---3--:R-:W-:Y:S01]  /*0c90*/  @!P3 IMAD.WIDE R4, R13, 0x2, R4 ;  /* 0x000000020d04b825 */ /* 0x008fe200078e0204 */
[----:B------:R-:W-:-:S04]  /*0ca0*/  ISETP.NE.AND.EX P2, PT, RZ, UR5, PT, P2 ;  /* 0x00000005ff007c0c */ /* 0x000fc8000bf45320 */
[----:B------:R1:W5:Y:S01]  /*0cb0*/  @!P3 LDG.E.128 R24, desc[UR36][R4.64] ;  /* 0x000000240418b981 */ /* 0x000362000c1e1d00 */
[----:B------:R-:W-:-:S04]  /*0cc0*/  ISETP.GT.U32.OR P2, PT, R2, 0x13, !P2 ;  /* 0x000000130200780c */ /* 0x000fc80005744470 */
[----:B------:R-:W-:Y:S01]  /*0cd0*/  VOTEU.ANY UP0, P4 ;  /* 0x0000000000ff7886 */ /* 0x000fe20002000100 */
[----:B------:R-:W-:Y:S01]  /*0ce0*/  UISETP.NE.AND.EX UP0, UPT, UR4, URZ, UPT, UP0 ;  /* 0x000000ff0400728c */ /* 0x000fe2000bf05300 */
[----:B------:R-:W2:Y:S08]  /*0cf0*/  @!P1 LDC.64 R6, c[0x0][0x3a0] ;  /* 0x0000e800ff069b82 */ /* 0x000eb00000000a00 */
[----:B------:R-:W3:Y:S02]  /*0d00*/  @!P2 LDC.64 R8, c[0x0][0x390] ;  /* 0x0000e400ff08ab82 */ /* 0x000ee40000000a00 */
[----:B------:R-:W4:Y:S01]  /*0d10*/  @UP0 LDCU.64 UR4, c[0x0][0x418] ;  /* 0x00008300ff0407ac */ /* 0x000f220008000a00 */
[----:B--2---:R-:W-:-:S05]  /*0d20*/  @!P1 IMAD.WIDE.U32 R6, R3, 0x2, R6 ;  /* 0x0000000203069825 */ /* 0x004fca00078e0006 */
[----:B------:R1:W5:Y:S01]  /*0d30*/  @!P1 LDG.E.128 R28, desc[UR36][R6.64] ;  /* 0x00000024061c9981 */ /* 0x000362000c1e1d00 */
[----:B0---4-:R-:W-:Y:S05]  /*0d40*/  BRA.U UP1, `(.L_x_1026) ;  /* 0x0000000101107547 */ /* 0x011fea000b800000 */
[----:B-----5:R-:W-:Y:S02]  /*0d50*/  HFMA2 R25, R25, 1, 1, R29 ;  /* 0x3c003c0019197831 */ /* 0x020fe4000000001d */
[----:B------:R-:W-:Y:S02]  /*0d60*/  HADD2 R24, R24, R28 ;  /* 0x0000001c18187230 */ /* 0x000fe40000000000 */
[----:B------:R-:W-:Y:S02]  /*0d70*/  HFMA2 R27, R27, 1, 1, R31 ;  /* 0x3c003c001b1b7831 */ /* 0x000fe4000000001f */
[----:B------:R-:W-:-:S07]  /*0d80*/  HADD2 R26, R26, R30 ;  /* 0x0000001e1a1a7230 */ /* 0x000fce0000000000 */
.L_x_1026:
[----:B------:R-:W-:Y:S01]  /*0d90*/  VOTEU.ALL UP2, P0 ;  /* 0x0000000000ff7886 */ /* 0x000fe20000040000 */
[----:B------:R-:W-:Y:S01]  /*0da0*/  PLOP3.LUT P3, PT, PT, PT, UP0, 0x80, 0x8 ;  /* 0x000000000008781c */ /* 0x000fe20003f6f008 */
[----:B------:R-:W-:Y:S01]  /*0db0*/  @UP0 UIMAD.WIDE.U32 UR4, UR7, 0x4, UR4 ;  /* 0x00000004070408a5 */ /* 0x000fe2000f8e0004 */
[----:B------:R-:W-:Y:S02]  /*0dc0*/  CS2R R22, SRZ ;  /* 0x0000000000167805 */ /* 0x000fe4000001ff00 */
[----:B------:R-:W-:Y:S01]  /*0dd0*/  CS2R R20, SRZ ;  /* 0x0000000000147805 */ /* 0x000fe2000001ff00 */
[----:B------:R-:W-:Y:S01]  /*0de0*/  @!UP2 UIMAD UR6, UR38, UR6, URZ ;  /* 0x000000062606a2a4 */ /* 0x000fe2000f8e02ff */
[----:B-1-3--:R-:W-:Y:S01]  /*0df0*/  @!P2 IMAD.WIDE.U32 R4, R3, 0x2, R8 ;  /* 0x000000020304a825 */ /* 0x00afe200078e0008 */
[----:B------:R-:W0:Y:S01]  /*0e00*/  LDC R15, c[0x0][0x400] ;  /* 0x00010000ff0f7b82 */ /* 0x000e220000000800 */
[----:B------:R-:W-:Y:S02]  /*0e10*/  MOV R13, UR5 ;  /* 0x00000005000d7c02 */ /* 0x000fe40008000f00 */
[----:B------:R-:W-:Y:S01]  /*0e20*/  IMAD.U32 R12, RZ, RZ, UR4 ;  /* 0x00000004ff0c7e24 */ /* 0x000fe2000f8e00ff */
[----:B------:R-:W2:Y:S01]  /*0e30*/  @!P2 LDG.E.128 R20, desc[UR36][R4.64] ;  /* 0x000000240414a981 */ /* 0x000ea2000c1e1d00 */
[----:B------:R-:W-:Y:S01]  /*0e40*/  IMAD.U32 R6, RZ, RZ, UR6 ;  /* 0x00000006ff067e24 */ /* 0x000fe2000f8e00ff */
[----:B------:R-:W1:Y:S03]  /*0e50*/  LDCU.U8 UR4, c[0x0][0x404] ;  /* 0x00008080ff0477ac */ /* 0x000e660008000000 */
[----:B------:R-:W-:Y:S01]  /*0e60*/  @!P0 IMAD R7, R6, 0xa0, R3 ;  /* 0x000000a006078824 */ /* 0x000fe200078e0203 */
[----:B------:R-:W3:Y:S03]  /*0e70*/  @P3 LDG.E R12, desc[UR36][R12.64] ;  /* 0x000000240c0c3981 */ /* 0x000ee6000c1e1900 */
[----:B------:R-:W-:-:S05]  /*0e80*/  @!P0 IMAD.WIDE R6, R7, 0x2, R10 ;  /* 0x0000000207068825 */ /* 0x000fca00078e020a */
[----:B------:R-:W4:Y:S01]  /*0e90*/  @!P0 LDG.E.128 R8, desc[UR36][R6.64] ;  /* 0x0000002406088981 */ /* 0x000f22000c1e1d00 */
[----:B-1----:R-:W-:-:S04]  /*0ea0*/  ISETP.NE.AND P1, PT, RZ, UR4, PT ;  /* 0x00000004ff007c0c */ /* 0x002fc8000bf25270 */
[----:B0-----:R-:W-:Y:S01]  /*0eb0*/  ISETP.LT.OR P1, PT, R15, 0x1, P1 ;  /* 0x000000010f00780c */ /* 0x001fe20000f21670 */
        /* <DEDUP_REMOVED lines=28> */
[----:B------:R-:W-:Y:S02]  /*1080*/  HADD2.F32 R21, -RZ, R26.H1_H1 ;  /* 0x3000001aff157230 */ /* 0x000fe40000004100 */
[----:B------:R-:W-:Y:S02]  /*1090*/  HADD2.F32 R15, -RZ, R34.H0_H0 ;  /* 0x20000022ff0f7230 */ /* 0x000fe40000004100 */
[----:B------:R-:W-:Y:S02]  /*10a0*/  HADD2.F32 R19, -RZ, R26.H0_H0 ;  /* 0x2000001aff137230 */ /* 0x000fe40000004100 */
[----:B------:R-:W-:Y:S02]  /*10b0*/  HADD2.F32 R23, -RZ, R35.H1_H1 ;  /* 0x30000023ff177230 */ /* 0x000fe40000004100 */
        /* <DEDUP_REMOVED lines=9> */
[----:B------:R-:W-:Y:S01]  /*1150*/  FMUL.FTZ R9, R4, 13.28771209716796875 ;  /* 0x41549a7804097820 */ /* 0x000fe20000410000 */
[----:B------:R-:W-:Y:S01]  /*1160*/  HADD2.F32 R27, -RZ, R27.H0_H0 ;  /* 0x2000001bff1b7230 */ /* 0x000fe20000004100 */
[----:B------:R-:W0:Y:S01]  /*1170*/  MUFU.EX2 R3, -R3 ;  /* 0x8000000300037308 */ /* 0x000e220000000800 */
[----:B------:R-:W-:-:S03]  /*1180*/  HADD2.F32 R35, -RZ, R35.H0_H0 ;  /* 0x20000023ff237230 */ /* 0x000fc60000004100 */
        /* <DEDUP_REMOVED lines=36> */
[----:B------:R-:W0:Y:S01]  /*13d0*/  MUFU.COS R18, R22 ;  /* 0x0000001600127308 */ /* 0x000e220000000000 */
        /* <DEDUP_REMOVED lines=13> */
[C---:B------:R-:W-:Y:S01]  /*14b0*/  FFMA.FTZ R34, R14.reuse, R15, R17 ;  /* 0x0000000f0e227223 */ /* 0x040fe20000010011 */
[----:B------:R-:W-:Y:S01]  /*14c0*/  FFMA.FTZ R21, R14, R19, R21 ;  /* 0x000000130e157223 */ /* 0x000fe20000010015 */
[----:B------:R-:W-:Y:S01]  /*14d0*/  F2FP.F16.F32.PACK_AB R24, R24, R7 ;  /* 0x000000071818723e */ /* 0x000fe200000000ff */
[C---:B0-----:R-:W-:Y:S01]  /*14e0*/  FMUL.FTZ R23, R18.reuse, R23 ;  /* 0x0000001712177220 */ /* 0x041fe20000410000 */
        /* <DEDUP_REMOVED lines=12> */
.L_x_1029:
[----:B------:R-:W-:-:S13]  /*15b0*/  ISETP.GE.AND P0, PT, R0, R15, PT ;  /* 0x0000000f0000720c */ /* 0x000fda0003f06270 */
[----:B------:R-:W-:Y:S05]  /*15c0*/  @P0 BRA `(.L_x_1030) ;  /* 0x00000018002c0947 */ /* 0x000fea0003800000 */
[----:B------:R-:W-:Y:S01]  /*15d0*/  I2FP.F32.U32 R15, R15 ;  /* 0x0000000f000f7245 */ /* 0x000fe20000201000 */
[C---:B------:R-:W-:Y:S01]  /*15e0*/  VIADD R5, R0.reuse, 0x2 ;  /* 0x0000000200057836 */ /* 0x040fe20000000000 */
[----:B------:R-:W-:Y:S01]  /*15f0*/  I2FP.F32.U32 R3, R0 ;  /* 0x0000000000037245 */ /* 0x000fe20000201000 */
[C---:B------:R-:W-:Y:S01]  /*1600*/  VIADD R6, R0.reuse, 0x4 ;  /* 0x0000000400067836 */ /* 0x040fe20000000000 */
[----:B------:R-:W0:Y:S01]  /*1610*/  MUFU.RCP R4, R15 ;  /* 0x0000000f00047308 */ /* 0x000e220000001000 */
[----:B------:R-:W-:Y:S01]  /*1620*/  IADD3 R0, PT, PT, R0, 0x6, RZ ;  /* 0x0000000600007810 */ /* 0x000fe20007ffe0ff */
[----:B------:R-:W-:Y:S01]  /*1630*/  UIADD3 UR4, UPT, UPT, -UR39, UR9, URZ ;  /* 0x0000000927047290 */ /* 0x000fe2000fffe1ff */
[----:B------:R-:W-:Y:S01]  /*1640*/  I2FP.F32.U32 R5, R5 ;  /* 0x0000000500057245 */ /* 0x000fe20000201000 */
[----:B------:R-:W-:Y:S01]  /*1650*/  HADD2.F32 R18, -RZ, R35.H1_H1 ;  /* 0x30000023ff127230 */ /* 0x000fe20000004100 */
[----:B------:R-:W-:Y:S02]  /*1660*/  I2FP.F32.U32 R7, R6 ;  /* 0x0000000600077245 */ /* 0x000fe40000201000 */
[----:B------:R-:W-:-:S02]  /*1670*/  I2FP.F32.U32 R9, R0 ;  /* 0x0000000000097245 */ /* 0x000fc40000201000 */
[----:B------:R-:W-:Y:S01]  /*1680*/  I2FP.F32.S32 R0, UR4 ;  /* 0x0000000400007c45 */ /* 0x000fe20008201400 */
[-C--:B0-----:R-:W-:Y:S01]  /*1690*/  FMUL.FTZ R3, R3, R4.reuse ;  /* 0x0000000403037220 */ /* 0x081fe20000410000 */
[-C--:B------:R-:W-:Y:S01]  /*16a0*/  FMUL.FTZ R5, R5, R4.reuse ;  /* 0x0000000405057220 */ /* 0x080fe20000410000 */
[-C--:B------:R-:W-:Y:S01]  /*16b0*/  FMUL.FTZ R7, R7, R4.reuse ;  /* 0x0000000407077220 */ /* 0x080fe20000410000 */
[----:B------:R-:W-:Y:S01]  /*16c0*/  FMUL.FTZ R4, R9, R4 ;  /* 0x0000000409047220 */ /* 0x000fe20000410000 */
[----:B------:R-:W-:Y:S01]  /*16d0*/  FMUL.FTZ R3, R3, 13.28771209716796875 ;  /* 0x41549a7803037820 */ /* 0x000fe20000410000 */
[----:B------:R-:W-:Y:S01]  /*16e0*/  FMUL.FTZ R6, R5, 13.28771209716796875 ;  /* 0x41549a7805067820 */ /* 0x000fe20000410000 */
[----:B------:R-:W-:Y:S01]  /*16f0*/  FMUL.FTZ R9, R7, 13.28771209716796875 ;  /* 0x41549a7807097820 */ /* 0x000fe20000410000 */
[----:B------:R-:W-:Y:S02]  /*1700*/  FMUL.FTZ R11, R4, 13.28771209716796875 ;  /* 0x41549a78040b7820 */ /* 0x000fe40000410000 */
        /* <DEDUP_REMOVED lines=16> */
[----:B------:R-:W0:Y:S01]  /*1810*/  MUFU.SIN R5, R4 ;  /* 0x0000000400057308 */ /* 0x000e220000000400 */
[----:B------:R-:W-:-:S02]  /*1820*/  HADD2.F32 R33, -RZ, R33.H0_H0 ;  /* 0x20000021ff217230 */ /* 0x000fc40000004100 */
[--C-:B------:R-:W-:Y:S02]  /*1830*/  HADD2.F32 R13, -RZ, R34.reuse.H1_H1 ;  /* 0x30000022ff0d7230 */ /* 0x100fe40000004100 */
[----:B------:R-:W-:-:S03]  /*1840*/  HADD2.F32 R34, -RZ, R34.H0_H0 ;  /* 0x20000022ff227230 */ /* 0x000fc60000004100 */
[----:B------:R0:W1:Y:S08]  /*1850*/  MUFU.COS R3, R4 ;  /* 0x0000000400037308 */ /* 0x0000700000000000 */
[----:B------:R2:W3:Y:S01]  /*1860*/  MUFU.COS R8, R7 ;  /* 0x0000000700087308 */ /* 0x0004e20000000000 */
[----:B0-----:R-:W-:-:S07]  /*1870*/  FMUL.FTZ R4, R5, R0 ;  /* 0x0000000005047220 */ /* 0x001fce0000410000 */
[----:B------:R-:W0:Y:S01]  /*1880*/  MUFU.SIN R12, R10 ;  /* 0x0000000a000c7308 */ /* 0x000e220000000400 */
[----:B--2---:R-:W-:Y:S01]  /*1890*/  FMUL.FTZ R7, R6, R9 ;  /* 0x0000000906077220 */ /* 0x004fe20000410000 */
[C---:B-1----:R-:W-:Y:S01]  /*18a0*/  FMUL.FTZ R0, R3.reuse, R0 ;  /* 0x0000000003007220 */ /* 0x042fe20000410000 */
[----:B------:R-:W-:-:S03]  /*18b0*/  FFMA.FTZ R4, R3, R32, -R4 ;  /* 0x0000002003047223 */ /* 0x000fc60000010804 */
[----:B------:R-:W-:Y:S02]  /*18c0*/  FFMA.FTZ R5, R5, R32, R0 ;  /* 0x0000002005057223 */ /* 0x000fe40000010000 */
[----:B------:R-:W1:Y:S01]  /*18d0*/  MUFU.SIN R17, R14 ;  /* 0x0000000e00117308 */ /* 0x000e620000000400 */
[C---:B---3--:R-:W-:Y:S01]  /*18e0*/  FMUL.FTZ R9, R8.reuse, R9 ;  /* 0x0000000908097220 */ /* 0x048fe20000410000 */
[-C--:B------:R-:W-:Y:S01]  /*18f0*/  FFMA.FTZ R7, R8, R33.reuse, -R7 ;  /* 0x0000002108077223 */ /* 0x080fe20000010807 */
[----:B------:R-:W-:Y:S02]  /*1900*/  F2FP.F16.F32.PACK_AB R32, R5, R4 ;  /* 0x000000040520723e */ /* 0x000fe400000000ff */
[----:B------:R-:W-:-:S03]  /*1910*/  FFMA.FTZ R6, R6, R33, R9 ;  /* 0x0000002106067223 */ /* 0x000fc60000010009 */
[----:B------:R2:W3:Y:S01]  /*1920*/  MUFU.COS R11, R10 ;  /* 0x0000000a000b7308 */ /* 0x0004e20000000000 */
[----:B0-----:R-:W-:Y:S01]  /*1930*/  FMUL.FTZ R0, R12, R13 ;  /* 0x0000000d0c007220 */ /* 0x001fe20000410000 */
[----:B------:R-:W-:-:S06]  /*1940*/  F2FP.F16.F32.PACK_AB R33, R6, R7 ;  /* 0x000000070621723e */ /* 0x000fcc00000000ff */
[----:B------:R-:W0:Y:S01]  /*1950*/  MUFU.COS R15, R14 ;  /* 0x0000000e000f7308 */ /* 0x000e220000000000 */
[----:B--2---:R-:W-:Y:S02]  /*1960*/  HADD2.F32 R10, -RZ, R35.H0_H0 ;  /* 0x20000023ff0a7230 */ /* 0x004fe40000004100 */
[----:B-1----:R-:W-:Y:S01]  /*1970*/  FMUL.FTZ R8, R17, R18 ;  /* 0x0000001211087220 */ /* 0x002fe20000410000 */
[C---:B---3--:R-:W-:Y:S01]  /*1980*/  FMUL.FTZ R13, R11.reuse, R13 ;  /* 0x0000000d0b0d7220 */ /* 0x048fe20000410000 */
[----:B------:R-:W-:-:S03]  /*1990*/  FFMA.FTZ R0, R11, R34, -R0 ;  /* 0x000000220b007223 */ /* 0x000fc60000010800 */
[----:B------:R-:W-:Y:S01]  /*19a0*/  FFMA.FTZ R13, R12, R34, R13 ;  /* 0x000000220c0d7223 */ /* 0x000fe2000001000d */
[C---:B0-----:R-:W-:Y:S01]  /*19b0*/  FMUL.FTZ R18, R15.reuse, R18 ;  /* 0x000000120f127220 */ /* 0x041fe20000410000 */
[----:B------:R-:W-:-:S03]  /*19c0*/  FFMA.FTZ R8, R15, R10, -R8 ;  /* 0x0000000a0f087223 */ /* 0x000fc60000010808 */
[----:B------:R-:W-:Y:S01]  /*19d0*/  F2FP.F16.F32.PACK_AB R34, R13, R0 ;  /* 0x000000000d22723e */ /* 0x000fe200000000ff */
[----:B------:R-:W-:-:S05]  /*19e0*/  FFMA.FTZ R35, R17, R10, R18 ;  /* 0x0000000a11237223 */ /* 0x000fca0000010012 */
[----:B------:R-:W-:Y:S01]  /*19f0*/  F2FP.F16.F32.PACK_AB R35, R35, R8 ;  /* 0x000000082323723e */ /* 0x000fe200000000ff */
[----:B------:R-:W-:Y:S06]  /*1a00*/  BRA `(.L_x_1030) ;  /* 0x00000014001c7947 */ /* 0x000fec0003800000 */
.L_x_1028:
        /* <DEDUP_REMOVED lines=13> */
[----:B0-----:R-:W-:Y:S01]  /*1ae0*/  MOV R4, RZ ;  /* 0x000000ff00047202 */ /* 0x001fe20000000f00 */
[----:B-1----:R-:W-:-:S04]  /*1af0*/  IMAD.MOV R7, RZ, RZ, -R5 ;  /* 0x000000ffff077224 */ /* 0x002fc800078e0a05 */
[----:B------:R-:W-:-:S04]  /*1b00*/  IMAD R7, R7, R6, RZ ;  /* 0x0000000607077224 */ /* 0x000fc800078e02ff */
        /* <DEDUP_REMOVED lines=12> */
[----:B------:R-:W-:Y:S01]  /*1bd0*/  @!P2 IMAD.MOV R18, RZ, RZ, -R18 ;  /* 0x000000ffff12a224 */ /* 0x000fe200078e0a12 */
[----:B------:R-:W-:Y:S02]  /*1be0*/  @!P1 LOP3.LUT R18, RZ, R17, RZ, 0x33, !PT ;  /* 0x00000011ff129212 */ /* 0x000fe400078e33ff */
[----:B------:R-:W-:Y:S02]  /*1bf0*/  ISETP.LT.U32.AND P1, PT, R2, 0x20, !P0 ;  /* 0x000000200200780c */ /* 0x000fe40004721070 */
[----:B------:R-:W-:Y:S02]  /*1c00*/  LOP3.LUT P0, RZ, R17, 0x7, RZ, 0xc0, !PT ;  /* 0x0000000711ff7812 */ /* 0x000fe4000780c0ff */
[----:B------:R-:W-:Y:S02]  /*1c10*/  IADD3 R19, PT, PT, -R18, RZ, RZ ;  /* 0x000000ff12137210 */ /* 0x000fe40007ffe1ff */
[----:B------:R-:W-:-:S03]  /*1c20*/  P2R R22, PR, RZ, 0x2 ;  /* 0x00000002ff167803 */ /* 0x000fc60000000000 */
[----:B------:R-:W-:-:S06]  /*1c30*/  IMAD R19, R17, R19, R0 ;  /* 0x0000001311137224 */ /* 0x000fcc00078e0200 */
[----:B------:R-:W-:Y:S05]  /*1c40*/  @!P0 BRA `(.L_x_1031) ;  /* 0x0000000000408947 */ /* 0x000fea0003800000 */
[----:B------:R-:W-:Y:S01]  /*1c50*/  MOV R0, 0x0 ;  /* 0x0000000000007802 */ /* 0x000fe20000000f00 */
[----:B------:R-:W0:Y:S01]  /*1c60*/  LDCU.64 UR4, c[0x4][0xc8] ;  /* 0x01001900ff0477ac */ /* 0x000e220008000a00 */
[----:B------:R-:W-:Y:S02]  /*1c70*/  HFMA2 R13, -RZ, RZ, 0, 0 ;  /* 0x00000000ff0d7431 */ /* 0x000fe400000001ff */
[----:B------:R-:W-:Y:S01]  /*1c80*/  IMAD.MOV.U32 R8, RZ, RZ, 0x53f ;  /* 0x0000053fff087424 */ /* 0x000fe200078e00ff */
[----:B------:R1:W2:Y:S01]  /*1c90*/  LDC.64 R14, c[0x4][R0] ;  /* 0x01000000000e7b82 */ /* 0x0002a20000000a00 */
[----:B------:R-:W3:Y:S01]  /*1ca0*/  LDCU.64 UR6, c[0x4][0xd0] ;  /* 0x01001a00ff0677ac */ /* 0x000ee20008000a00 */
[----:B------:R-:W-:Y:S01]  /*1cb0*/  IMAD.MOV.U32 R12, RZ, RZ, 0x1 ;  /* 0x00000001ff0c7424 */ /* 0x000fe200078e00ff */
[----:B------:R-:W4:Y:S01]  /*1cc0*/  LDCU.64 UR8, c[0x4][0x98] ;  /* 0x01001300ff0877ac */ /* 0x000f220008000a00 */
[----:B0-----:R-:W-:Y:S02]  /*1cd0*/  IMAD.U32 R4, RZ, RZ, UR4 ;  /* 0x00000004ff047e24 */ /* 0x001fe4000f8e00ff */
[----:B------:R-:W-:Y:S01]  /*1ce0*/  IMAD.U32 R5, RZ, RZ, UR5 ;  /* 0x00000005ff057e24 */ /* 0x000fe2000f8e00ff */
[----:B---3--:R-:W-:Y:S01]  /*1cf0*/  MOV R6, UR6 ;  /* 0x0000000600067c02 */ /* 0x008fe20008000f00 */
[----:B------:R-:W-:-:S02]  /*1d00*/  IMAD.U32 R7, RZ, RZ, UR7 ;  /* 0x00000007ff077e24 */ /* 0x000fc4000f8e00ff */
[----:B----4-:R-:W-:Y:S01]  /*1d10*/  IMAD.U32 R10, RZ, RZ, UR8 ;  /* 0x00000008ff0a7e24 */ /* 0x010fe2000f8e00ff */
[----:B-1----:R-:W-:-:S07]  /*1d20*/  MOV R11, UR9 ;  /* 0x00000009000b7c02 */ /* 0x002fce0008000f00 */
[----:B------:R-:W-:-:S07]  /*1d30*/  LEPC R20, `(.L_x_1031) ;  /* 0x000000001014794e */ /* 0x000fce0000000000 */
[----:B--2---:R-:W-:Y:S05]  /*1d40*/  CALL.ABS.NOINC R14 ;  /* 0x000000000e007343 */ /* 0x004fea0003c00000 */
.L_x_1031:
[----:B------:R-:W0:Y:S01]  /*1d50*/  S2R R3, SR_CgaCtaId ;  /* 0x0000000000037919 */ /* 0x000e220000008800 */
[----:B------:R-:W1:Y:S01]  /*1d60*/  LDC R11, c[0x0][0x400] ;  /* 0x00010000ff0b7b82 */ /* 0x000e620000000800 */
[----:B------:R-:W-:Y:S02]  /*1d70*/  ISETP.NE.AND P6, PT, R22, RZ, PT ;  /* 0x000000ff1600720c */ /* 0x000fe40003fc5270 */
[----:B------:R-:W-:-:S05]  /*1d80*/  MOV R0, 0x400 ;  /* 0x0000040000007802 */ /* 0x000fca0000000f00 */
[----:B------:R-:W-:-:S05]  /*1d90*/  VIADD R0, R0, 0x410 ;  /* 0x0000041000007836 */ /* 0x000fca0000000000 */
[----:B0-----:R-:W-:-:S05]  /*1da0*/  LEA R0, R3, R0, 0x18 ;  /* 0x0000000003007211 */ /* 0x001fca00078ec0ff */
[----:B-1----:R-:W-:Y:S01]  /*1db0*/  IMAD R3, R11, 0x2, R0 ;  /* 0x000000020b037824 */ /* 0x002fe200078e0200 */
[----:B------:R-:W-:Y:S06]  /*1dc0*/  @!P6 BRA `(.L_x_1032) ;  /* 0x00000000001ce947 */ /* 0x000fec0003800000 */
[----:B------:R-:W0:Y:S01]  /*1dd0*/  LDCU UR4, c[0x0][0x40c] ;  /* 0x00008180ff0477ac */ /* 0x000e220008000800 */
[----:B------:R-:W-:-:S05]  /*1de0*/  IMAD R5, R17, R18, R19 ;  /* 0x0000001211057224 */ /* 0x000fca00078e0213 */
[----:B------:R-:W-:-:S05]  /*1df0*/  LEA R4, R5, R0, 0x1 ;  /* 0x0000000005047211 */ /* 0x000fca00078e08ff */
[----:B------:R1:W-:Y:S01]  /*1e00*/  STS.128 [R4], R32 ;  /* 0x0000002004007388 */ /* 0x0003e20000000c00 */
[----:B0-----:R-:W-:-:S13]  /*1e10*/  ISETP.NE.AND P0, PT, RZ, UR4, PT ;  /* 0x00000004ff007c0c */ /* 0x001fda000bf05270 */
[----:B------:R-:W-:-:S05]  /*1e20*/  @!P0 IMAD R5, R5, 0x2, R3 ;  /* 0x0000000205058824 */ /* 0x000fca00078e0203 */
[----:B------:R1:W-:Y:S02]  /*1e30*/  @!P0 STS.128 [R5], R24 ;  /* 0x0000001805008388 */ /* 0x0003e40000000c00 */
.L_x_1032:
        /* <DEDUP_REMOVED lines=28> */
[----:B------:R-:W-:Y:S02]  /*2000*/  BSSY.RECONVERGENT B2, `(.L_x_1037) ;  /* 0x0000070000027945 */ /* 0x000fe40003800200 */
[----:B------:R-:W-:Y:S01]  /*2010*/  IMAD R7, R17, 0x2, R6 ;  /* 0x0000000211077824 */ /* 0x000fe200078e0206 */
[----:B------:R-:W0:Y:S01]  /*2020*/  LDS.64 R14, [R6] ;  /* 0x00000000060e7984 */ /* 0x000e220000000a00 */
[----:B------:R-:W-:-:S03]  /*2030*/  LEA.HI R8, R8, R9, RZ, 0x2 ;  /* 0x0000000908087211 */ /* 0x000fc600078f10ff */
[----:B------:R-:W1:Y:S01]  /*2040*/  LDS.64 R20, [R7] ;  /* 0x0000000007147984 */ /* 0x000e620000000a00 */
[----:B------:R-:W-:-:S04]  /*2050*/  SHF.L.U32 R8, R8, 0x1, RZ ;  /* 0x0000000108087819 */ /* 0x000fc800000006ff */
        /* <DEDUP_REMOVED lines=14> */
[C---:B------:R-:W-:Y:S01]  /*2140*/  VIADD R11, R12.reuse, 0x4 ;  /* 0x000000040c0b7836 */ /* 0x040fe20000000000 */
[----:B------:R-:W-:Y:S01]  /*2150*/  IADD3 R12, PT, PT, R12, 0x6, RZ ;  /* 0x000000060c0c7810 */ /* 0x000fe20007ffe0ff */
[----:B------:R-:W-:Y:S01]  /*2160*/  VIADD R13, R13, -UR39 ;  /* 0x800000270d0d7c36 */ /* 0x000fe20008000000 */
[----:B------:R-:W0:Y:S01]  /*2170*/  MUFU.RCP R9, R9 ;  /* 0x0000000900097308 */ /* 0x000e220000001000 */
        /* <DEDUP_REMOVED lines=8> */
[--C-:B------:R-:W-:Y:S02]  /*2200*/  HADD2.F32 R39, -RZ, R33.reuse.H1_H1 ;  /* 0x30000021ff277230 */ /* 0x100fe40000004100 */
        /* <DEDUP_REMOVED lines=63> */
[-C--:B----4-:R-:W-:Y:S01]  /*2600*/  FMUL.FTZ R22, R44, R32.reuse ;  /* 0x000000202c167220 */ /* 0x090fe20000410000 */
        /* <DEDUP_REMOVED lines=15> */
.L_x_1038:
[----:B------:R-:W-:Y:S05]  /*2700*/  BSYNC.RECONVERGENT B2 ;  /* 0x0000000000027941 */ /* 0x000fea0003800200 */
.L_x_1037:
        /* <DEDUP_REMOVED lines=15> */
[----:B------:R0:W-:Y:S01]  /*2800*/  STS.64 [R7], R10 ;  /* 0x0000000a07007388 */ /* 0x0001e20000000a00 */
[----:B------:R-:W-:Y:S05]  /*2810*/  BRA `(.L_x_1039) ;  /* 0x0000000400207947 */ /* 0x000fea0003800000 */
.L_x_1036:
[----:B------:R-:W-:-:S04]  /*2820*/  SHF.R.S32.HI R6, RZ, 0x1f, R9 ;  /* 0x0000001fff067819 */ /* 0x000fc80000011409 */
[----:B------:R-:W-:-:S04]  /*2830*/  LEA.HI R6, R6, R9, RZ, 0x2 ;  /* 0x0000000906067211 */ /* 0x000fc800078f10ff */
[----:B------:R-:W-:-:S04]  /*2840*/  SHF.L.U32 R6, R6, 0x1, RZ ;  /* 0x0000000106067819 */ /* 0x000fc800000006ff */
[----:B------:R-:W-:-:S04]  /*2850*/  LOP3.LUT R10, R6, 0xfffffff8, RZ, 0xc0, !PT ;  /* 0xfffffff8060a7812 */ /* 0x000fc800078ec0ff */
[----:B------:R-:W-:-:S13]  /*2860*/  ISETP.GE.AND P0, PT, R10, R11, PT ;  /* 0x0000000b0a00720c */ /* 0x000fda0003f06270 */
[----:B------:R-:W-:Y:S05]  /*2870*/  @P0 BRA `(.L_x_1039) ;  /* 0x0000000400080947 */ /* 0x000fea0003800000 */
[----:B------:R-:W-:Y:S01]  /*2880*/  I2FP.F32.S32 R11, R11 ;  /* 0x0000000b000b7245 */ /* 0x000fe20000201400 */
[C---:B------:R-:W-:Y:S01]  /*2890*/  VIADD R7, R10.reuse, 0x2 ;  /* 0x000000020a077836 */ /* 0x040fe20000000000 */
[----:B------:R-:W-:Y:S01]  /*28a0*/  I2FP.F32.S32 R6, R10 ;  /* 0x0000000a00067245 */ /* 0x000fe20000201400 */
[C---:B------:R-:W-:Y:S01]  /*28b0*/  VIADD R9, R10.reuse, 0x4 ;  /* 0x000000040a097836 */ /* 0x040fe20000000000 */
[----:B------:R-:W-:Y:S01]  /*28c0*/  IADD3 R10, PT, PT, R10, 0x6, RZ ;  /* 0x000000060a0a7810 */ /* 0x000fe20007ffe0ff */
[----:B------:R-:W-:Y:S01]  /*28d0*/  HADD2.F32 R37, -RZ, R32.H0_H0 ;  /* 0x20000020ff257230 */ /* 0x000fe20000004100 */
[----:B------:R-:W0:Y:S01]  /*28e0*/  MUFU.RCP R11, R11 ;  /* 0x0000000b000b7308 */ /* 0x000e220000001000 */
        /* <DEDUP_REMOVED lines=59> */
.L_x_1039:
[----:B------:R-:W-:Y:S05]  /*2ca0*/  BSYNC.RECONVERGENT B1 ;  /* 0x0000000000017941 */ /* 0x000fea0003800200 */
.L_x_1035:
        /* <DEDUP_REMOVED lines=16> */
.L_x_1034:
[----:B------:R-:W-:Y:S05]  /*2db0*/  BSYNC.RECONVERGENT B0 ;  /* 0x0000000000007941 */ /* 0x000fea0003800200 */
.L_x_1033:
[----:B------:R-:W-:Y:S06]  /*2dc0*/  BAR.SYNC.DEFER_BLOCKING 0x0 ;  /* 0x0000000000007b1d */ /* 0x000fec0000010000 */
[----:B------:R-:W-:Y:S04]  /*2dd0*/  BSSY.RECONVERGENT B0, `(.L_x_1040) ;  /* 0x0000009000007945 */ /* 0x000fe80003800200 */
[----:B------:R-:W-:Y:S05]  /*2de0*/  @!P6 BRA `(.L_x_1041) ;  /* 0x00000000001ce947 */ /* 0x000fea0003800000 */
[----:B------:R-:W2:Y:S01]  /*2df0*/  LDCU UR4, c[0x0][0x40c] ;  /* 0x00008180ff0477ac */ /* 0x000ea20008000800 */
[----:B------:R-:W-:-:S04]  /*2e00*/  IMAD R17, R17, R18, R19 ;  /* 0x0000001211117224 */ /* 0x000fc800078e0213 */
[----:B------:R-:W-:-:S05]  /*2e10*/  IMAD R0, R17, 0x2, R0 ;  /* 0x0000000211007824 */ /* 0x000fca00078e0200 */
[----:B-1----:R3:W4:Y:S01]  /*2e20*/  LDS.128 R32, [R0] ;  /* 0x0000000000207984 */ /* 0x0027220000000c00 */
[----:B--2---:R-:W-:-:S13]  /*2e30*/  ISETP.NE.AND P0, PT, RZ, UR4, PT ;  /* 0x00000004ff007c0c */ /* 0x004fda000bf05270 */
[----:B------:R-:W-:-:S05]  /*2e40*/  @!P0 LEA R3, R17, R3, 0x1 ;  /* 0x0000000311038211 */ /* 0x000fca00078e08ff */
[----:B------:R3:W2:Y:S02]  /*2e50*/  @!P0 LDS.128 R24, [R3] ;  /* 0x0000000003188984 */ /* 0x0006a40000000c00 */
.L_x_1041:
[----:B------:R-:W-:Y:S05]  /*2e60*/  BSYNC.RECONVERGENT B0 ;  /* 0x0000000000007941 */ /* 0x000fea0003800200 */
.L_x_1040:
[----:B------:R-:W-:Y:S06]  /*2e70*/  BAR.SYNC.DEFER_BLOCKING 0x0 ;  /* 0x0000000000007b1d */ /* 0x000fec0000010000 */
.L_x_1030:
[----:B------:R-:W-:Y:S05]  /*2e80*/  BSYNC.RECONVERGENT B6 ;  /* 0x0000000000067941 */ /* 0x000fea0003800200 */
.L_x_1027:
[----:B------:R-:W3:Y:S01]  /*2e90*/  LDCU UR4, c[0x0][0x3f4] ;  /* 0x00007e80ff0477ac */ /* 0x000ee20008000800 */
[----:B------:R-:W-:Y:S02]  /*2ea0*/  ISETP.GT.U32.AND P0, PT, R2, 0x1f, PT ;  /* 0x0000001f0200780c */ /* 0x000fe40003f04070 */
[----:B------:R-:W-:Y:S01]  /*2eb0*/  MOV R118, 0xff7fffff ;  /* 0xff7fffff00767802 */ /* 0x000fe20000000f00 */
[----:B---3--:R-:W-:-:S04]  /*2ec0*/  IMAD.U32 R3, RZ, RZ, UR4 ;  /* 0x00000004ff037e24 */ /* 0x008fc8000f8e00ff */
[----:B------:R-:W-:-:S05]  /*2ed0*/  IMAD.MOV R0, RZ, RZ, -R3 ;  /* 0x000000ffff007224 */ /* 0x000fca00078e0a03 */
[----:B------:R-:W-:-:S04]  /*2ee0*/  VIADDMNMX R0, R0, UR44, RZ, !PT ;  /* 0x0000002c00007c46 */ /* 0x000fc8000f8001ff */
[----:B------:R-:W-:Y:S01]  /*2ef0*/  R2UR UR11, R0 ;  /* 0x00000000000b72ca */ /* 0x000fe200000e0000 */
[----:B------:R-:W-:-:S14]  /*2f00*/  @P0 BRA `(.L_x_1042) ;  /* 0x0000000400000947 */ /* 0x000fdc0003800000 */
[----:B------:R-:W3:Y:S01]  /*2f10*/  LDCU UR4, c[0x0][0x40c] ;  /* 0x00008180ff0477ac */ /* 0x000ee20008000800 */
[----:B0-----:R-:W0:Y:S01]  /*2f20*/  S2R R9, SR_CgaCtaId ;  /* 0x0000000000097919 */ /* 0x001e220000008800 */
        /* <DEDUP_REMOVED lines=8> */
[----:B------:R-:W-:-:S09]  /*2fb0*/  ISETP.GT.U32.OR P0, PT, R2, 0x13, P1 ;  /* 0x000000130200780c */ /* 0x000fd20000f04470 */
[----:B------:R-:W-:-:S04]  /*2fc0*/  @!P1 VIADD R6, R10, 0x210 ;  /* 0x000002100a069836 */ /* 0x000fc80000000000 */
[----:B-1----:R-:W1:Y:S01]  /*2fd0*/  @!P0 LDC.64 R4, c[0x0][0x3b8] ;  /* 0x0000ee00ff048b82 */ /* 0x002e620000000a00 */
[----:B------:R-:W-:-:S05]  /*2fe0*/  @!P0 IMAD R7, R2, R3, UR40 ;  /* 0x0000002802078e24 */ /* 0x000fca000f8e0203 */
[----:B------:R-:W-:Y:S02]  /*2ff0*/  @!P0 SHF.L.U32 R8, R7, 0x3, RZ ;  /* 0x0000000307088819 */ /* 0x000fe400000006ff */
[C---:B0-----:R-:W-:Y:S01]  /*3000*/  LEA R7, R9.reuse, R0, 0x18 ;  /* 0x0000000009077211 */ /* 0x041fe200078ec0ff */
[--C-:B------:R-:W-:Y:S01]  /*3010*/  HADD2.F32 R0, -RZ, R13.reuse.H0_H0 ;  /* 0x2000000dff007230 */ /* 0x100fe20000004100 */
[----:B------:R-:W-:Y:S01]  /*3020*/  @!P1 LEA R9, R9, R6, 0x18 ;  /* 0x0000000609099211 */ /* 0x000fe200078ec0ff */
[----:B------:R-:W-:Y:S02]  /*3030*/  @!P0 IMAD R11, R3, UR41, R8 ;  /* 0x00000029030b8c24 */ /* 0x000fe4000f8e0208 */
[C---:B------:R-:W-:Y:S02]  /*3040*/  IMAD R7, R2.reuse, 0x10, R7 ;  /* 0x0000001002077824 */ /* 0x040fe400078e0207 */
[----:B------:R-:W-:Y:S02]  /*3050*/  @!P1 IMAD R9, R2, 0x10, R9 ;  /* 0x0000001002099824 */ /* 0x000fe400078e0209 */
[----:B------:R-:W-:Y:S01]  /*3060*/  HADD2.F32 R13, -RZ, R13.H1_H1 ;  /* 0x3000000dff0d7230 */ /* 0x000fe20000004100 */
[----:B------:R0:W-:Y:S04]  /*3070*/  STS.128 [R7], R32 ;  /* 0x0000002007007388 */ /* 0x0001e80000000c00 */
[----:B------:R0:W-:Y:S01]  /*3080*/  @!P1 STS.128 [R9], R28 ;  /* 0x0000001c09009388 */ /* 0x0001e20000000c00 */
[----:B------:R-:W-:Y:S01]  /*3090*/  FADD.FTZ R13, R0, R13 ;  /* 0x0000000d000d7221 */ /* 0x000fe20000010000 */
[----:B-1----:R-:W-:-:S05]  /*30a0*/  @!P0 IMAD.WIDE R4, R11, 0x2, R4 ;  /* 0x000000020b048825 */ /* 0x002fca00078e0204 */
        /* <DEDUP_REMOVED lines=11> */
.L_x_1239:
        /* <DEDUP_REMOVED lines=16> */
[----:B------:R-:W2:Y:S03]  /*3260*/  LDCU UR7, c[0x0][0x410] ;  /* 0x00008200ff0777ac */ /* 0x000ea60008000800 */
[----:B------:R-:W3:Y:S01]  /*3270*/  @P0 LDG.E.U16 R4, desc[UR36][R4.64] ;  /* 0x0000002404040981 */ /* 0x000ee2000c1e1500 */
[----:B------:R-:W-:Y:S01]  /*3280*/  R2UR UR5, R10 ;  /* 0x000000000a0572ca */ /* 0x000fe200000e0000 */
[----:B------:R-:W-:-:S12]  /*3290*/  UIADD3 UR4, UPT, UPT, UR44, -UR11, URZ ;  /* 0x8000000b2c047290 */ /* 0x000fd8000fffe0ff */
[----:B------:R-:W-:Y:S01]  /*32a0*/  UIADD3 UR5, UPT, UPT, UR5, 0x410, URZ ;  /* 0x0000041005057890 */ /* 0x000fe2000fffe0ff */
[----:B--2---:R-:W-:-:S03]  /*32b0*/  FMUL.FTZ R118, R14, UR7 ;  /* 0x000000070e767c20 */ /* 0x004fc60008410000 */
[----:B-1----:R-:W-:-:S04]  /*32c0*/  ULEA UR5, UR6, UR5, 0x18 ;  /* 0x0000000506057291 */ /* 0x002fc8000f8ec0ff */
[----:B------:R-:W-:Y:S01]  /*32d0*/  ULEA UR4, UR4, UR5, 0x2 ;  /* 0x0000000504047291 */ /* 0x000fe2000f8e10ff */
[----:B---3--:R-:W-:-:S05]  /*32e0*/  @P0 HADD2.F32 R7, -RZ, R4.H0_H0 ;  /* 0x20000004ff070230 */ /* 0x008fca0000004100 */
[----:B------:R-:W-:-:S05]  /*32f0*/  @P0 FADD.FTZ R118, R118, R7 ;  /* 0x0000000776760221 */ /* 0x000fca0000010000 */
[----:B------:R3:W-:Y:S02]  /*3300*/  STS [UR4+-0x4], R118 ;  /* 0xfffffc76ff007988 */ /* 0x0007e40008000804 */
.L_x_1042:
[----:B------:R-:W-:Y:S05]  /*3310*/  WARPSYNC.ALL ;  /* 0x0000000000007948 */ /* 0x000fea0003800000 */
[----:B------:R-:W5:Y:S08]  /*3320*/  S2UR UR16, SR_CgaCtaId ;  /* 0x00000000001079c3 */ /* 0x000f700000008800 */
[----:B------:R-:W-:Y:S01]  /*3330*/  BAR.SYNC.DEFER_BLOCKING 0x0 ;  /* 0x0000000000007b1d */ /* 0x000fe20000010000 */
[----:B------:R-:W-:Y:S01]  /*3340*/  IMAD.SHL.U32 R0, R2, 0x4, RZ ;  /* 0x0000000402007824 */ /* 0x000fe200078e00ff */
[----:B-1--4-:R-:W-:-:S04]  /*3350*/  SHF.R.U32.HI R34, RZ, 0x2, R2 ;  /* 0x00000002ff227819 */ /* 0x012fc80000011602 */
[----:B------:R-:W-:Y:S01]  /*3360*/  UMOV UR10, 0x400 ;  /* 0x00000400000a7882 */ /* 0x000fe20000000000 */
[----:B------:R-:W1:Y:S01]  /*3370*/  LDCU UR7, c[0x0][0x40c] ;  /* 0x00008180ff0777ac */ /* 0x000e620008000800 */
[----:B------:R-:W-:Y:S01]  /*3380*/  LOP3.LUT R0, R0, 0xc, RZ, 0xc0, !PT ;  /* 0x0000000c00007812 */ /* 0x000fe200078ec0ff */
[----:B------:R-:W-:Y:S01]  /*3390*/  UIADD3 UR4, UPT, UPT, UR10, 0x10, URZ ;  /* 0x000000100a047890 */ /* 0x000fe2000fffe0ff */
[----:B------:R-:W4:Y:S01]  /*33a0*/  LDCU UR6, c[0x0][0x3f0] ;  /* 0x00007e00ff0677ac */ /* 0x000f220008000800 */
[----:B------:R-:W0:Y:S01]  /*33b0*/  LDCU UR18, c[0x0][0x40c] ;  /* 0x00008180ff1277ac */ /* 0x000e220008000800 */
[----:B------:R-:W0:Y:S01]  /*33c0*/  LDCU UR22, c[0x0][0x3f4] ;  /* 0x00007e80ff1677ac */ /* 0x000e220008000800 */
[----:B-----5:R-:W-:Y:S02]  /*33d0*/  ULEA UR4, UR16, UR4, 0x18 ;  /* 0x0000000410047291 */ /* 0x020fe4000f8ec0ff */
[----:B-1----:R-:W-:Y:S01]  /*33e0*/  UISETP.NE.AND UP0, UPT, UR7, URZ, UPT ;  /* 0x000000ff0700728c */ /* 0x002fe2000bf05270 */
[----:B------:R-:W1:Y:S01]  /*33f0*/  LDCU UR19, c[0x0][0x410] ;  /* 0x00008200ff1377ac */ /* 0x000e620008000800 */
[----:B----4-:R-:W-:-:S05]  /*3400*/  UIMAD UR6, UR42, UR6, UR46 ;  /* 0x000000062a0672a4 */ /* 0x010fca000f8e022e */
[----:B------:R-:W4:Y:S01]  /*3410*/  LDS R116, [R0+UR4] ;  /* 0x0000000400747984 */ /* 0x000f220008000800 */
[----:B------:R-:W0:Y:S03]  /*3420*/  LDCU.64 UR8, c[0x0][0x3b8] ;  /* 0x00007700ff0877ac */ /* 0x000e260008000a00 */
[----:B------:R-:W0:Y:S01]  /*3430*/  LDS R117, [R0+UR4+0x10] ;  /* 0x0000100400757984 */ /* 0x000e220008000800 */
[----:B------:R-:W0:Y:S03]  /*3440*/  LDCU.64 UR20, c[0x0][0x438] ;  /* 0x00008700ff1477ac */ /* 0x000e260008000a00 */
[----:B------:R-:W0:Y:S01]  /*3450*/  LDS R115, [R0+UR4+0x20] ;  /* 0x0000200400737984 */ /* 0x000e220008000800 */
[----:B------:R-:W0:Y:S03]  /*3460*/  LDCU.64 UR14, c[0x0][0x448] ;  /* 0x00008900ff0e77ac */ /* 0x000e260008000a00 */
[----:B------:R-:W0:Y:S01]  /*3470*/  LDS R114, [R0+UR4+0x30] ;  /* 0x0000300400727984 */ /* 0x000e220008000800 */
[----:B------:R-:W-:-:S03]  /*3480*/  UIMAD UR6, UR6, 0xa0, URZ ;  /* 0x000000a0060678a4 */ /* 0x000fc6000f8e02ff */
[----:B------:R-:W0:Y:S04]  /*3490*/  LDS R113, [R0+UR4+0x40] ;  /* 0x0000400400717984 */ /* 0x000e280008000800 */
        /* <DEDUP_REMOVED lines=26> */
[----:B------:R5:W0:Y:S01]  /*3640*/  LDS R87, [R0+UR4+0x1f0] ;  /* 0x0001f00400577984 */ /* 0x000a220008000800 */
[----:B------:R-:W-:-:S04]  /*3650*/  UIADD3 UR4, UPT, UPT, UR45, 0x7, -UR11 ;  /* 0x000000072d047890 */ /* 0x000fc8000fffe80b */
[----:B------:R-:W-:Y:S01]  /*3660*/  USHF.R.S32.HI UR5, URZ, 0x1f, UR4 ;  /* 0x0000001fff057899 */ /* 0x000fe20008011404 */
[----:B-----5:R-:W-:-:S03]  /*3670*/  SHF.L.U32 R0, R2, 0x1, RZ ;  /* 0x0000000102007819 */ /* 0x020fc600000006ff */
[----:B------:R-:W-:Y:S01]  /*3680*/  ULEA.HI UR5, UR5, UR4, URZ, 0x3 ;  /* 0x0000000405057291 */ /* 0x000fe2000f8f18ff */
[----:B------:R-:W-:-:S03]  /*3690*/  LOP3.LUT R14, R0, 0x6, RZ, 0xc0, !PT ;  /* 0x00000006000e7812 */ /* 0x000fc600078ec0ff */
[----:B------:R-:W-:-:S06]  /*36a0*/  ULOP3.LUT UR5, UR5, 0xfffffff8, URZ, 0xc0, !UPT ;  /* 0xfffffff805057892 */ /* 0x000fcc000f8ec0ff */
[----:B------:R-:W-:Y:S01]  /*36b0*/  ISETP.GE.AND P0, PT, R34, UR5, PT ;  /* 0x0000000522007c0c */ /* 0x000fe2000bf06270 */
[----:B-1--4-:R-:W-:-:S12]  /*36c0*/  BRA.U UP0, `(.L_x_1044) ;  /* 0x00000001008c7547 */ /* 0x012fd8000b800000 */
[----:B------:R-:W-:-:S04]  /*36d0*/  UIADD3 UR4, UPT, UPT, UR10, 0x210, URZ ;  /* 0x000002100a047890 */ /* 0x000fc8000fffe0ff */
[----:B------:R-:W-:-:S06]  /*36e0*/  ULEA UR4, UR16, UR4, 0x18 ;  /* 0x0000000410047291 */ /* 0x000fcc000f8ec0ff */
[----:B------:R-:W-:-:S05]  /*36f0*/  LEA R11, R14, UR4, 0x1 ;  /* 0x000000040e0b7c11 */ /* 0x000fca000f8e08ff */
[----:B------:R1:W4:Y:S04]  /*3700*/  LDS R84, [R11] ;  /* 0x000000000b547984 */ /* 0x0003280000000800 */
        /* <DEDUP_REMOVED lines=10> */
[----:B------:R1:W1:Y:S04]  /*37b0*/  LDS R75, [R11+0xb0] ;  /* 0x0000b0000b4b7984 */ /* 0x0002680000000800 */
        /* <DEDUP_REMOVED lines=8> */
[----:B0-----:R0:W0:Y:S04]  /*3840*/  LDS R4, [R11+0x140] ;  /* 0x000140000b047984 */ /* 0x0010280000000800 */
        /* <DEDUP_REMOVED lines=10> */
[----:B-1--4-:R0:W0:Y:S02]  /*38f0*/  LDS R21, [R11+0x1f0] ;  /* 0x0001f0000b157984 */ /* 0x0120240000000800 */
.L_x_1044:
[----:B------:R-:W-:Y:S04]  /*3900*/  BSSY B0, `(.L_x_1045) ;  /* 0x0000444000007945 */ /* 0x000fe80003800000 */
[----:B------:R-:W-:Y:S05]  /*3910*/  @P0 BRA `(.L_x_1046) ;  /* 0x0000004400080947 */ /* 0x000fea0003800000 */
[----:B------:R-:W-:Y:S01]  /*3920*/  IABS R22, R3 ;  /* 0x0000000300167213 */ /* 0x000fe20000000000 */
[----:B------:R-:W1:Y:S01]  /*3930*/  LDCU UR4, c[0x0][0x3f8] ;  /* 0x00007f00ff0477ac */ /* 0x000e620008000800 */
[----:B------:R-:W4:Y:S01]  /*3940*/  S2UR UR7, SR_CTAID.Y ;  /* 0x00000000000779c3 */ /* 0x000f220000002600 */
[----:B------:R-:W-:Y:S01]  /*3950*/  VIADD R30, R34, UR11 ;  /* 0x0000000b221e7c36 */ /* 0x000fe20008000000 */
[----:B0-----:R-:W0:Y:S01]  /*3960*/  I2F.RP R11, R22 ;  /* 0x00000016000b7306 */ /* 0x001e220000209400 */
[----:B------:R-:W5:Y:S01]  /*3970*/  LDCU UR17, c[0x0][0x440] ;  /* 0x00008800ff1177ac */ /* 0x000f620008000800 */
[C-C-:B--2---:R-:W-:Y:S02]  /*3980*/  IMAD R26, R3.reuse, UR41, R14.reuse ;  /* 0x00000029031a7c24 */ /* 0x144fe4000f8e020e */
[C---:B------:R-:W-:Y:S01]  /*3990*/  IMAD R27, R3.reuse, UR6, R14 ;  /* 0x00000006031b7c24 */ /* 0x040fe2000f8e020e */
[----:B------:R-:W2:Y:S01]  /*39a0*/  LDCU.64 UR12, c[0x0][0x420] ;  /* 0x00008400ff0c77ac */ /* 0x000ea20008000a00 */
[----:B------:R-:W3:Y:S01]  /*39b0*/  LDC.64 R122, c[0x0][0x450] ;  /* 0x00011400ff7a7b82 */ /* 0x000ee20000000a00 */
[----:B------:R-:W-:Y:S01]  /*39c0*/  IMAD.U32 R31, RZ, RZ, UR5 ;  /* 0x00000005ff1f7e24 */ /* 0x000fe2000f8e00ff */
[----:B------:R-:W-:Y:S01]  /*39d0*/  SHF.R.S32.HI R32, RZ, 0x1f, R26 ;  /* 0x0000001fff207819 */ /* 0x000fe2000001141a */
[----:B------:R-:W-:Y:S01]  /*39e0*/  IMAD R28, R3, 0xa0, RZ ;  /* 0x000000a0031c7824 */ /* 0x000fe200078e02ff */
[----:B------:R-:W-:-:S02]  /*39f0*/  SHF.R.S32.HI R33, RZ, 0x1f, R27 ;  /* 0x0000001fff217819 */ /* 0x000fc4000001141b */
[----:B------:R-:W-:Y:S01]  /*3a00*/  IADD3 R31, PT, PT, R31, UR11, RZ ;  /* 0x0000000b1f1f7c10 */ /* 0x000fe2000fffe0ff */
[----:B0-----:R-:W0:Y:S01]  /*3a10*/  MUFU.RCP R11, R11 ;  /* 0x0000000b000b7308 */ /* 0x001e220000001000 */
[----:B-1----:R-:W-:Y:S01]  /*3a20*/  UIMAD UR4, UR38, UR4, UR46 ;  /* 0x00000004260472a4 */ /* 0x002fe2000f8e022e */
[----:B-----5:R-:W-:Y:S01]  /*3a30*/  MOV R29, UR17 ;  /* 0x00000011001d7c02 */ /* 0x020fe20008000f00 */
[----:B----4-:R-:W-:Y:S01]  /*3a40*/  IMAD R15, R3, UR7, RZ ;  /* 0x00000007030f7c24 */ /* 0x010fe2000f8e02ff */
[----:B------:R-:W-:Y:S01]  /*3a50*/  UIMAD UR7, UR46, UR17, UR45 ;  /* 0x000000112e0772a4 */ /* 0x000fe2000f8e022d */
[----:B--2---:R-:W-:-:S03]  /*3a60*/  ISETP.NE.U32.AND P0, PT, RZ, UR12, PT ;  /* 0x0000000cff007c0c */ /* 0x004fc6000bf05070 */
[----:B------:R-:W-:Y:S02]  /*3a70*/  SHF.R.S32.HI R25, RZ, 0x1f, R15 ;  /* 0x0000001fff197819 */ /* 0x000fe4000001140f */
[--C-:B------:R-:W-:Y:S01]  /*3a80*/  IADD3 R24, P1, P2, R15, UR12, R30.reuse ;  /* 0x0000000c0f187c10 */ /* 0x100fe2000fa3e01e */
[----:B------:R-:W-:Y:S01]  /*3a90*/  IMAD R29, R29, UR7, R30 ;  /* 0x000000071d1d7c24 */ /* 0x000fe2000f8e021e */
[----:B------:R-:W-:Y:S01]  /*3aa0*/  ISETP.NE.AND.EX P0, PT, RZ, UR13, PT, P0 ;  /* 0x0000000dff007c0c */ /* 0x000fe2000bf05300 */
[----:B------:R-:W-:Y:S01]  /*3ab0*/  VIADD R30, R30, 0x1 ;  /* 0x000000011e1e7836 */ /* 0x000fe20000000000 */
[----:B------:R-:W-:Y:S01]  /*3ac0*/  IADD3.X R25, PT, PT, R25, UR13, RZ, P1, P2 ;  /* 0x0000000d19197c10 */ /* 0x000fe20008fe44ff */
[----:B0-----:R-:W-:Y:S01]  /*3ad0*/  VIADD R12, R11, 0xffffffe ;  /* 0x0ffffffe0b0c7836 */ /* 0x001fe20000000000 */
[----:B------:R-:W-:Y:S01]  /*3ae0*/  MOV R11, UR4 ;  /* 0x00000004000b7c02 */ /* 0x000fe20008000f00 */
[----:B------:R-:W-:Y:S02]  /*3af0*/  UIADD3 UR4, UPT, UPT, UR10, 0x410, URZ ;  /* 0x000004100a047890 */ /* 0x000fe4000fffe0ff */
[----:B------:R0:W1:Y:S02]  /*3b00*/  F2I.FTZ.U32.TRUNC.NTZ R13, R12 ;  /* 0x0000000c000d7305 */ /* 0x000064000021f000 */
[----:B------:R-:W-:Y:S01]  /*3b10*/  ULEA UR4, UR16, UR4, 0x18 ;  /* 0x0000000410047291 */ /* 0x000fe2000f8ec0ff */
[----:B------:R-:W-:-:S04]  /*3b20*/  IMAD R11, R11, 0xa0, R14 ;  /* 0x000000a00b0b7824 */ /* 0x000fc800078e020e */
[----:B---3--:R-:W-:Y:S01]  /*3b30*/  IMAD.WIDE R122, R11, 0x2, R122 ;  /* 0x000000020b7a7825 */ /* 0x008fe200078e027a */
[----:B------:R-:W-:-:S03]  /*3b40*/  LEA R34, R34, UR4, 0x2 ;  /* 0x0000000422227c11 */ /* 0x000fc6000f8e10ff */
[----:B0-----:R-:W-:Y:S02]  /*3b50*/  IMAD.MOV.U32 R12, RZ, RZ, RZ ;  /* 0x000000ffff0c7224 */ /* 0x001fe400078e00ff */
[----:B-1----:R-:W-:-:S04]  /*3b60*/  IMAD.MOV R23, RZ, RZ, -R13 ;  /* 0x000000ffff177224 */ /* 0x002fc800078e0a0d */
[----:B------:R-:W-:-:S04]  /*3b70*/  IMAD R23, R23, R22, RZ ;  /* 0x0000001617177224 */ /* 0x000fc800078e02ff */
[----:B------:R-:W-:-:S07]  /*3b80*/  IMAD.HI.U32 R23, R13, R23, R12 ;  /* 0x000000170d177227 */ /* 0x000fce00078e000c */
.L_x_1175:
[----:B------:R-:W2:Y:S01]  /*3b90*/  @P0 LDG.E.U8 R12, desc[UR36][R24.64] ;  /* 0x00000024180c0981 */ /* 0x000ea2000c1e1100 */
[----:B------:R-:W-:Y:S01]  /*3ba0*/  VIADD R35, R30, 0xffffffff ;  /* 0xffffffff1e237836 */ /* 0x000fe20000000000 */
[----:B------:R-:W-:Y:S01]  /*3bb0*/  MOV R36, UR44 ;  /* 0x0000002c00247c02 */ /* 0x000fe20008000f00 */
[----:B------:R-:W-:Y:S01]  /*3bc0*/  IMAD.U32 R3, RZ, RZ, UR22 ;  /* 0x00000016ff037e24 */ /* 0x000fe2000f8e00ff */
[----:B------:R-:W-:Y:S02]  /*3bd0*/  BSSY.RECONVERGENT B1, `(.L_x_1047) ;  /* 0x000002c000017945 */ /* 0x000fe40003800200 */
[----:B------:R-:W-:Y:S01]  /*3be0*/  IABS R124, R35 ;  /* 0x00000023007c7213 */ /* 0x000fe20000000000 */
[----:B------:R-:W-:Y:S01]  /*3bf0*/  VIADD R36, R36, 0xffffffff ;  /* 0xffffffff24247836 */ /* 0x000fe20000000000 */
[----:B0-----:R-:W-:Y:S02]  /*3c00*/  IABS R13, R3 ;  /* 0x00000003000d7213 */ /* 0x001fe40000000000 */
[----:B------:R-:W-:Y:S01]  /*3c10*/  ISETP.GE.AND P3, PT, R35, RZ, PT ;  /* 0x000000ff2300720c */ /* 0x000fe20003f66270 */
[----:B------:R-:W-:Y:S01]  /*3c20*/  IMAD.HI.U32 R11, R23, R124, RZ ;  /* 0x0000007c170b7227 */ /* 0x000fe200078e00ff */
[----:B------:R-:W-:-:S04]  /*3c30*/  ISETP.NE.AND P4, PT, R3, RZ, PT ;  /* 0x000000ff0300720c */ /* 0x000fc80003f85270 */
[----:B------:R-:W-:-:S05]  /*3c40*/  IADD3 R11, PT, PT, -R11, RZ, RZ ;  /* 0x000000ff0b0b7210 */ /* 0x000fca0007ffe1ff */
[----:B------:R-:W-:-:S05]  /*3c50*/  IMAD R124, R13, R11, R124 ;  /* 0x0000000b0d7c7224 */ /* 0x000fca00078e027c */
[----:B------:R-:W-:-:S13]  /*3c60*/  ISETP.GT.U32.AND P1, PT, R22, R124, PT ;  /* 0x0000007c1600720c */ /* 0x000fda0003f24070 */
[----:B------:R-:W-:-:S05]  /*3c70*/  @!P1 IMAD.IADD R124, R124, 0x1, -R13 ;  /* 0x000000017c7c9824 */ /* 0x000fca00078e0a0d */
[----:B------:R-:W-:-:S13]  /*3c80*/  ISETP.GT.U32.AND P1, PT, R22, R124, PT ;  /* 0x0000007c1600720c */ /* 0x000fda0003f24070 */
[----:B------:R-:W-:Y:S01]  /*3c90*/  @!P1 IMAD.IADD R124, R124, 0x1, -R13 ;  /* 0x000000017c7c9824 */ /* 0x000fe200078e0a0d */
[----:B------:R-:W-:-:S03]  /*3ca0*/  ISETP.GE.AND P1, PT, R35, R36, PT ;  /* 0x000000242300720c */ /* 0x000fc60003f26270 */
[----:B------:R-:W-:Y:S01]  /*3cb0*/  @!P3 IMAD.MOV R124, RZ, RZ, -R124 ;  /* 0x000000ffff7cb224 */ /* 0x000fe200078e0a7c */
[----:B------:R-:W-:Y:S02]  /*3cc0*/  @!P4 LOP3.LUT R124, RZ, R3, RZ, 0x33, !PT ;  /* 0x00000003ff7cc212 */ /* 0x000fe400078e33ff */
[----:B--2---:R-:W-:Y:S02]  /*3cd0*/  ISETP.NE.AND P2, PT, R12, RZ, P0 ;  /* 0x000000ff0c00720c */ /* 0x004fe40000745270 */
[----:B------:R-:W-:-:S05]  /*3ce0*/  SHF.L.U32 R12, R124, 0x3, RZ ;  /* 0x000000037c0c7819 */ /* 0x000fca00000006ff */
[----:B------:R-:W-:Y:S06]  /*3cf0*/  @P1 BRA `(.L_x_1048) ;  /* 0x0000000000641947 */ /* 0x000fec0003800000 */
[----:B------:R-:W-:Y:S01]  /*3d00*/  ISETP.GE.AND P1, PT, R12, R28, PT ;  /* 0x0000001c0c00720c */ /* 0x000fe20003f26270 */
[----:B------:R-:W-:Y:S01]  /*3d10*/  BSSY.RECONVERGENT B2, `(.L_x_1049) ;  /* 0x0000008000027945 */ /* 0x000fe20003800200 */
[----:B------:R-:W-:-:S11]  /*3d20*/  IMAD.MOV.U32 R37, RZ, RZ, RZ ;  /* 0x000000ffff257224 */ /* 0x000fd600078e00ff */
[----:B------:R-:W-:Y:S05]  /*3d30*/  @P1 BRA `(.L_x_1050) ;  /* 0x0000000000141947 */ /* 0x000fea0003800000 */
[----:B------:R-:W-:-:S05]  /*3d40*/  IADD3 R11, P3, PT, R27, R12, RZ ;  /* 0x0000000c1b0b7210 */ /* 0x000fca0007f7e0ff */
[----:B------:R-:W-:Y:S01]  /*3d50*/  IMAD.X R13, RZ, RZ, R33, P3 ;  /* 0x000000ffff0d7224 */ /* 0x000fe200018e0621 */
[----:B------:R-:W-:-:S04]  /*3d60*/  LEA R14, P3, R11, UR8, 0x1 ;  /* 0x000000080b0e7c11 */ /* 0x000fc8000f8608ff */
[----:B------:R-:W-:-:S05]  /*3d70*/  LEA.HI.X R15, R11, UR9, R13, 0x1, P3 ;  /* 0x000000090b0f7c11 */ /* 0x000fca00098f0c0d */
[----:B------:R0:W5:Y:S04]  /*3d80*/  LDG.E R37, desc[UR36][R14.64] ;  /* 0x000000240e257981 */ /* 0x000168000c1e1900 */
.L_x_1050:
[----:B------:R-:W-:Y:S05]  /*3d90*/  BSYNC.RECONVERGENT B2 ;  /* 0x0000000000027941 */ /* 0x000fea0003800200 */
.L_x_1049:
[----:B------:R-:W-:-:S09]  /*3da0*/  UISETP.NE.AND UP0, UPT, UR18, URZ, UPT ;  /* 0x000000ff1200728c */ /* 0x000fd2000bf05270 */
[----:B------:R-:W-:Y:S05]  /*3db0*/  BRA.U UP0, `(.L_x_1048) ;  /* 0x0000000100347547 */ /* 0x000fea000b800000 */
[----:B0-----:R-:W0:Y:S01]  /*3dc0*/  @!P1 LDC.64 R14, c[0x0][0x3b8] ;  /* 0x0000ee00ff0e9b82 */ /* 0x001e220000000a00 */
[----:B------:R-:W-:-:S13]  /*3dd0*/  ISETP.NE.AND P3, PT, R16, RZ, PT ;  /* 0x000000ff1000720c */ /* 0x000fda0003f65270 */
[----:B------:R-:W-:Y:S01]  /*3de0*/  VOTEU.ANY UP0, P3 ;  /* 0x0000000000ff7886 */ /* 0x000fe20001800100 */
[----:B------:R-:W-:Y:S02]  /*3df0*/  PLOP3.LUT P5, PT, PT, PT, UP0, 0x80, 0x8 ;  /* 0x000000000008781c */ /* 0x000fe40003faf008 */
[----:B------:R-:W-:-:S04]  /*3e00*/  @!P1 IADD3 R11, P3, PT, R26, R12, RZ ;  /* 0x0000000c1a0b9210 */ /* 0x000fc80007f7e0ff */
[----:B------:R-:W-:Y:S02]  /*3e10*/  @!P1 IADD3.X R13, PT, PT, RZ, R32, RZ, P3, !PT ;  /* 0x00000020ff0d9210 */ /* 0x000fe40001ffe4ff */
[----:B0-----:R-:W-:-:S04]  /*3e20*/  @!P1 LEA R14, P4, R11, R14, 0x1 ;  /* 0x0000000e0b0e9211 */ /* 0x001fc800078808ff */
[----:B------:R-:W-:Y:S02]  /*3e30*/  @!P1 LEA.HI.X R15, R11, R15, R13, 0x1, P4 ;  /* 0x0000000f0b0f9211 */ /* 0x000fe400020f0c0d */
[----:B------:R-:W2:Y:S01]  /*3e40*/  @P5 LDG.E R11, desc[UR36][R122.64] ;  /* 0x000000247a0b5981 */ /* 0x000ea2000c1e1900 */
[----:B------:R-:W-:Y:S01]  /*3e50*/  PLOP3.LUT P3, PT, PT, PT, UP0, 0x80, 0x8 ;  /* 0x000000000008781c */ /* 0x000fe20003f6f008 */
[----:B-----5:R-:W-:-:S12]  /*3e60*/  HFMA2 R37, R37, 1, 1, R84 ;  /* 0x3c003c0025257831 */ /* 0x020fd80000000054 */
[----:B--2---:R-:W-:-:S05]  /*3e70*/  @P3 HMUL2 R37, R37, R11 ;  /* 0x0000000b25253232 */ /* 0x004fca0000000000 */
[----:B------:R1:W-:Y:S02]  /*3e80*/  @!P1 STG.E desc[UR36][R14.64], R37 ;  /* 0x000000250e009986 */ /* 0x0003e4000c101924 */
.L_x_1048:
[----:B------:R-:W-:Y:S05]  /*3e90*/  BSYNC.RECONVERGENT B1 ;  /* 0x0000000000017941 */ /* 0x000fea0003800200 */
.L_x_1047:
[----:B------:R-:W-:Y:S01]  /*3ea0*/  ISETP.GE.AND P1, PT, R35, R36, PT ;  /* 0x000000242300720c */ /* 0x000fe20003f26270 */
[----:B------:R-:W-:Y:S01]  /*3eb0*/  BSSY.RECONVERGENT B1, `(.L_x_1051) ;  /* 0x0000038000017945 */ /* 0x000fe20003800200 */
[----:B------:R-:W-:-:S11]  /*3ec0*/  IMAD.IADD R124, R124, 0x1, R3 ;  /* 0x000000017c7c7824 */ /* 0x000fd600078e0203 */
[----:B------:R-:W-:Y:S05]  /*3ed0*/  @P1 BRA `(.L_x_1052) ;  /* 0x0000000000d41947 */ /* 0x000fea0003800000 */
[----:B------:R-:W-:Y:S01]  /*3ee0*/  IMAD.SHL.U32 R121, R124, 0x8, RZ ;  /* 0x000000087c797824 */ /* 0x000fe200078e00ff */
[----:B------:R-:W-:Y:S01]  /*3ef0*/  BSSY.RECONVERGENT B2, `(.L_x_1053) ;  /* 0x0000009000027945 */ /* 0x000fe20003800200 */
[----:B------:R-:W-:-:S03]  /*3f00*/  MOV R38, RZ ;  /* 0x000000ff00267202 */ /* 0x000fc60000000f00 */
[----:B------:R-:W-:-:S13]  /*3f10*/  ISETP.GE.AND P3, PT, R121, R28, PT ;  /* 0x0000001c7900720c */ /* 0x000fda0003f66270 */
[----:B------:R-:W-:Y:S05]  /*3f20*/  @P3 BRA `(.L_x_1054) ;  /* 0x0000000000143947 */ /* 0x000fea0003800000 */
[----:B------:R-:W-:-:S04]  /*3f30*/  IADD3 R11, P4, PT, R27, R121, RZ ;  /* 0x000000791b0b7210 */ /* 0x000fc80007f9e0ff */
[----:B------:R-:W-:Y:S02]  /*3f40*/  LEA.HI.X.SX32 R38, R121, R33, 0x1, P4 ;  /* 0x0000002179267211 */ /* 0x000fe400020f0eff */
[----:B01----:R-:W-:-:S04]  /*3f50*/  LEA R14, P4, R11, UR8, 0x1 ;  /* 0x000000080b0e7c11 */ /* 0x003fc8000f8808ff */
[----:B------:R-:W-:-:S05]  /*3f60*/  LEA.HI.X R15, R11, UR9, R38, 0x1, P4 ;  /* 0x000000090b0f7c11 */ /* 0x000fca000a0f0c26 */
[----:B------:R2:W5:Y:S04]  /*3f70*/  LDG.E R38, desc[UR36][R14.64] ;  /* 0x000000240e267981 */ /* 0x000568000c1e1900 */
.L_x_1054:
[----:B------:R-:W-:Y:S05]  /*3f80*/  BSYNC.RECONVERGENT B2 ;  /* 0x0000000000027941 */ /* 0x000fea0003800200 */
.L_x_1053:
[----:B------:R-:W-:-:S09]  /*3f90*/  UISETP.NE.AND UP0, UPT, UR18, URZ, UPT ;  /* 0x000000ff1200728c */ /* 0x000fd2000bf05270 */
[----:B------:R-:W-:Y:S05]  /*3fa0*/  BRA.U UP0, `(.L_x_1055) ;  /* 0x0000000100347547 */ /* 0x000fea000b800000 */
[----:B------:R-:W-:Y:S01]  /*3fb0*/  ISETP.NE.AND P4, PT, R16, RZ, PT ;  /* 0x000000ff1000720c */ /* 0x000fe20003f85270 */
[----:B012---:R-:W0:-:S12]  /*3fc0*/  @!P3 LDC.64 R14, c[0x0][0x3b8] ;  /* 0x0000ee00ff0ebb82 */ /* 0x007e180000000a00 */
[----:B------:R-:W-:Y:S01]  /*3fd0*/  VOTEU.ANY UP0, P4 ;  /* 0x0000000000ff7886 */ /* 0x000fe20002000100 */
[----:B------:R-:W-:-:S13]  /*3fe0*/  PLOP3.LUT P4, PT, PT, PT, UP0, 0x80, 0x8 ;  /* 0x000000000008781c */ /* 0x000fda0003f8f008 */
[----:B------:R-:W2:Y:S01]  /*3ff0*/  @P4 LDG.E R11, desc[UR36][R122.64+0x10] ;  /* 0x000010247a0b4981 */ /* 0x000ea2000c1e1900 */
[----:B------:R-:W-:Y:S01]  /*4000*/  @!P3 IADD3 R13, P4, PT, R26, R121, RZ ;  /* 0x000000791a0db210 */ /* 0x000fe20007f9e0ff */
[----:B-----5:R-:W-:-:S03]  /*4010*/  HADD2 R38, R38, R85 ;  /* 0x0000005526267230 */ /* 0x020fc60000000000 */
[----:B------:R-:W-:Y:S02]  /*4020*/  @!P3 LEA.HI.X.SX32 R120, R121, R32, 0x1, P4 ;  /* 0x000000207978b211 */ /* 0x000fe400020f0eff */
[----:B0-----:R-:W-:-:S04]  /*4030*/  @!P3 LEA R14, P4, R13, R14, 0x1 ;  /* 0x0000000e0d0eb211 */ /* 0x001fc800078808ff */
[----:B------:R-:W-:Y:S02]  /*4040*/  @!P3 LEA.HI.X R15, R13, R15, R120, 0x1, P4 ;  /* 0x0000000f0d0fb211 */ /* 0x000fe400020f0c78 */
[----:B------:R-:W-:-:S13]  /*4050*/  PLOP3.LUT P4, PT, PT, PT, UP0, 0x80, 0x8 ;  /* 0x000000000008781c */ /* 0x000fda0003f8f008 */
[----:B--2---:R-:W-:-:S05]  /*4060*/  @P4 HFMA2 R38, R38, R11, -RZ ;  /* 0x0000000b26264231 */ /* 0x004fca00001000ff */
[----:B------:R3:W-:Y:S02]  /*4070*/  @!P3 STG.E desc[UR36][R14.64], R38 ;  /* 0x000000260e00b986 */ /* 0x0007e4000c101924 */
.L_x_1055:
[----:B------:R-:W-:Y:S01]  /*4080*/  IMAD R13, R3, 0x10, R12 ;  /* 0x00000010030d7824 */ /* 0x000fe200078e020c */
[----:B------:R-:W-:Y:S01]  /*4090*/  BSSY.RECONVERGENT B2, `(.L_x_1056) ;  /* 0x0000009000027945 */ /* 0x000fe20003800200 */
[----:B------:R-:W-:-:S03]  /*40a0*/  IMAD.MOV.U32 R120, RZ, RZ, RZ ;  /* 0x000000ffff787224 */ /* 0x000fc600078e00ff */
[----:B------:R-:W-:-:S13]  /*40b0*/  ISETP.GE.AND P3, PT, R13, R28, PT ;  /* 0x0000001c0d00720c */ /* 0x000fda0003f66270 */
[----:B------:R-:W-:Y:S05]  /*40c0*/  @P3 BRA `(.L_x_1057) ;  /* 0x0000000000143947 */ /* 0x000fea0003800000 */
[----:B------:R-:W-:-:S04]  /*40d0*/  IADD3 R11, P3, PT, R27, R13, RZ ;  /* 0x0000000d1b0b7210 */ /* 0x000fc80007f7e0ff */
[----:B0123--:R-:W-:Y:S02]  /*40e0*/  LEA.HI.X.SX32 R14, R13, R33, 0x1, P3 ;  /* 0x000000210d0e7211 */ /* 0x00ffe400018f0eff */
[----:B------:R-:W-:-:S04]  /*40f0*/  LEA R120, P3, R11, UR8, 0x1 ;  /* 0x000000080b787c11 */ /* 0x000fc8000f8608ff */
[----:B------:R-:W-:-:S05]  /*4100*/  LEA.HI.X R121, R11, UR9, R14, 0x1, P3 ;  /* 0x000000090b797c11 */ /* 0x000fca00098f0c0e */
[----:B------:R4:W5:Y:S04]  /*4110*/  LDG.E R120, desc[UR36][R120.64] ;  /* 0x0000002478787981 */ /* 0x000968000c1e1900 */
.L_x_1057:
[----:B------:R-:W-:Y:S05]  /*4120*/  BSYNC.RECONVERGENT B2 ;  /* 0x0000000000027941 */ /* 0x000fea0003800200 */
.L_x_1056:
[----:B------:R-:W-:-:S09]  /*4130*/  UISETP.NE.AND UP0, UPT, UR18, URZ, UPT ;  /* 0x000000ff1200728c */ /* 0x000fd2000bf05270 */
[----:B------:R-:W-:Y:S05]  /*4140*/  BRA.U UP0, `(.L_x_1052) ;  /* 0x0000000100387547 */ /* 0x000fea000b800000 */
[----:B------:R-:W-:-:S13]  /*4150*/  ISETP.NE.AND P3, PT, R16, RZ, PT ;  /* 0x000000ff1000720c */ /* 0x000fda0003f65270 */
[----:B------:R-:W-:Y:S01]  /*4160*/  VOTEU.ANY UP0, P3 ;  /* 0x0000000000ff7886 */ /* 0x000fe20001800100 */
[----:B------:R-:W-:Y:S02]  /*4170*/  ISETP.GE.AND P3, PT, R13, R28, PT ;  /* 0x0000001c0d00720c */ /* 0x000fe40003f66270 */
[----:B------:R-:W-:-:S11]  /*4180*/  PLOP3.LUT P4, PT, PT, PT, UP0, 0x80, 0x8 ;  /* 0x000000000008781c */ /* 0x000fd60003f8f008 */
[----:B0123--:R-:W0:Y:S01]  /*4190*/  @!P3 LDC.64 R14, c[0x0][0x3b8] ;  /* 0x0000ee00ff0ebb82 */ /* 0x00fe220000000a00 */
[----:B------:R-:W-:-:S04]  /*41a0*/  @!P3 IADD3 R11, P5, PT, R26, R13, RZ ;  /* 0x0000000d1a0bb210 */ /* 0x000fc80007fbe0ff */
[----:B------:R-:W-:Y:S02]  /*41b0*/  @!P3 LEA.HI.X.SX32 R13, R13, R32, 0x1, P5 ;  /* 0x000000200d0db211 */ /* 0x000fe400028f0eff */
[----:B0-----:R-:W-:-:S04]  /*41c0*/  @!P3 LEA R14, P5, R11, R14, 0x1 ;  /* 0x0000000e0b0eb211 */ /* 0x001fc800078a08ff */
[----:B------:R-:W-:Y:S02]  /*41d0*/  @!P3 LEA.HI.X R15, R11, R15, R13, 0x1, P5 ;  /* 0x0000000f0b0fb211 */ /* 0x000fe400028f0c0d */
[----:B------:R-:W2:Y:S01]  /*41e0*/  @P4 LDG.E R11, desc[UR36][R122.64+0x20] ;  /* 0x000020247a0b4981 */ /* 0x000ea2000c1e1900 */
[----:B------:R-:W-:Y:S01]  /*41f0*/  PLOP3.LUT P4, PT, PT, PT, UP0, 0x80, 0x8 ;  /* 0x000000000008781c */ /* 0x000fe20003f8f008 */
[----:B-----5:R-:W-:-:S12]  /*4200*/  HADD2 R120, R120, R83 ;  /* 0x0000005378787230 */ /* 0x020fd80000000000 */
[----:B--2---:R-:W-:-:S05]  /*4210*/  @P4 HMUL2 R120, R120, R11 ;  /* 0x0000000b78784232 */ /* 0x004fca0000000000 */
[----:B------:R0:W-:Y:S02]  /*4220*/  @!P3 STG.E desc[UR36][R14.64], R120 ;  /* 0x000000780e00b986 */ /* 0x0001e4000c101924 */
.L_x_1052:
[----:B------:R-:W-:Y:S05]  /*4230*/  BSYNC.RECONVERGENT B1 ;  /* 0x0000000000017941 */ /* 0x000fea0003800200 */
.L_x_1051:
[----:B------:R-:W-:Y:S04]  /*4240*/  BSSY.RECONVERGENT B1, `(.L_x_1058) ;  /* 0x000003a000017945 */ /* 0x000fe80003800200 */
[----:B------:R-:W-:Y:S05]  /*4250*/  @P1 BRA `(.L_x_1059) ;  /* 0x0000000000e01947 */ /* 0x000fea0003800000 */
[----:B------:R-:W-:Y:S01]  /*4260*/  LEA R13, R3, R124, 0x1 ;  /* 0x0000007c030d7211 */ /* 0x000fe200078e08ff */
[----:B------:R-:W-:Y:S01]  /*4270*/  BSSY.RECONVERGENT B2, `(.L_x_1060) ;  /* 0x000000a000027945 */ /* 0x000fe20003800200 */
[----:B------:R-:W-:-:S03]  /*4280*/  IMAD.MOV.U32 R39, RZ, RZ, RZ ;  /* 0x000000ffff277224 */ /* 0x000fc600078e00ff */
[----:B------:R-:W-:-:S05]  /*4290*/  IMAD.SHL.U32 R13, R13, 0x8, RZ ;  /* 0x000000080d0d7824 */ /* 0x000fca00078e00ff */
[----:B------:R-:W-:-:S13]  /*42a0*/  ISETP.GE.AND P3, PT, R13, R28, PT ;  /* 0x0000001c0d00720c */ /* 0x000fda0003f66270 */
[----:B------:R-:W-:Y:S05]  /*42b0*/  @P3 BRA `(.L_x_1061) ;  /* 0x0000000000143947 */ /* 0x000fea0003800000 */
[----:B------:R-:W-:-:S04]  /*42c0*/  IADD3 R11, P3, PT, R27, R13, RZ ;  /* 0x0000000d1b0b7210 */ /* 0x000fc80007f7e0ff */
[----:B0123--:R-:W-:Y:S02]  /*42d0*/  LEA.HI.X.SX32 R15, R13, R33, 0x1, P3 ;  /* 0x000000210d0f7211 */ /* 0x00ffe400018f0eff */
[----:B------:R-:W-:-:S04]  /*42e0*/  LEA R14, P3, R11, UR8, 0x1 ;  /* 0x000000080b0e7c11 */ /* 0x000fc8000f8608ff */
[----:B------:R-:W-:-:S05]  /*42f0*/  LEA.HI.X R15, R11, UR9, R15, 0x1, P3 ;  /* 0x000000090b0f7c11 */ /* 0x000fca00098f0c0f */
[----:B------:R0:W5:Y:S04]  /*4300*/  LDG.E R39, desc[UR36][R14.64] ;  /* 0x000000240e277981 */ /* 0x000168000c1e1900 */
.L_x_1061:
[----:B------:R-:W-:Y:S05]  /*4310*/  BSYNC.RECONVERGENT B2 ;  /* 0x0000000000027941 */ /* 0x000fea0003800200 */
.L_x_1060:
        /* <DEDUP_REMOVED lines=13> */
[----:B-----5:R-:W-:-:S12]  /*43f0*/  HFMA2 R39, R39, 1, 1, R82 ;  /* 0x3c003c0027277831 */ /* 0x020fd80000000052 */
[----:B--2---:R-:W-:-:S05]  /*4400*/  @P4 HMUL2 R39, R39, R11 ;  /* 0x0000000b27274232 */ /* 0x004fca0000000000 */
[----:B------:R0:W-:Y:S02]  /*4410*/  @!P3 STG.E desc[UR36][R14.64], R39 ;  /* 0x000000270e00b986 */ /* 0x0001e4000c101924 */
.L_x_1062:
[----:B------:R-:W-:Y:S05]  /*4420*/  @P1 BRA `(.L_x_1059) ;  /* 0x00000000006c1947 */ /* 0x000fea0003800000 */
[----:B------:R-:W-:Y:S01]  /*4430*/  LEA R13, R3, R12, 0x5 ;  /* 0x0000000c030d7211 */ /* 0x000fe200078e28ff */
[----:B------:R-:W-:Y:S01]  /*4440*/  BSSY.RECONVERGENT B2, `(.L_x_1063) ;  /* 0x0000009000027945 */ /* 0x000fe20003800200 */
[----:B------:R-:W-:Y:S02]  /*4450*/  IMAD.MOV.U32 R40, RZ, RZ, RZ ;  /* 0x000000ffff287224 */ /* 0x000fe400078e00ff */
[----:B------:R-:W-:-:S13]  /*4460*/  ISETP.GE.AND P3, PT, R13, R28, PT ;  /* 0x0000001c0d00720c */ /* 0x000fda0003f66270 */
[----:B------:R-:W-:Y:S05]  /*4470*/  @P3 BRA `(.L_x_1064) ;  /* 0x0000000000143947 */ /* 0x000fea0003800000 */
[----:B------:R-:W-:-:S04]  /*4480*/  IADD3 R11, P3, PT, R27, R13, RZ ;  /* 0x0000000d1b0b7210 */ /* 0x000fc80007f7e0ff */
[----:B------:R-:W-:Y:S02]  /*4490*/  LEA.HI.X.SX32 R40, R13, R33, 0x1, P3 ;  /* 0x000000210d287211 */ /* 0x000fe400018f0eff */
[----:B0123--:R-:W-:-:S04]  /*44a0*/  LEA R14, P3, R11, UR8, 0x1 ;  /* 0x000000080b0e7c11 */ /* 0x00ffc8000f8608ff */
[----:B------:R-:W-:-:S05]  /*44b0*/  LEA.HI.X R15, R11, UR9, R40, 0x1, P3 ;  /* 0x000000090b0f7c11 */ /* 0x000fca00098f0c28 */
[----:B------:R0:W5:Y:S04]  /*44c0*/  LDG.E R40, desc[UR36][R14.64] ;  /* 0x000000240e287981 */ /* 0x000168000c1e1900 */
.L_x_1064:
[----:B------:R-:W-:Y:S05]  /*44d0*/  BSYNC.RECONVERGENT B2 ;  /* 0x0000000000027941 */ /* 0x000fea0003800200 */
.L_x_1063:
        /* <DEDUP_REMOVED lines=14> */
[----:B--2---:R-:W-:-:S05]  /*45c0*/  @P4 HFMA2 R40, R40, R11, -RZ ;  /* 0x0000000b28284231 */ /* 0x004fca00001000ff */
[----:B------:R0:W-:Y:S02]  /*45d0*/  @!P3 STG.E desc[UR36][R14.64], R40 ;  /* 0x000000280e00b986 */ /* 0x0001e4000c101924 */
.L_x_1059:
[----:B------:R-:W-:Y:S05]  /*45e0*/  BSYNC.RECONVERGENT B1 ;  /* 0x0000000000017941 */ /* 0x000fea0003800200 */
.L_x_1058:
        /* <DEDUP_REMOVED lines=8> */
[----:B------:R-:W-:-:S04]  /*4670*/  IADD3 R11, P4, PT, R27, R13, RZ ;  /* 0x0000000d1b0b7210 */ /* 0x000fc80007f9e0ff */
[----:B0123--:R-:W-:Y:S02]  /*4680*/  LEA.HI.X.SX32 R15, R13, R33, 0x1, P4 ;  /* 0x000000210d0f7211 */ /* 0x00ffe400020f0eff */
[----:B------:R-:W-:-:S04]  /*4690*/  LEA R14, P4, R11, UR8, 0x1 ;  /* 0x000000080b0e7c11 */ /* 0x000fc8000f8808ff */
[----:B------:R-:W-:-:S05]  /*46a0*/  LEA.HI.X R15, R11, UR9, R15, 0x1, P4 ;  /* 0x000000090b0f7c11 */ /* 0x000fca000a0f0c0f */
[----:B------:R0:W5:Y:S04]  /*46b0*/  LDG.E R41, desc[UR36][R14.64] ;  /* 0x000000240e297981 */ /* 0x000168000c1e1900 */
.L_x_1068:
[----:B------:R-:W-:Y:S05]  /*46c0*/  BSYNC.RECONVERGENT B2 ;  /* 0x0000000000027941 */ /* 0x000fea0003800200 */
.L_x_1067:
[----:B------:R-:W-:-:S09]  /*46d0*/  UISETP.NE.AND UP0, UPT, UR18, URZ, UPT ;  /* 0x000000ff1200728c */ /* 0x000fd2000bf05270 */
[----:B------:R-:W-:Y:S05]  /*46e0*/  BRA.U UP0, `(.L_x_1066) ;  /* 0x0000000100347547 */ /* 0x000fea000b800000 */
[----:B0123--:R-:W0:Y:S01]  /*46f0*/  @!P3 LDC.64 R14, c[0x0][0x3b8] ;  /* 0x0000ee00ff0ebb82 */ /* 0x00fe220000000a00 */
[----:B------:R-:W-:Y:S02]  /*4700*/  ISETP.NE.AND P4, PT, R16, RZ, PT ;  /* 0x000000ff1000720c */ /* 0x000fe40003f85270 */
[----:B------:R-:W-:-:S04]  /*4710*/  @!P3 IADD3 R11, P5, PT, R26, R13, RZ ;  /* 0x0000000d1a0bb210 */ /* 0x000fc80007fbe0ff */
[----:B------:R-:W-:-:S07]  /*4720*/  @!P3 LEA.HI.X.SX32 R13, R13, R32, 0x1, P5 ;  /* 0x000000200d0db211 */ /* 0x000fce00028f0eff */
[----:B------:R-:W-:Y:S01]  /*4730*/  VOTEU.ANY UP0, P4 ;  /* 0x0000000000ff7886 */ /* 0x000fe20002000100 */
[----:B------:R-:W-:Y:S02]  /*4740*/  PLOP3.LUT P4, PT, PT, PT, UP0, 0x80, 0x8 ;  /* 0x000000000008781c */ /* 0x000fe40003f8f008 */
[----:B0-----:R-:W-:-:S04]  /*4750*/  @!P3 LEA R14, P5, R11, R14, 0x1 ;  /* 0x0000000e0b0eb211 */ /* 0x001fc800078a08ff */
[----:B------:R-:W-:-:S07]  /*4760*/  @!P3 LEA.HI.X R15, R11, R15, R13, 0x1, P5 ;  /* 0x0000000f0b0fb211 */ /* 0x000fce00028f0c0d */
[----:B------:R-:W2:Y:S01]  /*4770*/  @P4 LDG.E R11, desc[UR36][R122.64+0x50] ;  /* 0x000050247a0b4981 */ /* 0x000ea2000c1e1900 */
[----:B------:R-:W-:Y:S01]  /*4780*/  PLOP3.LUT P4, PT, PT, PT, UP0, 0x80, 0x8 ;  /* 0x000000000008781c */ /* 0x000fe20003f8f008 */
[----:B-----5:R-:W-:-:S12]  /*4790*/  HADD2 R41, R41, R80 ;  /* 0x0000005029297230 */ /* 0x020fd80000000000 */
[----:B--2---:R-:W-:-:S05]  /*47a0*/  @P4 HMUL2 R41, R41, R11 ;  /* 0x0000000b29294232 */ /* 0x004fca0000000000 */
[----:B------:R0:W-:Y:S02]  /*47b0*/  @!P3 STG.E desc[UR36][R14.64], R41 ;  /* 0x000000290e00b986 */ /* 0x0001e4000c101924 */
.L_x_1066:
[----:B------:R-:W-:Y:S05]  /*47c0*/  BSYNC.RECONVERGENT B1 ;  /* 0x0000000000017941 */ /* 0x000fea0003800200 */
.L_x_1065:
        /* <DEDUP_REMOVED lines=13> */
.L_x_1072:
[----:B------:R-:W-:Y:S05]  /*48a0*/  BSYNC.RECONVERGENT B2 ;  /* 0x0000000000027941 */ /* 0x000fea0003800200 */
.L_x_1071:
        /* <DEDUP_REMOVED lines=12> */
[----:B-----5:R-:W-:-:S12]  /*4970*/  HFMA2 R42, R42, 1, 1, R79 ;  /* 0x3c003c002a2a7831 */ /* 0x020fd8000000004f */
[----:B--2---:R-:W-:-:S05]  /*4980*/  @P4 HMUL2 R42, R42, R11 ;  /* 0x0000000b2a2a4232 */ /* 0x004fca0000000000 */
[----:B------:R0:W-:Y:S02]  /*4990*/  @!P3 STG.E desc[UR36][R14.64], R42 ;  /* 0x0000002a0e00b986 */ /* 0x0001e4000c101924 */
.L_x_1070:
[----:B------:R-:W-:Y:S05]  /*49a0*/  BSYNC.RECONVERGENT B1 ;  /* 0x0000000000017941 */ /* 0x000fea0003800200 */
.L_x_1069:
        /* <DEDUP_REMOVED lines=13> */
.L_x_1076:
[----:B------:R-:W-:Y:S05]  /*4a80*/  BSYNC.RECONVERGENT B2 ;  /* 0x0000000000027941 */ /* 0x000fea0003800200 */
.L_x_1075:
[----:B------:R-:W-:-:S09]  /*4a90*/  UISETP.NE.AND UP0, UPT, UR18, URZ, UPT ;  /* 0x000000ff1200728c */ /* 0x000fd2000bf05270 */
[----:B------:R-:W-:Y:S05]  /*4aa0*/  BRA.U UP0, `(.L_x_1077) ;  /* 0x0000000100347547 */ /* 0x000fea000b800000 */
[----:B------:R-:W-:Y:S01]  /*4ab0*/  ISETP.NE.AND P4, PT, R16, RZ, PT ;  /* 0x000000ff1000720c */ /* 0x000fe20003f85270 */
[----:B0123--:R-:W0:-:S12]  /*4ac0*/  @!P3 LDC.64 R14, c[0x0][0x3b8] ;  /* 0x0000ee00ff0ebb82 */ /* 0x00fe180000000a00 */
        /* <DEDUP_REMOVED lines=11> */
.L_x_1077:
[----:B------:R-:W-:Y:S01]  /*4b80*/  IMAD R13, R3, 0x40, R12 ;  /* 0x00000040030d7824 */ /* 0x000fe200078e020c */
[----:B------:R-:W-:Y:S01]  /*4b90*/  BSSY.RECONVERGENT B2, `(.L_x_1078) ;  /* 0x0000009000027945 */ /* 0x000fe20003800200 */
[----:B------:R-:W-:-:S03]  /*4ba0*/  MOV R119, RZ ;  /* 0x000000ff00777202 */ /* 0x000fc60000000f00 */
[----:B------:R-:W-:-:S13]  /*4bb0*/  ISETP.GE.AND P3, PT, R13, R28, PT ;  /* 0x0000001c0d00720c */ /* 0x000fda0003f66270 */
[----:B------:R-:W-:Y:S05]  /*4bc0*/  @P3 BRA `(.L_x_1079) ;  /* 0x0000000000143947 */ /* 0x000fea0003800000 */
[----:B------:R-:W-:-:S04]  /*4bd0*/  IADD3 R11, P3, PT, R27, R13, RZ ;  /* 0x0000000d1b0b7210 */ /* 0x000fc80007f7e0ff */
[----:B0123--:R-:W-:Y:S02]  /*4be0*/  LEA.HI.X.SX32 R15, R13, R33, 0x1, P3 ;  /* 0x000000210d0f7211 */ /* 0x00ffe400018f0eff */
[----:B------:R-:W-:-:S04]  /*4bf0*/  LEA R14, P3, R11, UR8, 0x1 ;  /* 0x000000080b0e7c11 */ /* 0x000fc8000f8608ff */
[----:B------:R-:W-:-:S05]  /*4c00*/  LEA.HI.X R15, R11, UR9, R15, 0x1, P3 ;  /* 0x000000090b0f7c11 */ /* 0x000fca00098f0c0f */
[----:B------:R0:W5:Y:S04]  /*4c10*/  LDG.E R119, desc[UR36][R14.64] ;  /* 0x000000240e777981 */ /* 0x000168000c1e1900 */
.L_x_1079:
[----:B------:R-:W-:Y:S05]  /*4c20*/  BSYNC.RECONVERGENT B2 ;  /* 0x0000000000027941 */ /* 0x000fea0003800200 */
.L_x_1078:
        /* <DEDUP_REMOVED lines=16> */
.L_x_1074:
[----:B------:R-:W-:Y:S05]  /*4d30*/  BSYNC.RECONVERGENT B1 ;  /* 0x0000000000017941 */ /* 0x000fea0003800200 */
.L_x_1073:
[----:B------:R-:W-:Y:S01]  /*4d40*/  BSSY.RECONVERGENT B1, `(.L_x_1080) ;  /* 0x000001d000017945 */ /* 0x000fe20003800200 */
[----:B------:R-:W-:-:S03]  /*4d50*/  IMAD R124, R3, 0x2, R124 ;  /* 0x00000002037c7824 */ /* 0x000fc600078e027c */
        /* <DEDUP_REMOVED lines=8> */
[----:B0123--:R-:W-:-:S04]  /*4de0*/  LEA R14, P4, R11, UR8, 0x1 ;  /* 0x000000080b0e7c11 */ /* 0x00ffc8000f8808ff */
[----:B------:R-:W-:-:S05]  /*4df0*/  LEA.HI.X R15, R11, UR9, R44, 0x1, P4 ;  /* 0x000000090b0f7c11 */ /* 0x000fca000a0f0c2c */
[----:B------:R0:W5:Y:S04]  /*4e00*/  LDG.E R44, desc[UR36][R14.64] ;  /* 0x000000240e2c7981 */ /* 0x000168000c1e1900 */
.L_x_1083:
[----:B------:R-:W-:Y:S05]  /*4e10*/  BSYNC.RECONVERGENT B2 ;  /* 0x0000000000027941 */ /* 0x000fea0003800200 */
.L_x_1082:
        /* <DEDUP_REMOVED lines=15> */
.L_x_1081:
[----:B------:R-:W-:Y:S05]  /*4f10*/  BSYNC.RECONVERGENT B1 ;  /* 0x0000000000017941 */ /* 0x000fea0003800200 */
.L_x_1080:
[----:B------:R-:W-:Y:S01]  /*4f20*/  BSSY.RECONVERGENT B1, `(.L_x_1084) ;  /* 0x000001d000017945 */ /* 0x000fe20003800200 */
[----:B------:R-:W-:-:S03]  /*4f30*/  IMAD.IADD R124, R124, 0x1, R3 ;  /* 0x000000017c7c7824 */ /* 0x000fc600078e0203 */
[----:B------:R-:W-:Y:S05]  /*4f40*/  @P1 BRA `(.L_x_1085) ;  /* 0x0000000000681947 */ /* 0x000fea0003800000 */
[----:B------:R-:W-:Y:S01]  /*4f50*/  IMAD.SHL.U32 R13, R124, 0x8, RZ ;  /* 0x000000087c0d7824 */ /* 0x000fe200078e00ff */
        /* <DEDUP_REMOVED lines=9> */
.L_x_1087:
[----:B------:R-:W-:Y:S05]  /*4ff0*/  BSYNC.RECONVERGENT B2 ;  /* 0x0000000000027941 */ /* 0x000fea0003800200 */
.L_x_1086:
        /* <DEDUP_REMOVED lines=13> */
[----:B--2---:R-:W-:-:S05]  /*50d0*/  @P4 HFMA2 R45, R45, R11, -RZ ;  /* 0x0000000b2d2d4231 */ /* 0x004fca00001000ff */
[----:B------:R0:W-:Y:S02]  /*50e0*/  @!P3 STG.E desc[UR36][R14.64], R45 ;  /* 0x0000002d0e00b986 */ /* 0x0001e4000c101924 */
.L_x_1085:
[----:B------:R-:W-:Y:S05]  /*50f0*/  BSYNC.RECONVERGENT B1 ;  /* 0x0000000000017941 */ /* 0x000fea0003800200 */
.L_x_1084:
        /* <DEDUP_REMOVED lines=13> */
.L_x_1091:
[----:B------:R-:W-:Y:S05]  /*51d0*/  BSYNC.RECONVERGENT B2 ;  /* 0x0000000000027941 */ /* 0x000fea0003800200 */
.L_x_1090:
        /* <DEDUP_REMOVED lines=15> */
.L_x_1089:
[----:B------:R-:W-:Y:S05]  /*52d0*/  BSYNC.RECONVERGENT B1 ;  /* 0x0000000000017941 */ /* 0x000fea0003800200 */
.L_x_1088:
[----:B------:R-:W-:Y:S01]  /*52e0*/  BSSY.RECONVERGENT B1, `(.L_x_1092) ;  /* 0x000001d000017945 */ /* 0x000fe20003800200 */
[----:B------:R-:W-:-:S03]  /*52f0*/  IMAD.IADD R124, R124, 0x1, R3 ;  /* 0x000000017c7c7824 */ /* 0x000fc600078e0203 */
[----:B------:R-:W-:Y:S05]  /*5300*/  @P1 BRA `(.L_x_1093) ;  /* 0x0000000000681947 */ /* 0x000fea0003800000 */
[----:B------:R-:W-:Y:S01]  /*5310*/  IMAD.SHL.U32 R13, R124, 0x8, RZ ;  /* 0x000000087c0d7824 */ /* 0x000fe200078e00ff */
[----:B------:R-:W-:Y:S01]  /*5320*/  BSSY.RECONVERGENT B2, `(.L_x_1094) ;  /* 0x0000009000027945 */ /* 0x000fe20003800200 */
[----:B------:R-:W-:-:S03]  /*5330*/  HFMA2 R47, -RZ, RZ, 0, 0 ;  /* 0x00000000ff2f7431 */ /* 0x000fc600000001ff */
[----:B------:R-:W-:-:S13]  /*5340*/  ISETP.GE.AND P3, PT, R13, R28, PT ;  /* 0x0000001c0d00720c */ /* 0x000fda0003f66270 */
[----:B------:R-:W-:Y:S05]  /*5350*/  @P3 BRA `(.L_x_1095) ;  /* 0x0000000000143947 */ /* 0x000fea0003800000 */
[----:B------:R-:W-:-:S04]  /*5360*/  IADD3 R11, P4, PT, R27, R13, RZ ;  /* 0x0000000d1b0b7210 */ /* 0x000fc80007f9e0ff */
[----:B0123--:R-:W-:Y:S02]  /*5370*/  LEA.HI.X.SX32 R15, R13, R33, 0x1, P4 ;  /* 0x000000210d0f7211 */ /* 0x00ffe400020f0eff */
[----:B------:R-:W-:-:S04]  /*5380*/  LEA R14, P4, R11, UR8, 0x1 ;  /* 0x000000080b0e7c11 */ /* 0x000fc8000f8808ff */
[----:B------:R-:W-:-:S05]  /*5390*/  LEA.HI.X R15, R11, UR9, R15, 0x1, P4 ;  /* 0x000000090b0f7c11 */ /* 0x000fca000a0f0c0f */
[----:B------:R0:W5:Y:S04]  /*53a0*/  LDG.E R47, desc[UR36][R14.64] ;  /* 0x000000240e2f7981 */ /* 0x000168000c1e1900 */
.L_x_1095:
[----:B------:R-:W-:Y:S05]  /*53b0*/  BSYNC.RECONVERGENT B2 ;  /* 0x0000000000027941 */ /* 0x000fea0003800200 */
.L_x_1094:
        /* <DEDUP_REMOVED lines=15> */
.L_x_1093:
[----:B------:R-:W-:Y:S05]  /*54b0*/  BSYNC.RECONVERGENT B1 ;  /* 0x0000000000017941 */ /* 0x000fea0003800200 */
.L_x_1092:
        /* <DEDUP_REMOVED lines=13> */
.L_x_1099:
[----:B------:R-:W-:Y:S05]  /*5590*/  BSYNC.RECONVERGENT B2 ;  /* 0x0000000000027941 */ /* 0x000fea0003800200 */
.L_x_1098:
        /* <DEDUP_REMOVED lines=15> */
.L_x_1097:
[----:B------:R-:W-:Y:S05]  /*5690*/  BSYNC.RECONVERGENT B1 ;  /* 0x0000000000017941 */ /* 0x000fea0003800200 */
.L_x_1096:
        /* <DEDUP_REMOVED lines=13> */
.L_x_1103:
[----:B------:R-:W-:Y:S05]  /*5770*/  BSYNC.RECONVERGENT B2 ;  /* 0x0000000000027941 */ /* 0x000fea0003800200 */
.L_x_1102:
        /* <DEDUP_REMOVED lines=15> */
.L_x_1101:
[----:B------:R-:W-:Y:S05]  /*5870*/  BSYNC.RECONVERGENT B1 ;  /* 0x0000000000017941 */ /* 0x000fea0003800200 */
.L_x_1100:
        /* <DEDUP_REMOVED lines=13> */
.L_x_1107:
[----:B------:R-:W-:Y:S05]  /*5950*/  BSYNC.RECONVERGENT B2 ;  /* 0x0000000000027941 */ /* 0x000fea0003800200 */
.L_x_1106:
        /* <DEDUP_REMOVED lines=15> */
.L_x_1105:
[----:B------:R-:W-:Y:S05]  /*5a50*/  BSYNC.RECONVERGENT B1 ;  /* 0x0000000000017941 */ /* 0x000fea0003800200 */
.L_x_1104:
[----:B------:R-:W-:Y:S01]  /*5a60*/  BSSY.RECONVERGENT B1, `(.L_x_1108) ;  /* 0x000001c000017945 */ /* 0x000fe20003800200 */
[----:B----4-:R-:W-:-:S03]  /*5a70*/  IMAD R121, R3, 0x80, R12 ;  /* 0x0000008003797824 */ /* 0x010fc600078e020c */
[----:B------:R-:W-:Y:S05]  /*5a80*/  @P1 BRA `(.L_x_1109) ;  /* 0x0000000000641947 */ /* 0x000fea0003800000 */
[----:B------:R-:W-:Y:S01]  /*5a90*/  ISETP.GE.AND P3, PT, R121, R28, PT ;  /* 0x0000001c7900720c */ /* 0x000fe20003f66270 */
[----:B------:R-:W-:Y:S01]  /*5aa0*/  BSSY.RECONVERGENT B2, `(.L_x_1110) ;  /* 0x0000008000027945 */ /* 0x000fe20003800200 */
[----:B------:R-:W-:-:S11]  /*5ab0*/  IMAD.MOV.U32 R51, RZ, RZ, RZ ;  /* 0x000000ffff337224 */ /* 0x000fd600078e00ff */
[----:B------:R-:W-:Y:S05]  /*5ac0*/  @P3 BRA `(.L_x_1111) ;  /* 0x0000000000143947 */ /* 0x000fea0003800000 */
[----:B------:R-:W-:-:S04]  /*5ad0*/  IADD3 R11, P4, PT, R27, R121, RZ ;  /* 0x000000791b0b7210 */ /* 0x000fc80007f9e0ff */
[----:B0123--:R-:W-:Y:S02]  /*5ae0*/  LEA.HI.X.SX32 R14, R121, R33, 0x1, P4 ;  /* 0x00000021790e7211 */ /* 0x00ffe400020f0eff */
[----:B------:R-:W-:-:S04]  /*5af0*/  LEA R12, P4, R11, UR8, 0x1 ;  /* 0x000000080b0c7c11 */ /* 0x000fc8000f8808ff */
[----:B------:R-:W-:-:S05]  /*5b00*/  LEA.HI.X R13, R11, UR9, R14, 0x1, P4 ;  /* 0x000000090b0d7c11 */ /* 0x000fca000a0f0c0e */
[----:B------:R4:W5:Y:S04]  /*5b10*/  LDG.E R51, desc[UR36][R12.64] ;  /* 0x000000240c337981 */ /* 0x000968000c1e1900 */
.L_x_1111:
[----:B------:R-:W-:Y:S05]  /*5b20*/  BSYNC.RECONVERGENT B2 ;  /* 0x0000000000027941 */ /* 0x000fea0003800200 */
.L_x_1110:
[----:B------:R-:W-:-:S09]  /*5b30*/  UISETP.NE.AND UP0, UPT, UR18, URZ, UPT ;  /* 0x000000ff1200728c */ /* 0x000fd2000bf05270 */
[----:B------:R-:W-:Y:S05]  /*5b40*/  BRA.U UP0, `(.L_x_1109) ;  /* 0x0000000100347547 */ /* 0x000fea000b800000 */
[----:B------:R-:W-:Y:S01]  /*5b50*/  ISETP.NE.AND P4, PT, R16, RZ, PT ;  /* 0x000000ff1000720c */ /* 0x000fe20003f85270 */
[----:B0123--:R-:W0:-:S12]  /*5b60*/  @!P3 LDC.64 R14, c[0x0][0x3b8] ;  /* 0x0000ee00ff0ebb82 */ /* 0x00fe180000000a00 */
[----:B------:R-:W-:Y:S01]  /*5b70*/  VOTEU.ANY UP0, P4 ;  /* 0x0000000000ff7886 */ /* 0x000fe20002000100 */
[----:B------:R-:W-:-:S13]  /*5b80*/  PLOP3.LUT P4, PT, PT, PT, UP0, 0x80, 0x8 ;  /* 0x000000000008781c */ /* 0x000fda0003f8f008 */
[----:B----4-:R-:W2:Y:S01]  /*5b90*/  @P4 LDG.E R12, desc[UR36][R122.64+0x100] ;  /* 0x000100247a0c4981 */ /* 0x010ea2000c1e1900 */
[----:B------:R-:W-:Y:S01]  /*5ba0*/  @!P3 IADD3 R11, P4, PT, R26, R121, RZ ;  /* 0x000000791a0bb210 */ /* 0x000fe20007f9e0ff */
[----:B-----5:R-:W-:-:S03]  /*5bb0*/  HFMA2 R51, R51, 1, 1, R68 ;  /* 0x3c003c0033337831 */ /* 0x020fc60000000044 */
[----:B------:R-:W-:Y:S02]  /*5bc0*/  @!P3 LEA.HI.X.SX32 R121, R121, R32, 0x1, P4 ;  /* 0x000000207979b211 */ /* 0x000fe400020f0eff */
[----:B0-----:R-:W-:-:S04]  /*5bd0*/  @!P3 LEA R14, P4, R11, R14, 0x1 ;  /* 0x0000000e0b0eb211 */ /* 0x001fc800078808ff */
[----:B------:R-:W-:Y:S02]  /*5be0*/  @!P3 LEA.HI.X R15, R11, R15, R121, 0x1, P4 ;  /* 0x0000000f0b0fb211 */ /* 0x000fe400020f0c79 */
[----:B------:R-:W-:-:S13]  /*5bf0*/  PLOP3.LUT P4, PT, PT, PT, UP0, 0x80, 0x8 ;  /* 0x000000000008781c */ /* 0x000fda0003f8f008 */
[----:B--2---:R-:W-:-:S05]  /*5c00*/  @P4 HMUL2 R51, R51, R12 ;  /* 0x0000000c33334232 */ /* 0x004fca0000000000 */
[----:B------:R0:W-:Y:S02]  /*5c10*/  @!P3 STG.E desc[UR36][R14.64], R51 ;  /* 0x000000330e00b986 */ /* 0x0001e4000c101924 */
.L_x_1109:
[----:B------:R-:W-:Y:S05]  /*5c20*/  BSYNC.RECONVERGENT B1 ;  /* 0x0000000000017941 */ /* 0x000fea0003800200 */
.L_x_1108:
[----:B------:R-:W-:Y:S01]  /*5c30*/  BSSY.RECONVERGENT B1, `(.L_x_1112) ;  /* 0x000001d000017945 */ /* 0x000fe20003800200 */
[----:B------:R-:W-:-:S03]  /*5c40*/  LEA R124, R3, R124, 0x1 ;  /* 0x0000007c037c7211 */ /* 0x000fc600078e08ff */
[----:B------:R-:W-:Y:S05]  /*5c50*/  @P1 BRA `(.L_x_1113) ;  /* 0x0000000000681947 */ /* 0x000fea0003800000 */
[----:B------:R-:W-:Y:S01]  /*5c60*/  IMAD.SHL.U32 R121, R124, 0x8, RZ ;  /* 0x000000087c797824 */ /* 0x000fe200078e00ff */
[----:B------:R-:W-:Y:S01]  /*5c70*/  BSSY.RECONVERGENT B2, `(.L_x_1114) ;  /* 0x0000009000027945 */ /* 0x000fe20003800200 */
[----:B------:R-:W-:-:S03]  /*5c80*/  IMAD.MOV.U32 R52, RZ, RZ, RZ ;  /* 0x000000ffff347224 */ /* 0x000fc600078e00ff */
[----:B------:R-:W-:-:S13]  /*5c90*/  ISETP.GE.AND P3, PT, R121, R28, PT ;  /* 0x0000001c7900720c */ /* 0x000fda0003f66270 */
[----:B------:R-:W-:Y:S05]  /*5ca0*/  @P3 BRA `(.L_x_1115) ;  /* 0x0000000000143947 */ /* 0x000fea0003800000 */
[----:B------:R-:W-:-:S04]  /*5cb0*/  IADD3 R11, P4, PT, R27, R121, RZ ;  /* 0x000000791b0b7210 */ /* 0x000fc80007f9e0ff */
[----:B0123--:R-:W-:Y:S02]  /*5cc0*/  LEA.HI.X.SX32 R14, R121, R33, 0x1, P4 ;  /* 0x00000021790e7211 */ /* 0x00ffe400020f0eff */
[----:B----4-:R-:W-:-:S04]  /*5cd0*/  LEA R12, P4, R11, UR8, 0x1 ;  /* 0x000000080b0c7c11 */ /* 0x010fc8000f8808ff */
[----:B------:R-:W-:-:S05]  /*5ce0*/  LEA.HI.X R13, R11, UR9, R14, 0x1, P4 ;  /* 0x000000090b0d7c11 */ /* 0x000fca000a0f0c0e */
[----:B------:R0:W5:Y:S04]  /*5cf0*/  LDG.E R52, desc[UR36][R12.64] ;  /* 0x000000240c347981 */ /* 0x000168000c1e1900 */
.L_x_1115:
[----:B------:R-:W-:Y:S05]  /*5d00*/  BSYNC.RECONVERGENT B2 ;  /* 0x0000000000027941 */ /* 0x000fea0003800200 */
.L_x_1114:
[----:B------:R-:W-:-:S09]  /*5d10*/  UISETP.NE.AND UP0, UPT, UR18, URZ, UPT ;  /* 0x000000ff1200728c */ /* 0x000fd2000bf05270 */
[----:B------:R-:W-:Y:S05]  /*5d20*/  BRA.U UP0, `(.L_x_1113) ;  /* 0x0000000100347547 */ /* 0x000fea000b800000 */
[----:B------:R-:W-:Y:S01]  /*5d30*/  ISETP.NE.AND P4, PT, R16, RZ, PT ;  /* 0x000000ff1000720c */ /* 0x000fe20003f85270 */
[----:B0123--:R-:W0:-:S12]  /*5d40*/  @!P3 LDC.64 R14, c[0x0][0x3b8] ;  /* 0x0000ee00ff0ebb82 */ /* 0x00fe180000000a00 */
[----:B------:R-:W-:Y:S01]  /*5d50*/  VOTEU.ANY UP0, P4 ;  /* 0x0000000000ff7886 */ /* 0x000fe20002000100 */
[----:B------:R-:W-:-:S13]  /*5d60*/  PLOP3.LUT P4, PT, PT, PT, UP0, 0x80, 0x8 ;  /* 0x000000000008781c */ /* 0x000fda0003f8f008 */
[----:B------:R-:W2:Y:S01]  /*5d70*/  @P4 LDG.E R11, desc[UR36][R122.64+0x110] ;  /* 0x000110247a0b4981 */ /* 0x000ea2000c1e1900 */
[----:B----4-:R-:W-:Y:S01]  /*5d80*/  @!P3 IADD3 R12, P4, PT, R26, R121, RZ ;  /* 0x000000791a0cb210 */ /* 0x010fe20007f9e0ff */
[----:B-----5:R-:W-:-:S03]  /*5d90*/  HADD2 R52, R52, R69 ;  /* 0x0000004534347230 */ /* 0x020fc60000000000 */
[----:B------:R-:W-:Y:S02]  /*5da0*/  @!P3 LEA.HI.X.SX32 R121, R121, R32, 0x1, P4 ;  /* 0x000000207979b211 */ /* 0x000fe400020f0eff */
[----:B0-----:R-:W-:-:S04]  /*5db0*/  @!P3 LEA R14, P4, R12, R14, 0x1 ;  /* 0x0000000e0c0eb211 */ /* 0x001fc800078808ff */
[----:B------:R-:W-:Y:S02]  /*5dc0*/  @!P3 LEA.HI.X R15, R12, R15, R121, 0x1, P4 ;  /* 0x0000000f0c0fb211 */ /* 0x000fe400020f0c79 */
[----:B------:R-:W-:-:S13]  /*5dd0*/  PLOP3.LUT P4, PT, PT, PT, UP0, 0x80, 0x8 ;  /* 0x000000000008781c */ /* 0x000fda0003f8f008 */
[----:B--2---:R-:W-:-:S05]  /*5de0*/  @P4 HFMA2 R52, R52, R11, -RZ ;  /* 0x0000000b34344231 */ /* 0x004fca00001000ff */
[----:B------:R0:W-:Y:S02]  /*5df0*/  @!P3 STG.E desc[UR36][R14.64], R52 ;  /* 0x000000340e00b986 */ /* 0x0001e4000c101924 */
.L_x_1113:
[----:B------:R-:W-:Y:S05]  /*5e00*/  BSYNC.RECONVERGENT B1 ;  /* 0x0000000000017941 */ /* 0x000fea0003800200 */
.L_x_1112:
[----:B------:R-:W-:Y:S01]  /*5e10*/  BSSY.RECONVERGENT B1, `(.L_x_1116) ;  /* 0x000001d000017945 */ /* 0x000fe20003800200 */
[----:B------:R-:W-:-:S03]  /*5e20*/  IADD3 R124, PT, PT, R124, R3, RZ ;  /* 0x000000037c7c7210 */ /* 0x000fc60007ffe0ff */
        /* <DEDUP_REMOVED lines=11> */
.L_x_1119:
[----:B------:R-:W-:Y:S05]  /*5ee0*/  BSYNC.RECONVERGENT B2 ;  /* 0x0000000000027941 */ /* 0x000fea0003800200 */
.L_x_1118:
        /* <DEDUP_REMOVED lines=8> */
[----:B-----5:R-:W-:-:S03]  /*5f70*/  HADD2 R53, R53, R66 ;  /* 0x0000004235357230 */ /* 0x020fc60000000000 */
[----:B------:R-:W-:Y:S02]  /*5f80*/  @!P3 LEA.HI.X.SX32 R121, R121, R32, 0x1, P4 ;  /* 0x000000207979b211 */ /* 0x000fe400020f0eff */
[----:B0-----:R-:W-:-:S04]  /*5f90*/  @!P3 LEA R14, P4, R11, R14, 0x1 ;  /* 0x0000000e0b0eb211 */ /* 0x001fc800078808ff */
[----:B------:R-:W-:Y:S02]  /*5fa0*/  @!P3 LEA.HI.X R15, R11, R15, R121, 0x1, P4 ;  /* 0x0000000f0b0fb211 */ /* 0x000fe400020f0c79 */
[----:B------:R-:W-:-:S13]  /*5fb0*/  PLOP3.LUT P4, PT, PT, PT, UP0, 0x80, 0x8 ;  /* 0x000000000008781c */ /* 0x000fda0003f8f008 */
[----:B--2---:R-:W-:-:S05]  /*5fc0*/  @P4 HMUL2 R53, R53, R12 ;  /* 0x0000000c35354232 */ /* 0x004fca0000000000 */
[----:B------:R0:W-:Y:S02]  /*5fd0*/  @!P3 STG.E desc[UR36][R14.64], R53 ;  /* 0x000000350e00b986 */ /* 0x0001e4000c101924 */
.L_x_1117:
[----:B------:R-:W-:Y:S05]  /*5fe0*/  BSYNC.RECONVERGENT B1 ;  /* 0x0000000000017941 */ /* 0x000fea0003800200 */
.L_x_1116:
        /* <DEDUP_REMOVED lines=13> */
.L_x_1123:
[----:B------:R-:W-:Y:S05]  /*60c0*/  BSYNC.RECONVERGENT B2 ;  /* 0x0000000000027941 */ /* 0x000fea0003800200 */
.L_x_1122:
        /* <DEDUP_REMOVED lines=15> */
.L_x_1121:
[----:B------:R-:W-:Y:S05]  /*61c0*/  BSYNC.RECONVERGENT B1 ;  /* 0x0000000000017941 */ /* 0x000fea0003800200 */
.L_x_1120:
        /* <DEDUP_REMOVED lines=13> */
.L_x_1127:
[----:B------:R-:W-:Y:S05]  /*62a0*/  BSYNC.RECONVERGENT B2 ;  /* 0x0000000000027941 */ /* 0x000fea0003800200 */
.L_x_1126:
        /* <DEDUP_REMOVED lines=15> */
.L_x_1125:
[----:B------:R-:W-:Y:S05]  /*63a0*/  BSYNC.RECONVERGENT B1 ;  /* 0x0000000000017941 */ /* 0x000fea0003800200 */
.L_x_1124:
        /* <DEDUP_REMOVED lines=13> */
.L_x_1131:
[----:B------:R-:W-:Y:S05]  /*6480*/  BSYNC.RECONVERGENT B2 ;  /* 0x0000000000027941 */ /* 0x000fea0003800200 */
.L_x_1130:
        /* <DEDUP_REMOVED lines=13> */
[----:B--2---:R-:W-:-:S05]  /*6560*/  @P4 HMUL2 R54, R54, R11 ;  /* 0x0000000b36364232 */ /* 0x004fca0000000000 */
[----:B------:R0:W-:Y:S02]  /*6570*/  @!P3 STG.E desc[UR36][R14.64], R54 ;  /* 0x000000360e00b986 */ /* 0x0001e4000c101924 */
.L_x_1129:
[----:B------:R-:W-:Y:S05]  /*6580*/  BSYNC.RECONVERGENT B1 ;  /* 0x0000000000017941 */ /* 0x000fea0003800200 */
.L_x_1128:
        /* <DEDUP_REMOVED lines=13> */
.L_x_1135:
[----:B------:R-:W-:Y:S05]  /*6660*/  BSYNC.RECONVERGENT B2 ;  /* 0x0000000000027941 */ /* 0x000fea0003800200 */
.L_x_1134:
        /* <DEDUP_REMOVED lines=15> */
.L_x_1133:
[----:B------:R-:W-:Y:S05]  /*6760*/  BSYNC.RECONVERGENT B1 ;  /* 0x0000000000017941 */ /* 0x000fea0003800200 */
.L_x_1132:
        /* <DEDUP_REMOVED lines=13> */
.L_x_1139:
[----:B------:R-:W-:Y:S05]  /*6840*/  BSYNC.RECONVERGENT B2 ;  /* 0x0000000000027941 */ /* 0x000fea0003800200 */
.L_x_1138:
        /* <DEDUP_REMOVED lines=15> */
.L_x_1137:
[----:B------:R-:W-:Y:S05]  /*6940*/  BSYNC.RECONVERGENT B1 ;  /* 0x0000000000017941 */ /* 0x000fea0003800200 */
.L_x_1136:
        /* <DEDUP_REMOVED lines=13> */
.L_x_1143:
[----:B------:R-:W-:Y:S05]  /*6a20*/  BSYNC.RECONVERGENT B2 ;  /* 0x0000000000027941 */ /* 0x000fea0003800200 */
.L_x_1142:
        /* <DEDUP_REMOVED lines=15> */
.L_x_1141:
[----:B------:R-:W-:Y:S05]  /*6b20*/  BSYNC.RECONVERGENT B1 ;  /* 0x0000000000017941 */ /* 0x000fea0003800200 */
.L_x_1140:
        /* <DEDUP_REMOVED lines=13> */
.L_x_1147:
[----:B------:R-:W-:Y:S05]  /*6c00*/  BSYNC.RECONVERGENT B2 ;  /* 0x0000000000027941 */ /* 0x000fea0003800200 */
.L_x_1146:
        /* <DEDUP_REMOVED lines=8> */
[----:B-----5:R-:W-:-:S03]  /*6c90*/  HFMA2 R58, R58, 1, 1, R9 ;  /* 0x3c003c003a3a7831 */ /* 0x020fc60000000009 */
[----:B------:R-:W-:Y:S02]  /*6ca0*/  @!P3 LEA.HI.X.SX32 R121, R121, R32, 0x1, P4 ;  /* 0x000000207979b211 */ /* 0x000fe400020f0eff */
[----:B0-----:R-:W-:-:S04]  /*6cb0*/  @!P3 LEA R14, P4, R12, R14, 0x1 ;  /* 0x0000000e0c0eb211 */ /* 0x001fc800078808ff */
[----:B------:R-:W-:Y:S02]  /*6cc0*/  @!P3 LEA.HI.X R15, R12, R15, R121, 0x1, P4 ;  /* 0x0000000f0c0fb211 */ /* 0x000fe400020f0c79 */
[----:B------:R-:W-:-:S13]  /*6cd0*/  PLOP3.LUT P4, PT, PT, PT, UP0, 0x80, 0x8 ;  /* 0x000000000008781c */ /* 0x000fda0003f8f008 */
[----:B--2---:R-:W-:-:S05]  /*6ce0*/  @P4 HMUL2 R58, R58, R11 ;  /* 0x0000000b3a3a4232 */ /* 0x004fca0000000000 */
[----:B------:R0:W-:Y:S02]  /*6cf0*/  @!P3 STG.E desc[UR36][R14.64], R58 ;  /* 0x0000003a0e00b986 */ /* 0x0001e4000c101924 */
.L_x_1145:
[----:B------:R-:W-:Y:S05]  /*6d00*/  BSYNC.RECONVERGENT B1 ;  /* 0x0000000000017941 */ /* 0x000fea0003800200 */
.L_x_1144:
        /* <DEDUP_REMOVED lines=13> */
.L_x_1151:
[----:B------:R-:W-:Y:S05]  /*6de0*/  BSYNC.RECONVERGENT B2 ;  /* 0x0000000000027941 */ /* 0x000fea0003800200 */
.L_x_1150:
        /* <DEDUP_REMOVED lines=15> */
.L_x_1149:
[----:B------:R-:W-:Y:S05]  /*6ee0*/  BSYNC.RECONVERGENT B1 ;  /* 0x0000000000017941 */ /* 0x000fea0003800200 */
.L_x_1148:
        /* <DEDUP_REMOVED lines=13> */
.L_x_1155:
[----:B------:R-:W-:Y:S05]  /*6fc0*/  BSYNC.RECONVERGENT B2 ;  /* 0x0000000000027941 */ /* 0x000fea0003800200 */
.L_x_1154:
        /* <DEDUP_REMOVED lines=15> */
.L_x_1153:
[----:B------:R-:W-:Y:S05]  /*70c0*/  BSYNC.RECONVERGENT B1 ;  /* 0x0000000000017941 */ /* 0x000fea0003800200 */
.L_x_1152:
        /* <DEDUP_REMOVED lines=13> */
.L_x_1159:
[----:B------:R-:W-:Y:S05]  /*71a0*/  BSYNC.RECONVERGENT B2 ;  /* 0x0000000000027941 */ /* 0x000fea0003800200 */
.L_x_1158:
        /* <DEDUP_REMOVED lines=15> */
.L_x_1157:
[----:B------:R-:W-:Y:S05]  /*72a0*/  BSYNC.RECONVERGENT B1 ;  /* 0x0000000000017941 */ /* 0x000fea0003800200 */
.L_x_1156:
        /* <DEDUP_REMOVED lines=13> */
.L_x_1163:
[----:B------:R-:W-:Y:S05]  /*7380*/  BSYNC.RECONVERGENT B2 ;  /* 0x0000000000027941 */ /* 0x000fea0003800200 */
.L_x_1162:
        /* <DEDUP_REMOVED lines=15> */
.L_x_1161:
[----:B------:R-:W-:Y:S05]  /*7480*/  BSYNC.RECONVERGENT B1 ;  /* 0x0000000000017941 */ /* 0x000fea0003800200 */
.L_x_1160:
        /* <DEDUP_REMOVED lines=13> */
.L_x_1167:
[----:B------:R-:W-:Y:S05]  /*7560*/  BSYNC.RECONVERGENT B2 ;  /* 0x0000000000027941 */ /* 0x000fea0003800200 */
.L_x_1166:
        /* <DEDUP_REMOVED lines=15> */
.L_x_1165:
[----:B------:R-:W-:Y:S05]  /*7660*/  BSYNC.RECONVERGENT B1 ;  /* 0x0000000000017941 */ /* 0x000fea0003800200 */
.L_x_1164:
[----:B------:R-:W-:Y:S04]  /*7670*/  BSSY.RECONVERGENT B1, `(.L_x_1168) ;  /* 0x000001d000017945 */ /* 0x000fe80003800200 */
[----:B------:R-:W-:Y:S05]  /*7680*/  @P1 BRA `(.L_x_1169) ;  /* 0x00000000006c1947 */ /* 0x000fea0003800000 */
[----:B------:R-:W-:Y:S01]  /*7690*/  IADD3 R11, PT, PT, R124, R3, RZ ;  /* 0x000000037c0b7210 */ /* 0x000fe20007ffe0ff */
[----:B------:R-:W-:Y:S01]  /*76a0*/  BSSY.RECONVERGENT B2, `(.L_x_1170) ;  /* 0x000000a000027945 */ /* 0x000fe20003800200 */
[----:B------:R-:W-:-:S03]  /*76b0*/  IMAD.MOV.U32 R62, RZ, RZ, RZ ;  /* 0x000000ffff3e7224 */ /* 0x000fc600078e00ff */
[----:B------:R-:W-:-:S05]  /*76c0*/  IMAD.SHL.U32 R11, R11, 0x8, RZ ;  /* 0x000000080b0b7824 */ /* 0x000fca00078e00ff */
[----:B------:R-:W-:-:S13]  /*76d0*/  ISETP.GE.AND P1, PT, R11, R28, PT ;  /* 0x0000001c0b00720c */ /* 0x000fda0003f26270 */
[----:B------:R-:W-:Y:S05]  /*76e0*/  @P1 BRA `(.L_x_1171) ;  /* 0x0000000000141947 */ /* 0x000fea0003800000 */
[----:B0---4-:R-:W-:-:S04]  /*76f0*/  IADD3 R13, P3, PT, R27, R11, RZ ;  /* 0x0000000b1b0d7210 */ /* 0x011fc80007f7e0ff */
[----:B-123--:R-:W-:Y:S02]  /*7700*/  LEA.HI.X.SX32 R14, R11, R33, 0x1, P3 ;  /* 0x000000210b0e7211 */ /* 0x00efe400018f0eff */
[----:B------:R-:W-:-:S04]  /*7710*/  LEA R12, P3, R13, UR8, 0x1 ;  /* 0x000000080d0c7c11 */ /* 0x000fc8000f8608ff */
[----:B------:R-:W-:-:S05]  /*7720*/  LEA.HI.X R13, R13, UR9, R14, 0x1, P3 ;  /* 0x000000090d0d7c11 */ /* 0x000fca00098f0c0e */
[----:B------:R0:W5:Y:S04]  /*7730*/  LDG.E R62, desc[UR36][R12.64] ;  /* 0x000000240c3e7981 */ /* 0x000168000c1e1900 */
.L_x_1171:
[----:B------:R-:W-:Y:S05]  /*7740*/  BSYNC.RECONVERGENT B2 ;  /* 0x0000000000027941 */ /* 0x000fea0003800200 */
.L_x_1170:
[----:B------:R-:W-:-:S09]  /*7750*/  UISETP.NE.AND UP0, UPT, UR18, URZ, UPT ;  /* 0x000000ff1200728c */ /* 0x000fd2000bf05270 */
[----:B------:R-:W-:Y:S05]  /*7760*/  BRA.U UP0, `(.L_x_1169) ;  /* 0x0000000100347547 */ /* 0x000fea000b800000 */
[----:B------:R-:W-:Y:S01]  /*7770*/  ISETP.NE.AND P3, PT, R16, RZ, PT ;  /* 0x000000ff1000720c */ /* 0x000fe20003f65270 */
[----:B0123--:R-:W0:-:S12]  /*7780*/  @!P1 LDC.64 R14, c[0x0][0x3b8] ;  /* 0x0000ee00ff0e9b82 */ /* 0x00fe180000000a00 */
[----:B------:R-:W-:Y:S01]  /*7790*/  VOTEU.ANY UP0, P3 ;  /* 0x0000000000ff7886 */ /* 0x000fe20001800100 */
[----:B------:R-:W-:-:S13]  /*77a0*/  PLOP3.LUT P3, PT, PT, PT, UP0, 0x80, 0x8 ;  /* 0x000000000008781c */ /* 0x000fda0003f6f008 */
[----:B----4-:R-:W2:Y:S01]  /*77b0*/  @P3 LDG.E R13, desc[UR36][R122.64+0x1f0] ;  /* 0x0001f0247a0d3981 */ /* 0x010ea2000c1e1900 */
[----:B------:R-:W-:Y:S01]  /*77c0*/  PLOP3.LUT P4, PT, PT, PT, UP0, 0x80, 0x8 ;  /* 0x000000000008781c */ /* 0x000fe20003f8f008 */
[----:B-----5:R-:W-:Y:S01]  /*77d0*/  HFMA2 R62, R62, 1, 1, R21 ;  /* 0x3c003c003e3e7831 */ /* 0x020fe20000000015 */
[----:B------:R-:W-:-:S04]  /*77e0*/  @!P1 IADD3 R12, P3, PT, R26, R11, RZ ;  /* 0x0000000b1a0c9210 */ /* 0x000fc80007f7e0ff */
[----:B------:R-:W-:Y:S02]  /*77f0*/  @!P1 LEA.HI.X.SX32 R11, R11, R32, 0x1, P3 ;  /* 0x000000200b0b9211 */ /* 0x000fe400018f0eff */
[----:B0-----:R-:W-:-:S04]  /*7800*/  @!P1 LEA R14, P3, R12, R14, 0x1 ;  /* 0x0000000e0c0e9211 */ /* 0x001fc800078608ff */
[----:B------:R-:W-:Y:S01]  /*7810*/  @!P1 LEA.HI.X R15, R12, R15, R11, 0x1, P3 ;  /* 0x0000000f0c0f9211 */ /* 0x000fe200018f0c0b */
[----:B--2---:R-:W-:-:S05]  /*7820*/  @P4 HMUL2 R62, R62, R13 ;  /* 0x0000000d3e3e4232 */ /* 0x004fca0000000000 */
[----:B------:R0:W-:Y:S03]  /*7830*/  @!P1 STG.E desc[UR36][R14.64], R62 ;  /* 0x0000003e0e009986 */ /* 0x0001e6000c101924 */
.L_x_1169:
[----:B------:R-:W-:Y:S05]  /*7840*/  BSYNC.RECONVERGENT B1 ;  /* 0x0000000000017941 */ /* 0x000fea0003800200 */
.L_x_1168:
        /* <DEDUP_REMOVED lines=33> */
[----:B------:R-:W-:-:S05]  /*7a60*/  HFMA2 R11, R87, R62, R11 ;  /* 0x0000003e570b7231 */ /* 0x000fca000000000b */
[--C-:B0---4-:R-:W-:Y:S02]  /*7a70*/  HADD2.F32 R13, -RZ, R11.reuse.H0_H0 ;  /* 0x2000000bff0d7230 */ /* 0x111fe40000004100 */
[----:B------:R-:W-:-:S05]  /*7a80*/  HADD2.F32 R12, -RZ, R11.H1_H1 ;  /* 0x3000000bff0c7230 */ /* 0x000fca0000004100 */
[----:B------:R-:W-:Y:S01]  /*7a90*/  FADD.FTZ R13, R13, R12 ;  /* 0x0000000c0d0d7221 */ /* 0x000fe20000010000 */
[----:B------:R-:W-:Y:S06]  /*7aa0*/  BRA.DIV UR4, `(.L_x_1172) ;  /* 0x0000005204987947 */ /* 0x000fec000b800000 */
[----:B-123--:R-:W0:Y:S02]  /*7ab0*/  SHFL.BFLY PT, R14, R13, 0x2, 0x1f ;  /* 0x0c401f000d0e7f89 */ /* 0x00ee2400000e0000 */
[----:B0-----:R-:W-:-:S05]  /*7ac0*/  FADD.FTZ R13, R13, R14 ;  /* 0x0000000e0d0d7221 */ /* 0x001fca0000010000 */
[----:B------:R0:W1:Y:S02]  /*7ad0*/  SHFL.BFLY PT, R14, R13, 0x1, 0x1f ;  /* 0x0c201f000d0e7f89 */ /* 0x00006400000e0000 */
.L_x_1243:
[----:B------:R-:W-:Y:S01]  /*7ae0*/  ISETP.GE.OR P1, PT, R35, R36, P1 ;  /* 0x000000242300720c */ /* 0x000fe20000f26670 */
[----:B-1----:R-:W-:Y:S01]  /*7af0*/  FADD.FTZ R11, R13, R14 ;  /* 0x0000000e0d0b7221 */ /* 0x002fe20000010000 */
[----:B------:R-:W-:Y:S03]  /*7b00*/  BSSY.RECONVERGENT B1, `(.L_x_1173) ;  /* 0x000001b000017945 */ /* 0x000fe60003800200 */
[----:B------:R-:W-:-:S08]  /*7b10*/  FMUL.FTZ R11, R11, UR19 ;  /* 0x000000130b0b7c20 */ /* 0x000fd00008410000 */
[----:B------:R-:W-:Y:S05]  /*7b20*/  @P1 BRA `(.L_x_1174) ;  /* 0x0000000000601947 */ /* 0x000fea0003800000 */
[----:B------:R-:W-:-:S04]  /*7b30*/  ISETP.NE.U32.AND P1, PT, RZ, UR20, PT ;  /* 0x00000014ff007c0c */ /* 0x000fc8000bf25070 */
[----:B------:R-:W-:Y:S02]  /*7b40*/  ISETP.NE.AND.EX P3, PT, RZ, UR21, PT, P1 ;  /* 0x00000015ff007c0c */ /* 0x000fe4000bf65310 */
[----:B------:R-:W-:-:S04]  /*7b50*/  ISETP.NE.U32.AND P1, PT, RZ, UR14, PT ;  /* 0x0000000eff007c0c */ /* 0x000fc8000bf25070 */
[----:B------:R-:W-:-:S07]  /*7b60*/  ISETP.NE.AND.EX P1, PT, RZ, UR15, PT, P1 ;  /* 0x0000000fff007c0c */ /* 0x000fce000bf25310 */
[----:B0-----:R-:W0:Y:S06]  /*7b70*/  @P3 LDC.64 R12, c[0x0][0x438] ;  /* 0x00010e00ff0c3b82 */ /* 0x001e2c0000000a00 */
[----:B------:R-:W1:Y:S02]  /*7b80*/  @P1 S2R R121, SR_CTAID.X ;  /* 0x0000000000791919 */ /* 0x000e640000002500 */
[----:B------:R-:W2:Y:S08]  /*7b90*/  @P1 LDC R36, c[0x0][0x408] ;  /* 0x00010200ff241b82 */ /* 0x000eb00000000800 */
[----:B------:R-:W2:Y:S01]  /*7ba0*/  @P1 LDC R125, c[0x0][0x430] ;  /* 0x00010c00ff7d1b82 */ /* 0x000ea20000000800 */
[----:B0-----:R-:W-:-:S07]  /*7bb0*/  @P3 IMAD.WIDE R14, R29, 0x2, R12 ;  /* 0x000000021d0e3825 */ /* 0x001fce00078e020c */
[----:B------:R-:W1:Y:S01]  /*7bc0*/  @P1 LDC.64 R12, c[0x0][0x448] ;  /* 0x00011200ff0c1b82 */ /* 0x000e620000000a00 */
[----:B------:R-:W3:Y:S01]  /*7bd0*/  @P3 LDG.E.U16 R14, desc[UR36][R14.64] ;  /* 0x000000240e0e3981 */ /* 0x000ee2000c1e1500 */
[----:B--2---:R-:W-:Y:S01]  /*7be0*/  @P1 IADD3 R36, PT, PT, R36, R125, RZ ;  /* 0x0000007d24241210 */ /* 0x004fe20007ffe0ff */
[----:B-1----:R-:W-:-:S06]  /*7bf0*/  @P1 IMAD.WIDE.U32 R12, R121, 0x2, R12 ;  /* 0x00000002790c1825 */ /* 0x002fcc00078e000c */
[----:B------:R-:W2:Y:S01]  /*7c00*/  @P1 LDG.E.U16 R12, desc[UR36][R12.64] ;  /* 0x000000240c0c1981 */ /* 0x000ea2000c1e1500 */
[----:B------:R-:W-:-:S04]  /*7c10*/  @P1 ISETP.GE.AND P4, PT, R35, R36, PT ;  /* 0x000000242300120c */ /* 0x000fc80003f86270 */
[----:B------:R-:W-:-:S04]  /*7c20*/  @P1 SEL R35, RZ, UR39, P4 ;  /* 0x00000027ff231c07 */ /* 0x000fc8000a000000 */
[----:B------:R-:W-:Y:S01]  /*7c30*/  @P1 IADD3 R35, PT, PT, R30, -UR44, R35 ;  /* 0x8000002c1e231c10 */ /* 0x000fe2000fffe023 */
[----:B---3--:R-:W-:-:S03]  /*7c40*/  @P3 HADD2.F32 R36, -RZ, R14.H0_H0 ;  /* 0x2000000eff243230 */ /* 0x008fc60000004100 */
[----:B------:R-:W-:Y:S02]  /*7c50*/  @P1 I2FP.F32.S32 R14, R35 ;  /* 0x00000023000e1245 */ /* 0x000fe40000201400 */
[----:B------:R-:W-:Y:S01]  /*7c60*/  @P3 FADD.FTZ R11, R11, R36 ;  /* 0x000000240b0b3221 */ /* 0x000fe20000010000 */
[----:B--2---:R-:W-:-:S05]  /*7c70*/  @P1 HADD2.F32 R15, -RZ, R12.H0_H0 ;  /* 0x2000000cff0f1230 */ /* 0x004fca0000004100 */
[----:B------:R-:W-:-:S05]  /*7c80*/  @P1 FFMA.FTZ R11, R14, R15, R11 ;  /* 0x0000000f0e0b1223 */ /* 0x000fca000001000b */
[----:B------:R1:W-:Y:S01]  /*7c90*/  STS [R34], R11 ;  /* 0x0000000b22007388 */ /* 0x0003e20000000800 */
[----:B------:R-:W-:-:S07]  /*7ca0*/  @!P2 FMNMX.FTZ R118, R118, R11, !PT ;  /* 0x0000000b7676a209 */ /* 0x000fce0007810000 */
.L_x_1174:
[----:B------:R-:W-:Y:S05]  /*7cb0*/  BSYNC.RECONVERGENT B1 ;  /* 0x0000000000017941 */ /* 0x000fea0003800200 */
.L_x_1173:
[----:B------:R-:W-:Y:S01]  /*7cc0*/  VIADD R12, R30, 0xf ;  /* 0x0000000f1e0c7836 */ /* 0x000fe20000000000 */
[----:B------:R-:W-:Y:S01]  /*7cd0*/  IADD3 R24, P2, PT, R24, 0x10, RZ ;  /* 0x0000001018187810 */ /* 0x000fe20007f5e0ff */
[----:B------:R-:W-:Y:S01]  /*7ce0*/  VIADD R30, R30, 0x10 ;  /* 0x000000101e1e7836 */ /* 0x000fe20000000000 */
[----:B-1----:R-:W-:Y:S01]  /*7cf0*/  IADD3 R34, PT, PT, R34, 0x40, RZ ;  /* 0x0000004022227810 */ /* 0x002fe20007ffe0ff */
[----:B------:R-:W-:Y:S01]  /*7d00*/  VIADD R29, R29, 0x10 ;  /* 0x000000101d1d7836 */ /* 0x000fe20000000000 */
[----:B------:R-:W-:Y:S01]  /*7d10*/  ISETP.GE.AND P1, PT, R12, R31, PT ;  /* 0x0000001f0c00720c */ /* 0x000fe20003f26270 */
[----:B------:R-:W-:-:S12]  /*7d20*/  IMAD.X R25, RZ, RZ, R25, P2 ;  /* 0x000000ffff197224 */ /* 0x000fd800010e0619 */
[----:B------:R-:W-:Y:S05]  /*7d30*/  @!P1 BRA `(.L_x_1175) ;  /* 0xffffffbc00949947 */ /* 0x000fea000383ffff */
.L_x_1046:
[----:B0-----:R-:W-:Y:S05]  /*7d40*/  BSYNC B0 ;  /* 0x0000000000007941 */ /* 0x001fea0003800000 */
.L_x_1045:
[----:B------:R-:W-:-:S03]  /*7d50*/  UMOV UR4, 0xffffffff ;  /* 0xffffffff00047882 */ /* 0x000fc60000000000 */
[----:B------:R-:W-:Y:S05]  /*7d60*/  BRA.DIV UR4, `(.L_x_1176) ;  /* 0x0000005204287947 */ /* 0x000fea000b800000 */
[----:B------:R-:W0:Y:S02]  /*7d70*/  SHFL.BFLY PT, R14, R118, 0x10, 0x1f ;  /* 0x0e001f00760e7f89 */ /* 0x000e2400000e0000 */
[----:B0-----:R-:W-:-:S05]  /*7d80*/  FMNMX.FTZ R13, R14, R118, !PT ;  /* 0x000000760e0d7209 */ /* 0x001fca0007810000 */
[----:B------:R-:W0:Y:S02]  /*7d90*/  SHFL.BFLY PT, R14, R13, 0x8, 0x1f ;  /* 0x0d001f000d0e7f89 */ /* 0x000e2400000e0000 */
[----:B0-----:R-:W-:-:S05]  /*7da0*/  FMNMX.FTZ R0, R13, R14, !PT ;  /* 0x0000000e0d007209 */ /* 0x001fca0007810000 */
[----:B------:R0:W1:Y:S02]  /*7db0*/  SHFL.BFLY PT, R14, R0, 0x4, 0x1f ;  /* 0x0c801f00000e7f89 */ /* 0x00006400000e0000 */
.L_x_1248:
[----:B------:R-:W4:Y:S01]  /*7dc0*/  S2R R13, SR_CgaCtaId ;  /* 0x00000000000d7919 */ /* 0x000f220000008800 */
[----:B------:R-:W-:Y:S01]  /*7dd0*/  LOP3.LUT P0, R7, R2, 0x1f, RZ, 0xc0, !PT ;  /* 0x0000001f02077812 */ /* 0x000fe2000780c0ff */
[----:B------:R-:W-:Y:S05]  /*7de0*/  WARPSYNC.ALL ;  /* 0x0000000000007948 */ /* 0x000fea0003800000 */
[----:B------:R-:W-:Y:S02]  /*7df0*/  MOV R12, 0x400 ;  /* 0x00000400000c7802 */ /* 0x000fe40000000f00 */
[----:B-1----:R-:W-:Y:S02]  /*7e00*/  FMNMX.FTZ R5, R0, R14, !PT ;  /* 0x0000000e00057209 */ /* 0x002fe40007810000 */
[----:B----4-:R-:W-:-:S04]  /*7e10*/  LEA R4, R13, R12, 0x18 ;  /* 0x0000000c0d047211 */ /* 0x010fc800078ec0ff */
[----:B0-----:R-:W-:-:S05]  /*7e20*/  @!P0 LEA.HI R0, R2, R4, RZ, 0x1d ;  /* 0x0000000402008211 */ /* 0x001fca00078fe8ff */
[----:B------:R0:W-:Y:S01]  /*7e30*/  @!P0 STS [R0], R5 ;  /* 0x0000000500008388 */ /* 0x0001e20000000800 */
[----:B------:R-:W-:Y:S01]  /*7e40*/  BAR.SYNC.DEFER_BLOCKING 0x0 ;  /* 0x0000000000007b1d */ /* 0x000fe20000010000 */
[C---:B------:R-:W-:Y:S01]  /*7e50*/  ISETP.GT.U32.AND P0, PT, R7.reuse, 0x1, PT ;  /* 0x000000010700780c */ /* 0x040fe20003f04070 */
[----:B------:R-:W-:Y:S01]  /*7e60*/  IMAD.MOV.U32 R9, RZ, RZ, -0x800001 ;  /* 0xff7fffffff097424 */ /* 0x000fe200078e00ff */
[----:B0-----:R-:W-:Y:S01]  /*7e70*/  LEA R0, R7, R4, 0x2 ;  /* 0x0000000407007211 */ /* 0x001fe200078e10ff */
[----:B------:R-:W-:Y:S02]  /*7e80*/  VIADD R5, R2, UR11 ;  /* 0x0000000b02057c36 */ /* 0x000fe40008000000 */
[----:B------:R-:W-:Y:S01]  /*7e90*/  HFMA2 R8, -RZ, RZ, 0, 0 ;  /* 0x00000000ff087431 */ /* 0x000fe200000001ff */
[----:B------:R-:W-:Y:S07]  /*7ea0*/  BSSY.RECONVERGENT B0, `(.L_x_1177) ;  /* 0x0000150000007945 */ /* 0x000fee0003800200 */
[----:B------:R-:W0:Y:S01]  /*7eb0*/  @!P0 LDS R9, [R0] ;  /* 0x0000000000098984 */ /* 0x000e220000000800 */
[----:B------:R-:W-:-:S03]  /*7ec0*/  ISETP.GE.AND P0, PT, R5, UR44, PT ;  /* 0x0000002c05007c0c */ /* 0x000fc6000bf06270 */
[----:B0-----:R-:W0:Y:S02]  /*7ed0*/  SHFL.BFLY PT, R6, R9, 0x1, 0x1f ;  /* 0x0c201f0009067f89 */ /* 0x001e2400000e0000 */
[----:B0-----:R-:W-:-:S06]  /*7ee0*/  FMNMX.FTZ R6, R6, R9, !PT ;  /* 0x0000000906067209 */ /* 0x001fcc0007810000 */
[----:B------:R-:W0:Y:S02]  /*7ef0*/  SHFL.IDX PT, R6, R6, RZ, 0x1f ;  /* 0x00001fff06067589 */ /* 0x000e2400000e0000 */
[----:B------:R-:W-:Y:S05]  /*7f00*/  @P0 BRA `(.L_x_1178) ;  /* 0x0000001400240947 */ /* 0x000fea0003800000 */
[----:B------:R-:W1:Y:S02]  /*7f10*/  LDC.64 R10, c[0x0][0x420] ;  /* 0x00010800ff0a7b82 */ /* 0x000e640000000a00 */
[----:B-1----:R-:W-:-:S04]  /*7f20*/  ISETP.NE.U32.AND P0, PT, R10, RZ, PT ;  /* 0x000000ff0a00720c */ /* 0x002fc80003f05070 */
[----:B------:R-:W-:-:S13]  /*7f30*/  ISETP.NE.AND.EX P0, PT, R11, RZ, PT, P0 ;  /* 0x000000ff0b00720c */ /* 0x000fda0003f05300 */
[----:B------:R-:W-:Y:S05]  /*7f40*/  @P0 BRA `(.L_x_1179) ;  /* 0x0000000c00940947 */ /* 0x000fea0003800000 */
[----:B------:R-:W-:Y:S01]  /*7f50*/  IMAD.MOV.U32 R10, RZ, RZ, 0x40 ;  /* 0x00000040ff0a7424 */ /* 0x000fe200078e00ff */
[----:B------:R-:W-:Y:S01]  /*7f60*/  LOP3.LUT R8, RZ, R2, RZ, 0x33, !PT ;  /* 0x00000002ff087212 */ /* 0x000fe200078e33ff */
[----:B------:R-:W-:Y:S01]  /*7f70*/  BSSY.RECONVERGENT B1, `(.L_x_1180) ;  /* 0x000001c000017945 */ /* 0x000fe20003800200 */
[----:B------:R-:W-:Y:S02]  /*7f80*/  MOV R9, R5 ;  /* 0x0000000500097202 */ /* 0x000fe40000000f00 */
[----:B------:R-:W-:-:S04]  /*7f90*/  VIADDMNMX R3, R5, R10, UR44, !PT ;  /* 0x0000002c05037e46 */ /* 0x000fc8000f80010a */
[----:B------:R-:W-:-:S04]  /*7fa0*/  IADD3 R3, PT, PT, R3, -UR11, R8 ;  /* 0x8000000b03037c10 */ /* 0x000fc8000fffe008 */
[C---:B------:R-:W-:Y:S02]  /*7fb0*/  LOP3.LUT R8, R3.reuse, 0xc0, RZ, 0xc0, !PT ;  /* 0x000000c003087812 */ /* 0x040fe400078ec0ff */
[----:B------:R-:W-:Y:S02]  /*7fc0*/  ISETP.GE.U32.AND P1, PT, R3, 0xc0, PT ;  /* 0x000000c00300780c */ /* 0x000fe40003f26070 */
[----:B------:R-:W-:Y:S01]  /*7fd0*/  ISETP.NE.AND P0, PT, R8, 0xc0, PT ;  /* 0x000000c00800780c */ /* 0x000fe20003f05270 */
[----:B------:R-:W-:-:S12]  /*7fe0*/  IMAD.MOV.U32 R8, RZ, RZ, RZ ;  /* 0x000000ffff087224 */ /* 0x000fd800078e00ff */
[----:B------:R-:W-:Y:S05]  /*7ff0*/  @!P0 BRA `(.L_x_1181) ;  /* 0x00000000004c8947 */ /* 0x000fea0003800000 */
[----:B------:R-:W-:Y:S01]  /*8000*/  VIADD R8, R12, 0x410 ;  /* 0x000004100c087836 */ /* 0x000fe20000000000 */
[----:B------:R-:W-:Y:S02]  /*8010*/  LEA.HI R3, R3, 0x1, RZ, 0x1a ;  /* 0x0000000103037811 */ /* 0x000fe400078fd0ff */
[----:B------:R-:W-:Y:S02]  /*8020*/  MOV R9, R5 ;  /* 0x0000000500097202 */ /* 0x000fe40000000f00 */
[----:B------:R-:W-:Y:S01]  /*8030*/  LEA R11, R13, R8, 0x18 ;  /* 0x000000080d0b7211 */ /* 0x000fe200078ec0ff */
[----:B------:R-:W-:Y:S01]  /*8040*/  IMAD.MOV.U32 R8, RZ, RZ, RZ ;  /* 0x000000ffff087224 */ /* 0x000fe200078e00ff */
[----:B------:R-:W-:-:S03]  /*8050*/  LOP3.LUT R3, R3, 0x3, RZ, 0xc0, !PT ;  /* 0x0000000303037812 */ /* 0x000fc600078ec0ff */
[----:B------:R-:W-:Y:S02]  /*8060*/  IMAD R10, R2, 0x4, R11 ;  /* 0x00000004020a7824 */ /* 0x000fe400078e020b */
[----:B------:R-:W-:-:S07]  /*8070*/  IMAD.MOV R3, RZ, RZ, -R3 ;  /* 0x000000ffff037224 */ /* 0x000fce00078e0a03 */
.L_x_1182:
[----:B------:R-:W0:Y:S01]  /*8080*/  LDS R11, [R10] ;  /* 0x000000000a0b7984 */ /* 0x000e220000000800 */
[----:B------:R-:W-:Y:S01]  /*8090*/  IADD3 R3, PT, PT, R3, 0x1, RZ ;  /* 0x0000000103037810 */ /* 0x000fe20007ffe0ff */
[----:B------:R-:W-:-:S03]  /*80a0*/  VIADD R9, R9, 0x40 ;  /* 0x0000004009097836 */ /* 0x000fc60000000000 */
        /* <DEDUP_REMOVED lines=8> */
.L_x_1181:
[----:B------:R-:W-:Y:S05]  /*8130*/  BSYNC.RECONVERGENT B1 ;  /* 0x0000000000017941 */ /* 0x000fea0003800200 */
.L_x_1180:
        /* <DEDUP_REMOVED lines=12> */
[----:B------:R-:W-:-:S03]  /*8200*/  PLOP3.LUT P0, PT, PT, PT, PT, 0x8, 0x80 ;  /* 0x000000000080781c */ /* 0x000fc60003f0e170 */
[----:B------:R-:W-:-:S10]  /*8210*/  VIADD R10, R10, 0xfffffd00 ;  /* 0xfffffd000a0a7836 */ /* 0x000fd40000000000 */
.L_x_1185:
[----:B------:R-:W0:Y:S01]  /*8220*/  LDS R11, [R3+-0x200] ;  /* 0xfffe0000030b7984 */ /* 0x000e220000000800 */
[----:B------:R-:W-:-:S03]  /*8230*/  IADD3 R9, PT, PT, R9, 0x400, RZ ;  /* 0x0000040009097810 */ /* 0x000fc60007ffe0ff */
[----:B------:R-:W1:Y:S01]  /*8240*/  LDS R13, [R3+-0x100] ;  /* 0xffff0000030d7984 */ /* 0x000e620000000800 */
[----:B------:R-:W-:-:S03]  /*8250*/  ISETP.GE.AND P1, PT, R9, R10, PT ;  /* 0x0000000a0900720c */ /* 0x000fc60003f26270 */
[----:B------:R-:W4:Y:S04]  /*8260*/  LDS R15, [R3] ;  /* 0x00000000030f7984 */ /* 0x000f280000000800 */
[----:B------:R-:W5:Y:S04]  /*8270*/  LDS R17, [R3+0x100] ;  /* 0x0001000003117984 */ /* 0x000f680000000800 */
[----:B------:R-:W3:Y:S04]  /*8280*/  LDS R19, [R3+0x200] ;  /* 0x0002000003137984 */ /* 0x000ee80000000800 */
[----:B------:R-:W3:Y:S04]  /*8290*/  LDS R21, [R3+0x300] ;  /* 0x0003000003157984 */ /* 0x000ee80000000800 */
[----:B------:R-:W3:Y:S04]  /*82a0*/  LDS R23, [R3+0x400] ;  /* 0x0004000003177984 */ /* 0x000ee80000000800 */
[----:B--2---:R-:W2:Y:S04]  /*82b0*/  LDS R25, [R3+0x500] ;  /* 0x0005000003197984 */ /* 0x004ea80000000800 */
[----:B------:R-:W2:Y:S04]  /*82c0*/  LDS R27, [R3+0x600] ;  /* 0x00060000031b7984 */ /* 0x000ea80000000800 */
[----:B------:R-:W2:Y:S04]  /*82d0*/  LDS R29, [R3+0x700] ;  /* 0x00070000031d7984 */ /* 0x000ea80000000800 */
[----:B------:R-:W2:Y:S01]  /*82e0*/  LDS R31, [R3+0x800] ;  /* 0x00080000031f7984 */ /* 0x000ea20000000800 */
[----:B0-----:R-:W-:-:S03]  /*82f0*/  FADD.FTZ R11, -R6, R11 ;  /* 0x0000000b060b7221 */ /* 0x001fc60000010100 */
[----:B------:R-:W0:Y:S01]  /*8300*/  LDS R33, [R3+0x900] ;  /* 0x0009000003217984 */ /* 0x000e220000000800 */
[C---:B-1----:R-:W-:Y:S01]  /*8310*/  FADD.FTZ R13, -R6.reuse, R13 ;  /* 0x0000000d060d7221 */ /* 0x042fe20000010100 */
[----:B------:R-:W-:Y:S02]  /*8320*/  FMUL.FTZ R11, R11, 1.4426950216293334961 ;  /* 0x3fb8aa3b0b0b7820 */ /* 0x000fe40000410000 */
[----:B------:R-:W1:Y:S01]  /*8330*/  LDS R35, [R3+0xa00] ;  /* 0x000a000003237984 */ /* 0x000e620000000800 */
[C---:B----4-:R-:W-:Y:S01]  /*8340*/  FADD.FTZ R15, -R6.reuse, R15 ;  /* 0x0000000f060f7221 */ /* 0x050fe20000010100 */
[----:B------:R-:W-:Y:S02]  /*8350*/  FMUL.FTZ R13, R13, 1.4426950216293334961 ;  /* 0x3fb8aa3b0d0d7820 */ /* 0x000fe40000410000 */
[----:B------:R-:W4:Y:S01]  /*8360*/  MUFU.EX2 R11, R11 ;  /* 0x0000000b000b7308 */ /* 0x000f220000000800 */
[----:B------:R-:W1:Y:S01]  /*8370*/  LDS R37, [R3+0xb00] ;  /* 0x000b000003257984 */ /* 0x000e620000000800 */
[C---:B-----5:R-:W-:Y:S01]  /*8380*/  FADD.FTZ R17, -R6.reuse, R17 ;  /* 0x0000001106117221 */ /* 0x060fe20000010100 */
[----:B------:R-:W-:Y:S01]  /*8390*/  FMUL.FTZ R15, R15, 1.4426950216293334961 ;  /* 0x3fb8aa3b0f0f7820 */ /* 0x000fe20000410000 */
[----:B------:R-:W5:Y:S01]  /*83a0*/  MUFU.EX2 R13, R13 ;  /* 0x0000000d000d7308 */ /* 0x000f620000000800 */
[----:B------:R-:W1:Y:S01]  /*83b0*/  LDS R39, [R3+0xc00] ;  /* 0x000c000003277984 */ /* 0x000e620000000800 */
[C---:B---3--:R-:W-:Y:S01]  /*83c0*/  FADD.FTZ R19, -R6.reuse, R19 ;  /* 0x0000001306137221 */ /* 0x048fe20000010100 */
[----:B------:R-:W-:Y:S01]  /*83d0*/  FMUL.FTZ R17, R17, 1.4426950216293334961 ;  /* 0x3fb8aa3b11117820 */ /* 0x000fe20000410000 */
[C---:B------:R-:W-:Y:S01]  /*83e0*/  FADD.FTZ R21, -R6.reuse, R21 ;  /* 0x0000001506157221 */ /* 0x040fe20000010100 */
[----:B------:R-:W3:Y:S01]  /*83f0*/  MUFU.EX2 R15, R15 ;  /* 0x0000000f000f7308 */ /* 0x000ee20000000800 */
[----:B------:R-:W1:Y:S01]  /*8400*/  LDS R41, [R3+0xd00] ;  /* 0x000d000003297984 */ /* 0x000e620000000800 */
[----:B------:R-:W-:Y:S01]  /*8410*/  FMUL.FTZ R19, R19, 1.4426950216293334961 ;  /* 0x3fb8aa3b13137820 */ /* 0x000fe20000410000 */
[C---:B------:R-:W-:Y:S01]  /*8420*/  FADD.FTZ R23, -R6.reuse, R23 ;  /* 0x0000001706177221 */ /* 0x040fe20000010100 */
[----:B------:R-:W3:Y:S01]  /*8430*/  MUFU.EX2 R17, R17 ;  /* 0x0000001100117308 */ /* 0x000ee20000000800 */
[----:B------:R-:W-:Y:S01]  /*8440*/  FMUL.FTZ R21, R21, 1.4426950216293334961 ;  /* 0x3fb8aa3b15157820 */ /* 0x000fe20000410000 */
[----:B----4-:R-:W-:Y:S01]  /*8450*/  FADD.FTZ R8, R11, R8 ;  /* 0x000000080b087221 */ /* 0x010fe20000010000 */
[----:B--2---:R-:W-:Y:S01]  /*8460*/  FADD.FTZ R25, -R6, R25 ;  /* 0x0000001906197221 */ /* 0x004fe20000010100 */
[----:B------:R-:W2:Y:S01]  /*8470*/  MUFU.EX2 R19, R19 ;  /* 0x0000001300137308 */ /* 0x000ea20000000800 */
[----:B------:R-:W-:Y:S01]  /*8480*/  FMUL.FTZ R23, R23, 1.4426950216293334961 ;  /* 0x3fb8aa3b17177820 */ /* 0x000fe20000410000 */
[----:B-----5:R-:W-:Y:S01]  /*8490*/  FADD.FTZ R8, R8, R13 ;  /* 0x0000000d08087221 */ /* 0x020fe20000010000 */
[----:B------:R-:W-:Y:S01]  /*84a0*/  FADD.FTZ R27, -R6, R27 ;  /* 0x0000001b061b7221 */ /* 0x000fe20000010100 */
[----:B------:R-:W4:Y:S01]  /*84b0*/  MUFU.EX2 R21, R21 ;  /* 0x0000001500157308 */ /* 0x000f220000000800 */
[----:B------:R-:W-:Y:S01]  /*84c0*/  FMUL.FTZ R25, R25, 1.4426950216293334961 ;  /* 0x3fb8aa3b19197820 */ /* 0x000fe20000410000 */
[----:B---3--:R-:W-:Y:S01]  /*84d0*/  FADD.FTZ R8, R8, R15 ;  /* 0x0000000f08087221 */ /* 0x008fe20000010000 */
[----:B------:R-:W-:Y:S01]  /*84e0*/  FADD.FTZ R29, -R6, R29 ;  /* 0x0000001d061d7221 */ /* 0x000fe20000010100 */
[----:B------:R-:W3:Y:S01]  /*84f0*/  MUFU.EX2 R23, R23 ;  /* 0x0000001700177308 */ /* 0x000ee20000000800 */
[----:B------:R-:W-:Y:S01]  /*8500*/  FMUL.FTZ R27, R27, 1.4426950216293334961 ;  /* 0x3fb8aa3b1b1b7820 */ /* 0x000fe20000410000 */
[----:B------:R-:W-:Y:S01]  /*8510*/  FADD.FTZ R8, R8, R17 ;  /* 0x0000001108087221 */ /* 0x000fe20000010000 */
[----:B------:R-:W-:Y:S01]  /*8520*/  FADD.FTZ R31, -R6, R31 ;  /* 0x0000001f061f7221 */ /* 0x000fe20000010100 */
[----:B------:R-:W5:Y:S01]  /*8530*/  MUFU.EX2 R25, R25 ;  /* 0x0000001900197308 */ /* 0x000f620000000800 */
[----:B------:R-:W-:Y:S01]  /*8540*/  FMUL.FTZ R29, R29, 1.4426950216293334961 ;  /* 0x3fb8aa3b1d1d7820 */ /* 0x000fe20000410000 */
[----:B--2---:R-:W-:Y:S01]  /*8550*/  FADD.FTZ R8, R8, R19 ;  /* 0x0000001308087221 */ /* 0x004fe20000010000 */
[----:B0-----:R-:W-:Y:S01]  /*8560*/  FADD.FTZ R33, -R6, R33 ;  /* 0x0000002106217221 */ /* 0x001fe20000010100 */
[----:B------:R-:W0:Y:S01]  /*8570*/  MUFU.EX2 R27, R27 ;  /* 0x0000001b001b7308 */ /* 0x000e220000000800 */
[----:B------:R-:W-:Y:S01]  /*8580*/  FMUL.FTZ R31, R31, 1.4426950216293334961 ;  /* 0x3fb8aa3b1f1f7820 */ /* 0x000fe20000410000 */
[----:B----4-:R-:W-:Y:S01]  /*8590*/  FADD.FTZ R8, R8, R21 ;  /* 0x0000001508087221 */ /* 0x010fe20000010000 */
[----:B-1----:R-:W-:Y:S01]  /*85a0*/  FADD.FTZ R35, -R6, R35 ;  /* 0x0000002306237221 */ /* 0x002fe20000010100 */
[----:B------:R-:W1:Y:S01]  /*85b0*/  MUFU.EX2 R29, R29 ;  /* 0x0000001d001d7308 */ /* 0x000e620000000800 */
[----:B------:R-:W-:Y:S01]  /*85c0*/  FMUL.FTZ R33, R33, 1.4426950216293334961 ;  /* 0x3fb8aa3b21217820 */ /* 0x000fe20000410000 */
[----:B---3--:R-:W-:Y:S01]  /*85d0*/  FADD.FTZ R8, R8, R23 ;  /* 0x0000001708087221 */ /* 0x008fe20000010000 */
[----:B------:R-:W-:Y:S01]  /*85e0*/  FMUL.FTZ R35, R35, 1.4426950216293334961 ;  /* 0x3fb8aa3b23237820 */ /* 0x000fe20000410000 */
[----:B------:R-:W2:Y:S01]  /*85f0*/  MUFU.EX2 R31, R31 ;  /* 0x0000001f001f7308 */ /* 0x000ea20000000800 */
[----:B------:R-:W-:Y:S01]  /*8600*/  FADD.FTZ R37, -R6, R37 ;  /* 0x0000002506257221 */ /* 0x000fe20000010100 */
[----:B-----5:R-:W-:Y:S01]  /*8610*/  FADD.FTZ R8, R8, R25 ;  /* 0x0000001908087221 */ /* 0x020fe20000010000 */
[----:B------:R-:W-:Y:S01]  /*8620*/  STS [R3+-0x200], R11 ;  /* 0xfffe000b03007388 */ /* 0x000fe20000000800 */
        /* <DEDUP_REMOVED lines=35> */
.L_x_1184:
[----:B------:R-:W-:Y:S05]  /*8860*/  BSYNC.RECONVERGENT B1 ;  /* 0x0000000000017941 */ /* 0x000fea0003800200 */
.L_x_1183:
[----:B------:R-:W-:Y:S01]  /*8870*/  IADD3 R10, PT, PT, -R9, UR44, RZ ;  /* 0x0000002c090a7c10 */ /* 0x000fe2000fffe1ff */
[----:B------:R-:W-:Y:S03]  /*8880*/  BSSY.RECONVERGENT B1, `(.L_x_1186) ;  /* 0x0000036000017945 */ /* 0x000fe60003800200 */
[----:B------:R-:W-:-:S13]  /*8890*/  ISETP.GT.AND P1, PT, R10, 0x100, PT ;  /* 0x000001000a00780c */ /* 0x000fda0003f24270 */
[----:B------:R-:W-:Y:S05]  /*88a0*/  @!P1 BRA `(.L_x_1187) ;  /* 0x0000000000cc9947 */ /* 0x000fea0003800000 */
[----:B------:R-:W0:Y:S01]  /*88b0*/  LDS R11, [R3+-0x200] ;  /* 0xfffe0000030b7984 */ /* 0x000e220000000800 */
[----:B------:R-:W-:Y:S01]  /*88c0*/  PLOP3.LUT P0, PT, PT, PT, PT, 0x8, 0x80 ;  /* 0x000000000080781c */ /* 0x000fe20003f0e170 */
[----:B------:R-:W-:Y:S02]  /*88d0*/  VIADD R9, R9, 0x200 ;  /* 0x0000020009097836 */ /* 0x000fe40000000000 */
[----:B------:R-:W1:Y:S04]  /*88e0*/  LDS R13, [R3+-0x100] ;  /* 0xffff0000030d7984 */ /* 0x000e680000000800 */
[----:B------:R-:W4:Y:S04]  /*88f0*/  LDS R15, [R3] ;  /* 0x00000000030f7984 */ /* 0x000f280000000800 */
[----:B------:R-:W5:Y:S04]  /*8900*/  LDS R17, [R3+0x100] ;  /* 0x0001000003117984 */ /* 0x000f680000000800 */
[----:B------:R-:W3:Y:S04]  /*8910*/  LDS R19, [R3+0x200] ;  /* 0x0002000003137984 */ /* 0x000ee80000000800 */
[----:B------:R-:W3:Y:S04]  /*8920*/  LDS R21, [R3+0x300] ;  /* 0x0003000003157984 */ /* 0x000ee80000000800 */
[----:B------:R-:W3:Y:S04]  /*8930*/  LDS R23, [R3+0x400] ;  /* 0x0004000003177984 */ /* 0x000ee80000000800 */
[----:B--2---:R-:W2:Y:S01]  /*8940*/  LDS R25, [R3+0x500] ;  /* 0x0005000003197984 */ /* 0x004ea20000000800 */
[C---:B0-----:R-:W-:Y:S01]  /*8950*/  FADD.FTZ R11, -R6.reuse, R11 ;  /* 0x0000000b060b7221 */ /* 0x041fe20000010100 */
[----:B-1----:R-:W-:-:S03]  /*8960*/  FADD.FTZ R13, -R6, R13 ;  /* 0x0000000d060d7221 */ /* 0x002fc60000010100 */
[----:B------:R-:W-:Y:S01]  /*8970*/  FMUL.FTZ R11, R11, 1.4426950216293334961 ;  /* 0x3fb8aa3b0b0b7820 */ /* 0x000fe20000410000 */
[----:B----4-:R-:W-:Y:S01]  /*8980*/  FADD.FTZ R15, -R6, R15 ;  /* 0x0000000f060f7221 */ /* 0x010fe20000010100 */
[----:B------:R-:W-:-:S04]  /*8990*/  FMUL.FTZ R13, R13, 1.4426950216293334961 ;  /* 0x3fb8aa3b0d0d7820 */ /* 0x000fc80000410000 */
[----:B------:R-:W0:Y:S01]  /*89a0*/  MUFU.EX2 R11, R11 ;  /* 0x0000000b000b7308 */ /* 0x000e220000000800 */
[C---:B-----5:R-:W-:Y:S01]  /*89b0*/  FADD.FTZ R17, -R6.reuse, R17 ;  /* 0x0000001106117221 */ /* 0x060fe20000010100 */
[----:B------:R-:W-:Y:S02]  /*89c0*/  FMUL.FTZ R15, R15, 1.4426950216293334961 ;  /* 0x3fb8aa3b0f0f7820 */ /* 0x000fe40000410000 */
[----:B------:R-:W1:Y:S01]  /*89d0*/  MUFU.EX2 R13, R13 ;  /* 0x0000000d000d7308 */ /* 0x000e620000000800 */
[C---:B---3--:R-:W-:Y:S01]  /*89e0*/  FADD.FTZ R19, -R6.reuse, R19 ;  /* 0x0000001306137221 */ /* 0x048fe20000010100 */
[----:B------:R-:W-:Y:S02]  /*89f0*/  FMUL.FTZ R17, R17, 1.4426950216293334961 ;  /* 0x3fb8aa3b11117820 */ /* 0x000fe40000410000 */
[----:B------:R-:W3:Y:S01]  /*8a00*/  MUFU.EX2 R15, R15 ;  /* 0x0000000f000f7308 */ /* 0x000ee20000000800 */
[----:B------:R-:W-:Y:S01]  /*8a10*/  FADD.FTZ R21, -R6, R21 ;  /* 0x0000001506157221 */ /* 0x000fe20000010100 */
[----:B------:R-:W-:-:S02]  /*8a20*/  FMUL.FTZ R19, R19, 1.4426950216293334961 ;  /* 0x3fb8aa3b13137820 */ /* 0x000fc40000410000 */
[----:B------:R-:W4:Y:S01]  /*8a30*/  MUFU.EX2 R17, R17 ;  /* 0x0000001100117308 */ /* 0x000f220000000800 */
[----:B------:R-:W-:Y:S01]  /*8a40*/  FADD.FTZ R23, -R6, R23 ;  /* 0x0000001706177221 */ /* 0x000fe20000010100 */
[----:B------:R-:W-:Y:S01]  /*8a50*/  FMUL.FTZ R21, R21, 1.4426950216293334961 ;  /* 0x3fb8aa3b15157820 */ /* 0x000fe20000410000 */
[----:B0-----:R-:W-:Y:S01]  /*8a60*/  FADD.FTZ R8, R8, R11 ;  /* 0x0000000b08087221 */ /* 0x001fe20000010000 */
[----:B------:R-:W0:Y:S01]  /*8a70*/  MUFU.EX2 R19, R19 ;  /* 0x0000001300137308 */ /* 0x000e220000000800 */
[----:B--2---:R-:W-:Y:S01]  /*8a80*/  FADD.FTZ R25, -R6, R25 ;  /* 0x0000001906197221 */ /* 0x004fe20000010100 */
[----:B------:R-:W-:Y:S01]  /*8a90*/  FMUL.FTZ R23, R23, 1.4426950216293334961 ;  /* 0x3fb8aa3b17177820 */ /* 0x000fe20000410000 */
[----:B-1----:R-:W-:Y:S01]  /*8aa0*/  FADD.FTZ R8, R8, R13 ;  /* 0x0000000d08087221 */ /* 0x002fe20000010000 */
[----:B------:R-:W1:Y:S01]  /*8ab0*/  MUFU.EX2 R21, R21 ;  /* 0x0000001500157308 */ /* 0x000e620000000800 */
[----:B------:R-:W-:Y:S01]  /*8ac0*/  FMUL.FTZ R25, R25, 1.4426950216293334961 ;  /* 0x3fb8aa3b19197820 */ /* 0x000fe20000410000 */
[----:B------:R-:W-:Y:S01]  /*8ad0*/  STS [R3+-0x200], R11 ;  /* 0xfffe000b03007388 */ /* 0x000fe20000000800 */
[----:B---3--:R-:W-:Y:S01]  /*8ae0*/  FADD.FTZ R8, R8, R15 ;  /* 0x0000000f08087221 */ /* 0x008fe20000010000 */
[----:B------:R-:W2:Y:S02]  /*8af0*/  MUFU.EX2 R23, R23 ;  /* 0x0000001700177308 */ /* 0x000ea40000000800 */
[----:B------:R-:W-:Y:S01]  /*8b00*/  STS [R3+-0x100], R13 ;  /* 0xffff000d03007388 */ /* 0x000fe20000000800 */
[----:B----4-:R-:W-:Y:S01]  /*8b10*/  FADD.FTZ R8, R8, R17 ;  /* 0x0000001108087221 */ /* 0x010fe20000010000 */
        /* <DEDUP_REMOVED lines=12> */
.L_x_1187:
[----:B------:R-:W-:Y:S05]  /*8be0*/  BSYNC.RECONVERGENT B1 ;  /* 0x0000000000017941 */ /* 0x000fea0003800200 */
.L_x_1186:
[----:B------:R-:W-:-:S13]  /*8bf0*/  ISETP.LT.OR P0, PT, R9, UR44, P0 ;  /* 0x0000002c09007c0c */ /* 0x000fda0008701670 */
[----:B------:R-:W-:Y:S05]  /*8c00*/  @!P0 BRA `(.L_x_1178) ;  /* 0x0000000400e48947 */ /* 0x000fea0003800000 */
[----:B------:R-:W0:Y:S04]  /*8c10*/  LDS R9, [R3+-0x200] ;  /* 0xfffe000003097984 */ /* 0x000e280000000800 */
[----:B------:R-:W1:Y:S04]  /*8c20*/  LDS R11, [R3+-0x100] ;  /* 0xffff0000030b7984 */ /* 0x000e680000000800 */
[----:B------:R-:W4:Y:S04]  /*8c30*/  LDS R13, [R3] ;  /* 0x00000000030d7984 */ /* 0x000f280000000800 */
[----:B------:R-:W5:Y:S01]  /*8c40*/  LDS R15, [R3+0x100] ;  /* 0x00010000030f7984 */ /* 0x000f620000000800 */
[C---:B0-----:R-:W-:Y:S01]  /*8c50*/  FADD.FTZ R9, -R6.reuse, R9 ;  /* 0x0000000906097221 */ /* 0x041fe20000010100 */
[----:B-1----:R-:W-:-:S03]  /*8c60*/  FADD.FTZ R11, -R6, R11 ;  /* 0x0000000b060b7221 */ /* 0x002fc60000010100 */
[----:B------:R-:W-:Y:S01]  /*8c70*/  FMUL.FTZ R9, R9, 1.4426950216293334961 ;  /* 0x3fb8aa3b09097820 */ /* 0x000fe20000410000 */
[----:B----4-:R-:W-:Y:S01]  /*8c80*/  FADD.FTZ R13, -R6, R13 ;  /* 0x0000000d060d7221 */ /* 0x010fe20000010100 */
[----:B------:R-:W-:-:S04]  /*8c90*/  FMUL.FTZ R11, R11, 1.4426950216293334961 ;  /* 0x3fb8aa3b0b0b7820 */ /* 0x000fc80000410000 */
[----:B------:R-:W0:Y:S01]  /*8ca0*/  MUFU.EX2 R9, R9 ;  /* 0x0000000900097308 */ /* 0x000e220000000800 */
[----:B-----5:R-:W-:Y:S01]  /*8cb0*/  FADD.FTZ R15, -R6, R15 ;  /* 0x0000000f060f7221 */ /* 0x020fe20000010100 */
[----:B------:R-:W-:Y:S02]  /*8cc0*/  FMUL.FTZ R13, R13, 1.4426950216293334961 ;  /* 0x3fb8aa3b0d0d7820 */ /* 0x000fe40000410000 */
[----:B------:R-:W1:Y:S01]  /*8cd0*/  MUFU.EX2 R11, R11 ;  /* 0x0000000b000b7308 */ /* 0x000e620000000800 */
[----:B------:R-:W-:-:S03]  /*8ce0*/  FMUL.FTZ R15, R15, 1.4426950216293334961 ;  /* 0x3fb8aa3b0f0f7820 */ /* 0x000fc60000410000 */
[----:B------:R-:W4:Y:S04]  /*8cf0*/  MUFU.EX2 R13, R13 ;  /* 0x0000000d000d7308 */ /* 0x000f280000000800 */
[----:B------:R-:W5:Y:S01]  /*8d00*/  MUFU.EX2 R15, R15 ;  /* 0x0000000f000f7308 */ /* 0x000f620000000800 */
[----:B0-----:R0:W-:Y:S01]  /*8d10*/  STS [R3+-0x200], R9 ;  /* 0xfffe000903007388 */ /* 0x0011e20000000800 */
[----:B------:R-:W-:-:S03]  /*8d20*/  FADD.FTZ R8, R8, R9 ;  /* 0x0000000908087221 */ /* 0x000fc60000010000 */
[----:B-1----:R0:W-:Y:S01]  /*8d30*/  STS [R3+-0x100], R11 ;  /* 0xffff000b03007388 */ /* 0x0021e20000000800 */
[----:B------:R-:W-:-:S03]  /*8d40*/  FADD.FTZ R8, R8, R11 ;  /* 0x0000000b08087221 */ /* 0x000fc60000010000 */
[----:B----4-:R0:W-:Y:S01]  /*8d50*/  STS [R3], R13 ;  /* 0x0000000d03007388 */ /* 0x0101e20000000800 */
[----:B------:R-:W-:-:S03]  /*8d60*/  FADD.FTZ R8, R8, R13 ;  /* 0x0000000d08087221 */ /* 0x000fc60000010000 */
[----:B-----5:R0:W-:Y:S01]  /*8d70*/  STS [R3+0x100], R15 ;  /* 0x0001000f03007388 */ /* 0x0201e20000000800 */
[----:B------:R-:W-:Y:S01]  /*8d80*/  FADD.FTZ R8, R8, R15 ;  /* 0x0000000f08087221 */ /* 0x000fe20000010000 */
[----:B------:R-:W-:Y:S06]  /*8d90*/  BRA `(.L_x_1178) ;  /* 0x0000000400807947 */ /* 0x000fec0003800000 */
.L_x_1179:
[----:B------:R-:W-:Y:S01]  /*8da0*/  IMAD.MOV.U32 R8, RZ, RZ, 0x40 ;  /* 0x00000040ff087424 */ /* 0x000fe200078e00ff */
[----:B------:R-:W1:Y:S01]  /*8db0*/  S2UR UR4, SR_CTAID.Y ;  /* 0x00000000000479c3 */ /* 0x000e620000002600 */
[----:B------:R-:W-:Y:S01]  /*8dc0*/  LOP3.LUT R9, RZ, R2, RZ, 0x33, !PT ;  /* 0x00000002ff097212 */ /* 0x000fe200078e33ff */
[----:B------:R-:W-:Y:S02]  /*8dd0*/  BSSY.RECONVERGENT B1, `(.L_x_1188) ;  /* 0x0000025000017945 */ /* 0x000fe40003800200 */
[----:B------:R-:W-:-:S04]  /*8de0*/  VIADDMNMX R8, R5, R8, UR44, !PT ;  /* 0x0000002c05087e46 */ /* 0x000fc8000f800108 */
[----:B------:R-:W-:-:S04]  /*8df0*/  IADD3 R9, PT, PT, R8, -UR11, R9 ;  /* 0x8000000b08097c10 */ /* 0x000fc8000fffe009 */
[C---:B------:R-:W-:Y:S02]  /*8e00*/  LOP3.LUT R8, R9.reuse, 0xc0, RZ, 0xc0, !PT ;  /* 0x000000c009087812 */ /* 0x040fe400078ec0ff */
[----:B------:R-:W-:Y:S02]  /*8e10*/  ISETP.GE.U32.AND P0, PT, R9, 0xc0, PT ;  /* 0x000000c00900780c */ /* 0x000fe40003f06070 */
[----:B------:R-:W-:Y:S01]  /*8e20*/  ISETP.NE.AND P1, PT, R8, 0xc0, PT ;  /* 0x000000c00800780c */ /* 0x000fe20003f25270 */
[----:B------:R-:W-:Y:S02]  /*8e30*/  IMAD.MOV.U32 R8, RZ, RZ, RZ ;  /* 0x000000ffff087224 */ /* 0x000fe400078e00ff */
[----:B-1----:R-:W-:Y:S01]  /*8e40*/  IMAD R18, R3, UR4, RZ ;  /* 0x0000000403127c24 */ /* 0x002fe2000f8e02ff */
[----:B------:R-:W-:-:S04]  /*8e50*/  MOV R3, R5 ;  /* 0x0000000500037202 */ /* 0x000fc80000000f00 */
[----:B------:R-:W-:-:S05]  /*8e60*/  SHF.R.S32.HI R20, RZ, 0x1f, R18 ;  /* 0x0000001fff147819 */ /* 0x000fca0000011412 */
[----:B------:R-:W-:Y:S05]  /*8e70*/  @!P1 BRA `(.L_x_1189) ;  /* 0x0000000000689947 */ /* 0x000fea0003800000 */
[----:B------:R-:W-:Y:S01]  /*8e80*/  VIADD R12, R12, 0x410 ;  /* 0x000004100c0c7836 */ /* 0x000fe20000000000 */
[----:B------:R-:W-:Y:S01]  /*8e90*/  LEA.HI R3, R9, 0x1, RZ, 0x1a ;  /* 0x0000000109037811 */ /* 0x000fe200078fd0ff */
[----:B------:R-:W-:Y:S01]  /*8ea0*/  IMAD.MOV.U32 R8, RZ, RZ, RZ ;  /* 0x000000ffff087224 */ /* 0x000fe200078e00ff */
[----:B------:R-:W-:Y:S02]  /*8eb0*/  IADD3 R10, P1, P2, R18, R10, R5 ;  /* 0x0000000a120a7210 */ /* 0x000fe40007a3e005 */
[----:B------:R-:W-:Y:S02]  /*8ec0*/  LEA R13, R13, R12, 0x18 ;  /* 0x0000000c0d0d7211 */ /* 0x000fe400078ec0ff */
[----:B------:R-:W-:Y:S02]  /*8ed0*/  LOP3.LUT R9, R3, 0x3, RZ, 0xc0, !PT ;  /* 0x0000000303097812 */ /* 0x000fe400078ec0ff */
[----:B------:R-:W-:Y:S01]  /*8ee0*/  IADD3.X R11, PT, PT, R20, R11, RZ, P1, P2 ;  /* 0x0000000b140b7210 */ /* 0x000fe20000fe44ff */
[----:B------:R-:W-:Y:S01]  /*8ef0*/  IMAD R12, R2, 0x4, R13 ;  /* 0x00000004020c7824 */ /* 0x000fe200078e020d */
[----:B------:R-:W-:Y:S01]  /*8f00*/  MOV R3, R5 ;  /* 0x0000000500037202 */ /* 0x000fe20000000f00 */
[----:B------:R-:W-:-:S07]  /*8f10*/  IMAD.MOV R9, RZ, RZ, -R9 ;  /* 0x000000ffff097224 */ /* 0x000fce00078e0a09 */
.L_x_1190:
[----:B------:R1:W4:Y:S01]  /*8f20*/  LDG.E.U8 R13, desc[UR36][R10.64] ;  /* 0x000000240a0d7981 */ /* 0x000322000c1e1100 */
[----:B------:R-:W-:Y:S02]  /*8f30*/  VIADD R9, R9, 0x1 ;  /* 0x0000000109097836 */ /* 0x000fe40000000000 */
[----:B------:R-:W-:Y:S01]  /*8f40*/  VIADD R3, R3, 0x40 ;  /* 0x0000004003037836 */ /* 0x000fe20000000000 */
[----:B-1----:R-:W-:-:S04]  /*8f50*/  IADD3 R10, P2, PT, R10, 0x40, RZ ;  /* 0x000000400a0a7810 */ /* 0x002fc80007f5e0ff */
[----:B------:R-:W-:Y:S02]  /*8f60*/  IADD3.X R11, PT, PT, RZ, R11, RZ, P2, !PT ;  /* 0x0000000bff0b7210 */ /* 0x000fe400017fe4ff */
[----:B----4-:R-:W-:-:S13]  /*8f70*/  ISETP.NE.AND P1, PT, R13, RZ, PT ;  /* 0x000000ff0d00720c */ /* 0x010fda0003f25270 */
[----:B------:R-:W0:Y:S02]  /*8f80*/  @!P1 LDS R13, [R12] ;  /* 0x000000000c0d9984 */ /* 0x000e240000000800 */
[----:B0-----:R-:W-:Y:S01]  /*8f90*/  @!P1 FADD.FTZ R14, -R6, R13 ;  /* 0x0000000d060e9221 */ /* 0x001fe20000010100 */
[----:B------:R-:W-:-:S03]  /*8fa0*/  HFMA2 R13, -RZ, RZ, 0, 0 ;  /* 0x00000000ff0d7431 */ /* 0x000fc600000001ff */
[----:B------:R-:W-:-:S04]  /*8fb0*/  @!P1 FMUL.FTZ R14, R14, 1.4426950216293334961 ;  /* 0x3fb8aa3b0e0e9820 */ /* 0x000fc80000410000 */
[----:B------:R-:W0:Y:S01]  /*8fc0*/  @!P1 MUFU.EX2 R13, R14 ;  /* 0x0000000e000d9308 */ /* 0x000e220000000800 */
[----:B------:R-:W-:Y:S01]  /*8fd0*/  ISETP.NE.AND P1, PT, R9, RZ, PT ;  /* 0x000000ff0900720c */ /* 0x000fe20003f25270 */
[----:B0-----:R0:W-:Y:S01]  /*8fe0*/  STS [R12], R13 ;  /* 0x0000000d0c007388 */ /* 0x0011e20000000800 */
[----:B------:R-:W-:Y:S01]  /*8ff0*/  FADD.FTZ R8, R13, R8 ;  /* 0x000000080d087221 */ /* 0x000fe20000010000 */
[----:B0-----:R-:W-:-:S10]  /*9000*/  VIADD R12, R12, 0x100 ;  /* 0x000001000c0c7836 */ /* 0x001fd40000000000 */
[----:B------:R-:W-:Y:S05]  /*9010*/  @P1 BRA `(.L_x_1190) ;  /* 0xfffffffc00c01947 */ /* 0x000fea000383ffff */
.L_x_1189:
[----:B------:R-:W-:Y:S05]  /*9020*/  BSYNC.RECONVERGENT B1 ;  /* 0x0000000000017941 */ /* 0x000fea0003800200 */
.L_x_1188:
[----:B------:R-:W-:Y:S05]  /*9030*/  @!P0 BRA `(.L_x_1178) ;  /* 0x0000000000d88947 */ /* 0x000fea0003800000 */
[----:B------:R-:W1:Y:S01]  /*9040*/  S2R R12, SR_CgaCtaId ;  /* 0x00000000000c7919 */ /* 0x000e620000008800 */
[----:B------:R-:W4:Y:S01]  /*9050*/  LDCU.64 UR8, c[0x0][0x420] ;  /* 0x00008400ff0877ac */ /* 0x000f220008000a00 */
[----:B------:R-:W-:Y:S01]  /*9060*/  MOV R9, 0x400 ;  /* 0x0000040000097802 */ /* 0x000fe20000000f00 */
[----:B------:R-:W-:-:S04]  /*9070*/  USHF.L.U32 UR4, UR11, 0x2, URZ ;  /* 0x000000020b047899 */ /* 0x000fc800080006ff */
[----:B------:R-:W-:Y:S02]  /*9080*/  VIADD R11, R9, 0x410 ;  /* 0x00000410090b7836 */ /* 0x000fe40000000000 */
[----:B------:R-:W-:Y:S02]  /*9090*/  LEA R9, R3, -UR4, 0x2 ;  /* 0x8000000403097c11 */ /* 0x000fe4000f8e10ff */
[----:B----4-:R-:W-:-:S04]  /*90a0*/  IADD3 R10, P0, P1, R18, UR8, R3 ;  /* 0x00000008120a7c10 */ /* 0x010fc8000f91e003 */
[----:B------:R-:W-:Y:S02]  /*90b0*/  IADD3 R10, P2, PT, R10, 0x80, RZ ;  /* 0x000000800a0a7810 */ /* 0x000fe40007f5e0ff */
[----:B-1----:R-:W-:Y:S02]  /*90c0*/  LEA R12, R12, R11, 0x18 ;  /* 0x0000000b0c0c7211 */ /* 0x002fe400078ec0ff */
[----:B------:R-:W-:Y:S02]  /*90d0*/  IADD3.X R11, PT, PT, R20, UR9, RZ, P0, P1 ;  /* 0x00000009140b7c10 */ /* 0x000fe400087e24ff */
[----:B------:R-:W-:Y:S02]  /*90e0*/  IADD3 R9, PT, PT, R9, 0x200, R12 ;  /* 0x0000020009097810 */ /* 0x000fe40007ffe00c */
[----:B------:R-:W-:-:S07]  /*90f0*/  IADD3.X R11, PT, PT, RZ, R11, RZ, P2, !PT ;  /* 0x0000000bff0b7210 */ /* 0x000fce00017fe4ff */
.L_x_1191:
[----:B------:R-:W4:Y:S04]  /*9100*/  LDG.E.U8 R15, desc[UR36][R10.64+-0x80] ;  /* 0xffff80240a0f7981 */ /* 0x000f28000c1e1100 */
[----:B------:R-:W5:Y:S04]  /*9110*/  LDG.E.U8 R12, desc[UR36][R10.64+-0x40] ;  /* 0xffffc0240a0c7981 */ /* 0x000f68000c1e1100 */
[----:B------:R-:W2:Y:S04]  /*9120*/  LDG.E.U8 R13, desc[UR36][R10.64] ;  /* 0x000000240a0d7981 */ /* 0x000ea8000c1e1100 */
[----:B------:R-:W3:Y:S01]  /*9130*/  LDG.E.U8 R14, desc[UR36][R10.64+0x40] ;  /* 0x000040240a0e7981 */ /* 0x000ee2000c1e1100 */
[----:B------:R-:W-:Y:S01]  /*9140*/  MOV R18, RZ ;  /* 0x000000ff00127202 */ /* 0x000fe20000000f00 */
[----:B------:R-:W-:-:S02]  /*9150*/  IMAD.MOV.U32 R20, RZ, RZ, RZ ;  /* 0x000000ffff147224 */ /* 0x000fc400078e00ff */
[----:B------:R-:W-:Y:S01]  /*9160*/  VIADD R3, R3, 0x100 ;  /* 0x0000010003037836 */ /* 0x000fe20000000000 */
[----:B----4-:R-:W-:Y:S02]  /*9170*/  ISETP.NE.AND P0, PT, R15, RZ, PT ;  /* 0x000000ff0f00720c */ /* 0x010fe40003f05270 */
[----:B-----5:R-:W-:Y:S01]  /*9180*/  ISETP.NE.AND P1, PT, R12, RZ, PT ;  /* 0x000000ff0c00720c */ /* 0x020fe20003f25270 */
[----:B------:R-:W-:Y:S01]  /*9190*/  IMAD.MOV.U32 R12, RZ, RZ, RZ ;  /* 0x000000ffff0c7224 */ /* 0x000fe200078e00ff */
[----:B--2---:R-:W-:Y:S02]  /*91a0*/  ISETP.NE.AND P2, PT, R13, RZ, PT ;  /* 0x000000ff0d00720c */ /* 0x004fe40003f45270 */
[----:B---3--:R-:W-:-:S07]  /*91b0*/  ISETP.NE.AND P3, PT, R14, RZ, PT ;  /* 0x000000ff0e00720c */ /* 0x008fce0003f65270 */
        /* <DEDUP_REMOVED lines=8> */
[----:B------:R-:W0:Y:S01]  /*9240*/  @!P0 MUFU.EX2 R12, R13 ;  /* 0x0000000d000c8308 */ /* 0x000e220000000800 */
[----:B------:R-:W-:Y:S01]  /*9250*/  @!P1 FMUL.FTZ R15, R15, 1.4426950216293334961 ;  /* 0x3fb8aa3b0f0f9820 */ /* 0x000fe20000410000 */
[C---:B--2---:R-:W-:Y:S01]  /*9260*/  @!P2 FADD.FTZ R17, -R6.reuse, R17 ;  /* 0x000000110611a221 */ /* 0x044fe20000010100 */
[----:B------:R-:W-:Y:S01]  /*9270*/  ISETP.GE.AND P0, PT, R3, UR44, PT ;  /* 0x0000002c03007c0c */ /* 0x000fe2000bf06270 */
[----:B---3--:R-:W-:Y:S01]  /*9280*/  @!P3 FADD.FTZ R19, -R6, R19 ;  /* 0x000000130613b221 */ /* 0x008fe20000010100 */
[----:B------:R-:W1:Y:S01]  /*9290*/  @!P1 MUFU.EX2 R14, R15 ;  /* 0x0000000f000e9308 */ /* 0x000e620000000800 */
[----:B------:R-:W-:Y:S01]  /*92a0*/  @!P2 FMUL.FTZ R17, R17, 1.4426950216293334961 ;  /* 0x3fb8aa3b1111a820 */ /* 0x000fe20000410000 */
[----:B------:R-:W-:Y:S01]  /*92b0*/  IADD3 R10, P1, PT, R10, 0x100, RZ ;  /* 0x000001000a0a7810 */ /* 0x000fe20007f3e0ff */
[----:B------:R-:W-:Y:S02]  /*92c0*/  @!P3 FMUL.FTZ R19, R19, 1.4426950216293334961 ;  /* 0x3fb8aa3b1313b820 */ /* 0x000fe40000410000 */
[----:B------:R-:W2:Y:S01]  /*92d0*/  @!P2 MUFU.EX2 R18, R17 ;  /* 0x000000110012a308 */ /* 0x000ea20000000800 */
[----:B------:R-:W-:-:S03]  /*92e0*/  IADD3.X R11, PT, PT, RZ, R11, RZ, P1, !PT ;  /* 0x0000000bff0b7210 */ /* 0x000fc60000ffe4ff */
        /* <DEDUP_REMOVED lines=11> */
.L_x_1178:
[----:B------:R-:W-:Y:S05]  /*93a0*/  BSYNC.RECONVERGENT B0 ;  /* 0x0000000000007941 */ /* 0x000fea0003800200 */
.L_x_1177:
[----:B0-----:R-:W0:Y:S01]  /*93b0*/  SHFL.BFLY PT, R3, R8, 0x10, 0x1f ;  /* 0x0e001f0008037f89 */ /* 0x001e2200000e0000 */
[C---:B------:R-:W-:Y:S01]  /*93c0*/  ISETP.NE.AND P0, PT, R7.reuse, RZ, PT ;  /* 0x000000ff0700720c */ /* 0x040fe20003f05270 */
[----:B------:R-:W1:Y:S01]  /*93d0*/  LDCU UR4, c[0x0][0x3f4] ;  /* 0x00007e80ff0477ac */ /* 0x000e620008000800 */
[----:B------:R-:W-:Y:S01]  /*93e0*/  SHF.R.U32.HI R33, RZ, 0x5, R2 ;  /* 0x00000005ff217819 */ /* 0x000fe20000011602 */
[----:B------:R-:W4:Y:S01]  /*93f0*/  S2UR UR13, SR_CTAID.X ;  /* 0x00000000000d79c3 */ /* 0x000f220000002500 */
[----:B------:R-:W-:Y:S01]  /*9400*/  ISETP.GT.U32.AND P1, PT, R7, 0x1, PT ;  /* 0x000000010700780c */ /* 0x000fe20003f24070 */
[----:B------:R-:W5:Y:S08]  /*9410*/  LDCU.U8 UR12, c[0x0][0x48c] ;  /* 0x00009180ff0c77ac */ /* 0x000f700008000000 */
[----:B------:R-:W-:Y:S01]  /*9420*/  @!P0 IMAD R4, R33, 0x4, R4 ;  /* 0x0000000421048824 */ /* 0x000fe200078e0204 */
[----:B-1----:R-:W-:Y:S01]  /*9430*/  UIADD3 UR4, UPT, UPT, UR4, 0x4, URZ ;  /* 0x0000000404047890 */ /* 0x002fe2000fffe0ff */
        /* <DEDUP_REMOVED lines=21> */
[----:B0-----:R-:W-:-:S06]  /*9590*/  FADD.FTZ R6, R6, R11 ;  /* 0x0000000b06067221 */ /* 0x001fcc0000010000 */
[----:B------:R-:W0:Y:S02]  /*95a0*/  SHFL.IDX PT, R6, R6, RZ, 0x1f ;  /* 0x00001fff06067589 */ /* 0x000e2400000e0000 */
[----:B0-----:R-:W-:-:S04]  /*95b0*/  FADD.FTZ R3, R6, 9.9999999747524270788e-07 ;  /* 0x358637bd06037421 */ /* 0x001fc80000010000 */
[----:B------:R0:W1:Y:S01]  /*95c0*/  MUFU.RCP R13, R3 ;  /* 0x00000003000d7308 */ /* 0x0000620000001000 */
[----:B----4-:R-:W-:Y:S05]  /*95d0*/  @!P0 BRA `(.L_x_1192) ;  /* 0x0000000000248947 */ /* 0x010fea0003800000 */
[----:B------:R-:W4:Y:S01]  /*95e0*/  S2UR UR5, SR_CTAID.Y ;  /* 0x00000000000579c3 */ /* 0x000f220000002600 */
[----:B------:R-:W4:Y:S01]  /*95f0*/  LDCU UR8, c[0x0][0x3f8] ;  /* 0x00007f00ff0877ac */ /* 0x000f220008000800 */
[----:B------:R-:W5:Y:S01]  /*9600*/  LDCU UR4, c[0x0][0x488] ;  /* 0x00009100ff0477ac */ /* 0x000f620008000800 */
[----:B------:R-:W5:Y:S01]  /*9610*/  LDCU UR9, c[0x0][0x40c] ;  /* 0x00008180ff0977ac */ /* 0x000f620008000800 */
[----:B------:R-:W2:Y:S01]  /*9620*/  LDCU UR10, c[0x0][0x3f4] ;  /* 0x00007e80ff0a77ac */ /* 0x000ea20008000800 */
[----:B----4-:R-:W-:-:S04]  /*9630*/  UIMAD UR5, UR5, UR8, UR13 ;  /* 0x00000008050572a4 */ /* 0x010fc8000f8e020d */
[----:B-----5:R-:W-:-:S04]  /*9640*/  UIMAD UR4, UR5, UR4, UR9 ;  /* 0x00000004050472a4 */ /* 0x020fc8000f8e0209 */
[----:B--2---:R-:W-:-:S04]  /*9650*/  UIMAD UR4, UR4, UR10, URZ ;  /* 0x0000000a040472a4 */ /* 0x004fc8000f8e02ff */
[----:B------:R-:W-:-:S12]  /*9660*/  USHF.R.S32.HI UR5, URZ, 0x1f, UR4 ;  /* 0x0000001fff057899 */ /* 0x000fd80008011404 */
.L_x_1192:
[----:B------:R-:W-:Y:S04]  /*9670*/  BSSY.RECONVERGENT B0, `(.L_x_1193) ;  /* 0x0000064000007945 */ /* 0x000fe80003800200 */
[----:B------:R-:W-:Y:S05]  /*9680*/  @P1 BRA `(.L_x_1194) ;  /* 0x0000000400881947 */ /* 0x000fea0003800000 */
[----:B------:R-:W-:Y:S01]  /*9690*/  HFMA2 R0, -RZ, RZ, 0, 3.814697265625e-06 ;  /* 0x00000040ff007431 */ /* 0x000fe200000001ff */
        /* <DEDUP_REMOVED lines=15> */
[----:B------:R-:W-:Y:S01]  /*9790*/  LOP3.LUT R0, R0, 0x3, RZ, 0xc0, !PT ;  /* 0x0000000300007812 */ /* 0x000fe200078ec0ff */
[----:B------:R-:W-:-:S02]  /*97a0*/  IMAD.X R6, RZ, RZ, UR5, P2 ;  /* 0x00000005ff067e24 */ /* 0x000fc400090e06ff */
[----:B------:R-:W-:Y:S02]  /*97b0*/  LOP3.LUT R4, R3, 0xc0, RZ, 0xc0, !PT ;  /* 0x000000c003047812 */ /* 0x000fe400078ec0ff */
[----:B------:R-:W-:Y:S02]  /*97c0*/  LEA R3, R2, UR7, 0x1 ;  /* 0x0000000702037c11 */ /* 0x000fe4000f8e08ff */
[----:B------:R-:W-:Y:S01]  /*97d0*/  IADD3 R5, PT, PT, R5, R4, RZ ;  /* 0x0000000405057210 */ /* 0x000fe20007ffe0ff */
[----:B------:R-:W-:Y:S01]  /*97e0*/  IMAD.MOV R4, RZ, RZ, -R0 ;  /* 0x000000ffff047224 */ /* 0x000fe200078e0a00 */
[----:B----4-:R-:W-:-:S04]  /*97f0*/  LEA R8, P2, R9, UR14, 0x2 ;  /* 0x0000000e09087c11 */ /* 0x010fc8000f8410ff */
[----:B------:R-:W-:Y:S01]  /*9800*/  LEA.HI.X R9, R9, UR15, R6, 0x2, P2 ;  /* 0x0000000f09097c11 */ /* 0x000fe200090f1406 */
[----:B0-----:R-:W-:-:S06]  /*9810*/  ULEA UR8, UR9, UR8, 0x18 ;  /* 0x0000000809087291 */ /* 0x001fcc000f8ec0ff */
[----:B------:R-:W-:Y:S01]  /*9820*/  VIADD R3, R3, UR8 ;  /* 0x0000000803037c36 */ /* 0x000fe20008000000 */
[----:B------:R-:W-:-:S07]  /*9830*/  LEA R0, R2, UR8, 0x2 ;  /* 0x0000000802007c11 */ /* 0x000fce000f8e10ff */
.L_x_1197:
[----:B----4-:R0:W1:Y:S01]  /*9840*/  LDS R6, [R0] ;  /* 0x0000000000067984 */ /* 0x0100620000000800 */
[----:B------:R-:W-:Y:S01]  /*9850*/  @P0 IMAD.MOV.U32 R7, RZ, RZ, R9 ;  /* 0x000000ffff070224 */ /* 0x000fe200078e0009 */
[----:B------:R-:W-:-:S04]  /*9860*/  IADD3 R4, PT, PT, R4, 0x1, RZ ;  /* 0x0000000104047810 */ /* 0x000fc80007ffe0ff */
[----:B------:R-:W-:Y:S01]  /*9870*/  ISETP.NE.AND P3, PT, R4, RZ, PT ;  /* 0x000000ff0400720c */ /* 0x000fe20003f65270 */
[----:B0-----:R-:W-:Y:S02]  /*9880*/  VIADD R0, R0, 0x100 ;  /* 0x0000010000007836 */ /* 0x001fe40000000000 */
[----:B-1----:R-:W-:-:S05]  /*9890*/  FMUL.FTZ R11, R6, R13 ;  /* 0x0000000d060b7220 */ /* 0x002fca0000410000 */
[----:B------:R-:W-:-:S04]  /*98a0*/  F2FP.F16.F32.PACK_AB R6, RZ, R11 ;  /* 0x0000000bff06723e */ /* 0x000fc800000000ff */
[----:B------:R-:W-:Y:S02]  /*98b0*/  PRMT R10, R6, 0x7610, R10 ;  /* 0x00007610060a7816 */ /* 0x000fe4000000000a */
[----:B------:R-:W-:Y:S02]  /*98c0*/  @P0 MOV R6, R8 ;  /* 0x0000000800060202 */ /* 0x000fe40000000f00 */
[----:B------:R-:W-:Y:S01]  /*98d0*/  IADD3 R8, P2, PT, R8, 0x100, RZ ;  /* 0x0000010008087810 */ /* 0x000fe20007f5e0ff */
[----:B------:R0:W-:Y:S03]  /*98e0*/  STS.U16 [R3], R10 ;  /* 0x0000000a03007388 */ /* 0x0001e60000000400 */
[----:B------:R-:W-:Y:S01]  /*98f0*/  IADD3.X R9, PT, PT, RZ, R9, RZ, P2, !PT ;  /* 0x00000009ff097210 */ /* 0x000fe200017fe4ff */
[----:B------:R4:W-:Y:S01]  /*9900*/  @P0 STG.E desc[UR36][R6.64], R11 ;  /* 0x0000000b06000986 */ /* 0x0009e2000c101924 */
[----:B0-----:R-:W-:Y:S01]  /*9910*/  VIADD R3, R3, 0x80 ;  /* 0x0000008003037836 */ /* 0x001fe20000000000 */
[----:B------:R-:W-:Y:S06]  /*9920*/  @P3 BRA `(.L_x_1197) ;  /* 0xfffffffc00c43947 */ /* 0x000fec000383ffff */
.L_x_1196:
[----:B------:R-:W-:Y:S05]  /*9930*/  BSYNC.RECONVERGENT B1 ;  /* 0x0000000000017941 */ /* 0x000fea0003800200 */
.L_x_1195:
[----:B------:R-:W-:Y:S05]  /*9940*/  @!P1 BRA `(.L_x_1194) ;  /* 0x0000000000d89947 */ /* 0x000fea0003800000 */
[----:B----4-:R-:W0:Y:S01]  /*9950*/  S2R R7, SR_CgaCtaId ;  /* 0x0000000000077919 */ /* 0x010e220000008800 */
[----:B------:R-:W4:Y:S01]  /*9960*/  LDCU.64 UR14, c[0x0][0x480] ;  /* 0x00009000ff0e77ac */ /* 0x000f220008000a00 */
        /* <DEDUP_REMOVED lines=11> */
[----:B----4-:R-:W-:Y:S02]  /*9a20*/  LEA R8, P3, R6, UR14, 0x2 ;  /* 0x0000000e06087c11 */ /* 0x010fe4000f8610ff */
[----:B0-----:R-:W-:Y:S02]  /*9a30*/  LEA R4, R7, R4, 0x18 ;  /* 0x0000000407047211 */ /* 0x001fe400078ec0ff */
[----:B------:R-:W-:Y:S02]  /*9a40*/  IADD3.X R7, PT, PT, RZ, UR5, RZ, P2, !PT ;  /* 0x00000005ff077c10 */ /* 0x000fe400097fe4ff */
[----:B------:R-:W-:-:S02]  /*9a50*/  IADD3 R8, P2, PT, R8, 0x200, RZ ;  /* 0x0000020008087810 */ /* 0x000fc40007f5e0ff */
[----:B------:R-:W-:Y:S02]  /*9a60*/  LEA.HI.X R7, R6, UR15, R7, 0x2, P3 ;  /* 0x0000000f06077c11 */ /* 0x000fe400098f1407 */
[--C-:B------:R-:W-:Y:S02]  /*9a70*/  IADD3 R0, PT, PT, R0, 0x200, R4.reuse ;  /* 0x0000020000007810 */ /* 0x100fe40007ffe004 */
[----:B------:R-:W-:Y:S01]  /*9a80*/  IADD3 R3, PT, PT, R3, 0x100, R4 ;  /* 0x0000010003037810 */ /* 0x000fe20007ffe004 */
[----:B------:R-:W-:-:S07]  /*9a90*/  IMAD.X R9, RZ, RZ, R7, P2 ;  /* 0x000000ffff097224 */ /* 0x000fce00010e0607 */
.L_x_1198:
[----:B------:R-:W1:Y:S01]  /*9aa0*/  LDS R4, [R0+-0x200] ;  /* 0xfffe000000047984 */ /* 0x000e620000000800 */
[----:B------:R-:W-:-:S04]  /*9ab0*/  IADD3 R5, PT, PT, R5, 0x100, RZ ;  /* 0x0000010005057810 */ /* 0x000fc80007ffe0ff */
[----:B------:R-:W-:Y:S01]  /*9ac0*/  ISETP.GE.AND P2, PT, R5, UR44, PT ;  /* 0x0000002c05007c0c */ /* 0x000fe2000bf46270 */
[----:B-1----:R-:W-:-:S05]  /*9ad0*/  FMUL.FTZ R11, R4, R13 ;  /* 0x0000000d040b7220 */ /* 0x002fca0000410000 */
        /* <DEDUP_REMOVED lines=29> */
.L_x_1194:
[----:B------:R-:W-:Y:S05]  /*9cb0*/  BSYNC.RECONVERGENT B0 ;  /* 0x0000000000007941 */ /* 0x000fea0003800200 */
.L_x_1193:
[----:B------:R-:W5:Y:S01]  /*9cc0*/  S2R R35, SR_CgaCtaId ;  /* 0x0000000000237919 */ /* 0x000f620000008800 */
[----:B------:R-:W-:Y:S01]  /*9cd0*/  UIADD3 UR14, UPT, UPT, UR44, -0x1, URZ ;  /* 0xffffffff2c0e7890 */ /* 0x000fe2000fffe0ff */
[----:B------:R-:W1:Y:S01]  /*9ce0*/  S2UR UR5, SR_CTAID.Y ;  /* 0x00000000000579c3 */ /* 0x000e620000002600 */
[----:B------:R-:W2:Y:S01]  /*9cf0*/  LDCU UR15, c[0x0][0x40c] ;  /* 0x00008180ff0f77ac */ /* 0x000ea20008000800 */
[----:B------:R-:W-:Y:S01]  /*9d00*/  MOV R8, 0x400 ;  /* 0x0000040000087802 */ /* 0x000fe20000000f00 */
[----:B------:R-:W-:Y:S01]  /*9d10*/  BSSY.RECONVERGENT B0, `(.L_x_1199) ;  /* 0x0000024000007945 */ /* 0x000fe20003800200 */
[C---:B------:R-:W-:Y:S01]  /*9d20*/  SHF.L.U32 R0, R2.reuse, 0x4, RZ ;  /* 0x0000000402007819 */ /* 0x040fe200000006ff */
[----:B------:R-:W-:Y:S01]  /*9d30*/  ULEA.HI UR4, UR14, UR14, URZ, 0x1 ;  /* 0x0000000e0e047291 */ /* 0x000fe2000f8f08ff */
[----:B0-----:R-:W-:Y:S01]  /*9d40*/  SHF.L.U32 R3, R2, 0x3, RZ ;  /* 0x0000000302037819 */ /* 0x001fe200000006ff */
[----:B------:R-:W1:Y:S01]  /*9d50*/  LDCU UR10, c[0x0][0x3f8] ;  /* 0x00007f00ff0a77ac */ /* 0x000e620008000800 */
[----:B------:R-:W-:Y:S01]  /*9d60*/  VIADD R4, R8, 0x210 ;  /* 0x0000021008047836 */ /* 0x000fe20000000000 */
[----:B------:R-:W-:-:S02]  /*9d70*/  LOP3.LUT R0, R0, 0x1f0, RZ, 0xc0, !PT ;  /* 0x000001f000007812 */ /* 0x000fc400078ec0ff */
[----:B----4-:R-:W-:Y:S01]  /*9d80*/  CS2R R6, SRZ ;  /* 0x0000000000067805 */ /* 0x010fe2000001ff00 */
[----:B------:R-:W-:Y:S01]  /*9d90*/  ULOP3.LUT UR4, UR4, 0xfffffffe, URZ, 0xc0, !UPT ;  /* 0xfffffffe04047892 */ /* 0x000fe2000f8ec0ff */
[----:B------:R-:W0:Y:S03]  /*9da0*/  LDCU UR12, c[0x0][0x3f4] ;  /* 0x00007e80ff0c77ac */ /* 0x000e260008000800 */
[----:B------:R-:W-:-:S06]  /*9db0*/  UIADD3 UR4, UPT, UPT, UR14, -UR4, URZ ;  /* 0x800000040e047290 */ /* 0x000fcc000fffe0ff */
[----:B------:R-:W-:Y:S01]  /*9dc0*/  ISETP.NE.AND P0, PT, R33, UR4, PT ;  /* 0x0000000421007c0c */ /* 0x000fe2000bf05270 */
[----:B-1----:R-:W-:-:S03]  /*9dd0*/  UIMAD UR5, UR5, UR10, UR13 ;  /* 0x0000000a050572a4 */ /* 0x002fc6000f8e020d */
[----:B--2---:R-:W-:Y:S02]  /*9de0*/  ISETP.NE.OR P0, PT, RZ, UR15, P0 ;  /* 0x0000000fff007c0c */ /* 0x004fe40008705670 */
[----:B-----5:R-:W-:Y:S01]  /*9df0*/  LEA R5, R35, R4, 0x18 ;  /* 0x0000000423057211 */ /* 0x020fe200078ec0ff */
[----:B0-----:R-:W-:-:S04]  /*9e00*/  IMAD.U32 R9, RZ, RZ, UR12 ;  /* 0x0000000cff097e24 */ /* 0x001fc8000f8e00ff */
[----:B------:R-:W-:Y:S01]  /*9e10*/  IMAD.IADD R34, R5, 0x1, R0 ;  /* 0x0000000105227824 */ /* 0x000fe200078e0200 */
[----:B------:R-:W-:Y:S02]  /*9e20*/  LOP3.LUT R0, R3, 0xf8, RZ, 0xc0, !PT ;  /* 0x000000f803007812 */ /* 0x000fe400078ec0ff */
[----:B------:R-:W-:Y:S02]  /*9e30*/  CS2R R4, SRZ ;  /* 0x0000000000047805 */ /* 0x000fe4000001ff00 */
[----:B------:R-:W-:Y:S02]  /*9e40*/  MOV R3, UR5 ;  /* 0x0000000500037c02 */ /* 0x000fe40008000f00 */
[----:B------:R-:W-:Y:S01]  /*9e50*/  ISETP.GT.U32.OR P0, PT, R0, 0x9f, P0 ;  /* 0x0000009f0000780c */ /* 0x000fe20000704470 */
[----:B------:R-:W-:Y:S02]  /*9e60*/  IMAD R13, R9, UR6, R0 ;  /* 0x00000006090d7c24 */ /* 0x000fe4000f8e0200 */
[----:B------:R-:W-:-:S04]  /*9e70*/  IMAD R3, R3, 0xa0, RZ ;  /* 0x000000a003037824 */ /* 0x000fc800078e02ff */
[----:B------:R-:W-:-:S06]  /*9e80*/  IMAD R11, R3, UR12, R0 ;  /* 0x0000000c030b7c24 */ /* 0x000fcc000f8e0200 */
        /* <DEDUP_REMOVED lines=11> */
.L_x_1201:
[----:B-----5:R0:W-:Y:S02]  /*9f40*/  STS.128 [R34], R4 ;  /* 0x0000000422007388 */ /* 0x0201e40000000c00 */
.L_x_1200:
[----:B------:R-:W-:Y:S05]  /*9f50*/  BSYNC.RECONVERGENT B0 ;  /* 0x0000000000007941 */ /* 0x000fea0003800200 */
.L_x_1199:
        /* <DEDUP_REMOVED lines=30> */
[----:B------:R-:W-:Y:S01]  /*a140*/  MOV R17, RZ ;  /* 0x000000ff00117202 */ /* 0x000fe20000000f00 */
[----:B------:R-:W-:Y:S01]  /*a150*/  IMAD.U32 R9, RZ, RZ, UR6 ;  /* 0x00000006ff097e24 */ /* 0x000fe2000f8e00ff */
[----:B------:R-:W-:-:S02]  /*a160*/  LOP3.LUT R8, R42, 0x6, RZ, 0xc0, !PT ;  /* 0x000000062a087812 */ /* 0x000fc400078ec0ff */
[----:B------:R-:W-:Y:S02]  /*a170*/  CS2R R22, SRZ ;  /* 0x0000000000167805 */ /* 0x000fe4000001ff00 */
[----:B------:R-:W-:Y:S01]  /*a180*/  CS2R R24, SRZ ;  /* 0x0000000000187805 */ /* 0x000fe2000001ff00 */
[----:B------:R-:W-:Y:S01]  /*a190*/  IMAD R9, R9, 0xa0, R0 ;  /* 0x000000a009097824 */ /* 0x000fe200078e0200 */
[----:B------:R-:W-:Y:S02]  /*a1a0*/  ISETP.NE.AND P0, PT, R8, 0x6, PT ;  /* 0x000000060800780c */ /* 0x000fe40003f05270 */
[----:B------:R-:W-:Y:S01]  /*a1b0*/  CS2R R26, SRZ ;  /* 0x00000000001a7805 */ /* 0x000fe2000001ff00 */
[----:B--2---:R-:W-:-:S10]  /*a1c0*/  IMAD.WIDE R38, R9, 0x2, R38 ;  /* 0x0000000209267825 */ /* 0x004fd400078e0226 */
[----:B------:R-:W-:Y:S05]  /*a1d0*/  @!P0 BRA `(.L_x_1207) ;  /* 0x0000000400108947 */ /* 0x000fea0003800000 */
[----:B------:R-:W2:Y:S01]  /*a1e0*/  LDCU.64 UR8, c[0x0][0x3c0] ;  /* 0x00007800ff0877ac */ /* 0x000ea20008000a00 */
[----:B------:R-:W-:Y:S01]  /*a1f0*/  IMAD R8, R37, 0xa0, RZ ;  /* 0x000000a025087824 */ /* 0x000fe200078e02ff */
[----:B------:R-:W-:Y:S01]  /*a200*/  MOV R41, R37 ;  /* 0x0000002500297202 */ /* 0x000fe20000000f00 */
[----:B------:R-:W-:Y:S02]  /*a210*/  IMAD.MOV.U32 R36, RZ, RZ, RZ ;  /* 0x000000ffff247224 */ /* 0x000fe400078e00ff */
[----:B------:R-:W-:-:S04]  /*a220*/  IMAD.WIDE.U32 R8, R8, 0x2, RZ ;  /* 0x0000000208087825 */ /* 0x000fc800078e00ff */
[----:B------:R-:W-:-:S04]  /*a230*/  IMAD.WIDE R10, R11, 0x2, R8 ;  /* 0x000000020b0a7825 */ /* 0x000fc800078e0208 */
[----:B------:R-:W-:Y:S01]  /*a240*/  IMAD.WIDE R8, R13, 0x2, R8 ;  /* 0x000000020d087825 */ /* 0x000fe200078e0208 */
[----:B--2---:R-:W-:Y:S02]  /*a250*/  IADD3 R48, P0, PT, R10, UR8, RZ ;  /* 0x000000080a307c10 */ /* 0x004fe4000ff1e0ff */
[----:B------:R-:W-:Y:S02]  /*a260*/  LEA.HI R10, R42, 0x1, RZ, 0x1f ;  /* 0x000000012a0a7811 */ /* 0x000fe400078ff8ff */
[----:B------:R-:W-:Y:S02]  /*a270*/  IADD3 R46, P1, PT, R8, UR8, RZ ;  /* 0x00000008082e7c10 */ /* 0x000fe4000ff3e0ff */
[----:B------:R-:W-:Y:S02]  /*a280*/  LEA R8, R33, UR7, 0x1 ;  /* 0x0000000721087c11 */ /* 0x000fe4000f8e08ff */
[----:B------:R-:W-:Y:S02]  /*a290*/  LOP3.LUT R10, R10, 0x3, RZ, 0xc0, !PT ;  /* 0x000000030a0a7812 */ /* 0x000fe400078ec0ff */
[----:B------:R-:W-:Y:S01]  /*a2a0*/  IADD3.X R49, PT, PT, R11, UR9, RZ, P0, !PT ;  /* 0x000000090b317c10 */ /* 0x000fe200087fe4ff */
[----:B------:R-:W-:Y:S01]  /*a2b0*/  IMAD.IADD R43, R35, 0x1, R8 ;  /* 0x00000001232b7824 */ /* 0x000fe200078e0208 */
[----:B------:R-:W-:-:S02]  /*a2c0*/  IADD3.X R47, PT, PT, R9, UR9, RZ, P1, !PT ;  /* 0x00000009092f7c10 */ /* 0x000fc40008ffe4ff */
[----:B------:R-:W-:-:S07]  /*a2d0*/  IADD3 R44, PT, PT, -R10, RZ, RZ ;  /* 0x000000ff0a2c7210 */ /* 0x000fce0007ffe1ff */
.L_x_1209:
[----:B------:R-:W-:Y:S01]  /*a2e0*/  IMAD.MOV.U32 R8, RZ, RZ, R46 ;  /* 0x000000ffff087224 */ /* 0x000fe200078e002e */
[----:B------:R-:W-:Y:S01]  /*a2f0*/  MOV R9, R47 ;  /* 0x0000002f00097202 */ /* 0x000fe20000000f00 */
[----:B------:R-:W2:Y:S05]  /*a300*/  LDS.U16 R12, [R43] ;  /* 0x000000002b0c7984 */ /* 0x000eaa0000000400 */
[----:B------:R-:W5:Y:S01]  /*a310*/  LDG.E.128 R8, desc[UR36][R8.64] ;  /* 0x0000002408087981 */ /* 0x000f62000c1e1d00 */
[----:B------:R-:W-:Y:S01]  /*a320*/  UISETP.NE.AND UP0, UPT, UR15, URZ, UPT ;  /* 0x000000ff0f00728c */ /* 0x000fe2000bf05270 */
[----:B--2---:R-:W-:-:S08]  /*a330*/  HADD2.F32 R45, -RZ, R12.H0_H0 ;  /* 0x2000000cff2d7230 */ /* 0x004fd00000004100 */
[----:B------:R-:W-:Y:S05]  /*a340*/  BRA.U UP0, `(.L_x_1208) ;  /* 0x0000000100507547 */ /* 0x000fea000b800000 */
[----:B------:R-:W-:Y:S01]  /*a350*/  ISETP.NE.AND P0, PT, R16, RZ, PT ;  /* 0x000000ff1000720c */ /* 0x000fe20003f05270 */
[----:B------:R-:W2:-:S12]  /*a360*/  LDS.128 R28, [R34] ;  /* 0x00000000221c7984 */ /* 0x000e980000000c00 */
[----:B------:R-:W-:Y:S01]  /*a370*/  VOTEU.ANY UP0, P0 ;  /* 0x0000000000ff7886 */ /* 0x000fe20000000100 */
[----:B------:R-:W-:-:S13]  /*a380*/  PLOP3.LUT P0, PT, PT, PT, UP0, 0x80, 0x8 ;  /* 0x000000000008781c */ /* 0x000fda0003f0f008 */
[----:B------:R-:W4:Y:S01]  /*a390*/  @P0 LDG.E.128 R12, desc[UR36][R38.64] ;  /* 0x00000024260c0981 */ /* 0x000f22000c1e1d00 */
[----:B------:R-:W-:Y:S02]  /*a3a0*/  PLOP3.LUT P0, PT, PT, PT, UP0, 0x80, 0x8 ;  /* 0x000000000008781c */ /* 0x000fe40003f0f008 */
[----:B------:R-:W-:Y:S02]  /*a3b0*/  PLOP3.LUT P1, PT, PT, PT, UP0, 0x80, 0x8 ;  /* 0x000000000008781c */ /* 0x000fe40003f2f008 */
[----:B------:R-:W-:Y:S02]  /*a3c0*/  PLOP3.LUT P2, PT, PT, PT, UP0, 0x80, 0x8 ;  /* 0x000000000008781c */ /* 0x000fe40003f4f008 */
[----:B------:R-:W-:Y:S01]  /*a3d0*/  PLOP3.LUT P3, PT, PT, PT, UP0, 0x80, 0x8 ;  /* 0x000000000008781c */ /* 0x000fe20003f6f008 */
[----:B--2--5:R-:W-:Y:S02]  /*a3e0*/  HFMA2 R8, R8, 1, 1, R28 ;  /* 0x3c003c0008087831 */ /* 0x024fe4000000001c */
[----:B------:R-:W-:-:S02]  /*a3f0*/  HADD2 R9, R9, R29 ;  /* 0x0000001d09097230 */ /* 0x000fc40000000000 */
[----:B------:R-:W-:Y:S02]  /*a400*/  HFMA2 R10, R10, 1, 1, R30 ;  /* 0x3c003c000a0a7831 */ /* 0x000fe4000000001e */
[----:B------:R-:W-:Y:S02]  /*a410*/  HADD2 R11, R11, R31 ;  /* 0x0000001f0b0b7230 */ /* 0x000fe40000000000 */
[----:B----4-:R-:W-:Y:S02]  /*a420*/  @P0 HMUL2 R8, R8, R12 ;  /* 0x0000000c08080232 */ /* 0x010fe40000000000 */
[----:B------:R-:W-:Y:S02]  /*a430*/  @P1 HFMA2 R9, R9, R13, -RZ ;  /* 0x0000000d09091231 */ /* 0x000fe400001000ff */
[----:B------:R-:W-:Y:S02]  /*a440*/  @P2 HMUL2 R10, R10, R14 ;  /* 0x0000000e0a0a2232 */ /* 0x000fe40000000000 */
[----:B------:R-:W-:-:S02]  /*a450*/  @P3 HFMA2 R11, R11, R15, -RZ ;  /* 0x0000000f0b0b3231 */ /* 0x000fc400001000ff */
[----:B------:R-:W-:Y:S01]  /*a460*/  IMAD.MOV.U32 R12, RZ, RZ, R48 ;  /* 0x000000ffff0c7224 */ /* 0x000fe200078e0030 */
[----:B------:R-:W-:-:S05]  /*a470*/  MOV R13, R49 ;  /* 0x00000031000d7202 */ /* 0x000fca0000000f00 */
[----:B------:R2:W-:Y:S02]  /*a480*/  STG.E.128 desc[UR36][R12.64], R8 ;  /* 0x000000080c007986 */ /* 0x0005e4000c101d24 */
.L_x_1208:
        /* <DEDUP_REMOVED lines=25> */
.L_x_1207:
[----:B-1----:R-:W-:Y:S05]  /*a620*/  BSYNC.RECONVERGENT B2 ;  /* 0x0000000000027941 */ /* 0x002fea0003800200 */
.L_x_1206:
[----:B------:R-:W-:-:S13]  /*a630*/  ISETP.GE.U32.AND P0, PT, R42, 0x6, PT ;  /* 0x000000062a00780c */ /* 0x000fda0003f06070 */
[----:B------:R-:W-:Y:S05]  /*a640*/  @!P0 BRA `(.L_x_1205) ;  /* 0x0000000800b48947 */ /* 0x000fea0003800000 */
[----:B------:R-:W1:Y:S02]  /*a650*/  LDCU UR5, c[0x0][0x40c] ;  /* 0x00008180ff0577ac */ /* 0x000e640008000800 */
[----:B-1----:R-:W-:-:S06]  /*a660*/  UISETP.NE.AND UP0, UPT, UR5, URZ, UPT ;  /* 0x000000ff0500728c */ /* 0x002fcc000bf05270 */
[----:B------:R-:W-:-:S13]  /*a670*/  PLOP3.LUT P0, PT, PT, PT, UP0, 0x80, 0x8 ;  /* 0x000000000008781c */ /* 0x000fda0003f0f008 */
.L_x_1215:
[----:B------:R-:W-:Y:S01]  /*a680*/  IMAD R43, R41, 0xa0, RZ ;  /* 0x000000a0292b7824 */ /* 0x000fe200078e02ff */
[----:B------:R-:W-:-:S03]  /*a690*/  ISETP.NE.AND P5, PT, R16, RZ, PT ;  /* 0x000000ff1000720c */ /* 0x000fc60003fa5270 */
[----:B------:R-:W-:-:S06]  /*a6a0*/  IMAD.WIDE.U32 R8, R43, 0x2, R20 ;  /* 0x000000022b087825 */ /* 0x000fcc00078e0014 */
[----:B------:R-:W5:Y:S01]  /*a6b0*/  LDG.E.128 R8, desc[UR36][R8.64] ;  /* 0x0000002408087981 */ /* 0x000f62000c1e1d00 */
[----:B------:R-:W-:Y:S04]  /*a6c0*/  BSSY.RECONVERGENT B2, `(.L_x_1210) ;  /* 0x0000014000027945 */ /* 0x000fe80003800200 */
[----:B------:R-:W-:Y:S05]  /*a6d0*/  @P0 BRA `(.L_x_1211) ;  /* 0x0000000000480947 */ /* 0x000fea0003800000 */
[----:B------:R-:W-:Y:S01]  /*a6e0*/  VOTEU.ANY UP0, P5 ;  /* 0x0000000000ff7886 */ /* 0x000fe20002800100 */
[----:B------:R-:W-:Y:S01]  /*a6f0*/  PLOP3.LUT P0, PT, PT, PT, UP0, 0x80, 0x8 ;  /* 0x000000000008781c */ /* 0x000fe20003f0f008 */
[----:B------:R-:W1:-:S12]  /*a700*/  LDS.128 R12, [R34] ;  /* 0x00000000220c7984 */ /* 0x000e580000000c00 */
        /* <DEDUP_REMOVED lines=15> */
.L_x_1211:
[----:B------:R-:W-:Y:S05]  /*a800*/  BSYNC.RECONVERGENT B2 ;  /* 0x0000000000027941 */ /* 0x000fea0003800200 */
.L_x_1210:
[C---:B------:R-:W-:Y:S01]  /*a810*/  IADD3 R51, PT, PT, R43.reuse, 0x140, RZ ;  /* 0x000001402b337810 */ /* 0x040fe20007ffe0ff */
[----:B------:R-:W-:Y:S01]  /*a820*/  UISETP.NE.AND UP0, UPT, UR12, URZ, UPT ;  /* 0x000000ff0c00728c */ /* 0x000fe2000bf05270 */
[C---:B------:R-:W-:Y:S01]  /*a830*/  VIADD R55, R43.reuse, 0x280 ;  /* 0x000002802b377836 */ /* 0x040fe20000000000 */
[----:B------:R-:W-:Y:S02]  /*a840*/  IADD3 R43, PT, PT, R43, 0x3c0, RZ ;  /* 0x000003c02b2b7810 */ /* 0x000fe40007ffe0ff */
[--C-:B-1----:R-:W-:Y:S02]  /*a850*/  IMAD.WIDE.U32 R12, R51, 0x2, R20.reuse ;  /* 0x00000002330c7825 */ /* 0x102fe400078e0014 */
[----:B------:R-:W-:Y:S02]  /*a860*/  PLOP3.LUT P0, PT, PT, PT, UP0, 0x80, 0x8 ;  /* 0x000000000008781c */ /* 0x000fe40003f0f008 */
[--C-:B------:R-:W-:Y:S02]  /*a870*/  IMAD.WIDE.U32 R48, R55, 0x2, R20.reuse ;  /* 0x0000000237307825 */ /* 0x100fe400078e0014 */
[----:B------:R-:W5:Y:S02]  /*a880*/  LDG.E.128 R12, desc[UR36][R12.64] ;  /* 0x000000240c0c7981 */ /* 0x000f64000c1e1d00 */
[----:B------:R-:W-:-:S07]  /*a890*/  IMAD.WIDE.U32 R52, R43, 0x2, R20 ;  /* 0x000000022b347825 */ /* 0x000fce00078e0014 */
        /* <DEDUP_REMOVED lines=16> */
[----:B------:R-:W-:-:S02]  /*a9a0*/  @P4 HFMA2 R15, R15, R31, -RZ ;  /* 0x0000001f0f0f4231 */ /* 0x000fc400001000ff */
[----:B------:R-:W-:-:S05]  /*a9b0*/  IMAD.WIDE.U32 R28, R51, 0x2, R18 ;  /* 0x00000002331c7825 */ /* 0x000fca00078e0012 */
[----:B------:R1:W-:Y:S02]  /*a9c0*/  STG.E.128 desc[UR36][R28.64], R12 ;  /* 0x0000000c1c007986 */ /* 0x0003e4000c101d24 */
.L_x_1212:
[----:B-1----:R1:W5:Y:S01]  /*a9d0*/  LDG.E.128 R28, desc[UR36][R48.64] ;  /* 0x00000024301c7981 */ /* 0x002362000c1e1d00 */
        /* <DEDUP_REMOVED lines=9> */
[----:B-1---5:R-:W-:Y:S02]  /*aa70*/  HADD2 R28, R28, R48 ;  /* 0x000000301c1c7230 */ /* 0x022fe40000000000 */
[----:B------:R-:W-:-:S02]  /*aa80*/  HFMA2 R29, R29, 1, 1, R49 ;  /* 0x3c003c001d1d7831 */ /* 0x000fc40000000031 */
[----:B------:R-:W-:Y:S02]  /*aa90*/  HADD2 R30, R30, R50 ;  /* 0x000000321e1e7230 */ /* 0x000fe40000000000 */
[----:B------:R-:W-:Y:S02]  /*aaa0*/  HFMA2 R31, R31, 1, 1, R51 ;  /* 0x3c003c001f1f7831 */ /* 0x000fe40000000033 */
[----:B--2---:R-:W-:Y:S02]  /*aab0*/  @P1 HMUL2 R28, R28, R44 ;  /* 0x0000002c1c1c1232 */ /* 0x004fe40000000000 */
[----:B------:R-:W-:Y:S02]  /*aac0*/  @P2 HFMA2 R29, R29, R45, -RZ ;  /* 0x0000002d1d1d2231 */ /* 0x000fe400001000ff */
[----:B------:R-:W-:Y:S02]  /*aad0*/  @P3 HMUL2 R30, R30, R46 ;  /* 0x0000002e1e1e3232 */ /* 0x000fe40000000000 */
[----:B------:R-:W-:-:S02]  /*aae0*/  @P4 HFMA2 R31, R31, R47, -RZ ;  /* 0x0000002f1f1f4231 */ /* 0x000fc400001000ff */
[----:B------:R-:W-:-:S05]  /*aaf0*/  IMAD.WIDE.U32 R44, R55, 0x2, R18 ;  /* 0x00000002372c7825 */ /* 0x000fca00078e0012 */
[----:B------:R2:W-:Y:S02]  /*ab00*/  STG.E.128 desc[UR36][R44.64], R28 ;  /* 0x0000001c2c007986 */ /* 0x0005e4000c101d24 */
.L_x_1213:
[----:B-1----:R-:W-:Y:S01]  /*ab10*/  VIADD R49, R41, -UR11 ;  /* 0x8000000b29317c36 */ /* 0x002fe20008000000 */
[----:B--2---:R1:W5:Y:S02]  /*ab20*/  LDG.E.128 R44, desc[UR36][R52.64] ;  /* 0x00000024342c7981 */ /* 0x004364000c1e1d00 */
[--C-:B-----5:R-:W-:Y:S02]  /*ab30*/  HADD2.F32 R51, -RZ, R9.reuse.H0_H0 ;  /* 0x20000009ff337230 */ /* 0x120fe40000004100 */
[----:B------:R-:W-:Y:S01]  /*ab40*/  HADD2.F32 R48, -RZ, R9.H1_H1 ;  /* 0x30000009ff307230 */ /* 0x000fe20000004100 */
[----:B------:R-:W-:Y:S01]  /*ab50*/  LEA R56, R49, R32, 0x1 ;  /* 0x0000002031387211 */ /* 0x000fe200078e08ff */
[--C-:B------:R-:W-:Y:S02]  /*ab60*/  HADD2.F32 R9, -RZ, R10.reuse.H0_H0 ;  /* 0x2000000aff097230 */ /* 0x100fe40000004100 */
[----:B------:R-:W-:Y:S02]  /*ab70*/  HADD2.F32 R10, -RZ, R10.H1_H1 ;  /* 0x3000000aff0a7230 */ /* 0x000fe40000004100 */
[----:B------:R-:W2:Y:S01]  /*ab80*/  LDS.U16 R42, [R56] ;  /* 0x00000000382a7984 */ /* 0x000ea20000000400 */
[----:B------:R-:W-:-:S02]  /*ab90*/  HADD2.F32 R50, -RZ, R11.H1_H1 ;  /* 0x3000000bff327230 */ /* 0x000fc40000004100 */
[----:B-1----:R-:W-:Y:S01]  /*aba0*/  HADD2.F32 R53, -RZ, R11.H0_H0 ;  /* 0x2000000bff357230 */ /* 0x002fe20000004100 */
[----:B------:R-:W1:Y:S01]  /*abb0*/  LDS.U16 R54, [R56+0x4] ;  /* 0x0000040038367984 */ /* 0x000e620000000400 */
[----:B------:R-:W-:-:S03]  /*abc0*/  HADD2.F32 R11, -RZ, R12.H1_H1 ;  /* 0x3000000cff0b7230 */ /* 0x000fc60000004100 */
[----:B------:R-:W4:Y:S01]  /*abd0*/  LDS.U16 R55, [R56+0x8] ;  /* 0x0000080038377984 */ /* 0x000f220000000400 */
[----:B--2---:R-:W-:Y:S02]  /*abe0*/  HADD2.F32 R49, -RZ, R42.H0_H0 ;  /* 0x2000002aff317230 */ /* 0x004fe40000004100 */
[--C-:B------:R-:W-:Y:S02]  /*abf0*/  HADD2.F32 R42, -RZ, R8.reuse.H0_H0 ;  /* 0x20000008ff2a7230 */ /* 0x100fe40000004100 */
[----:B------:R-:W-:Y:S02]  /*ac00*/  HADD2.F32 R8, -RZ, R8.H1_H1 ;  /* 0x30000008ff087230 */ /* 0x000fe40000004100 */
[C---:B------:R-:W-:Y:S01]  /*ac10*/  FFMA.FTZ R48, R49.reuse, R48, R23 ;  /* 0x0000003031307223 */ /* 0x040fe20000010017 */
[C---:B------:R-:W-:Y:S01]  /*ac20*/  FFMA.FTZ R10, R49.reuse, R10, R25 ;  /* 0x0000000a310a7223 */ /* 0x040fe20000010019 */
[----:B-1----:R-:W-:Y:S02]  /*ac30*/  HADD2.F32 R54, -RZ, R54.H0_H0 ;  /* 0x20000036ff367230 */ /* 0x002fe40000004100 */
[C---:B------:R-:W-:Y:S01]  /*ac40*/  FFMA.FTZ R50, R49.reuse, R50, R27 ;  /* 0x0000003231327223 */ /* 0x040fe2000001001b */
[----:B------:R-:W-:Y:S01]  /*ac50*/  FFMA.FTZ R8, R49, R8, R17 ;  /* 0x0000000831087223 */ /* 0x000fe20000010011 */
[----:B------:R-:W-:-:S02]  /*ac60*/  HADD2.F32 R17, -RZ, R13.H0_H0 ;  /* 0x2000000dff117230 */ /* 0x000fc40000004100 */
[C---:B------:R-:W-:Y:S01]  /*ac70*/  FFMA.FTZ R22, R49.reuse, R51, R22 ;  /* 0x0000003331167223 */ /* 0x040fe20000010016 */
[--C-:B------:R-:W-:Y:S02]  /*ac80*/  HADD2.F32 R23, -RZ, R14.reuse.H0_H0 ;  /* 0x2000000eff177230 */ /* 0x100fe40000004100 */
[C---:B------:R-:W-:Y:S01]  /*ac90*/  FFMA.FTZ R24, R49.reuse, R9, R24 ;  /* 0x0000000931187223 */ /* 0x040fe20000010018 */
[----:B------:R-:W-:Y:S02]  /*aca0*/  HADD2.F32 R25, -RZ, R14.H1_H1 ;  /* 0x3000000eff197230 */ /* 0x000fe40000004100 */
        /* <DEDUP_REMOVED lines=9> */
[C---:B------:R-:W-:Y:S01]  /*ad40*/  FFMA.FTZ R25, R54.reuse, R25, R10 ;  /* 0x0000001936197223 */ /* 0x040fe2000001000a */
[----:B------:R-:W-:Y:S02]  /*ad50*/  HADD2.F32 R8, -RZ, R28.H0_H0 ;  /* 0x2000001cff087230 */ /* 0x000fe40000004100 */
[----:B------:R-:W-:Y:S01]  /*ad60*/  FFMA.FTZ R36, R54, R9, R57 ;  /* 0x0000000936247223 */ /* 0x000fe20000010039 */
[----:B------:R-:W-:-:S02]  /*ad70*/  HADD2.F32 R14, -RZ, R30.H0_H0 ;  /* 0x2000001eff0e7230 */ /* 0x000fc40000004100 */
[C---:B------:R-:W-:Y:S01]  /*ad80*/  FFMA.FTZ R13, R54.reuse, R13, R48 ;  /* 0x0000000d360d7223 */ /* 0x040fe20000010030 */
[----:B----4-:R-:W-:Y:S02]  /*ad90*/  HADD2.F32 R55, -RZ, R55.H0_H0 ;  /* 0x20000037ff377230 */ /* 0x010fe40000004100 */
[C---:B------:R-:W-:Y:S01]  /*ada0*/  FFMA.FTZ R27, R54.reuse, R27, R26 ;  /* 0x0000001b361b7223 */ /* 0x040fe2000001001a */
[----:B------:R-:W-:Y:S02]  /*adb0*/  HADD2.F32 R28, -RZ, R28.H1_H1 ;  /* 0x3000001cff1c7230 */ /* 0x000fe40000004100 */
[----:B------:R-:W-:Y:S01]  /*adc0*/  FFMA.FTZ R15, R54, R15, R50 ;  /* 0x0000000f360f7223 */ /* 0x000fe20000010032 */
        /* <DEDUP_REMOVED lines=32> */
.L_x_1214:
[----:B-1----:R-:W1:Y:S01]  /*afd0*/  LDS.U16 R8, [R56+0xc] ;  /* 0x00000c0038087984 */ /* 0x002e620000000400 */
[----:B------:R-:W-:Y:S02]  /*afe0*/  VIADD R41, R41, 0x8 ;  /* 0x0000000829297836 */ /* 0x000fe40000000000 */
[--C-:B------:R-:W-:Y:S02]  /*aff0*/  HADD2.F32 R11, -RZ, R45.reuse.H0_H0 ;  /* 0x2000002dff0b7230 */ /* 0x100fe40000004100 */
[--C-:B------:R-:W-:Y:S01]  /*b000*/  HADD2.F32 R9, -RZ, R44.reuse.H0_H0 ;  /* 0x2000002cff097230 */ /* 0x100fe20000004100 */
[----:B------:R-:W-:Y:S01]  /*b010*/  ISETP.GE.AND P1, PT, R41, R40, PT ;  /* 0x000000282900720c */ /* 0x000fe20003f26270 */
[----:B------:R-:W-:Y:S02]  /*b020*/  HADD2.F32 R17, -RZ, R44.H1_H1 ;  /* 0x3000002cff117230 */ /* 0x000fe40000004100 */
[----:B------:R-:W-:Y:S02]  /*b030*/  HADD2.F32 R23, -RZ, R45.H1_H1 ;  /* 0x3000002dff177230 */ /* 0x000fe40000004100 */
[----:B------:R-:W-:-:S02]  /*b040*/  HADD2.F32 R13, -RZ, R46.H0_H0 ;  /* 0x2000002eff0d7230 */ /* 0x000fc40000004100 */
[----:B------:R-:W-:Y:S02]  /*b050*/  HADD2.F32 R25, -RZ, R46.H1_H1 ;  /* 0x3000002eff197230 */ /* 0x000fe40000004100 */
[--C-:B------:R-:W-:Y:S02]  /*b060*/  HADD2.F32 R15, -RZ, R47.reuse.H0_H0 ;  /* 0x2000002fff0f7230 */ /* 0x100fe40000004100 */
[----:B------:R-:W-:Y:S02]  /*b070*/  HADD2.F32 R27, -RZ, R47.H1_H1 ;  /* 0x3000002fff1b7230 */ /* 0x000fe40000004100 */
[----:B-1----:R-:W-:-:S05]  /*b080*/  HADD2.F32 R8, -RZ, R8.H0_H0 ;  /* 0x20000008ff087230 */ /* 0x002fca0000004100 */
        /* <DEDUP_REMOVED lines=9> */
.L_x_1205:
[----:B-1----:R-:W-:Y:S05]  /*b120*/  BSYNC.RECONVERGENT B1 ;  /* 0x0000000000017941 */ /* 0x002fea0003800200 */
.L_x_1204:
        /* <DEDUP_REMOVED lines=9> */
[----:B------:R-:W-:Y:S02]  /*b1c0*/  IADD3 R29, PT, PT, -R33, UR6, R8 ;  /* 0x00000006211d7c10 */ /* 0x000fe4000fffe108 */
[----:B------:R-:W-:Y:S02]  /*b1d0*/  MOV R8, R37 ;  /* 0x0000002500087202 */ /* 0x000fe40000000f00 */
[----:B------:R-:W-:Y:S01]  /*b1e0*/  LOP3.LUT P0, RZ, R29, 0x2, RZ, 0xc0, !PT ;  /* 0x000000021dff7812 */ /* 0x000fe2000780c0ff */
[----:B-1----:R-:W-:-:S06]  /*b1f0*/  UIMAD UR5, UR38, UR5, UR13 ;  /* 0x00000005260572a4 */ /* 0x002fcc000f8e020d */
[----:B------:R-:W-:-:S04]  /*b200*/  IMAD.U32 R9, RZ, RZ, UR5 ;  /* 0x00000005ff097e24 */ /* 0x000fc8000f8e00ff */
[----:B------:R-:W-:-:S04]  /*b210*/  IMAD R9, R9, 0xa0, R0 ;  /* 0x000000a009097824 */ /* 0x000fc800078e0200 */
        /* <DEDUP_REMOVED lines=30> */
[----:B------:R-:W-:-:S06]  /*b400*/  IMAD.WIDE.U32 R8, R9, 0x2, R20 ;  /* 0x0000000209087825 */ /* 0x000fcc00078e0014 */
[----:B------:R-:W5:Y:S01]  /*b410*/  LDG.E.128 R8, desc[UR36][R8.64] ;  /* 0x0000002408087981 */ /* 0x000f62000c1e1d00 */
[----:B------:R-:W-:Y:S01]  /*b420*/  LEA R14, R33, R32, 0x1 ;  /* 0x00000020210e7211 */ /* 0x000fe200078e08ff */
[----:B-1----:R-:W-:-:S05]  /*b430*/  UISETP.NE.AND UP0, UPT, UR5, URZ, UPT ;  /* 0x000000ff0500728c */ /* 0x002fca000bf05270 */
[----:B------:R-:W1:Y:S02]  /*b440*/  LDS.U16 R14, [R14] ;  /* 0x000000000e0e7984 */ /* 0x000e640000000400 */
[----:B-1----:R-:W-:Y:S02]  /*b450*/  HADD2.F32 R31, -RZ, R14.H0_H0 ;  /* 0x2000000eff1f7230 */ /* 0x002fe40000004100 */
[----:B------:R-:W-:Y:S05]  /*b460*/  BRA.U UP0, `(.L_x_1220) ;  /* 0x0000000100507547 */ /* 0x000fea000b800000 */
        /* <DEDUP_REMOVED lines=20> */
.L_x_1220:
[--C-:B-1---5:R-:W-:Y:S02]  /*b5b0*/  HADD2.F32 R14, -RZ, R8.reuse.H0_H0 ;  /* 0x20000008ff0e7230 */ /* 0x122fe40000004100 */
[--C-:B------:R-:W-:Y:S02]  /*b5c0*/  HADD2.F32 R15, -RZ, R9.reuse.H0_H0 ;  /* 0x20000009ff0f7230 */ /* 0x100fe40000004100 */
[----:B------:R-:W-:Y:S02]  /*b5d0*/  HADD2.F32 R30, -RZ, R9.H1_H1 ;  /* 0x30000009ff1e7230 */ /* 0x000fe40000004100 */
[C---:B------:R-:W-:Y:S01]  /*b5e0*/  FFMA.FTZ R36, R31.reuse, R14, R36 ;  /* 0x0000000e1f247223 */ /* 0x040fe20000010024 */
[----:B------:R-:W-:Y:S02]  /*b5f0*/  HADD2.F32 R8, -RZ, R8.H1_H1 ;  /* 0x30000008ff087230 */ /* 0x000fe40000004100 */
[----:B------:R-:W-:Y:S01]  /*b600*/  FFMA.FTZ R22, R31, R15, R22 ;  /* 0x0000000f1f167223 */ /* 0x000fe20000010016 */
[----:B------:R-:W-:-:S02]  /*b610*/  HADD2.F32 R9, -RZ, R10.H0_H0 ;  /* 0x2000000aff097230 */ /* 0x000fc40000004100 */
[C---:B------:R-:W-:Y:S01]  /*b620*/  FFMA.FTZ R23, R31.reuse, R30, R23 ;  /* 0x0000001e1f177223 */ /* 0x040fe20000010017 */
[----:B------:R-:W-:Y:S02]  /*b630*/  HADD2.F32 R10, -RZ, R10.H1_H1 ;  /* 0x3000000aff0a7230 */ /* 0x000fe40000004100 */
[C---:B------:R-:W-:Y:S01]  /*b640*/  FFMA.FTZ R17, R31.reuse, R8, R17 ;  /* 0x000000081f117223 */ /* 0x040fe20000010011 */
[--C-:B------:R-:W-:Y:S02]  /*b650*/  HADD2.F32 R37, -RZ, R11.reuse.H0_H0 ;  /* 0x2000000bff257230 */ /* 0x100fe40000004100 */
[C---:B------:R-:W-:Y:S01]  /*b660*/  FFMA.FTZ R24, R31.reuse, R9, R24 ;  /* 0x000000091f187223 */ /* 0x040fe20000010018 */
[----:B------:R-:W-:Y:S02]  /*b670*/  HADD2.F32 R38, -RZ, R11.H1_H1 ;  /* 0x3000000bff267230 */ /* 0x000fe40000004100 */
[----:B------:R-:W-:Y:S01]  /*b680*/  FFMA.FTZ R25, R31, R10, R25 ;  /* 0x0000000a1f197223 */ /* 0x000fe20000010019 */
[----:B------:R-:W-:-:S02]  /*b690*/  IMAD.MOV.U32 R8, RZ, RZ, R28 ;  /* 0x000000ffff087224 */ /* 0x000fc400078e001c */
[C---:B------:R-:W-:Y:S01]  /*b6a0*/  FFMA.FTZ R26, R31.reuse, R37, R26 ;  /* 0x000000251f1a7223 */ /* 0x040fe2000001001a */
[----:B------:R-:W-:-:S07]  /*b6b0*/  FFMA.FTZ R27, R31, R38, R27 ;  /* 0x000000261f1b7223 */ /* 0x000fce000001001b */
.L_x_1219:
[----:B------:R-:W-:Y:S05]  /*b6c0*/  BSYNC.RECONVERGENT B2 ;  /* 0x0000000000027941 */ /* 0x000fea0003800200 */
.L_x_1218:
[----:B------:R-:W-:-:S13]  /*b6d0*/  ISETP.GE.U32.AND P0, PT, R29, 0x2, PT ;  /* 0x000000021d00780c */ /* 0x000fda0003f06070 */
[----:B------:R-:W-:Y:S05]  /*b6e0*/  @!P0 BRA `(.L_x_1217) ;  /* 0x0000000800648947 */ /* 0x000fea0003800000 */
[C---:B------:R-:W-:Y:S01]  /*b6f0*/  LEA R9, R8.reuse, UR7, 0x1 ;  /* 0x0000000708097c11 */ /* 0x040fe2000f8e08ff */
[C---:B------:R-:W-:Y:S01]  /*b700*/  VIADD R28, R8.reuse, 0x2 ;  /* 0x00000002081c7836 */ /* 0x040fe20000000000 */
[----:B------:R-:W-:Y:S01]  /*b710*/  MOV R10, UR11 ;  /* 0x0000000b000a7c02 */ /* 0x000fe20008000f00 */
[----:B------:R-:W-:-:S04]  /*b720*/  IMAD R29, R8, 0xa0, RZ ;  /* 0x000000a0081d7824 */ /* 0x000fc800078e02ff */
[----:B------:R-:W-:-:S05]  /*b730*/  IMAD R10, R10, -0x2, R9 ;  /* 0xfffffffe0a0a7824 */ /* 0x000fca00078e0209 */
[----:B------:R-:W-:-:S07]  /*b740*/  IADD3 R35, PT, PT, R10, 0x4, R35 ;  /* 0x000000040a237810 */ /* 0x000fce0007ffe023 */
.L_x_1227:
        /* <DEDUP_REMOVED lines=13> */
[----:B------:R-:W2:Y:S04]  /*b820*/  LDS.U16 R14, [R35+-0x4] ;  /* 0xfffffc00230e7984 */ /* 0x000ea80000000400 */
[----:B------:R-:W4:Y:S02]  /*b830*/  F2I.FTZ.U32.TRUNC.NTZ R9, R15 ;  /* 0x0000000f00097305 */ /* 0x000f24000021f000 */
[----:B----4-:R-:W-:-:S05]  /*b840*/  IADD3 R8, PT, PT, RZ, -R9, RZ ;  /* 0x80000009ff087210 */ /* 0x010fca0007ffe0ff */
        /* <DEDUP_REMOVED lines=14> */
[----:B------:R-:W-:-:S06]  /*b930*/  IMAD.WIDE.U32 R8, R9, 0x2, R20 ;  /* 0x0000000209087825 */ /* 0x000fcc00078e0014 */
[----:B------:R-:W5:Y:S01]  /*b940*/  LDG.E.128 R8, desc[UR36][R8.64] ;  /* 0x0000002408087981 */ /* 0x000f62000c1e1d00 */
[----:B-1----:R-:W-:Y:S01]  /*b950*/  UISETP.NE.AND UP0, UPT, UR5, URZ, UPT ;  /* 0x000000ff0500728c */ /* 0x002fe2000bf05270 */
[----:B--2---:R-:W-:-:S08]  /*b960*/  HADD2.F32 R31, -RZ, R14.H0_H0 ;  /* 0x2000000eff1f7230 */ /* 0x004fd00000004100 */
[----:B------:R-:W-:Y:S05]  /*b970*/  BRA.U UP0, `(.L_x_1223) ;  /* 0x00000001004c7547 */ /* 0x000fea000b800000 */
        /* <DEDUP_REMOVED lines=19> */
.L_x_1223:
        /* <DEDUP_REMOVED lines=16> */
.L_x_1222:
[----:B------:R-:W-:Y:S05]  /*bbb0*/  BSYNC.RECONVERGENT B2 ;  /* 0x0000000000027941 */ /* 0x000fea0003800200 */
.L_x_1221:
        /* <DEDUP_REMOVED lines=10> */
[----:B--2---:R-:W-:-:S06]  /*bc60*/  VIADD R14, R10, 0xffffffe ;  /* 0x0ffffffe0a0e7836 */ /* 0x004fcc0000000000 */
[----:B------:R2:W4:Y:S02]  /*bc70*/  F2I.FTZ.U32.TRUNC.NTZ R9, R14 ;  /* 0x0000000e00097305 */ /* 0x000524000021f000 */
[----:B--2---:R-:W2:Y:S01]  /*bc80*/  LDS.U16 R14, [R35] ;  /* 0x00000000230e7984 */ /* 0x004ea20000000400 */
        /* <DEDUP_REMOVED lines=40> */
.L_x_1226:
        /* <DEDUP_REMOVED lines=16> */
.L_x_1225:
[----:B------:R-:W-:Y:S05]  /*c010*/  BSYNC.RECONVERGENT B2 ;  /* 0x0000000000027941 */ /* 0x000fea0003800200 */
.L_x_1224:
[C---:B------:R-:W-:Y:S01]  /*c020*/  IADD3 R8, PT, PT, R28.reuse, 0x2, RZ ;  /* 0x000000021c087810 */ /* 0x040fe20007ffe0ff */
[----:B------:R-:W-:Y:S01]  /*c030*/  VIADD R28, R28, 0x4 ;  /* 0x000000041c1c7836 */ /* 0x000fe20000000000 */
[----:B------:R-:W-:Y:S01]  /*c040*/  IADD3 R29, PT, PT, R29, 0x280, RZ ;  /* 0x000002801d1d7810 */ /* 0x000fe20007ffe0ff */
[----:B------:R-:W-:Y:S01]  /*c050*/  VIADD R35, R35, 0x8 ;  /* 0x0000000823237836 */ /* 0x000fe20000000000 */
[----:B------:R-:W-:-:S13]  /*c060*/  ISETP.GE.AND P0, PT, R8, UR14, PT ;  /* 0x0000000e08007c0c */ /* 0x000fda000bf06270 */
[----:B------:R-:W-:Y:S05]  /*c070*/  @!P0 BRA `(.L_x_1227) ;  /* 0xfffffff400b48947 */ /* 0x000fea000383ffff */
.L_x_1217:
[----:B------:R-:W-:Y:S05]  /*c080*/  BSYNC.RECONVERGENT B1 ;  /* 0x0000000000017941 */ /* 0x000fea0003800200 */
.L_x_1216:
[----:B------:R-:W-:-:S13]  /*c090*/  ISETP.NE.AND P0, PT, R33, UR4, PT ;  /* 0x0000000421007c0c */ /* 0x000fda000bf05270 */
[----:B------:R-:W-:Y:S05]  /*c0a0*/  @P0 BRA `(.L_x_1203) ;  /* 0x0000000000d40947 */ /* 0x000fea0003800000 */
[----:B------:R-:W-:Y:S02]  /*c0b0*/  UMOV UR5, 0xa0 ;  /* 0x000000a000057882 */ /* 0x000fe40000000000 */
[----:B------:R-:W-:-:S06]  /*c0c0*/  UIMAD UR5, UR44, UR5, -0xa0 ;  /* 0xffffff602c0574a4 */ /* 0x000fcc000f8e0205 */
[----:B------:R-:W-:-:S05]  /*c0d0*/  MOV R9, UR5 ;  /* 0x0000000500097c02 */ /* 0x000fca0008000f00 */
[----:B------:R-:W-:-:S06]  /*c0e0*/  IMAD.WIDE R8, R9, 0x2, R18 ;  /* 0x0000000209087825 */ /* 0x000fcc00078e0212 */
[----:B------:R-:W5:Y:S01]  /*c0f0*/  LDG.E.128 R8, desc[UR36][R8.64] ;  /* 0x0000002408087981 */ /* 0x000f62000c1e1d00 */
[----:B------:R-:W-:-:S06]  /*c100*/  UIADD3 UR5, UPT, UPT, UR44, -UR11, URZ ;  /* 0x8000000b2c057290 */ /* 0x000fcc000fffe0ff */
[----:B------:R-:W-:-:S05]  /*c110*/  IMAD.U32 R13, RZ, RZ, UR5 ;  /* 0x00000005ff0d7e24 */ /* 0x000fca000f8e00ff */
[----:B------:R-:W-:Y:S01]  /*c120*/  LEA R32, R13, R32, 0x1 ;  /* 0x000000200d207211 */ /* 0x000fe200078e08ff */
[----:B------:R-:W1:Y:S05]  /*c130*/  LDCU UR5, c[0x0][0x40c] ;  /* 0x00008180ff0577ac */ /* 0x000e6a0008000800 */
[----:B------:R-:W2:Y:S01]  /*c140*/  LDS.U16 R32, [R32+-0x2] ;  /* 0xfffffe0020207984 */ /* 0x000ea20000000400 */
[----:B-1----:R-:W-:Y:S01]  /*c150*/  UISETP.NE.AND UP0, UPT, UR5, URZ, UPT ;  /* 0x000000ff0500728c */ /* 0x002fe2000bf05270 */
[----:B--2---:R-:W-:-:S08]  /*c160*/  HADD2.F32 R21, -RZ, R32.H0_H0 ;  /* 0x20000020ff157230 */ /* 0x004fd00000004100 */
[----:B------:R-:W-:Y:S05]  /*c170*/  BRA.U UP0, `(.L_x_1228) ;  /* 0x0000000100607547 */ /* 0x000fea000b800000 */
[----:B------:R-:W1:Y:S02]  /*c180*/  LDCU.64 UR8, c[0x0][0x460] ;  /* 0x00008c00ff0877ac */ /* 0x000e640008000a00 */
[----:B-1----:R-:W-:-:S04]  /*c190*/  ISETP.NE.U32.AND P0, PT, RZ, UR8, PT ;  /* 0x00000008ff007c0c */ /* 0x002fc8000bf05070 */
[----:B------:R-:W-:-:S13]  /*c1a0*/  ISETP.NE.AND.EX P0, PT, RZ, UR9, PT, P0 ;  /* 0x00000009ff007c0c */ /* 0x000fda000bf05300 */
[----:B------:R-:W-:Y:S01]  /*c1b0*/  VOTEU.ANY UP0, P0 ;  /* 0x0000000000ff7886 */ /* 0x000fe20000000100 */
[----:B------:R-:W-:-:S04]  /*c1c0*/  PLOP3.LUT P0, PT, PT, PT, UP0, 0x80, 0x8 ;  /* 0x000000000008781c */ /* 0x000fc80003f0f008 */
[----:B------:R-:W1:Y:S09]  /*c1d0*/  @UP0 LDCU UR5, c[0x0][0x3f8] ;  /* 0x00007f00ff0507ac */ /* 0x000e720008000800 */
[----:B------:R-:W2:Y:S01]  /*c1e0*/  @P0 LDC.64 R12, c[0x0][0x458] ;  /* 0x00011600ff0c0b82 */ /* 0x000ea20000000a00 */
[----:B-1----:R-:W-:-:S06]  /*c1f0*/  @UP0 UIMAD UR5, UR38, UR5, UR13 ;  /* 0x00000005260502a4 */ /* 0x002fcc000f8e020d */
[----:B------:R-:W-:-:S04]  /*c200*/  IMAD.U32 R15, RZ, RZ, UR5 ;  /* 0x00000005ff0f7e24 */ /* 0x000fc8000f8e00ff */
[----:B------:R-:W-:-:S04]  /*c210*/  @P0 IMAD R15, R15, 0xa0, R0 ;  /* 0x000000a00f0f0824 */ /* 0x000fc800078e0200 */
[----:B--2---:R-:W-:-:S06]  /*c220*/  @P0 IMAD.WIDE R12, R15, 0x2, R12 ;  /* 0x000000020f0c0825 */ /* 0x004fcc00078e020c */
        /* <DEDUP_REMOVED lines=13> */
.L_x_1228:
[----:B0----5:R-:W-:Y:S02]  /*c300*/  HADD2.F32 R4, -RZ, R8.H0_H0 ;  /* 0x20000008ff047230 */ /* 0x021fe40000004100 */
[--C-:B------:R-:W-:Y:S02]  /*c310*/  HADD2.F32 R5, -RZ, R9.reuse.H0_H0 ;  /* 0x20000009ff057230 */ /* 0x100fe40000004100 */
[----:B------:R-:W-:Y:S02]  /*c320*/  HADD2.F32 R6, -RZ, R9.H1_H1 ;  /* 0x30000009ff067230 */ /* 0x000fe40000004100 */
[C---:B------:R-:W-:Y:S01]  /*c330*/  FFMA.FTZ R36, R21.reuse, R4, R36 ;  /* 0x0000000415247223 */ /* 0x040fe20000010024 */
[----:B------:R-:W-:Y:S02]  /*c340*/  HADD2.F32 R7, -RZ, R10.H0_H0 ;  /* 0x2000000aff077230 */ /* 0x000fe40000004100 */
[----:B------:R-:W-:Y:S01]  /*c350*/  FFMA.FTZ R22, R21, R5, R22 ;  /* 0x0000000515167223 */ /* 0x000fe20000010016 */
[----:B-1----:R-:W-:-:S02]  /*c360*/  HADD2.F32 R8, -RZ, R8.H1_H1 ;  /* 0x30000008ff087230 */ /* 0x002fc40000004100 */
        /* <DEDUP_REMOVED lines=9> */
.L_x_1203:
[----:B-1----:R-:W-:Y:S05]  /*c400*/  BSYNC.RECONVERGENT B0 ;  /* 0x0000000000007941 */ /* 0x002fea0003800200 */
.L_x_1202:
[----:B------:R-:W-:Y:S01]  /*c410*/  BAR.SYNC.DEFER_BLOCKING 0x0 ;  /* 0x0000000000007b1d */ /* 0x000fe20000010000 */
[----:B------:R-:W-:-:S13]  /*c420*/  ISETP.GT.U32.AND P0, PT, R0, 0x9f, PT ;  /* 0x0000009f0000780c */ /* 0x000fda0003f04070 */
[----:B------:R-:W-:Y:S05]  /*c430*/  @P0 EXIT ;  /* 0x000000000000094d */ /* 0x000fea0003800000 */
[----:B------:R-:W1:Y:S01]  /*c440*/  S2UR UR5, SR_CgaCtaId ;  /* 0x00000000000579c3 */ /* 0x000e620000008800 */
[C---:B0-----:R-:W-:Y:S01]  /*c450*/  LOP3.LUT R4, R2.reuse, 0x3e0, RZ, 0xc0, !PT ;  /* 0x000003e002047812 */ /* 0x041fe200078ec0ff */
[----:B------:R-:W-:Y:S01]  /*c460*/  UMOV UR4, 0x400 ;  /* 0x0000040000047882 */ /* 0x000fe20000000000 */
[----:B------:R-:W-:Y:S01]  /*c470*/  ISETP.GT.U32.AND P1, PT, R2, 0x1f, PT ;  /* 0x0000001f0200780c */ /* 0x000fe20003f24070 */
[----:B------:R-:W-:Y:S01]  /*c480*/  UIADD3 UR4, UPT, UPT, UR4, 0x410, URZ ;  /* 0x0000041004047890 */ /* 0x000fe2000fffe0ff */
[----:B------:R-:W-:Y:S01]  /*c490*/  ISETP.NE.AND P0, PT, R4, 0x20, PT ;  /* 0x000000200400780c */ /* 0x000fe20003f05270 */
[----:B------:R-:W-:Y:S02]  /*c4a0*/  BSSY.RECONVERGENT B0, `(.L_x_1229) ;  /* 0x0000009000007945 */ /* 0x000fe40003800200 */
        /* <DEDUP_REMOVED lines=8> */
.L_x_1230:
[----:B------:R-:W-:Y:S05]  /*c530*/  BSYNC.RECONVERGENT B0 ;  /* 0x0000000000007941 */ /* 0x000fea0003800200 */
.L_x_1229:
        /* <DEDUP_REMOVED lines=20> */
.L_x_1232:
[----:B------:R-:W-:Y:S05]  /*c680*/  BSYNC.RECONVERGENT B0 ;  /* 0x0000000000007941 */ /* 0x000fea0003800200 */
.L_x_1231:
[----:B------:R-:W-:Y:S06]  /*c690*/  BAR.SYNC.DEFER_BLOCKING 0x0 ;  /* 0x0000000000007b1d */ /* 0x000fec0000010000 */
[----:B------:R-:W-:Y:S05]  /*c6a0*/  @P1 EXIT ;  /* 0x000000000000194d */ /* 0x000fea0003800000 */
[----:B------:R-:W1:Y:S02]  /*c6b0*/  LDCU UR4, c[0x0][0x478] ;  /* 0x00008f00ff0477ac */ /* 0x000e640008000800 */
[----:B-1----:R-:W-:-:S09]  /*c6c0*/  UISETP.NE.AND UP0, UPT, UR4, 0x2, UPT ;  /* 0x000000020400788c */ /* 0x002fd2000bf05270 */
[----:B------:R-:W-:Y:S05]  /*c6d0*/  BRA.U UP0, `(.L_x_1233) ;  /* 0x0000000100e07547 */ /* 0x000fea000b800000 */
[----:B0-----:R-:W0:Y:S01]  /*c6e0*/  LDC.64 R4, c[0x0][0x470] ;  /* 0x00011c00ff047b82 */ /* 0x001e220000000a00 */
[----:B------:R-:W-:Y:S01]  /*c6f0*/  IADD3 R9, PT, PT, R3, R0, RZ ;  /* 0x0000000003097210 */ /* 0x000fe20007ffe0ff */
[----:B------:R-:W1:Y:S01]  /*c700*/  LDCU.64 UR4, c[0x0][0x380] ;  /* 0x00007000ff0477ac */ /* 0x000e620008000a00 */
[----:B0-----:R-:W2:Y:S02]  /*c710*/  LDG.E R4, desc[UR36][R4.64] ;  /* 0x0000002404047981 */ /* 0x001ea4000c1e1900 */
[----:B-1----:R-:W-:-:S04]  /*c720*/  IADD3 R8, P0, PT, R9, UR4, RZ ;  /* 0x0000000409087c10 */ /* 0x002fc8000ff1e0ff */
[----:B------:R-:W-:Y:S01]  /*c730*/  LEA.HI.X.SX32 R9, R9, UR5, 0x1, P0 ;  /* 0x0000000509097c11 */ /* 0x000fe200080f0eff */
[C---:B--2---:R-:W-:Y:S01]  /*c740*/  FMUL.FTZ R26, R4.reuse, R26 ;  /* 0x0000001a041a7220 */ /* 0x044fe20000410000 */
        /* <DEDUP_REMOVED lines=14> */
[----:B------:R-:W-:Y:S01]  /*c830*/  IMAD.U32 R5, R2, 0x10000, RZ ;  /* 0x0001000002057824 */ /* 0x000fe200078e00ff */
[----:B------:R-:W-:-:S04]  /*c840*/  PRMT R0, R25, 0x7710, RZ ;  /* 0x0000771019007816 */ /* 0x000fc800000000ff */
[----:B------:R-:W-:Y:S02]  /*c850*/  LOP3.LUT R5, R5, 0xff0000, RZ, 0xc0, !PT ;  /* 0x00ff000005057812 */ /* 0x000fe400078ec0ff */
[----:B------:R-:W2:Y:S01]  /*c860*/  F2I.S8.NTZ R22, R22 ;  /* 0x0000001600167305 */ /* 0x000ea20000202100 */
[----:B0-----:R-:W-:Y:S01]  /*c870*/  PRMT R6, R27, 0x8880, RZ ;  /* 0x000088801b067816 */ /* 0x001fe200000000ff */
[----:B------:R-:W-:-:S03]  /*c880*/  IMAD.SHL.U32 R0, R0, 0x100, RZ ;  /* 0x0000010000007824 */ /* 0x000fc600078e00ff */
[----:B------:R-:W-:Y:S02]  /*c890*/  PRMT R2, R6, 0x7710, RZ ;  /* 0x0000771006027816 */ /* 0x000fe400000000ff */
[----:B-1----:R-:W-:Y:S01]  /*c8a0*/  PRMT R17, R17, 0x8880, RZ ;  /* 0x0000888011117816 */ /* 0x002fe200000000ff */
[----:B------:R-:W0:Y:S01]  /*c8b0*/  F2I.S8.NTZ R23, R23 ;  /* 0x0000001700177305 */ /* 0x000e220000202100 */
[----:B------:R-:W-:-:S04]  /*c8c0*/  PRMT R13, R5, 0x4210, R2 ;  /* 0x00004210050d7816 */ /* 0x000fc80000000002 */
[----:B------:R-:W-:Y:S02]  /*c8d0*/  LOP3.LUT R13, R13, 0xff00, R0, 0xf8, !PT ;  /* 0x0000ff000d0d7812 */ /* 0x000fe400078ef800 */
[----:B--2---:R-:W-:Y:S01]  /*c8e0*/  PRMT R2, R22, 0x8880, RZ ;  /* 0x0000888016027816 */ /* 0x004fe200000000ff */
[----:B------:R-:W1:Y:S01]  /*c8f0*/  F2I.S8.NTZ R24, R24 ;  /* 0x0000001800187305 */ /* 0x000e620000202100 */
[----:B------:R-:W-:Y:S02]  /*c900*/  PRMT R0, R17, 0x7710, RZ ;  /* 0x0000771011007816 */ /* 0x000fe400000000ff */
[----:B------:R-:W-:Y:S02]  /*c910*/  PRMT R2, R2, 0x7710, RZ ;  /* 0x0000771002027816 */ /* 0x000fe400000000ff */
[----:B------:R-:W-:Y:S02]  /*c920*/  LOP3.LUT R6, R0, 0xff, RZ, 0xc0, !PT ;  /* 0x000000ff00067812 */ /* 0x000fe400078ec0ff */
[----:B0-----:R-:W-:Y:S01]  /*c930*/  PRMT R3, R23, 0x8880, RZ ;  /* 0x0000888017037816 */ /* 0x001fe200000000ff */
[----:B------:R-:W0:Y:S01]  /*c940*/  F2I.S8.NTZ R4, R4 ;  /* 0x0000000400047305 */ /* 0x000e220000202100 */
[----:B------:R-:W-:Y:S01]  /*c950*/  LOP3.LUT R5, R2, 0xff, RZ, 0xc0, !PT ;  /* 0x000000ff02057812 */ /* 0x000fe200078ec0ff */
[----:B------:R-:W-:Y:S01]  /*c960*/  IMAD.WIDE.U32 R6, R6, 0x100, RZ ;  /* 0x0000010006067825 */ /* 0x000fe200078e00ff */
[----:B------:R-:W-:-:S02]  /*c970*/  PRMT R3, R3, 0x7710, RZ ;  /* 0x0000771003037816 */ /* 0x000fc400000000ff */
[----:B-1----:R-:W-:Y:S02]  /*c980*/  PRMT R24, R24, 0x8880, RZ ;  /* 0x0000888018187816 */ /* 0x002fe400000000ff */
[----:B------:R-:W-:Y:S02]  /*c990*/  LOP3.LUT R3, R3, 0xff, RZ, 0xc0, !PT ;  /* 0x000000ff03037812 */ /* 0x000fe400078ec0ff */
[----:B------:R-:W-:-:S03]  /*c9a0*/  PRMT R0, R24, 0x7710, RZ ;  /* 0x0000771018007816 */ /* 0x000fc600000000ff */
[----:B------:R-:W-:Y:S01]  /*c9b0*/  IMAD.WIDE.U32 R2, R3, 0x1000000, RZ ;  /* 0x0100000003027825 */ /* 0x000fe200078e00ff */
[----:B0-----:R-:W-:Y:S02]  /*c9c0*/  PRMT R10, R4, 0x8880, RZ ;  /* 0x00008880040a7816 */ /* 0x001fe400000000ff */
[----:B------:R-:W-:Y:S01]  /*c9d0*/  LOP3.LUT R13, R13, 0xff, R0, 0xf8, !PT ;  /* 0x000000ff0d0d7812 */ /* 0x000fe200078ef800 */
[----:B------:R-:W-:Y:S01]  /*c9e0*/  IMAD.WIDE.U32 R4, R5, 0x10000, RZ ;  /* 0x0001000005047825 */ /* 0x000fe200078e00ff */
[----:B------:R-:W-:Y:S02]  /*c9f0*/  PRMT R0, R10, 0x7710, RZ ;  /* 0x000077100a007816 */ /* 0x000fe400000000ff */
[----:B------:R-:W-:Y:S02]  /*ca00*/  LOP3.LUT R11, R6, R2, R4, 0xfe, !PT ;  /* 0x00000002060b7212 */ /* 0x000fe400078efe04 */
[----:B------:R-:W-:Y:S02]  /*ca10*/  LOP3.LUT R3, R5, R13, R3, 0xfe, !PT ;  /* 0x0000000d05037212 */ /* 0x000fe400078efe03 */
[----:B------:R-:W-:-:S02]  /*ca20*/  LOP3.LUT R2, R11, 0xff, R0, 0xf8, !PT ;  /* 0x000000ff0b027812 */ /* 0x000fc400078ef800 */
[----:B------:R-:W-:-:S05]  /*ca30*/  LOP3.LUT R3, R3, R7, RZ, 0xfc, !PT ;  /* 0x0000000703037212 */ /* 0x000fca00078efcff */
[----:B------:R-:W-:Y:S01]  /*ca40*/  STG.E.64 desc[UR36][R8.64], R2 ;  /* 0x0000000208007986 */ /* 0x000fe2000c101b24 */
[----:B------:R-:W-:Y:S05]  /*ca50*/  EXIT ;  /* 0x000000000000794d */ /* 0x000fea0003800000 */
.L_x_1233:
[----:B0-----:R-:W0:Y:S01]  /*ca60*/  LDC.64 R4, c[0x0][0x380] ;  /* 0x0000e000ff047b82 */ /* 0x001e220000000a00 */
[----:B------:R-:W-:Y:S02]  /*ca70*/  IADD3 R3, PT, PT, R3, R0, RZ ;  /* 0x0000000003037210 */ /* 0x000fe40007ffe0ff */
[----:B------:R-:W-:Y:S02]  /*ca80*/  F2FP.F16.F32.PACK_AB R17, R17, R36 ;  /* 0x000000241111723e */ /* 0x000fe400000000ff */
[----:B------:R-:W-:Y:S02]  /*ca90*/  F2FP.F16.F32.PACK_AB R23, R23, R22 ;  /* 0x000000161717723e */ /* 0x000fe400000000ff */
[----:B------:R-:W-:Y:S02]  /*caa0*/  F2FP.F16.F32.PACK_AB R25, R25, R24 ;  /* 0x000000181919723e */ /* 0x000fe400000000ff */
[----:B------:R-:W-:Y:S01]  /*cab0*/  F2FP.F16.F32.PACK_AB R27, R27, R26 ;  /* 0x0000001a1b1b723e */ /* 0x000fe200000000ff */
[----:B0-----:R-:W-:-:S05]  /*cac0*/  IMAD.WIDE R2, R3, 0x2, R4 ;  /* 0x0000000203027825 */ /* 0x001fca00078e0204 */
[----:B------:R-:W-:Y:S04]  /*cad0*/  STG.E desc[UR36][R2.64], R17 ;  /* 0x0000001102007986 */ /* 0x000fe8000c101924 */
[----:B------:R-:W-:Y:S04]  /*cae0*/  STG.E desc[UR36][R2.64+0x4], R23 ;  /* 0x0000041702007986 */ /* 0x000fe8000c101924 */
[----:B------:R-:W-:Y:S04]  /*caf0*/  STG.E desc[UR36][R2.64+0x8], R25 ;  /* 0x0000081902007986 */ /* 0x000fe8000c101924 */
[----:B------:R-:W-:Y:S01]  /*cb00*/  STG.E desc[UR36][R2.64+0xc], R27 ;  /* 0x00000c1b02007986 */ /* 0x000fe2000c101924 */
[----:B------:R-:W-:Y:S05]  /*cb10*/  EXIT ;  /* 0x000000000000794d */ /* 0x000fea0003800000 */
.L_x_1043:
[----:B------:R-:W-:Y:S01]  /*cb20*/  IMAD.MOV.U32 R12, RZ, RZ, 0x10 ;  /* 0x00000010ff0c7424 */ /* 0x000fe200078e00ff */
[----:B------:R-:W-:Y:S01]  /*cb30*/  MOV R11, 0x1f ;  /* 0x0000001f000b7802 */ /* 0x000fe20000000f00 */
[----:B------:R-:W-:-:S07]  /*cb40*/  IMAD.MOV.U32 R15, RZ, RZ, -0x1 ;  /* 0xffffffffff0f7424 */ /* 0x000fce00078e00ff */
[----:B0-----:R-:W-:Y:S05]  /*cb50*/  WARPSYNC.COLLECTIVE R15, `(.L_x_1234) ;  /* 0x000000000f087348 */ /* 0x001fea0003c00000 */
[----:B------:R1:W2:Y:S02]  /*cb60*/  SHFL.BFLY P6, R14, R13, R12, R11 ;  /* 0x0c00000c0d0e7389 */ /* 0x0002a400000c000b */
[----:B012---:R-:W-:Y:S05]  /*cb70*/  ENDCOLLECTIVE ;  /* 0x000000000000791b */ /* 0x007fea0003800000 */
.L_x_1234:
[----:B------:R-:W-:Y:S02]  /*cb80*/  IMAD.MOV.U32 R12, RZ, RZ, 0x8 ;  /* 0x00000008ff0c7424 */ /* 0x000fe400078e00ff */
[----:B------:R-:W-:-:S05]  /*cb90*/  FADD.FTZ R0, R13, R14 ;  /* 0x0000000e0d007221 */ /* 0x000fca0000010000 */
[----:B------:R-:W-:-:S07]  /*cba0*/  MOV R13, R0 ;  /* 0x00000000000d7202 */ /* 0x000fce0000000f00 */
[----:B------:R-:W-:Y:S05]  /*cbb0*/  WARPSYNC.COLLECTIVE R15, `(.L_x_1235) ;  /* 0x000000000f087348 */ /* 0x000fea0003c00000 */
[----:B------:R0:W1:Y:S02]  /*cbc0*/  SHFL.BFLY P6, R14, R13, R12, R11 ;  /* 0x0c00000c0d0e7389 */ /* 0x00006400000c000b */
[----:B01----:R-:W-:Y:S05]  /*cbd0*/  ENDCOLLECTIVE ;  /* 0x000000000000791b */ /* 0x003fea0003800000 */
.L_x_1235:
[----:B------:R-:W-:Y:S02]  /*cbe0*/  IMAD.MOV.U32 R12, RZ, RZ, 0x4 ;  /* 0x00000004ff0c7424 */ /* 0x000fe400078e00ff */
[----:B------:R-:W-:-:S05]  /*cbf0*/  FADD.FTZ R4, R0, R14 ;  /* 0x0000000e00047221 */ /* 0x000fca0000010000 */
[----:B------:R-:W-:-:S07]  /*cc00*/  MOV R13, R4 ;  /* 0x00000004000d7202 */ /* 0x000fce0000000f00 */
[----:B------:R-:W-:Y:S05]  /*cc10*/  WARPSYNC.COLLECTIVE R15, `(.L_x_1236) ;  /* 0x000000000f087348 */ /* 0x000fea0003c00000 */
[----:B------:R0:W1:Y:S02]  /*cc20*/  SHFL.BFLY P6, R14, R13, R12, R11 ;  /* 0x0c00000c0d0e7389 */ /* 0x00006400000c000b */
[----:B01----:R-:W-:Y:S05]  /*cc30*/  ENDCOLLECTIVE ;  /* 0x000000000000791b */ /* 0x003fea0003800000 */
.L_x_1236:
[----:B------:R-:W-:Y:S02]  /*cc40*/  IMAD.MOV.U32 R12, RZ, RZ, 0x2 ;  /* 0x00000002ff0c7424 */ /* 0x000fe400078e00ff */
[----:B------:R-:W-:-:S05]  /*cc50*/  FADD.FTZ R5, R4, R14 ;  /* 0x0000000e04057221 */ /* 0x000fca0000010000 */
[----:B------:R-:W-:-:S07]  /*cc60*/  MOV R13, R5 ;  /* 0x00000005000d7202 */ /* 0x000fce0000000f00 */
[----:B------:R-:W-:Y:S05]  /*cc70*/  WARPSYNC.COLLECTIVE R15, `(.L_x_1237) ;  /* 0x000000000f087348 */ /* 0x000fea0003c00000 */
[----:B------:R0:W1:Y:S02]  /*cc80*/  SHFL.BFLY P6, R14, R13, R12, R11 ;  /* 0x0c00000c0d0e7389 */ /* 0x00006400000c000b */
[----:B01----:R-:W-:Y:S05]  /*cc90*/  ENDCOLLECTIVE ;  /* 0x000000000000791b */ /* 0x003fea0003800000 */
.L_x_1237:
[----:B------:R-:W-:Y:S02]  /*cca0*/  IMAD.MOV.U32 R12, RZ, RZ, 0x1 ;  /* 0x00000001ff0c7424 */ /* 0x000fe400078e00ff */
[----:B------:R-:W-:-:S05]  /*ccb0*/  FADD.FTZ R6, R5, R14 ;  /* 0x0000000e05067221 */ /* 0x000fca0000010000 */
[----:B------:R-:W-:-:S07]  /*ccc0*/  MOV R13, R6 ;  /* 0x00000006000d7202 */ /* 0x000fce0000000f00 */
[----:B------:R-:W-:Y:S05]  /*ccd0*/  WARPSYNC.COLLECTIVE R15, `(.L_x_1238) ;  /* 0x000000000f087348 */ /* 0x000fea0003c00000 */
[----:B------:R0:W1:Y:S02]  /*cce0*/  SHFL.BFLY P6, R14, R13, R12, R11 ;  /* 0x0c00000c0d0e7389 */ /* 0x00006400000c000b */
[----:B01----:R-:W-:Y:S05]  /*ccf0*/  ENDCOLLECTIVE ;  /* 0x000000000000791b */ /* 0x003fea0003800000 */
.L_x_1238:
[----:B------:R-:W-:Y:S05]  /*cd00*/  BRA `(.L_x_1239) ;  /* 0xffffff6400147947 */ /* 0x000fea000383ffff */
.L_x_1172:
[----:B------:R-:W-:Y:S01]  /*cd10*/  BSSY B1, `(.L_x_1240) ;  /* 0x0000007000017945 */ /* 0x000fe20003800000 */
[----:B------:R-:W-:Y:S01]  /*cd20*/  MOV R12, 0x2 ;  /* 0x00000002000c7802 */ /* 0x000fe20000000f00 */
[----:B------:R-:W-:Y:S01]  /*cd30*/  IMAD.MOV.U32 R11, RZ, RZ, 0x1f ;  /* 0x0000001fff0b7424 */ /* 0x000fe200078e00ff */
[----:B-123--:R-:W-:-:S07]  /*cd40*/  MOV R15, 0xffffffff ;  /* 0xffffffff000f7802 */ /* 0x00efce0000000f00 */
[----:B------:R-:W-:Y:S05]  /*cd50*/  WARPSYNC.COLLECTIVE R15, `(.L_x_1241) ;  /* 0x000000000f087348 */ /* 0x000fea0003c00000 */
[----:B------:R0:W1:Y:S02]  /*cd60*/  SHFL.BFLY P6, R14, R13, R12, R11 ;  /* 0x0c00000c0d0e7389 */ /* 0x00006400000c000b */
[----:B01----:R-:W-:Y:S05]  /*cd70*/  ENDCOLLECTIVE ;  /* 0x000000000000791b */ /* 0x003fea0003800000 */
.L_x_1241:
[----:B------:R-:W-:Y:S05]  /*cd80*/  BSYNC B1 ;  /* 0x0000000000017941 */ /* 0x000fea0003800000 */
.L_x_1240:
[----:B------:R-:W-:Y:S01]  /*cd90*/  FADD.FTZ R13, R13, R14 ;  /* 0x0000000e0d0d7221 */ /* 0x000fe20000010000 */
[----:B------:R-:W-:Y:S02]  /*cda0*/  IMAD.MOV.U32 R12, RZ, RZ, 0x1 ;  /* 0x00000001ff0c7424 */ /* 0x000fe400078e00ff */
[----:B------:R-:W-:Y:S02]  /*cdb0*/  HFMA2 R11, -RZ, RZ, 0, 1.847743988037109375e-06 ;  /* 0x0000001fff0b7431 */ /* 0x000fe400000001ff */
[----:B------:R-:W-:-:S07]  /*cdc0*/  IMAD.MOV.U32 R15, RZ, RZ, -0x1 ;  /* 0xffffffffff0f7424 */ /* 0x000fce00078e00ff */
[----:B------:R-:W-:Y:S05]  /*cdd0*/  WARPSYNC.COLLECTIVE R15, `(.L_x_1242) ;  /* 0x000000000f087348 */ /* 0x000fea0003c00000 */
[----:B------:R0:W1:Y:S02]  /*cde0*/  SHFL.BFLY P6, R14, R13, R12, R11 ;  /* 0x0c00000c0d0e7389 */ /* 0x00006400000c000b */
[----:B01----:R-:W-:Y:S05]  /*cdf0*/  ENDCOLLECTIVE ;  /* 0x000000000000791b */ /* 0x003fea0003800000 */
.L_x_1242:
[----:B------:R-:W-:Y:S05]  /*ce00*/  BRA `(.L_x_1243) ;  /* 0xffffffac00347947 */ /* 0x000fea000383ffff */
.L_x_1176:
[----:B------:R-:W-:Y:S01]  /*ce10*/  HFMA2 R11, -RZ, RZ, 0, 1.847743988037109375e-06 ;  /* 0x0000001fff0b7431 */ /* 0x000fe200000001ff */
[----:B------:R-:W-:Y:S01]  /*ce20*/  BSSY B0, `(.L_x_1244) ;  /* 0x0000007000007945 */ /* 0x000fe20003800000 */
[----:B------:R-:W-:Y:S01]  /*ce30*/  MOV R13, R118 ;  /* 0x00000076000d7202 */ /* 0x000fe20000000f00 */
[----:B------:R-:W-:Y:S02]  /*ce40*/  IMAD.MOV.U32 R12, RZ, RZ, 0x10 ;  /* 0x00000010ff0c7424 */ /* 0x000fe400078e00ff */
[----:B------:R-:W-:-:S07]  /*ce50*/  IMAD.MOV.U32 R15, RZ, RZ, -0x1 ;  /* 0xffffffffff0f7424 */ /* 0x000fce00078e00ff */
[----:B--23--:R-:W-:Y:S05]  /*ce60*/  WARPSYNC.COLLECTIVE R15, `(.L_x_1245) ;  /* 0x000000000f087348 */ /* 0x00cfea0003c00000 */
[----:B------:R0:W1:Y:S02]  /*ce70*/  SHFL.BFLY P6, R14, R13, R12, R11 ;  /* 0x0c00000c0d0e7389 */ /* 0x00006400000c000b */
[----:B0123--:R-:W-:Y:S05]  /*ce80*/  ENDCOLLECTIVE ;  /* 0x000000000000791b */ /* 0x00ffea0003800000 */
.L_x_1245:
[----:B------:R-:W-:Y:S05]  /*ce90*/  BSYNC B0 ;  /* 0x0000000000007941 */ /* 0x000fea0003800000 */
.L_x_1244:
[----:B------:R-:W-:Y:S01]  /*cea0*/  FMNMX.FTZ R13, R14, R118, !PT ;  /* 0x000000760e0d7209 */ /* 0x000fe20007810000 */
[----:B------:R-:W-:Y:S01]  /*ceb0*/  IMAD.MOV.U32 R11, RZ, RZ, 0x1f ;  /* 0x0000001fff0b7424 */ /* 0x000fe200078e00ff */
[----:B------:R-:W-:Y:S02]  /*cec0*/  MOV R12, 0x8 ;  /* 0x00000008000c7802 */ /* 0x000fe40000000f00 */
[----:B------:R-:W-:-:S07]  /*ced0*/  MOV R15, 0xffffffff ;  /* 0xffffffff000f7802 */ /* 0x000fce0000000f00 */
[----:B------:R-:W-:Y:S05]  /*cee0*/  WARPSYNC.COLLECTIVE R15, `(.L_x_1246) ;  /* 0x000000000f087348 */ /* 0x000fea0003c00000 */
[----:B------:R0:W1:Y:S02]  /*cef0*/  SHFL.BFLY P6, R14, R13, R12, R11 ;  /* 0x0c00000c0d0e7389 */ /* 0x00006400000c000b */
[----:B01----:R-:W-:Y:S05]  /*cf00*/  ENDCOLLECTIVE ;  /* 0x000000000000791b */ /* 0x003fea0003800000 */
.L_x_1246:
[----:B------:R-:W-:Y:S01]  /*cf10*/  HFMA2 R12, -RZ, RZ, 0, 2.384185791015625e-07 ;  /* 0x00000004ff0c7431 */ /* 0x000fe200000001ff */
[----:B------:R-:W-:-:S05]  /*cf20*/  FMNMX.FTZ R0, R13, R14, !PT ;  /* 0x0000000e0d007209 */ /* 0x000fca0007810000 */
[----:B------:R-:W-:-:S07]  /*cf30*/  IMAD.MOV.U32 R13, RZ, RZ, R0 ;  /* 0x000000ffff0d7224 */ /* 0x000fce00078e0000 */
[----:B------:R-:W-:Y:S05]  /*cf40*/  WARPSYNC.COLLECTIVE R15, `(.L_x_1247) ;  /* 0x000000000f087348 */ /* 0x000fea0003c00000 */
[----:B------:R0:W1:Y:S02]  /*cf50*/  SHFL.BFLY P6, R14, R13, R12, R11 ;  /* 0x0c00000c0d0e7389 */ /* 0x00006400000c000b */
[----:B01----:R-:W-:Y:S05]  /*cf60*/  ENDCOLLECTIVE ;  /* 0x000000000000791b */ /* 0x003fea0003800000 */
.L_x_1247:
[----:B------:R-:W-:Y:S05]  /*cf70*/  BRA `(.L_x_1248) ;  /* 0xffffffac00907947 */ /* 0x000fea000383ffff */
.L_x_1249:
        /* <DEDUP_REMOVED lines=16> */
.L_x_5594:


//--------------------- .text._ZN4mmha33masked_multihead_attention_kernelIfLi160ELi256ELi1ELi64ELi256ELb1ELb1EEEv26Multihead_attention_paramsIT_XT5_EE --------------------------
	.section	.text._ZN4mmha33masked_multihead_attention_kernelIfLi160ELi256ELi1ELi64ELi256ELb1ELb1EEEv26Multihead_attention_paramsIT_XT5_EE,"ax",@progbits
	.align	128
        .global         _ZN4mmha33masked_multihead_attention_kernelIfLi160ELi256ELi1ELi64ELi256ELb1ELb1EEEv26Multihead_attention_paramsIT_XT5_EE
        .type           _ZN4mmha33masked_multihead_attention_kernelIfLi160ELi256ELi1ELi64ELi256ELb1ELb1EEEv26Multihead_attention_paramsIT_XT5_EE,@function
        .size           _ZN4mmha33masked_multihead_attention_kernelIfLi160ELi256ELi1ELi64ELi256ELb1ELb1EEEv26Multihead_attention_paramsIT_XT5_EE,(.L_x_5595 - _ZN4mmha33masked_multihead_attention_kernelIfLi160ELi256ELi1ELi64ELi256ELb1ELb1EEEv26Multihead_attention_paramsIT_XT5_EE)
        .other          _ZN4mmha33masked_multihead_attention_kernelIfLi160ELi256ELi1ELi64ELi256ELb1ELb1EEEv26Multihead_attention_paramsIT_XT5_EE,@"STO_CUDA_ENTRY STV_DEFAULT"
_ZN4mmha33masked_multihead_attention_kernelIfLi160ELi256ELi1ELi64ELi256ELb1ELb1EEEv26Multihead_attention_paramsIT_XT5_EE:
.text._ZN4mmha33masked_multihead_attention_kernelIfLi160ELi256ELi1ELi64ELi256ELb1ELb1EEEv26Multihead_attention_paramsIT_XT5_EE:
        /* <DEDUP_REMOVED lines=13> */
.L_x_1250:
[----:B------:R-:W1:Y:S01]  /*00d0*/  LDCU UR7, c[0x0][0x3f0] ;  /* 0x00007e00ff0777ac */ /* 0x000e620008000800 */
[----:B------:R-:W2:Y:S01]  /*00e0*/  LDC.64 R2, c[0x0][0x498] ;  /* 0x00012600ff027b82 */ /* 0x000ea20000000a00 */
[----:B------:R-:W3:Y:S07]  /*00f0*/  LDCU UR11, c[0x0][0x3f4] ;  /* 0x00007e80ff0b77ac */ /* 0x000eee0008000800 */
[----:B------:R-:W4:Y:S01]  /*0100*/  LDC R14, c[0x0][0x40c] ;  /* 0x00010300ff0e7b82 */ /* 0x000f220000000800 */
[----:B------:R-:W3:Y:S07]  /*0110*/  S2R R22, SR_TID.X ;  /* 0x0000000000167919 */ /* 0x000eee0000002100 */
[----:B------:R-:W-:Y:S01]  /*0120*/  S2UR UR43, SR_CTAID.X ;  /* 0x00000000002b79c3 */ /* 0x000fe20000002500 */
[----:B-1----:R-:W-:-:S05]  /*0130*/  IMAD.U32 R0, RZ, RZ, UR7 ;  /* 0x00000007ff007e24 */ /* 0x002fca000f8e00ff */
[----:B------:R-:W-:Y:S01]  /*0140*/  IABS R7, R0 ;  /* 0x0000000000077213 */ /* 0x000fe20000000000 */
[----:B--2---:R-:W-:Y:S01]  /*0150*/  IMAD.WIDE.U32 R2, R17, 0x4, R2 ;  /* 0x0000000411027825 */ /* 0x004fe200078e0002 */
[----:B------:R-:W1:Y:S02]  /*0160*/  LDC.64 R18, c[0x0][0x418] ;  /* 0x00010600ff127b82 */ /* 0x000e640000000a00 */
[----:B------:R-:W2:Y:S08]  /*0170*/  I2F.RP R0, R7 ;  /* 0x0000000700007306 */ /* 0x000eb00000209400 */
[----:B--2---:R-:W2:Y:S02]  /*0180*/  MUFU.RCP R0, R0 ;  /* 0x0000000000007308 */ /* 0x004ea40000001000 */
[----:B--2---:R-:W-:Y:S01]  /*0190*/  VIADD R4, R0, 0xffffffe ;  /* 0x0ffffffe00047836 */ /* 0x004fe20000000000 */
[----:B------:R-:W-:-:S05]  /*01a0*/  IABS R0, R17 ;  /* 0x0000001100007213 */ /* 0x000fca0000000000 */
[----:B------:R2:W0:Y:S02]  /*01b0*/  F2I.FTZ.U32.TRUNC.NTZ R5, R4 ;  /* 0x0000000400057305 */ /* 0x000424000021f000 */
[----:B--2---:R-:W-:Y:S02]  /*01c0*/  HFMA2 R4, -RZ, RZ, 0, 0 ;  /* 0x00000000ff047431 */ /* 0x004fe400000001ff */
[----:B0-----:R-:W-:-:S04]  /*01d0*/  IMAD.MOV R6, RZ, RZ, -R5 ;  /* 0x000000ffff067224 */ /* 0x001fc800078e0a05 */
[----:B------:R-:W-:Y:S02]  /*01e0*/  IMAD R9, R6, R7, RZ ;  /* 0x0000000706097224 */ /* 0x000fe400078e02ff */
[----:B------:R0:W2:Y:S02]  /*01f0*/  LDG.E R6, desc[UR36][R2.64] ;  /* 0x0000002402067981 */ /* 0x0000a4000c1e1900 */
[----:B------:R-:W-:Y:S02]  /*0200*/  IMAD.HI.U32 R5, R5, R9, R4 ;  /* 0x0000000905057227 */ /* 0x000fe400078e0004 */
[----:B------:R-:W3:Y:S04]  /*0210*/  LDC.64 R8, c[0x0][0x460] ;  /* 0x00011800ff087b82 */ /* 0x000ee80000000a00 */
[----:B------:R-:W-:-:S05]  /*0220*/  IMAD.HI.U32 R5, R5, R0, RZ ;  /* 0x0000000005057227 */ /* 0x000fca00078e00ff */
[----:B------:R-:W-:-:S13]  /*0230*/  R2UR UR6, R5 ;  /* 0x00000000050672ca */ /* 0x000fda00000e0000 */
[----:B------:R-:W-:-:S04]  /*0240*/  IMAD R4, RZ, RZ, -UR6 ;  /* 0x80000006ff047e24 */ /* 0x000fc8000f8e02ff */
[----:B------:R-:W-:-:S05]  /*0250*/  IMAD R0, R7, R4, R0 ;  /* 0x0000000407007224 */ /* 0x000fca00078e0200 */
[----:B------:R-:W-:Y:S01]  /*0260*/  ISETP.GT.U32.AND P0, PT, R7, R0, PT ;  /* 0x000000000700720c */ /* 0x000fe20003f04070 */
[----:B------:R-:W-:-:S12]  /*0270*/  IMAD.U32 R4, RZ, RZ, UR6 ;  /* 0x00000006ff047e24 */ /* 0x000fd8000f8e00ff */
[----:B------:R-:W-:Y:S02]  /*0280*/  @!P0 VIADD R4, R4, 0x1 ;  /* 0x0000000104048836 */ /* 0x000fe40000000000 */
[----:B------:R-:W-:-:S03]  /*0290*/  @!P0 IMAD.IADD R0, R0, 0x1, -R7 ;  /* 0x0000000100008824 */ /* 0x000fc600078e0a07 */
[----:B------:R-:W-:Y:S02]  /*02a0*/  @!P0 R2UR UR6, R4 ;  /* 0x00000000040682ca */ /* 0x000fe400000e0000 */
[----:B---3--:R-:W-:-:S04]  /*02b0*/  ISETP.NE.U32.AND P0, PT, R8, RZ, PT ;  /* 0x000000ff0800720c */ /* 0x008fc80003f05070 */
[----:B------:R-:W-:Y:S02]  /*02c0*/  ISETP.NE.AND.EX P0, PT, R9, RZ, PT, P0 ;  /* 0x000000ff0900720c */ /* 0x000fe40003f05300 */
[----:B------:R-:W-:Y:S02]  /*02d0*/  ISETP.GE.U32.AND P1, PT, R0, R7, PT ;  /* 0x000000070000720c */ /* 0x000fe40003f26070 */
[----:B----4-:R-:W-:-:S03]  /*02e0*/  ISETP.EQ.AND P2, PT, R14, RZ, P0 ;  /* 0x000000ff0e00720c */ /* 0x010fc60000742270 */
[----:B------:R-:W-:Y:S02]  /*02f0*/  IMAD.U32 R0, RZ, RZ, UR6 ;  /* 0x00000006ff007e24 */ /* 0x000fe4000f8e00ff */
[----:B------:R-:W-:-:S06]  /*0300*/  IMAD.U32 R15, RZ, RZ, UR11 ;  /* 0x0000000bff0f7e24 */ /* 0x000fcc000f8e00ff */
[----:B------:R-:W-:Y:S02]  /*0310*/  @P1 IADD3 R0, PT, PT, R0, 0x1, RZ ;  /* 0x0000000100001810 */ /* 0x000fe40007ffe0ff */
[----:B------:R-:W-:Y:S01]  /*0320*/  VOTEU.ANY UP2, P2 ;  /* 0x0000000000ff7886 */ /* 0x000fe20001040100 */
[----:B------:R-:W-:Y:S01]  /*0330*/  UP2UR UR8, UPR, URZ, 0x4 ;  /* 0x00000004ff087883 */ /* 0x000fe20008000000 */
[----:B------:R-:W-:Y:S02]  /*0340*/  @P1 R2UR UR6, R0 ;  /* 0x00000000000612ca */ /* 0x000fe400000e0000 */
[----:B0-----:R-:W-:Y:S01]  /*0350*/  LOP3.LUT R3, R17, UR7, RZ, 0x3c, !PT ;  /* 0x0000000711037c12 */ /* 0x001fe2000f8e3cff */
[----:B------:R-:W0:Y:S02]  /*0360*/  @UP2 LDCU.64 UR4, c[0x0][0x460] ;  /* 0x00008c00ff0427ac */ /* 0x000e240008000a00 */
[----:B------:R-:W-:Y:S01]  /*0370*/  IMAD.U32 R0, RZ, RZ, UR8 ;  /* 0x00000008ff007e24 */ /* 0x000fe2000f8e00ff */
[----:B------:R-:W-:-:S04]  /*0380*/  IABS R0, R15 ;  /* 0x0000000f00007213 */ /* 0x000fc80000000000 */
[----:B------:R-:W-:-:S13]  /*0390*/  R2UR UR10, R0 ;  /* 0x00000000000a72ca */ /* 0x000fda00000e0000 */
[----:B------:R-:W3:Y:S01]  /*03a0*/  I2F.RP R0, UR10 ;  /* 0x0000000a00007d06 */ /* 0x000ee20008209400 */
[----:B------:R-:W-:-:S07]  /*03b0*/  ISETP.GE.AND P0, PT, R3, RZ, PT ;  /* 0x000000ff0300720c */ /* 0x000fce0003f06270 */
[----:B---3--:R-:W3:Y:S01]  /*03c0*/  MUFU.RCP R0, R0 ;  /* 0x0000000000007308 */ /* 0x008ee20000001000 */
[----:B------:R-:W-:-:S05]  /*03d0*/  UISETP.NE.AND UP0, UPT, UR7, URZ, UPT ;  /* 0x000000ff0700728c */ /* 0x000fca000bf05270 */
[----:B------:R-:W-:Y:S01]  /*03e0*/  VOTEU.ANY UP1, P0 ;  /* 0x0000000000ff7886 */ /* 0x000fe20000020100 */
[----:B------:R-:W-:-:S04]  /*03f0*/  UMOV UR42, UR6 ;  /* 0x00000006002a7c82 */ /* 0x000fc80008000000 */
[----:B------:R-:W-:Y:S01]  /*0400*/  @!UP1 UIADD3 UR42, UPT, UPT, -UR42, URZ, URZ ;  /* 0x000000ff2a2a9290 */ /* 0x000fe2000fffe1ff */
[----:B---3--:R-:W-:Y:S01]  /*0410*/  VIADD R3, R0, 0xffffffe ;  /* 0x0ffffffe00037836 */ /* 0x008fe20000000000 */
[----:B------:R-:W-:-:S05]  /*0420*/  @!UP0 ULOP3.LUT UR42, URZ, UR7, URZ, 0x33, !UPT ;  /* 0x00000007ff2a8292 */ /* 0x000fca000f8e33ff */
[----:B------:R-:W3:Y:S01]  /*0430*/  F2I.FTZ.U32.TRUNC.NTZ R3, R3 ;  /* 0x0000000300037305 */ /* 0x000ee2000021f000 */
[----:B0-----:R-:W-:Y:S01]  /*0440*/  @UP2 UIMAD.WIDE UR4, UR42, 0x4, UR4 ;  /* 0x000000042a0428a5 */ /* 0x001fe2000f8e0204 */
[----:B------:R-:W-:-:S05]  /*0450*/  PLOP3.LUT P0, PT, PT, PT, UP2, 0x80, 0x8 ;  /* 0x000000000008781c */ /* 0x000fca0003f0f028 */
[----:B------:R-:W-:Y:S02]  /*0460*/  IMAD.U32 R5, RZ, RZ, UR5 ;  /* 0x00000005ff057e24 */ /* 0x000fe4000f8e00ff */
[----:B------:R-:W-:Y:S01]  /*0470*/  IMAD.U32 R4, RZ, RZ, UR4 ;  /* 0x00000004ff047e24 */ /* 0x000fe2000f8e00ff */
[----:B---3--:R-:W-:-:S05]  /*0480*/  R2UR UR5, R3 ;  /* 0x00000000030572ca */ /* 0x008fca00000e0000 */
[----:B------:R0:W5:Y:S01]  /*0490*/  @P0 LDG.E R10, desc[UR36][R4.64] ;  /* 0x00000024040a0981 */ /* 0x000162000c1e1900 */
[----:B------:R-:W-:-:S07]  /*04a0*/  UMOV UR4, URZ ;  /* 0x000000ff00047c82 */ /* 0x000fce0008000000 */
[----:B------:R-:W-:-:S04]  /*04b0*/  UIADD3 UR6, UPT, UPT, URZ, -UR5, URZ ;  /* 0x80000005ff067290 */ /* 0x000fc8000fffe0ff */
[----:B------:R-:W-:-:S04]  /*04c0*/  UIMAD UR6, UR6, UR10, URZ ;  /* 0x0000000a060672a4 */ /* 0x000fc8000f8e02ff */
[----:B------:R-:W-:Y:S01]  /*04d0*/  UIMAD.WIDE.U32 UR4, UR5, UR6, UR4 ;  /* 0x00000006050472a5 */ /* 0x000fe2000f8e0004 */
[----:B------:R-:W3:Y:S01]  /*04e0*/  S2UR UR8, SR_CTAID.Y ;  /* 0x00000000000879c3 */ /* 0x000ee20000002600 */
[C---:B------:R-:W-:Y:S01]  /*04f0*/  ISETP.GT.U32.AND P4, PT, R22.reuse, 0x27, PT ;  /* 0x000000271600780c */ /* 0x040fe20003f84070 */
[----:B------:R-:W-:Y:S01]  /*0500*/  UMOV UR39, URZ ;  /* 0x000000ff00277c82 */ /* 0x000fe20008000000 */
[----:B------:R-:W-:Y:S01]  /*0510*/  BSSY.RECONVERGENT B0, `(.L_x_1251) ;  /* 0x0000034000007945 */ /* 0x000fe20003800200 */
[----:B------:R-:W-:Y:S02]  /*0520*/  P2R R2, PR, RZ, 0x4 ;  /* 0x00000004ff027803 */ /* 0x000fe40000000000 */
[----:B------:R-:W-:Y:S02]  /*0530*/  CS2R R30, SRZ ;  /* 0x00000000001e7805 */ /* 0x000fe4000001ff00 */
[----:B------:R-:W-:Y:S02]  /*0540*/  CS2R R28, SRZ ;  /* 0x00000000001c7805 */ /* 0x000fe4000001ff00 */
[----:B------:R-:W-:-:S02]  /*0550*/  SHF.L.U32 R0, R22, 0x2, RZ ;  /* 0x0000000216007819 */ /* 0x000fc400000006ff */
[----:B--2---:R-:W-:-:S13]  /*0560*/  R2UR UR41, R6 ;  /* 0x00000000062972ca */ /* 0x004fda00000e0000 */
[----:B------:R-:W-:-:S06]  /*0570*/  UIADD3 UR40, UPT, UPT, UR41, -0x1, URZ ;  /* 0xffffffff29287890 */ /* 0x000fcc000fffe0ff */
[----:B0-----:R-:W-:-:S04]  /*0580*/  IABS R4, UR40 ;  /* 0x0000002800047c13 */ /* 0x001fc80008000000 */
[----:B------:R-:W-:-:S13]  /*0590*/  R2UR UR7, R4 ;  /* 0x00000000040772ca */ /* 0x000fda00000e0000 */
[----:B------:R-:W-:-:S04]  /*05a0*/  UIMAD.WIDE.U32 UR4, UR5, UR7, URZ ;  /* 0x00000007050472a5 */ /* 0x000fc8000f8e00ff */
[----:B------:R-:W-:-:S04]  /*05b0*/  UIADD3 UR6, UPT, UPT, -UR5, URZ, URZ ;  /* 0x000000ff05067290 */ /* 0x000fc8000fffe1ff */
[----:B------:R-:W-:Y:S02]  /*05c0*/  UIMAD UR6, UR10, UR6, UR7 ;  /* 0x000000060a0672a4 */ /* 0x000fe4000f8e0207 */
[----:B------:R-:W-:Y:S02]  /*05d0*/  UISETP.GE.AND UP3, UPT, UR40, URZ, UPT ;  /* 0x000000ff2800728c */ /* 0x000fe4000bf66270 */
[----:B------:R-:W-:Y:S01]  /*05e0*/  UISETP.GT.U32.AND UP0, UPT, UR10, UR6, UPT ;  /* 0x000000060a00728c */ /* 0x000fe2000bf04070 */
[----:B------:R-:W0:Y:S01]  /*05f0*/  LDCU UR5, c[0x0][0x3e8] ;  /* 0x00007d00ff0577ac */ /* 0x000e220008000800 */
[----:B------:R-:W3:Y:S09]  /*0600*/  LDCU UR7, c[0x0][0x3f8] ;  /* 0x00007f00ff0777ac */ /* 0x000ef20008000800 */
[----:B------:R-:W-:-:S04]  /*0610*/  @!UP0 UIADD3 UR6, UPT, UPT, UR6, -UR10, URZ ;  /* 0x8000000a06068290 */ /* 0x000fc8000fffe0ff */
[----:B------:R-:W-:Y:S02]  /*0620*/  UISETP.GT.U32.AND UP2, UPT, UR10, UR6, UPT ;  /* 0x000000060a00728c */ /* 0x000fe4000bf44070 */
[----:B------:R-:W-:-:S09]  /*0630*/  UISETP.NE.AND UP0, UPT, UR11, URZ, UPT ;  /* 0x000000ff0b00728c */ /* 0x000fd2000bf05270 */
[----:B------:R-:W-:-:S07]  /*0640*/  @!UP2 UIADD3 UR6, UPT, UPT, UR6, -UR10, URZ ;  /* 0x8000000a0606a290 */ /* 0x000fce000fffe0ff */
[----:B------:R-:W-:Y:S02]  /*0650*/  UMOV UR12, UR6 ;  /* 0x00000006000c7c82 */ /* 0x000fe40008000000 */
[----:B------:R-:W-:Y:S02]  /*0660*/  @!UP3 UIADD3 UR12, UPT, UPT, -UR12, URZ, URZ ;  /* 0x000000ff0c0cb290 */ /* 0x000fe4000fffe1ff */
[----:B------:R-:W-:-:S06]  /*0670*/  @!UP0 ULOP3.LUT UR12, URZ, UR11, URZ, 0x33, !UPT ;  /* 0x0000000bff0c8292 */ /* 0x000fcc000f8e33ff */
[----:B------:R-:W-:Y:S01]  /*0680*/  IMAD.U32 R40, RZ, RZ, UR12 ;  /* 0x0000000cff287e24 */ /* 0x000fe2000f8e00ff */
[----:B0-----:R-:W-:-:S04]  /*0690*/  UISETP.NE.AND UP1, UPT, UR5, URZ, UPT ;  /* 0x000000ff0500728c */ /* 0x001fc8000bf25270 */
[----:B------:R0:W-:Y:S01]  /*06a0*/  STL [R1+0x78c], R40 ;  /* 0x00078c2801007387 */ /* 0x0001e20000100800 */
[----:B---3--:R-:W-:Y:S02]  /*06b0*/  UIMAD UR4, UR8, UR7, UR43 ;  /* 0x00000007080472a4 */ /* 0x008fe4000f8e022b */
[----:B------:R-:W-:-:S04]  /*06c0*/  UIMAD UR42, UR42, UR7, URZ ;  /* 0x000000072a2a72a4 */ /* 0x000fc8000f8e02ff */
[----:B------:R-:W-:Y:S02]  /*06d0*/  @UP1 UIMAD UR5, UR8, UR5, URZ ;  /* 0x00000005080512a4 */ /* 0x000fe4000f8e02ff */
[----:B------:R-:W-:Y:S02]  /*06e0*/  @!UP1 UIMAD UR9, UR4, 0xa0, URZ ;  /* 0x000000a0040998a4 */ /* 0x000fe4000f8e02ff */
[----:B------:R-:W-:Y:S01]  /*06f0*/  @UP1 UIMAD UR9, UR43, 0xa0, UR5 ;  /* 0x000000a02b0918a4 */ /* 0x000fe2000f8e0205 */
[----:B01----:R-:W-:Y:S11]  /*0700*/  @P4 BRA `(.L_x_1252) ;  /* 0x0000000000504947 */ /* 0x003ff60003800000 */
[----:B------:R-:W0:Y:S01]  /*0710*/  LDC R3, c[0x0][0x478] ;  /* 0x00011e00ff037b82 */ /* 0x000e220000000800 */
[----:B------:R-:W-:Y:S01]  /*0720*/  VIADD R13, R0, UR9 ;  /* 0x00000009000d7c36 */ /* 0x000fe20008000000 */
[----:B0-----:R-:W-:-:S13]  /*0730*/  ISETP.NE.AND P0, PT, R3, 0x2, PT ;  /* 0x000000020300780c */ /* 0x001fda0003f05270 */
[----:B------:R-:W0:Y:S08]  /*0740*/  @!P0 LDC.64 R8, c[0x0][0x388] ;  /* 0x0000e200ff088b82 */ /* 0x000e300000000a00 */
[----:B------:R-:W1:Y:S08]  /*0750*/  @!P0 LDC.64 R4, c[0x0][0x468] ;  /* 0x00011a00ff048b82 */ /* 0x000e700000000a00 */
[----:B------:R-:W2:Y:S01]  /*0760*/  @P0 LDC.64 R6, c[0x0][0x388] ;  /* 0x0000e200ff060b82 */ /* 0x000ea20000000a00 */
[----:B0-----:R-:W-:-:S04]  /*0770*/  @!P0 IADD3 R8, P1, PT, R13, R8, RZ ;  /* 0x000000080d088210 */ /* 0x001fc80007f3e0ff */
[C---:B------:R-:W-:Y:S01]  /*0780*/  @!P0 LEA.HI.X.SX32 R9, R13.reuse, R9, 0x1, P1 ;  /* 0x000000090d098211 */ /* 0x040fe200008f0eff */
[----:B-1----:R-:W3:Y:S04]  /*0790*/  @!P0 LDG.E R4, desc[UR36][R4.64] ;  /* 0x0000002404048981 */ /* 0x002ee8000c1e1900 */
[----:B------:R-:W4:Y:S01]  /*07a0*/  @!P0 LDG.E R8, desc[UR36][R8.64] ;  /* 0x0000002408088981 */ /* 0x000f22000c1e1900 */
[----:B--2---:R-:W-:Y:S01]  /*07b0*/  @P0 IMAD.WIDE R6, R13, 0x4, R6 ;  /* 0x000000040d060825 */ /* 0x004fe200078e0206 */
[----:B----4-:R-:W3:Y:S08]  /*07c0*/  @!P0 I2F.S8 R3, R8 ;  /* 0x0000000800038306 */ /* 0x010ef00000001400 */
[----:B------:R-:W0:Y:S08]  /*07d0*/  @!P0 I2F.S8 R29, R8.B1 ;  /* 0x10000008001d8306 */ /* 0x000e300000001400 */
[----:B------:R-:W1:Y:S08]  /*07e0*/  @!P0 I2F.S8 R11, R8.B2 ;  /* 0x20000008000b8306 */ /* 0x000e700000001400 */
[----:B------:R-:W2:Y:S01]  /*07f0*/  @!P0 I2F.S8 R31, R8.B3 ;  /* 0x30000008001f8306 */ /* 0x000ea20000001400 */
[C---:B---3--:R-:W-:Y:S01]  /*0800*/  @!P0 FMUL.FTZ R28, R4.reuse, R3 ;  /* 0x00000003041c8220 */ /* 0x048fe20000410000 */
[C---:B0-----:R-:W-:Y:S01]  /*0810*/  @!P0 FMUL.FTZ R29, R4.reuse, R29 ;  /* 0x0000001d041d8220 */ /* 0x041fe20000410000 */
[C---:B-1----:R-:W-:Y:S01]  /*0820*/  @!P0 FMUL.FTZ R30, R4.reuse, R11 ;  /* 0x0000000b041e8220 */ /* 0x042fe20000410000 */
[----:B--2---:R-:W-:-:S06]  /*0830*/  @!P0 FMUL.FTZ R31, R4, R31 ;  /* 0x0000001f041f8220 */ /* 0x004fcc0000410000 */
[----:B------:R0:W5:Y:S02]  /*0840*/  @P0 LDG.E.128 R28, desc[UR36][R6.64] ;  /* 0x00000024061c0981 */ /* 0x000164000c1e1d00 */
.L_x_1252:
[----:B------:R-:W-:Y:S05]  /*0850*/  BSYNC.RECONVERGENT B0 ;  /* 0x0000000000007941 */ /* 0x000fea0003800200 */
.L_x_1251:
[----:B------:R-:W1:Y:S01]  /*0860*/  LDCU.64 UR10, c[0x0][0x3a0] ;  /* 0x00007400ff0a77ac */ /* 0x000e620008000a00 */
[----:B------:R-:W-:Y:S01]  /*0870*/  ISETP.NE.U32.AND P0, PT, R18, RZ, PT ;  /* 0x000000ff1200720c */ /* 0x000fe20003f05070 */
[----:B------:R-:W2:Y:S01]  /*0880*/  @!P4 LDC.64 R4, c[0x0][0x3b8] ;  /* 0x0000ee00ff04cb82 */ /* 0x000ea20000000a00 */
[----:B------:R-:W-:Y:S01]  /*0890*/  @!P4 IMAD R3, R22, R15, UR40 ;  /* 0x000000281603ce24 */ /* 0x000fe2000f8e020f */
[----:B------:R-:W3:Y:S01]  /*08a0*/  LDCU.64 UR8, c[0x0][0x390] ;  /* 0x00007200ff0877ac */ /* 0x000ee20008000a00 */
[----:B------:R-:W-:Y:S02]  /*08b0*/  ISETP.NE.AND.EX P0, PT, R19, RZ, PT, P0 ;  /* 0x000000ff1300720c */ /* 0x000fe40003f05300 */
[----:B------:R-:W-:Y:S01]  /*08c0*/  CS2R R34, SRZ ;  /* 0x0000000000227805 */ /* 0x000fe2000001ff00 */
[----:B------:R-:W4:Y:S01]  /*08d0*/  S2R R19, SR_CTAID.X ;  /* 0x0000000000137919 */ /* 0x000f220000002500 */
[----:B------:R-:W-:Y:S01]  /*08e0*/  VOTEU.ANY UP0, P2 ;  /* 0x0000000000ff7886 */ /* 0x000fe20001000100 */
[----:B------:R-:W-:Y:S01]  /*08f0*/  PLOP3.LUT P5, PT, PT, PT, UP0, 0x80, 0x8 ;  /* 0x000000000008781c */ /* 0x000fe20003faf008 */
[----:B------:R-:W-:Y:S01]  /*0900*/  UIMAD UR44, UR4, 0xa0, URZ ;  /* 0x000000a0042c78a4 */ /* 0x000fe2000f8e02ff */
[----:B------:R-:W-:Y:S01]  /*0910*/  PLOP3.LUT P2, PT, PT, PT, UP0, 0x40, 0x4 ;  /* 0x000000000004781c */ /* 0x000fe20003f4e808 */
[----:B------:R-:W-:Y:S01]  /*0920*/  @!P4 IMAD.SHL.U32 R3, R3, 0x4, RZ ;  /* 0x000000040303c824 */ /* 0x000fe200078e00ff */
[----:B------:R-:W-:-:S02]  /*0930*/  CS2R R32, SRZ ;  /* 0x0000000000207805 */ /* 0x000fc4000001ff00 */
[C---:B------:R-:W-:Y:S01]  /*0940*/  ISETP.GT.U32.OR P2, PT, R22.reuse, 0x3f, P2 ;  /* 0x0000003f1600780c */ /* 0x040fe20001744470 */
[----:B------:R-:W-:Y:S01]  /*0950*/  @!P4 IMAD R15, R15, UR44, R3 ;  /* 0x0000002c0f0fcc24 */ /* 0x000fe2000f8e0203 */
[----:B-1----:R-:W-:Y:S01]  /*0960*/  ISETP.NE.U32.AND P3, PT, RZ, UR10, PT ;  /* 0x0000000aff007c0c */ /* 0x002fe2000bf65070 */
[----:B------:R-:W1:Y:S03]  /*0970*/  @P0 LDC.64 R12, c[0x0][0x418] ;  /* 0x00010600ff0c0b82 */ /* 0x000e660000000a00 */
[----:B------:R-:W-:Y:S02]  /*0980*/  ISETP.NE.AND.EX P3, PT, RZ, UR11, PT, P3 ;  /* 0x0000000bff007c0c */ /* 0x000fe4000bf65330 */
[----:B---3--:R-:W-:Y:S02]  /*0990*/  ISETP.NE.U32.AND P1, PT, RZ, UR8, PT ;  /* 0x00000008ff007c0c */ /* 0x008fe4000bf25070 */
[----:B------:R-:W-:Y:S01]  /*09a0*/  ISETP.GT.U32.OR P3, PT, R22, 0x27, !P3 ;  /* 0x000000271600780c */ /* 0x000fe20005f64470 */
[----:B--2---:R-:W-:Y:S01]  /*09b0*/  @!P4 IMAD.WIDE R4, R15, 0x4, R4 ;  /* 0x000000040f04c825 */ /* 0x004fe200078e0204 */
[----:B------:R-:W-:Y:S01]  /*09c0*/  ISETP.NE.AND.EX P1, PT, RZ, UR9, PT, P1 ;  /* 0x00000009ff007c0c */ /* 0x000fe2000bf25310 */
[----:B------:R-:W-:Y:S01]  /*09d0*/  VOTEU.ALL UP0, P2 ;  /* 0x0000000000ff7886 */ /* 0x000fe20001000000 */
[----:B------:R-:W-:-:S02]  /*09e0*/  ISETP.NE.OR P3, PT, R14, RZ, P3 ;  /* 0x000000ff0e00720c */ /* 0x000fc40001f65670 */
[----:B------:R-:W-:Y:S02]  /*09f0*/  ISETP.GT.U32.OR P1, PT, R22, 0x27, !P1 ;  /* 0x000000271600780c */ /* 0x000fe40004f24470 */
[----:B-----5:R-:W-:Y:S02]  /*0a00*/  @P5 R2UR UR39, R10 ;  /* 0x000000000a2752ca */ /* 0x020fe400000e0000 */
[----:B------:R-:W2:Y:S01]  /*0a10*/  @!P2 LDC.64 R10, c[0x0][0x450] ;  /* 0x00011400ff0aab82 */ /* 0x000ea20000000a00 */
[----:B----4-:R-:W-:Y:S01]  /*0a20*/  IMAD R3, R19, 0xa0, R0 ;  /* 0x000000a013037824 */ /* 0x010fe200078e0200 */
[----:B------:R-:W-:Y:S02]  /*0a30*/  CS2R R26, SRZ ;  /* 0x00000000001a7805 */ /* 0x000fe4000001ff00 */
[----:B------:R-:W-:Y:S01]  /*0a40*/  CS2R R24, SRZ ;  /* 0x0000000000187805 */ /* 0x000fe2000001ff00 */
[----:B-1----:R-:W-:-:S03]  /*0a50*/  @P0 IMAD.WIDE.U32 R12, R17, 0x4, R12 ;  /* 0x00000004110c0825 */ /* 0x002fc600078e000c */
[----:B------:R-:W1:Y:S03]  /*0a60*/  @!P3 LDC.64 R8, c[0x0][0x3a0] ;  /* 0x0000e800ff08bb82 */ /* 0x000e660000000a00 */
[----:B------:R-:W-:-:S05]  /*0a70*/  @!UP0 UIMAD UR4, UR39, UR7, URZ ;  /* 0x00000007270482a4 */ /* 0x000fca000f8e02ff */
[----:B0-----:R-:W0:Y:S01]  /*0a80*/  @!P1 LDC.64 R6, c[0x0][0x390] ;  /* 0x0000e400ff069b82 */ /* 0x001e220000000a00 */
[----:B------:R-:W-:Y:S01]  /*0a90*/  IMAD.U32 R16, RZ, RZ, UR4 ;  /* 0x00000004ff107e24 */ /* 0x000fe2000f8e00ff */
[----:B------:R-:W-:Y:S01]  /*0aa0*/  CS2R R18, SRZ ;  /* 0x0000000000127805 */ /* 0x000fe2000001ff00 */
[----:B------:R-:W3:Y:S02]  /*0ab0*/  @!P4 LDG.E.128 R24, desc[UR36][R4.64] ;  /* 0x000000240418c981 */ /* 0x000ee4000c1e1d00 */
[----:B------:R-:W-:Y:S01]  /*0ac0*/  @!P2 IMAD R15, R16, 0xa0, R3 ;  /* 0x000000a0100fa824 */ /* 0x000fe200078e0203 */
[----:B------:R-:W-:Y:S01]  /*0ad0*/  CS2R R16, SRZ ;  /* 0x0000000000107805 */ /* 0x000fe2000001ff00 */
[----:B------:R-:W4:Y:S01]  /*0ae0*/  @P0 LDG.E R12, desc[UR36][R12.64] ;  /* 0x000000240c0c0981 */ /* 0x000f22000c1e1900 */
[----:B------:R-:W0:Y:S01]  /*0af0*/  LDCU.U8 UR4, c[0x0][0x404] ;  /* 0x00008080ff0477ac */ /* 0x000e220008000000 */
[----:B--2---:R-:W-:-:S05]  /*0b00*/  @!P2 IMAD.WIDE R10, R15, 0x4, R10 ;  /* 0x000000040f0aa825 */ /* 0x004fca00078e020a */
[----:B------:R-:W2:Y:S01]  /*0b10*/  @!P2 LDG.E.128 R36, desc[UR36][R10.64] ;  /* 0x000000240a24a981 */ /* 0x000ea2000c1e1d00 */
[----:B-1----:R-:W-:-:S05]  /*0b20*/  @!P3 IMAD.WIDE.U32 R8, R3, 0x4, R8 ;  /* 0x000000040308b825 */ /* 0x002fca00078e0008 */
[----:B------:R-:W3:Y:S01]  /*0b30*/  @!P3 LDG.E.128 R16, desc[UR36][R8.64] ;  /* 0x000000240810b981 */ /* 0x000ee2000c1e1d00 */
[----:B0-----:R-:W-:-:S05]  /*0b40*/  @!P1 IMAD.WIDE.U32 R6, R3, 0x4, R6 ;  /* 0x0000000403069825 */ /* 0x001fca00078e0006 */
[----:B------:R0:W2:Y:S02]  /*0b50*/  @!P1 LDG.E.128 R32, desc[UR36][R6.64] ;  /* 0x0000002406209981 */ /* 0x0000a4000c1e1d00 */
[----:B0-----:R-:W0:Y:S01]  /*0b60*/  LDC R7, c[0x0][0x400] ;  /* 0x00010000ff077b82 */ /* 0x001e220000000800 */
[----:B------:R-:W-:Y:S02]  /*0b70*/  ISETP.NE.AND P1, PT, RZ, UR4, PT ;  /* 0x00000004ff007c0c */ /* 0x000fe4000bf25270 */
[----:B------:R-:W-:Y:S01]  /*0b80*/  ISETP.NE.AND P3, PT, R14, RZ, PT ;  /* 0x000000ff0e00720c */ /* 0x000fe20003f65270 */
[----:B------:R-:W-:Y:S01]  /*0b90*/  UMOV UR38, URZ ;  /* 0x000000ff00267c82 */ /* 0x000fe20008000000 */
[----:B------:R-:W-:Y:S01]  /*0ba0*/  BSSY.RECONVERGENT B6, `(.L_x_1253) ;  /* 0x000011f000067945 */ /* 0x000fe20003800200 */
[----:B0-----:R-:W-:Y:S02]  /*0bb0*/  ISETP.LT.OR P1, PT, R7, 0x1, P1 ;  /* 0x000000010700780c */ /* 0x001fe40000f21670 */
[----:B----4-:R-:W-:-:S08]  /*0bc0*/  @P0 R2UR UR38, R12 ;  /* 0x000000000c2602ca */ /* 0x010fd000000e0000 */
[----:B---3--:R-:W-:Y:S01]  /*0bd0*/  @!P3 FADD.FTZ R24, R24, R16 ;  /* 0x000000101818b221 */ /* 0x008fe20000010000 */
[----:B------:R-:W-:Y:S01]  /*0be0*/  @!P3 FADD.FTZ R25, R25, R17 ;  /* 0x000000111919b221 */ /* 0x000fe20000010000 */
[----:B------:R-:W-:Y:S01]  /*0bf0*/  @!P3 FADD.FTZ R26, R26, R18 ;  /* 0x000000121a1ab221 */ /* 0x000fe20000010000 */
[----:B------:R-:W-:Y:S01]  /*0c00*/  @!P3 FADD.FTZ R27, R27, R19 ;  /* 0x000000131b1bb221 */ /* 0x000fe20000010000 */
[----:B--2---:R-:W-:Y:S01]  /*0c10*/  @!P2 FMUL.FTZ R24, R24, R36 ;  /* 0x000000241818a220 */ /* 0x004fe20000410000 */
[----:B------:R-:W-:Y:S01]  /*0c20*/  @!P2 FMUL.FTZ R25, R25, R37 ;  /* 0x000000251919a220 */ /* 0x000fe20000410000 */
[----:B------:R-:W-:Y:S01]  /*0c30*/  @!P2 FMUL.FTZ R26, R26, R38 ;  /* 0x000000261a1aa220 */ /* 0x000fe20000410000 */
[----:B------:R-:W-:Y:S01]  /*0c40*/  @!P2 FMUL.FTZ R27, R27, R39 ;  /* 0x000000271b1ba220 */ /* 0x000fe20000410000 */
[----:B------:R-:W-:Y:S01]  /*0c50*/  FADD.FTZ R28, R32, R28 ;  /* 0x0000001c201c7221 */ /* 0x000fe20000010000 */
[----:B------:R-:W-:Y:S01]  /*0c60*/  FADD.FTZ R29, R33, R29 ;  /* 0x0000001d211d7221 */ /* 0x000fe20000010000 */
[----:B------:R-:W-:Y:S01]  /*0c70*/  FADD.FTZ R30, R34, R30 ;  /* 0x0000001e221e7221 */ /* 0x000fe20000010000 */
[----:B------:R-:W-:Y:S01]  /*0c80*/  FADD.FTZ R31, R35, R31 ;  /* 0x0000001f231f7221 */ /* 0x000fe20000010000 */
[----:B------:R-:W-:Y:S06]  /*0c90*/  @P1 BRA `(.L_x_1254) ;  /* 0x00000004002c1947 */ /* 0x000fec0003800000 */
[----:B------:R-:W-:Y:S05]  /*0ca0*/  @P3 BRA `(.L_x_1255) ;  /* 0x0000000000a83947 */ /* 0x000fea0003800000 */
[----:B------:R-:W-:-:S13]  /*0cb0*/  ISETP.GE.AND P0, PT, R0, R7, PT ;  /* 0x000000070000720c */ /* 0x000fda0003f06270 */
[----:B------:R-:W-:Y:S05]  /*0cc0*/  @P0 BRA `(.L_x_1256) ;  /* 0x0000001000300947 */ /* 0x000fea0003800000 */
[----:B------:R-:W-:Y:S01]  /*0cd0*/  I2FP.F32.U32 R3, R7 ;  /* 0x0000000700037245 */ /* 0x000fe20000201000 */
[----:B------:R-:W-:Y:S01]  /*0ce0*/  VIADD R4, R0, 0x2 ;  /* 0x0000000200047836 */ /* 0x000fe20000000000 */
[----:B------:R-:W-:-:S04]  /*0cf0*/  I2FP.F32.U32 R0, R0 ;  /* 0x0000000000007245 */ /* 0x000fc80000201000 */
[----:B------:R-:W0:Y:S01]  /*0d00*/  MUFU.RCP R3, R3 ;  /* 0x0000000300037308 */ /* 0x000e220000001000 */
[----:B------:R-:W-:-:S05]  /*0d10*/  I2FP.F32.U32 R4, R4 ;  /* 0x0000000400047245 */ /* 0x000fca0000201000 */
[----:B0-----:R-:W-:-:S04]  /*0d20*/  FMUL.FTZ R4, R4, R3 ;  /* 0x0000000304047220 */ /* 0x001fc80000410000 */
[----:B------:R-:W-:Y:S01]  /*0d30*/  FMUL.FTZ R5, R4, 13.28771209716796875 ;  /* 0x41549a7804057820 */ /* 0x000fe20000410000 */
[----:B------:R-:W-:Y:S01]  /*0d40*/  FMUL.FTZ R4, R0, R3 ;  /* 0x0000000300047220 */ /* 0x000fe20000410000 */
[----:B------:R-:W-:-:S03]  /*0d50*/  IADD3 R0, PT, PT, R14, -UR38, RZ ;  /* 0x800000260e007c10 */ /* 0x000fc6000fffe0ff */
[----:B------:R-:W-:Y:S01]  /*0d60*/  FMUL.FTZ R4, R4, 13.28771209716796875 ;  /* 0x41549a7804047820 */ /* 0x000fe20000410000 */
[----:B------:R-:W0:Y:S01]  /*0d70*/  MUFU.EX2 R5, -R5 ;  /* 0x8000000500057308 */ /* 0x000e220000000800 */
[----:B------:R-:W-:-:S03]  /*0d80*/  I2FP.F32.S32 R0, R0 ;  /* 0x0000000000007245 */ /* 0x000fc60000201400 */
[----:B------:R-:W1:Y:S02]  /*0d90*/  MUFU.EX2 R7, -R4 ;  /* 0x8000000400077308 */ /* 0x000e640000000800 */
[----:B0-----:R-:W-:-:S04]  /*0da0*/  FMUL.FTZ R3, R0, R5 ;  /* 0x0000000500037220 */ /* 0x001fc80000410000 */
[----:B------:R-:W-:Y:S01]  /*0db0*/  FMUL.RZ R13, R3, 0.15915493667125701904 ;  /* 0x3e22f983030d7820 */ /* 0x000fe2000040c000 */
[----:B-1----:R-:W-:-:S03]  /*0dc0*/  FMUL.FTZ R0, R0, R7 ;  /* 0x0000000700007220 */ /* 0x002fc60000410000 */
[----:B------:R-:W0:Y:S01]  /*0dd0*/  MUFU.SIN R6, R13 ;  /* 0x0000000d00067308 */ /* 0x000e220000000400 */
[----:B------:R-:W-:-:S07]  /*0de0*/  FMUL.RZ R11, R0, 0.15915493667125701904 ;  /* 0x3e22f983000b7820 */ /* 0x000fce000040c000 */
[----:B------:R-:W1:Y:S08]  /*0df0*/  MUFU.COS R8, R13 ;  /* 0x0000000d00087308 */ /* 0x000e700000000000 */
[----:B------:R-:W2:Y:S01]  /*0e00*/  MUFU.SIN R3, R11 ;  /* 0x0000000b00037308 */ /* 0x000ea20000000400 */
[-C--:B0-----:R-:W-:Y:S01]  /*0e10*/  FMUL.FTZ R5, R31, R6.reuse ;  /* 0x000000061f057220 */ /* 0x081fe20000410000 */
[-C--:B------:R-:W-:Y:S01]  /*0e20*/  FMUL.FTZ R7, R27, R6.reuse ;  /* 0x000000061b077220 */ /* 0x080fe20000410000 */
[-C--:B------:R-:W-:Y:S01]  /*0e30*/  FMUL.FTZ R12, R26, R6.reuse ;  /* 0x000000061a0c7220 */ /* 0x080fe20000410000 */
[----:B------:R-:W-:-:S04]  /*0e40*/  FMUL.FTZ R10, R30, R6 ;  /* 0x000000061e0a7220 */ /* 0x000fc80000410000 */
[----:B------:R-:W0:Y:S01]  /*0e50*/  MUFU.COS R0, R11 ;  /* 0x0000000b00007308 */ /* 0x000e220000000000 */
[-C--:B-1----:R-:W-:Y:S01]  /*0e60*/  FFMA.FTZ R9, R30, R8.reuse, -R5 ;  /* 0x000000081e097223 */ /* 0x082fe20000010805 */
[-C--:B------:R-:W-:Y:S01]  /*0e70*/  FFMA.FTZ R26, R26, R8.reuse, -R7 ;  /* 0x000000081a1a7223 */ /* 0x080fe20000010807 */
[-C--:B------:R-:W-:Y:S01]  /*0e80*/  FFMA.FTZ R31, R31, R8.reuse, R10 ;  /* 0x000000081f1f7223 */ /* 0x080fe2000001000a */
[----:B------:R-:W-:Y:S01]  /*0e90*/  FFMA.FTZ R27, R27, R8, R12 ;  /* 0x000000081b1b7223 */ /* 0x000fe2000001000c */
[----:B------:R-:W-:Y:S02]  /*0ea0*/  IMAD.MOV.U32 R30, RZ, RZ, R9 ;  /* 0x000000ffff1e7224 */ /* 0x000fe400078e0009 */
[-C--:B--2---:R-:W-:Y:S01]  /*0eb0*/  FMUL.FTZ R5, R29, R3.reuse ;  /* 0x000000031d057220 */ /* 0x084fe20000410000 */
[-C--:B------:R-:W-:Y:S01]  /*0ec0*/  FMUL.FTZ R7, R25, R3.reuse ;  /* 0x0000000319077220 */ /* 0x080fe20000410000 */
[-C--:B------:R-:W-:Y:S01]  /*0ed0*/  FMUL.FTZ R4, R28, R3.reuse ;  /* 0x000000031c047220 */ /* 0x080fe20000410000 */
[----:B------:R-:W-:Y:S01]  /*0ee0*/  FMUL.FTZ R6, R24, R3 ;  /* 0x0000000318067220 */ /* 0x000fe20000410000 */
[-C--:B0-----:R-:W-:Y:S01]  /*0ef0*/  FFMA.FTZ R5, R28, R0.reuse, -R5 ;  /* 0x000000001c057223 */ /* 0x081fe20000010805 */
[-C--:B------:R-:W-:Y:S01]  /*0f00*/  FFMA.FTZ R24, R24, R0.reuse, -R7 ;  /* 0x0000000018187223 */ /* 0x080fe20000010807 */
[-C--:B------:R-:W-:Y:S01]  /*0f10*/  FFMA.FTZ R29, R29, R0.reuse, R4 ;  /* 0x000000001d1d7223 */ /* 0x080fe20000010004 */
[----:B------:R-:W-:Y:S01]  /*0f20*/  FFMA.FTZ R25, R25, R0, R6 ;  /* 0x0000000019197223 */ /* 0x000fe20000010006 */
[----:B------:R-:W-:Y:S01]  /*0f30*/  IMAD.MOV.U32 R28, RZ, RZ, R5 ;  /* 0x000000ffff1c7224 */ /* 0x000fe200078e0005 */
[----:B------:R-:W-:Y:S06]  /*0f40*/  BRA `(.L_x_1256) ;  /* 0x0000000c00907947 */ /* 0x000fec0003800000 */
.L_x_1255:
[----:B------:R-:W-:-:S13]  /*0f50*/  ISETP.GE.AND P0, PT, R0, R7, PT ;  /* 0x000000070000720c */ /* 0x000fda0003f06270 */
[----:B------:R-:W-:Y:S05]  /*0f60*/  @P0 BRA `(.L_x_1256) ;  /* 0x0000000c00880947 */ /* 0x000fea0003800000 */
[----:B------:R-:W-:Y:S01]  /*0f70*/  I2FP.F32.U32 R7, R7 ;  /* 0x0000000700077245 */ /* 0x000fe20000201000 */
[----:B------:R-:W-:Y:S01]  /*0f80*/  VIADD R3, R0, 0x2 ;  /* 0x0000000200037836 */ /* 0x000fe20000000000 */
[----:B------:R-:W-:Y:S01]  /*0f90*/  I2FP.F32.U32 R0, R0 ;  /* 0x0000000000007245 */ /* 0x000fe20000201000 */
[----:B------:R-:W-:-:S03]  /*0fa0*/  VIADD R14, R14, -UR38 ;  /* 0x800000260e0e7c36 */ /* 0x000fc60008000000 */
[----:B------:R-:W0:Y:S01]  /*0fb0*/  MUFU.RCP R7, R7 ;  /* 0x0000000700077308 */ /* 0x000e220000001000 */
[----:B------:R-:W-:Y:S02]  /*0fc0*/  I2FP.F32.U32 R4, R3 ;  /* 0x0000000300047245 */ /* 0x000fe40000201000 */
[----:B------:R-:W-:-:S03]  /*0fd0*/  I2FP.F32.S32 R14, R14 ;  /* 0x0000000e000e7245 */ /* 0x000fc60000201400 */
[-C--:B0-----:R-:W-:Y:S01]  /*0fe0*/  FMUL.FTZ R4, R4, R7.reuse ;  /* 0x0000000704047220 */ /* 0x081fe20000410000 */
[----:B------:R-:W-:-:S03]  /*0ff0*/  FMUL.FTZ R0, R0, R7 ;  /* 0x0000000700007220 */ /* 0x000fc60000410000 */
[----:B------:R-:W-:Y:S01]  /*1000*/  FMUL.FTZ R4, R4, 13.28771209716796875 ;  /* 0x41549a7804047820 */ /* 0x000fe20000410000 */
[----:B------:R-:W-:-:S03]  /*1010*/  FMUL.FTZ R0, R0, 13.28771209716796875 ;  /* 0x41549a7800007820 */ /* 0x000fc60000410000 */
[----:B------:R-:W0:Y:S04]  /*1020*/  MUFU.EX2 R5, -R4 ;  /* 0x8000000400057308 */ /* 0x000e280000000800 */
[----:B------:R-:W1:Y:S01]  /*1030*/  MUFU.EX2 R3, -R0 ;  /* 0x8000000000037308 */ /* 0x000e620000000800 */
[C---:B0-----:R-:W-:Y:S01]  /*1040*/  FMUL.FTZ R5, R14.reuse, R5 ;  /* 0x000000050e057220 */ /* 0x041fe20000410000 */
[----:B-1----:R-:W-:-:S03]  /*1050*/  FMUL.FTZ R3, R14, R3 ;  /* 0x000000030e037220 */ /* 0x002fc60000410000 */
[----:B------:R-:W-:Y:S01]  /*1060*/  FMUL.RZ R6, R5, 0.15915493667125701904 ;  /* 0x3e22f98305067820 */ /* 0x000fe2000040c000 */
[----:B------:R-:W-:-:S03]  /*1070*/  FMUL.RZ R3, R3, 0.15915493667125701904 ;  /* 0x3e22f98303037820 */ /* 0x000fc6000040c000 */
[----:B------:R-:W0:Y:S08]  /*1080*/  MUFU.SIN R9, R6 ;  /* 0x0000000600097308 */ /* 0x000e300000000400 */
[----:B------:R-:W1:Y:S08]  /*1090*/  MUFU.SIN R5, R3 ;  /* 0x0000000300057308 */ /* 0x000e700000000400 */
[----:B------:R-:W2:Y:S01]  /*10a0*/  MUFU.COS R8, R6 ;  /* 0x0000000600087308 */ /* 0x000ea20000000000 */
[-C--:B0-----:R-:W-:Y:S01]  /*10b0*/  FMUL.FTZ R11, R31, R9.reuse ;  /* 0x000000091f0b7220 */ /* 0x081fe20000410000 */
[----:B------:R-:W-:-:S06]  /*10c0*/  FMUL.FTZ R10, R30, R9 ;  /* 0x000000091e0a7220 */ /* 0x000fcc0000410000 */
[----:B------:R-:W0:Y:S01]  /*10d0*/  MUFU.COS R4, R3 ;  /* 0x0000000300047308 */ /* 0x000e220000000000 */
[-C--:B-1----:R-:W-:Y:S01]  /*10e0*/  FMUL.FTZ R7, R29, R5.reuse ;  /* 0x000000051d077220 */ /* 0x082fe20000410000 */
[----:B------:R-:W-:Y:S01]  /*10f0*/  FMUL.FTZ R0, R28, R5 ;  /* 0x000000051c007220 */ /* 0x000fe20000410000 */
[-C--:B--2---:R-:W-:Y:S01]  /*1100*/  FFMA.FTZ R30, R30, R8.reuse, -R11 ;  /* 0x000000081e1e7223 */ /* 0x084fe2000001080b */
[----:B------:R-:W-:Y:S01]  /*1110*/  FFMA.FTZ R31, R31, R8, R10 ;  /* 0x000000081f1f7223 */ /* 0x000fe2000001000a */
[-C--:B0-----:R-:W-:Y:S01]  /*1120*/  FFMA.FTZ R28, R28, R4.reuse, -R7 ;  /* 0x000000041c1c7223 */ /* 0x081fe20000010807 */
[----:B------:R-:W-:Y:S01]  /*1130*/  FFMA.FTZ R29, R29, R4, R0 ;  /* 0x000000041d1d7223 */ /* 0x000fe20000010000 */
[----:B------:R-:W-:Y:S06]  /*1140*/  BRA `(.L_x_1256) ;  /* 0x0000000c00107947 */ /* 0x000fec0003800000 */
.L_x_1254:
        /* <DEDUP_REMOVED lines=13> */
[----:B0-----:R-:W-:Y:S01]  /*1220*/  IMAD.MOV.U32 R4, RZ, RZ, RZ ;  /* 0x000000ffff047224 */ /* 0x001fe200078e00ff */
[----:B-1----:R-:W-:-:S05]  /*1230*/  IADD3 R9, PT, PT, RZ, -R5, RZ ;  /* 0x80000005ff097210 */ /* 0x002fca0007ffe0ff */
[----:B------:R-:W-:-:S04]  /*1240*/  IMAD R9, R9, R6, RZ ;  /* 0x0000000609097224 */ /* 0x000fc800078e02ff */
[----:B------:R-:W-:-:S06]  /*1250*/  IMAD.HI.U32 R5, R5, R9, R4 ;  /* 0x0000000905057227 */ /* 0x000fcc00078e0004 */
[----:B------:R-:W-:-:S04]  /*1260*/  IMAD.HI.U32 R5, R5, R8, RZ ;  /* 0x0000000805057227 */ /* 0x000fc800078e00ff */
[----:B------:R-:W-:-:S05]  /*1270*/  IMAD R3, R5, R3, R8 ;  /* 0x0000000305037224 */ /* 0x000fca00078e0208 */
[----:B------:R-:W-:-:S13]  /*1280*/  ISETP.GT.U32.AND P1, PT, R6, R3, PT ;  /* 0x000000030600720c */ /* 0x000fda0003f24070 */
[----:B------:R-:W-:Y:S02]  /*1290*/  @!P1 IMAD.IADD R3, R3, 0x1, -R6 ;  /* 0x0000000103039824 */ /* 0x000fe400078e0a06 */
[----:B------:R-:W-:Y:S01]  /*12a0*/  @!P1 VIADD R5, R5, 0x1 ;  /* 0x0000000105059836 */ /* 0x000fe20000000000 */
[----:B------:R-:W-:Y:S02]  /*12b0*/  ISETP.NE.AND P1, PT, R23, RZ, PT ;  /* 0x000000ff1700720c */ /* 0x000fe40003f25270 */
[----:B------:R-:W-:Y:S02]  /*12c0*/  ISETP.GE.U32.AND P0, PT, R3, R6, PT ;  /* 0x000000060300720c */ /* 0x000fe40003f06070 */
[----:B------:R-:W-:-:S04]  /*12d0*/  LOP3.LUT R3, R0, R23, RZ, 0x3c, !PT ;  /* 0x0000001700037212 */ /* 0x000fc800078e3cff */
[----:B------:R-:W-:-:S07]  /*12e0*/  ISETP.GE.AND P2, PT, R3, RZ, PT ;  /* 0x000000ff0300720c */ /* 0x000fce0003f46270 */
[----:B------:R-:W-:Y:S01]  /*12f0*/  @P0 VIADD R5, R5, 0x1 ;  /* 0x0000000105050836 */ /* 0x000fe20000000000 */
[----:B------:R-:W-:-:S04]  /*1300*/  ISETP.GE.AND P0, PT, R0, R7, PT ;  /* 0x000000070000720c */ /* 0x000fc80003f06270 */
[----:B------:R-:W-:-:S05]  /*1310*/  MOV R32, R5 ;  /* 0x0000000500207202 */ /* 0x000fca0000000f00 */
[----:B------:R-:W-:Y:S01]  /*1320*/  @!P2 IMAD.MOV R32, RZ, RZ, -R32 ;  /* 0x000000ffff20a224 */ /* 0x000fe200078e0a20 */
        /* <DEDUP_REMOVED lines=9> */
[----:B------:R-:W-:Y:S02]  /*13c0*/  IMAD.MOV.U32 R8, RZ, RZ, 0x53f ;  /* 0x0000053fff087424 */ /* 0x000fe400078e00ff */
[----:B------:R1:W2:Y:S01]  /*13d0*/  LDC.64 R14, c[0x4][R0] ;  /* 0x01000000000e7b82 */ /* 0x0002a20000000a00 */
[----:B------:R-:W3:Y:S01]  /*13e0*/  LDCU.64 UR6, c[0x4][0xd0] ;  /* 0x01001a00ff0677ac */ /* 0x000ee20008000a00 */
[----:B------:R-:W-:Y:S02]  /*13f0*/  IMAD.MOV.U32 R12, RZ, RZ, 0x1 ;  /* 0x00000001ff0c7424 */ /* 0x000fe400078e00ff */
[----:B------:R-:W-:Y:S01]  /*1400*/  IMAD.MOV.U32 R13, RZ, RZ, RZ ;  /* 0x000000ffff0d7224 */ /* 0x000fe200078e00ff */
[----:B------:R-:W4:Y:S01]  /*1410*/  LDCU.64 UR8, c[0x4][0x90] ;  /* 0x01001200ff0877ac */ /* 0x000f220008000a00 */
[----:B0-----:R-:W-:-:S02]  /*1420*/  IMAD.U32 R4, RZ, RZ, UR4 ;  /* 0x00000004ff047e24 */ /* 0x001fc4000f8e00ff */
[----:B------:R-:W-:Y:S02]  /*1430*/  IMAD.U32 R5, RZ, RZ, UR5 ;  /* 0x00000005ff057e24 */ /* 0x000fe4000f8e00ff */
[----:B---3--:R-:W-:Y:S01]  /*1440*/  IMAD.U32 R6, RZ, RZ, UR6 ;  /* 0x00000006ff067e24 */ /* 0x008fe2000f8e00ff */
[----:B------:R-:W-:Y:S01]  /*1450*/  MOV R7, UR7 ;  /* 0x0000000700077c02 */ /* 0x000fe20008000f00 */
[----:B----4-:R-:W-:Y:S02]  /*1460*/  IMAD.U32 R10, RZ, RZ, UR8 ;  /* 0x00000008ff0a7e24 */ /* 0x010fe4000f8e00ff */
[----:B-1----:R-:W-:-:S07]  /*1470*/  IMAD.U32 R11, RZ, RZ, UR9 ;  /* 0x00000009ff0b7e24 */ /* 0x002fce000f8e00ff */
[----:B------:R-:W-:-:S07]  /*1480*/  LEPC R20, `(.L_x_1257) ;  /* 0x000000001014794e */ /* 0x000fce0000000000 */
[----:B--2---:R-:W-:Y:S05]  /*1490*/  CALL.ABS.NOINC R14 ;  /* 0x000000000e007343 */ /* 0x004fea0003c00000 */
.L_x_1257:
[----:B------:R-:W0:Y:S01]  /*14a0*/  S2R R3, SR_CgaCtaId ;  /* 0x0000000000037919 */ /* 0x000e220000008800 */
[----:B------:R-:W1:Y:S01]  /*14b0*/  LDC R9, c[0x0][0x400] ;  /* 0x00010000ff097b82 */ /* 0x000e620000000800 */
[----:B------:R-:W-:Y:S02]  /*14c0*/  ISETP.NE.AND P6, PT, R34, RZ, PT ;  /* 0x000000ff2200720c */ /* 0x000fe40003fc5270 */
[----:B------:R-:W-:-:S04]  /*14d0*/  MOV R0, 0x400 ;  /* 0x0000040000007802 */ /* 0x000fc80000000f00 */
[----:B------:R-:W-:-:S04]  /*14e0*/  IADD3 R0, PT, PT, R0, 0x840, RZ ;  /* 0x0000084000007810 */ /* 0x000fc80007ffe0ff */
[----:B0-----:R-:W-:-:S05]  /*14f0*/  LEA R0, R3, R0, 0x18 ;  /* 0x0000000003007211 */ /* 0x001fca00078ec0ff */
[----:B-1----:R-:W-:Y:S01]  /*1500*/  IMAD R3, R9, 0x4, R0 ;  /* 0x0000000409037824 */ /* 0x002fe200078e0200 */
        /* <DEDUP_REMOVED lines=8> */
.L_x_1258:
        /* <DEDUP_REMOVED lines=12> */
[----:B------:R-:W-:Y:S02]  /*1650*/  BSSY.RECONVERGENT B1, `(.L_x_1261) ;  /* 0x0000062000017945 */ /* 0x000fe40003800200 */
[----:B------:R-:W-:Y:S01]  /*1660*/  IMAD R20, R23, 0x4, R21 ;  /* 0x0000000417147824 */ /* 0x000fe200078e0215 */
[----:B------:R1:W2:Y:S04]  /*1670*/  LDS R28, [R21] ;  /* 0x00000000151c7984 */ /* 0x0002a80000000800 */
[----:B------:R1:W3:Y:S04]  /*1680*/  LDS R30, [R21+0x4] ;  /* 0x00000400151e7984 */ /* 0x0002e80000000800 */
[----:B------:R1:W4:Y:S04]  /*1690*/  LDS R29, [R20] ;  /* 0x00000000141d7984 */ /* 0x0003280000000800 */
[----:B------:R1:W1:Y:S01]  /*16a0*/  LDS R31, [R20+0x4] ;  /* 0x00000400141f7984 */ /* 0x0002620000000800 */
[----:B0-----:R-:W-:-:S13]  /*16b0*/  ISETP.NE.AND P0, PT, R8, RZ, PT ;  /* 0x000000ff0800720c */ /* 0x001fda0003f05270 */
[----:B-1234-:R-:W-:Y:S05]  /*16c0*/  @P0 BRA `(.L_x_1262) ;  /* 0x0000000000e40947 */ /* 0x01efea0003800000 */
[C---:B------:R-:W-:Y:S01]  /*16d0*/  LEA R35, R5.reuse, R3, 0x2 ;  /* 0x0000000305237211 */ /* 0x040fe200078e10ff */
[----:B------:R-:W-:Y:S01]  /*16e0*/  BSSY.RECONVERGENT B2, `(.L_x_1263) ;  /* 0x0000032000027945 */ /* 0x000fe20003800200 */
[----:B------:R-:W-:-:S03]  /*16f0*/  LEA.HI R4, R5, R5, RZ, 0x1 ;  /* 0x0000000505047211 */ /* 0x000fc600078f08ff */
[----:B------:R-:W-:Y:S01]  /*1700*/  IMAD R34, R23, 0x4, R35 ;  /* 0x0000000417227824 */ /* 0x000fe200078e0223 */
[----:B------:R0:W1:Y:S01]  /*1710*/  LDS R24, [R35] ;  /* 0x0000000023187984 */ /* 0x0000620000000800 */
[----:B------:R-:W-:-:S03]  /*1720*/  IMAD.SHL.U32 R4, R4, 0x2, RZ ;  /* 0x0000000204047824 */ /* 0x000fc600078e00ff */
[----:B------:R0:W2:Y:S02]  /*1730*/  LDS R26, [R35+0x4] ;  /* 0x00000400231a7984 */ /* 0x0000a40000000800 */
[----:B------:R-:W-:Y:S02]  /*1740*/  LOP3.LUT R7, R4, 0xfffffffc, RZ, 0xc0, !PT ;  /* 0xfffffffc04077812 */ /* 0x000fe400078ec0ff */
[----:B------:R0:W3:Y:S02]  /*1750*/  LDS R25, [R34] ;  /* 0x0000000022197984 */ /* 0x0000e40000000800 */
[----:B------:R-:W-:Y:S02]  /*1760*/  ISETP.GE.AND P0, PT, R7, R9, PT ;  /* 0x000000090700720c */ /* 0x000fe40003f06270 */
[----:B------:R0:W4:Y:S11]  /*1770*/  LDS R27, [R34+0x4] ;  /* 0x00000400221b7984 */ /* 0x0001360000000800 */
[----:B0-----:R-:W-:Y:S05]  /*1780*/  @P0 BRA `(.L_x_1264) ;  /* 0x00000000009c0947 */ /* 0x001fea0003800000 */
[----:B------:R-:W-:Y:S01]  /*1790*/  I2FP.F32.S32 R5, R9 ;  /* 0x0000000900057245 */ /* 0x000fe20000201400 */
[----:B------:R-:W-:Y:S02]  /*17a0*/  VIADD R4, R7, 0x2 ;  /* 0x0000000207047836 */ /* 0x000fe40000000000 */
[----:B------:R-:W-:-:S03]  /*17b0*/  VIADD R8, R8, -UR38 ;  /* 0x8000002608087c36 */ /* 0x000fc60008000000 */
[----:B------:R-:W0:Y:S01]  /*17c0*/  MUFU.RCP R5, R5 ;  /* 0x0000000500057308 */ /* 0x000e220000001000 */
[----:B------:R-:W-:-:S05]  /*17d0*/  I2FP.F32.S32 R4, R4 ;  /* 0x0000000400047245 */ /* 0x000fca0000201400 */
[----:B0-----:R-:W-:Y:S01]  /*17e0*/  FMUL.FTZ R6, R4, R5 ;  /* 0x0000000504067220 */ /* 0x001fe20000410000 */
[----:B------:R-:W-:Y:S02]  /*17f0*/  I2FP.F32.S32 R4, R7 ;  /* 0x0000000700047245 */ /* 0x000fe40000201400 */
[----:B------:R-:W-:Y:S01]  /*1800*/  I2FP.F32.S32 R7, R8 ;  /* 0x0000000800077245 */ /* 0x000fe20000201400 */
[----:B------:R-:W-:Y:S02]  /*1810*/  FMUL.FTZ R6, R6, 13.28771209716796875 ;  /* 0x41549a7806067820 */ /* 0x000fe40000410000 */
[----:B------:R-:W-:-:S04]  /*1820*/  FMUL.FTZ R4, R4, R5 ;  /* 0x0000000504047220 */ /* 0x000fc80000410000 */
[----:B------:R-:W-:Y:S01]  /*1830*/  FMUL.FTZ R4, R4, 13.28771209716796875 ;  /* 0x41549a7804047820 */ /* 0x000fe20000410000 */
[----:B------:R-:W0:Y:S05]  /*1840*/  MUFU.EX2 R6, -R6 ;  /* 0x8000000600067308 */ /* 0x000e2a0000000800 */
[----:B------:R-:W5:Y:S01]  /*1850*/  MUFU.EX2 R4, -R4 ;  /* 0x8000000400047308 */ /* 0x000f620000000800 */
[----:B0-----:R-:W-:-:S04]  /*1860*/  FMUL.FTZ R5, R7, R6 ;  /* 0x0000000607057220 */ /* 0x001fc80000410000 */
[----:B------:R-:W-:Y:S01]  /*1870*/  FMUL.RZ R15, R5, 0.15915493667125701904 ;  /* 0x3e22f983050f7820 */ /* 0x000fe2000040c000 */
[----:B-----5:R-:W-:-:S03]  /*1880*/  FMUL.FTZ R5, R7, R4 ;  /* 0x0000000407057220 */ /* 0x020fc60000410000 */
[----:B------:R-:W0:Y:S01]  /*1890*/  MUFU.SIN R9, R15 ;  /* 0x0000000f00097308 */ /* 0x000e220000000400 */
[----:B------:R-:W-:-:S07]  /*18a0*/  FMUL.RZ R13, R5, 0.15915493667125701904 ;  /* 0x3e22f983050d7820 */ /* 0x000fce000040c000 */
[----:B------:R-:W5:Y:S08]  /*18b0*/  MUFU.COS R8, R15 ;  /* 0x0000000f00087308 */ /* 0x000f700000000000 */
[----:B------:R-:W1:Y:S01]  /*18c0*/  MUFU.SIN R6, R13 ;  /* 0x0000000d00067308 */ /* 0x000e620000000400 */
[-C--:B0-----:R-:W-:Y:S01]  /*18d0*/  FMUL.FTZ R7, R31, R9.reuse ;  /* 0x000000091f077220 */ /* 0x081fe20000410000 */
[-C--:B----4-:R-:W-:Y:S01]  /*18e0*/  FMUL.FTZ R11, R27, R9.reuse ;  /* 0x000000091b0b7220 */ /* 0x090fe20000410000 */
[-C--:B------:R-:W-:Y:S01]  /*18f0*/  FMUL.FTZ R12, R30, R9.reuse ;  /* 0x000000091e0c7220 */ /* 0x080fe20000410000 */
[----:B--2---:R-:W-:-:S04]  /*1900*/  FMUL.FTZ R14, R26, R9 ;  /* 0x000000091a0e7220 */ /* 0x004fc80000410000 */
[----:B------:R-:W0:Y:S01]  /*1910*/  MUFU.COS R5, R13 ;  /* 0x0000000d00057308 */ /* 0x000e220000000000 */
[-C--:B-----5:R-:W-:Y:S01]  /*1920*/  FFMA.FTZ R10, R30, R8.reuse, -R7 ;  /* 0x000000081e0a7223 */ /* 0x0a0fe20000010807 */
[-C--:B------:R-:W-:Y:S01]  /*1930*/  FFMA.FTZ R26, R26, R8.reuse, -R11 ;  /* 0x000000081a1a7223 */ /* 0x080fe2000001080b */
[-C--:B------:R-:W-:Y:S01]  /*1940*/  FFMA.FTZ R31, R31, R8.reuse, R12 ;  /* 0x000000081f1f7223 */ /* 0x080fe2000001000c */
[----:B------:R-:W-:Y:S01]  /*1950*/  FFMA.FTZ R27, R27, R8, R14 ;  /* 0x000000081b1b7223 */ /* 0x000fe2000001000e */
[----:B------:R-:W-:Y:S02]  /*1960*/  IMAD.MOV.U32 R30, RZ, RZ, R10 ;  /* 0x000000ffff1e7224 */ /* 0x000fe400078e000a */
[-C--:B-1----:R-:W-:Y:S01]  /*1970*/  FMUL.FTZ R7, R29, R6.reuse ;  /* 0x000000061d077220 */ /* 0x082fe20000410000 */
[-C--:B---3--:R-:W-:Y:S01]  /*1980*/  FMUL.FTZ R9, R25, R6.reuse ;  /* 0x0000000619097220 */ /* 0x088fe20000410000 */
[-C--:B------:R-:W-:Y:S01]  /*1990*/  FMUL.FTZ R4, R28, R6.reuse ;  /* 0x000000061c047220 */ /* 0x080fe20000410000 */
[----:B------:R-:W-:Y:S01]  /*19a0*/  FMUL.FTZ R6, R24, R6 ;  /* 0x0000000618067220 */ /* 0x000fe20000410000 */
[-C--:B0-----:R-:W-:Y:S01]  /*19b0*/  FFMA.FTZ R7, R28, R5.reuse, -R7 ;  /* 0x000000051c077223 */ /* 0x081fe20000010807 */
[-C--:B------:R-:W-:Y:S01]  /*19c0*/  FFMA.FTZ R24, R24, R5.reuse, -R9 ;  /* 0x0000000518187223 */ /* 0x080fe20000010809 */
[-C--:B------:R-:W-:Y:S01]  /*19d0*/  FFMA.FTZ R29, R29, R5.reuse, R4 ;  /* 0x000000051d1d7223 */ /* 0x080fe20000010004 */
[----:B------:R-:W-:-:S02]  /*19e0*/  FFMA.FTZ R25, R25, R5, R6 ;  /* 0x0000000519197223 */ /* 0x000fc40000010006 */
[----:B------:R-:W-:-:S07]  /*19f0*/  MOV R28, R7 ;  /* 0x00000007001c7202 */ /* 0x000fce0000000f00 */
.L_x_1264:
[----:B------:R-:W-:Y:S05]  /*1a00*/  BSYNC.RECONVERGENT B2 ;  /* 0x0000000000027941 */ /* 0x000fea0003800200 */
.L_x_1263:
[----:B-1----:R0:W-:Y:S04]  /*1a10*/  STS [R35], R24 ;  /* 0x0000001823007388 */ /* 0x0021e80000000800 */
[----:B--2---:R0:W-:Y:S04]  /*1a20*/  STS [R35+0x4], R26 ;  /* 0x0000041a23007388 */ /* 0x0041e80000000800 */
[----:B---3--:R0:W-:Y:S04]  /*1a30*/  STS [R34], R25 ;  /* 0x0000001922007388 */ /* 0x0081e80000000800 */
[----:B----4-:R0:W-:Y:S01]  /*1a40*/  STS [R34+0x4], R27 ;  /* 0x0000041b22007388 */ /* 0x0101e20000000800 */
[----:B------:R-:W-:Y:S05]  /*1a50*/  BRA `(.L_x_1265) ;  /* 0x0000000000847947 */ /* 0x000fea0003800000 */
.L_x_1262:
[----:B------:R-:W-:-:S05]  /*1a60*/  LEA.HI R5, R5, R5, RZ, 0x1 ;  /* 0x0000000505057211 */ /* 0x000fca00078f08ff */
[----:B------:R-:W-:-:S05]  /*1a70*/  IMAD.SHL.U32 R5, R5, 0x2, RZ ;  /* 0x0000000205057824 */ /* 0x000fca00078e00ff */
[----:B------:R-:W-:-:S04]  /*1a80*/  LOP3.LUT R6, R5, 0xfffffffc, RZ, 0xc0, !PT ;  /* 0xfffffffc05067812 */ /* 0x000fc800078ec0ff */
[----:B------:R-:W-:-:S13]  /*1a90*/  ISETP.GE.AND P0, PT, R6, R9, PT ;  /* 0x000000090600720c */ /* 0x000fda0003f06270 */
[----:B------:R-:W-:Y:S05]  /*1aa0*/  @P0 BRA `(.L_x_1265) ;  /* 0x0000000000700947 */ /* 0x000fea0003800000 */
[----:B------:R-:W-:Y:S01]  /*1ab0*/  I2FP.F32.S32 R9, R9 ;  /* 0x0000000900097245 */ /* 0x000fe20000201400 */
[----:B------:R-:W-:-:S05]  /*1ac0*/  VIADD R4, R6, 0x2 ;  /* 0x0000000206047836 */ /* 0x000fca0000000000 */
[----:B------:R-:W0:Y:S01]  /*1ad0*/  MUFU.RCP R9, R9 ;  /* 0x0000000900097308 */ /* 0x000e220000001000 */
[----:B------:R-:W-:-:S05]  /*1ae0*/  I2FP.F32.S32 R4, R4 ;  /* 0x0000000400047245 */ /* 0x000fca0000201400 */
[----:B0-----:R-:W-:Y:S01]  /*1af0*/  FMUL.FTZ R5, R4, R9 ;  /* 0x0000000904057220 */ /* 0x001fe20000410000 */
[----:B------:R-:W-:-:S03]  /*1b00*/  I2FP.F32.S32 R4, R6 ;  /* 0x0000000600047245 */ /* 0x000fc60000201400 */
[----:B------:R-:W-:Y:S02]  /*1b10*/  FMUL.FTZ R6, R5, 13.28771209716796875 ;  /* 0x41549a7805067820 */ /* 0x000fe40000410000 */
[----:B------:R-:W-:Y:S02]  /*1b20*/  FMUL.FTZ R4, R4, R9 ;  /* 0x0000000904047220 */ /* 0x000fe40000410000 */
[----:B------:R-:W0:Y:S02]  /*1b30*/  MUFU.EX2 R7, -R6 ;  /* 0x8000000600077308 */ /* 0x000e240000000800 */
[----:B------:R-:W-:Y:S01]  /*1b40*/  FMUL.FTZ R5, R4, 13.28771209716796875 ;  /* 0x41549a7804057820 */ /* 0x000fe20000410000 */
[----:B------:R-:W-:-:S05]  /*1b50*/  I2FP.F32.S32 R4, R8 ;  /* 0x0000000800047245 */ /* 0x000fca0000201400 */
[----:B------:R-:W1:Y:S01]  /*1b60*/  MUFU.EX2 R5, -R5 ;  /* 0x8000000500057308 */ /* 0x000e620000000800 */
[----:B0-----:R-:W-:-:S04]  /*1b70*/  FMUL.FTZ R7, R4, R7 ;  /* 0x0000000704077220 */ /* 0x001fc80000410000 */
[----:B------:R-:W-:Y:S01]  /*1b80*/  FMUL.RZ R13, R7, 0.15915493667125701904 ;  /* 0x3e22f983070d7820 */ /* 0x000fe2000040c000 */
[----:B-1----:R-:W-:-:S03]  /*1b90*/  FMUL.FTZ R4, R4, R5 ;  /* 0x0000000504047220 */ /* 0x002fc60000410000 */
[----:B------:R-:W0:Y:S01]  /*1ba0*/  MUFU.SIN R9, R13 ;  /* 0x0000000d00097308 */ /* 0x000e220000000400 */
[----:B------:R-:W-:-:S07]  /*1bb0*/  FMUL.RZ R12, R4, 0.15915493667125701904 ;  /* 0x3e22f983040c7820 */ /* 0x000fce000040c000 */
        /* <DEDUP_REMOVED lines=10> */
[----:B------:R-:W-:-:S07]  /*1c60*/  FFMA.FTZ R29, R29, R4, R6 ;  /* 0x000000041d1d7223 */ /* 0x000fce0000010006 */
.L_x_1265:
[----:B------:R-:W-:Y:S05]  /*1c70*/  BSYNC.RECONVERGENT B1 ;  /* 0x0000000000017941 */ /* 0x000fea0003800200 */
.L_x_1261:
[----:B------:R1:W-:Y:S04]  /*1c80*/  STS [R21], R28 ;  /* 0x0000001c15007388 */ /* 0x0003e80000000800 */
[----:B------:R1:W-:Y:S04]  /*1c90*/  STS [R21+0x4], R30 ;  /* 0x0000041e15007388 */ /* 0x0003e80000000800 */
[----:B------:R1:W-:Y:S04]  /*1ca0*/  STS [R20], R29 ;  /* 0x0000001d14007388 */ /* 0x0003e80000000800 */
[----:B------:R1:W-:Y:S02]  /*1cb0*/  STS [R20+0x4], R31 ;  /* 0x0000041f14007388 */ /* 0x0003e40000000800 */
.L_x_1260:
[----:B------:R-:W-:Y:S05]  /*1cc0*/  BSYNC.RECONVERGENT B0 ;  /* 0x0000000000007941 */ /* 0x000fea0003800200 */
.L_x_1259:
        /* <DEDUP_REMOVED lines=8> */
[----:B------:R-:W-:-:S05]  /*1d50*/  @!P0 IMAD R3, R23, 0x4, R3 ;  /* 0x0000000417038824 */ /* 0x000fca00078e0203 */
[----:B0-----:R3:W2:Y:S02]  /*1d60*/  @!P0 LDS.128 R24, [R3] ;  /* 0x0000000003188984 */ /* 0x0016a40000000c00 */
.L_x_1267:
[----:B------:R-:W-:Y:S05]  /*1d70*/  BSYNC.RECONVERGENT B0 ;  /* 0x0000000000007941 */ /* 0x000fea0003800200 */
.L_x_1266:
[----:B------:R-:W-:Y:S06]  /*1d80*/  BAR.SYNC.DEFER_BLOCKING 0x0 ;  /* 0x0000000000007b1d */ /* 0x000fec0000010000 */
.L_x_1256:
[----:B------:R-:W-:Y:S05]  /*1d90*/  BSYNC.RECONVERGENT B6 ;  /* 0x0000000000067941 */ /* 0x000fea0003800200 */
.L_x_1253:
[----:B------:R-:W-:Y:S01]  /*1da0*/  ISETP.GT.U32.AND P0, PT, R22, 0x3f, PT ;  /* 0x0000003f1600780c */ /* 0x000fe20003f04070 */
[----:B------:R-:W-:Y:S01]  /*1db0*/  BSSY.RECONVERGENT B0, `(.L_x_1268) ;  /* 0x000001c000007945 */ /* 0x000fe20003800200 */
[----:B---3--:R-:W-:-:S11]  /*1dc0*/  IMAD.MOV.U32 R0, RZ, RZ, RZ ;  /* 0x000000ffff007224 */ /* 0x008fd600078e00ff */
[----:B------:R-:W-:Y:S05]  /*1dd0*/  @P0 BRA `(.L_x_1269) ;  /* 0x0000000000640947 */ /* 0x000fea0003800000 */
[----:B------:R-:W3:Y:S01]  /*1de0*/  LDC R0, c[0x0][0x40c] ;  /* 0x00010300ff007b82 */ /* 0x000ee20000000800 */
[----:B------:R-:W5:Y:S01]  /*1df0*/  S2R R7, SR_CgaCtaId ;  /* 0x0000000000077919 */ /* 0x000f620000008800 */
[----:B------:R-:W-:Y:S02]  /*1e00*/  R2UR UR4, R40 ;  /* 0x00000000280472ca */ /* 0x000fe400000e0000 */
[----:B------:R-:W-:Y:S02]  /*1e10*/  MOV R6, 0x400 ;  /* 0x0000040000067802 */ /* 0x000fe40000000f00 */
[----:B---3--:R-:W-:Y:S02]  /*1e20*/  ISETP.NE.AND P1, PT, R0, RZ, PT ;  /* 0x000000ff0000720c */ /* 0x008fe40003f25270 */
[----:B------:R-:W-:Y:S02]  /*1e30*/  IADD3 R0, PT, PT, R6, 0x40, RZ ;  /* 0x0000004006007810 */ /* 0x000fe40007ffe0ff */
[----:B------:R-:W-:-:S09]  /*1e40*/  ISETP.GT.U32.OR P0, PT, R22, 0x27, P1 ;  /* 0x000000271600780c */ /* 0x000fd20000f04470 */
[----:B------:R-:W-:-:S04]  /*1e50*/  @!P1 VIADD R6, R6, 0x440 ;  /* 0x0000044006069836 */ /* 0x000fc80000000000 */
[----:B------:R-:W3:Y:S08]  /*1e60*/  @!P0 LDC R9, c[0x0][0x3f4] ;  /* 0x0000fd00ff098b82 */ /* 0x000ef00000000800 */
[----:B-1----:R-:W1:Y:S01]  /*1e70*/  @!P0 LDC.64 R4, c[0x0][0x3b8] ;  /* 0x0000ee00ff048b82 */ /* 0x002e620000000a00 */
[----:B---3--:R-:W-:-:S04]  /*1e80*/  @!P0 IMAD R3, R22, R9, UR4 ;  /* 0x0000000416038e24 */ /* 0x008fc8000f8e0209 */
[----:B------:R-:W-:Y:S01]  /*1e90*/  @!P0 IMAD.SHL.U32 R8, R3, 0x4, RZ ;  /* 0x0000000403088824 */ /* 0x000fe200078e00ff */
[C---:B-----5:R-:W-:Y:S01]  /*1ea0*/  LEA R3, R7.reuse, R0, 0x18 ;  /* 0x0000000007037211 */ /* 0x060fe200078ec0ff */
[----:B--2-4-:R-:W-:Y:S01]  /*1eb0*/  FMUL.FTZ R0, R28, R24 ;  /* 0x000000181c007220 */ /* 0x014fe20000410000 */
[----:B------:R-:W-:Y:S01]  /*1ec0*/  @!P1 LEA R7, R7, R6, 0x18 ;  /* 0x0000000607079211 */ /* 0x000fe200078ec0ff */
[----:B------:R-:W-:Y:S02]  /*1ed0*/  @!P0 IMAD R9, R9, UR44, R8 ;  /* 0x0000002c09098c24 */ /* 0x000fe4000f8e0208 */
[C---:B------:R-:W-:Y:S02]  /*1ee0*/  IMAD R3, R22.reuse, 0x10, R3 ;  /* 0x0000001016037824 */ /* 0x040fe400078e0203 */
[----:B------:R-:W-:Y:S02]  /*1ef0*/  @!P1 IMAD R7, R22, 0x10, R7 ;  /* 0x0000001016079824 */ /* 0x000fe400078e0207 */
[----:B-1----:R-:W-:Y:S01]  /*1f00*/  @!P0 IMAD.WIDE R4, R9, 0x4, R4 ;  /* 0x0000000409048825 */ /* 0x002fe200078e0204 */
[----:B------:R3:W-:Y:S03]  /*1f10*/  STS.128 [R3], R28 ;  /* 0x0000001c03007388 */ /* 0x0007e60000000c00 */
[----:B------:R-:W-:Y:S01]  /*1f20*/  FFMA.FTZ R9, R29, R25, R0 ;  /* 0x000000191d097223 */ /* 0x000fe20000010000 */
[----:B------:R3:W-:Y:S03]  /*1f30*/  @!P1 STS.128 [R7], R16 ;  /* 0x0000001007009388 */ /* 0x0007e60000000c00 */
[----:B------:R-:W-:Y:S01]  /*1f40*/  FFMA.FTZ R0, R30, R26, R9 ;  /* 0x0000001a1e007223 */ /* 0x000fe20000010009 */
[----:B------:R3:W-:Y:S03]  /*1f50*/  @!P0 STG.E.128 desc[UR36][R4.64], R24 ;  /* 0x0000001804008986 */ /* 0x0007e6000c101d24 */
[----:B------:R-:W-:-:S07]  /*1f60*/  FFMA.FTZ R0, R31, R27, R0 ;  /* 0x0000001b1f007223 */ /* 0x000fce0000010000 */
.L_x_1269:
[----:B------:R-:W-:Y:S05]  /*1f70*/  BSYNC.RECONVERGENT B0 ;  /* 0x0000000000007941 */ /* 0x000fea0003800200 */
.L_x_1268:
[----:B---3--:R-:W1:Y:S01]  /*1f80*/  SHFL.BFLY PT, R3, R0, 0x10, 0x1f ;  /* 0x0e001f0000037f89 */ /* 0x008e6200000e0000 */
[----:B------:R-:W3:Y:S01]  /*1f90*/  S2UR UR76, SR_CgaCtaId ;  /* 0x00000000004c79c3 */ /* 0x000ee20000008800 */
[----:B------:R-:W-:Y:S01]  /*1fa0*/  UMOV UR4, 0x400 ;  /* 0x0000040000047882 */ /* 0x000fe20000000000 */
[----:B------:R-:W5:Y:S01]  /*1fb0*/  LDCU UR5, c[0x0][0x3f4] ;  /* 0x00007e80ff0577ac */ /* 0x000f620008000800 */
[----:B------:R-:W-:Y:S01]  /*1fc0*/  BSSY.RECONVERGENT B0, `(.L_x_1270) ;  /* 0x0000036000007945 */ /* 0x000fe20003800200 */
[----:B-1----:R-:W-:Y:S01]  /*1fd0*/  FADD.FTZ R4, R3, R0 ;  /* 0x0000000003047221 */ /* 0x002fe20000010000 */
[----:B------:R-:W-:Y:S01]  /*1fe0*/  SHF.R.U32.HI R0, RZ, 0x3, R22 ;  /* 0x00000003ff007819 */ /* 0x000fe20000011616 */
[----:B---3--:R-:W-:Y:S02]  /*1ff0*/  ULEA UR34, UR76, UR4, 0x18 ;  /* 0x000000044c227291 */ /* 0x008fe4000f8ec0ff */
[----:B------:R-:W-:Y:S01]  /*2000*/  UIADD3 UR4, UPT, UPT, UR4, 0x840, URZ ;  /* 0x0000084004047890 */ /* 0x000fe2000fffe0ff */
[----:B------:R-:W1:Y:S01]  /*2010*/  SHFL.BFLY PT, R3, R4, 0x8, 0x1f ;  /* 0x0d001f0004037f89 */ /* 0x000e6200000e0000 */
[----:B------:R-:W-:-:S02]  /*2020*/  LOP3.LUT R0, R0, 0x7c, RZ, 0xc0, !PT ;  /* 0x0000007c00007812 */ /* 0x000fc400078ec0ff */
[----:B------:R-:W-:Y:S01]  /*2030*/  ULEA UR76, UR76, UR4, 0x18 ;  /* 0x000000044c4c7291 */ /* 0x000fe2000f8ec0ff */
[----:B-1----:R-:W-:-:S05]  /*2040*/  FADD.FTZ R5, R4, R3 ;  /* 0x0000000304057221 */ /* 0x002fca0000010000 */
[----:B------:R-:W1:Y:S02]  /*2050*/  SHFL.BFLY PT, R6, R5, 0x4, 0x1f ;  /* 0x0c801f0005067f89 */ /* 0x000e6400000e0000 */
[----:B-1----:R-:W-:-:S05]  /*2060*/  FADD.FTZ R6, R5, R6 ;  /* 0x0000000605067221 */ /* 0x002fca0000010000 */
[----:B------:R-:W1:Y:S02]  /*2070*/  SHFL.BFLY PT, R3, R6, 0x2, 0x1f ;  /* 0x0c401f0006037f89 */ /* 0x000e6400000e0000 */
[----:B-1----:R-:W-:Y:S01]  /*2080*/  FADD.FTZ R7, R6, R3 ;  /* 0x0000000306077221 */ /* 0x002fe20000010000 */
[----:B------:R-:W-:-:S04]  /*2090*/  LOP3.LUT P0, R3, R22, 0x1f, RZ, 0xc0, !PT ;  /* 0x0000001f16037812 */ /* 0x000fc8000780c0ff */
[----:B------:R-:W1:Y:S01]  /*20a0*/  SHFL.BFLY PT, R8, R7, 0x1, 0x1f ;  /* 0x0c201f0007087f89 */ /* 0x000e6200000e0000 */
[C---:B------:R-:W-:Y:S02]  /*20b0*/  ISETP.GT.U32.AND P1, PT, R3.reuse, 0x1, PT ;  /* 0x000000010300780c */ /* 0x040fe40003f24070 */
[----:B------:R-:W-:Y:S01]  /*20c0*/  LEA R4, R3, UR34, 0x2 ;  /* 0x0000002203047c11 */ /* 0x000fe2000f8e10ff */
[----:B-----5:R-:W-:Y:S02]  /*20d0*/  IMAD.U32 R3, RZ, RZ, UR5 ;  /* 0x00000005ff037e24 */ /* 0x020fe4000f8e00ff */
[----:B-1----:R-:W-:-:S03]  /*20e0*/  FADD.FTZ R5, R7, R8 ;  /* 0x0000000807057221 */ /* 0x002fc60000010000 */
[----:B------:R-:W-:Y:S02]  /*20f0*/  IADD3 R7, PT, PT, RZ, -R3, RZ ;  /* 0x80000003ff077210 */ /* 0x000fe40007ffe0ff */
[----:B------:R1:W-:Y:S02]  /*2100*/  @!P0 STS [R0+UR34+0x8], R5 ;  /* 0x0000080500008988 */ /* 0x0003e40008000822 */
[----:B------:R-:W-:Y:S01]  /*2110*/  VIADDMNMX R7, R7, UR41, RZ, !PT ;  /* 0x0000002907077c46 */ /* 0x000fe2000f8001ff */
[----:B------:R-:W-:Y:S03]  /*2120*/  BAR.SYNC.DEFER_BLOCKING 0x0 ;  /* 0x0000000000007b1d */ /* 0x000fe60000010000 */
[----:B------:R-:W-:Y:S02]  /*2130*/  R2UR UR74, R7 ;  /* 0x00000000074a72ca */ /* 0x000fe400000e0000 */
[----:B------:R-:W-:Y:S01]  /*2140*/  ISETP.NE.AND P0, PT, R22, RZ, PT ;  /* 0x000000ff1600720c */ /* 0x000fe20003f05270 */
[----:B-1----:R-:W-:-:S05]  /*2150*/  IMAD.MOV.U32 R0, RZ, RZ, -0x800001 ;  /* 0xff7fffffff007424 */ /* 0x002fca00078e00ff */
[----:B------:R-:W-:Y:S05]  /*2160*/  STL [R1+0x6c], R0 ;  /* 0x00006c0001007387 */ /* 0x000fea0000100800 */
[----:B------:R-:W-:-:S04]  /*2170*/  UIADD3 UR4, UPT, UPT, UR41, -UR74, URZ ;  /* 0x8000004a29047290 */ /* 0x000fc8000fffe0ff */
[----:B------:R-:W-:Y:S01]  /*2180*/  ULEA UR6, UR4, UR76, 0x2 ;  /* 0x0000004c04067291 */ /* 0x000fe2000f8e10ff */
[----:B------:R-:W1:Y:S04]  /*2190*/  @!P1 LDS R5, [R4+0x8] ;  /* 0x0000080004059984 */ /* 0x000e680000000800 */
[----:B-1----:R-:W1:Y:S02]  /*21a0*/  SHFL.BFLY PT, R6, R5, 0x1, 0x1f ;  /* 0x0c201f0005067f89 */ /* 0x002e6400000e0000 */
[----:B-1----:R-:W-:-:S06]  /*21b0*/  FADD.FTZ R6, R6, R5 ;  /* 0x0000000506067221 */ /* 0x002fcc0000010000 */
[----:B------:R-:W1:Y:S01]  /*21c0*/  SHFL.IDX PT, R6, R6, RZ, 0x1f ;  /* 0x00001fff06067589 */ /* 0x000e6200000e0000 */
[----:B------:R-:W-:Y:S05]  /*21d0*/  @P0 BRA `(.L_x_1271) ;  /* 0x0000000000500947 */ /* 0x000fea0003800000 */
[----:B------:R-:W1:Y:S01]  /*21e0*/  LDCU UR4, c[0x0][0x410] ;  /* 0x00008200ff0477ac */ /* 0x000e620008000800 */
[----:B------:R-:W3:Y:S01]  /*21f0*/  LDCU.64 UR8, c[0x0][0x438] ;  /* 0x00008700ff0877ac */ /* 0x000ee20008000a00 */
[----:B-1----:R-:W-:Y:S01]  /*2200*/  FMUL.FTZ R0, R6, UR4 ;  /* 0x0000000406007c20 */ /* 0x002fe20008410000 */
[----:B---3--:R-:W-:-:S04]  /*2210*/  UISETP.NE.U32.AND UP0, UPT, UR8, URZ, UPT ;  /* 0x000000ff0800728c */ /* 0x008fc8000bf05070 */
[----:B------:R1:W-:Y:S01]  /*2220*/  STL [R1+0x6c], R0 ;  /* 0x00006c0001007387 */ /* 0x0003e20000100800 */
[----:B------:R-:W-:-:S09]  /*2230*/  UISETP.NE.AND.EX UP0, UPT, UR9, URZ, UPT, UP0 ;  /* 0x000000ff0900728c */ /* 0x000fd2000bf05300 */
[----:B-1----:R-:W-:Y:S05]  /*2240*/  BRA.U !UP0, `(.L_x_1272) ;  /* 0x00000001082c7547 */ /* 0x002fea000b800000 */
[----:B------:R-:W1:Y:S01]  /*2250*/  LDCU UR9, c[0x0][0x440] ;  /* 0x00008800ff0977ac */ /* 0x000e620008000800 */
[----:B------:R-:W3:Y:S01]  /*2260*/  LDCU.64 UR4, c[0x0][0x438] ;  /* 0x00008700ff0477ac */ /* 0x000ee20008000a00 */
[----:B------:R-:W-:-:S04]  /*2270*/  UIADD3 UR7, UPT, UPT, UR40, -UR38, URZ ;  /* 0x8000002628077290 */ /* 0x000fc8000fffe0ff */
[----:B-1----:R-:W-:-:S04]  /*2280*/  UIMAD UR8, UR43, UR9, UR7 ;  /* 0x000000092b0872a4 */ /* 0x002fc8000f8e0207 */
[----:B------:R-:W-:-:S04]  /*2290*/  UIMAD UR8, UR8, UR9, UR7 ;  /* 0x00000009080872a4 */ /* 0x000fc8000f8e0207 */
[----:B---3--:R-:W-:-:S06]  /*22a0*/  UIMAD.WIDE UR4, UR8, 0x4, UR4 ;  /* 0x00000004080478a5 */ /* 0x008fcc000f8e0204 */
[----:B------:R-:W-:Y:S02]  /*22b0*/  IMAD.U32 R4, RZ, RZ, UR4 ;  /* 0x00000004ff047e24 */ /* 0x000fe4000f8e00ff */
[----:B------:R-:W-:-:S05]  /*22c0*/  IMAD.U32 R5, RZ, RZ, UR5 ;  /* 0x00000005ff057e24 */ /* 0x000fca000f8e00ff */
[----:B------:R-:W3:Y:S02]  /*22d0*/  LDG.E R4, desc[UR36][R4.64] ;  /* 0x0000002404047981 */ /* 0x000ee4000c1e1900 */
[----:B---3--:R-:W-:-:S05]  /*22e0*/  FADD.FTZ R0, R0, R4 ;  /* 0x0000000400007221 */ /* 0x008fca0000010000 */
[----:B------:R1:W-:Y:S02]  /*22f0*/  STL [R1+0x6c], R0 ;  /* 0x00006c0001007387 */ /* 0x0003e40000100800 */
.L_x_1272:
[----:B-1----:R-:W3:Y:S04]  /*2300*/  LDL R0, [R1+0x6c] ;  /* 0x00006c0001007983 */ /* 0x002ee80000100800 */
[----:B---3--:R3:W-:Y:S02]  /*2310*/  STS [UR6+-0x4], R0 ;  /* 0xfffffc00ff007988 */ /* 0x0087e40008000806 */
.L_x_1271:
[----:B------:R-:W-:Y:S05]  /*2320*/  BSYNC.RECONVERGENT B0 ;  /* 0x0000000000007941 */ /* 0x000fea0003800200 */
.L_x_1270:
[----:B------:R-:W-:Y:S06]  /*2330*/  BAR.SYNC.DEFER_BLOCKING 0x0 ;  /* 0x0000000000007b1d */ /* 0x000fec0000010000 */
[----:B------:R-:W5:Y:S01]  /*2340*/  LDCU UR35, c[0x0][0x40c] ;  /* 0x00008180ff2377ac */ /* 0x000f620008000800 */
[----:B-1----:R-:W1:Y:S01]  /*2350*/  LDS.128 R4, [UR34+0x360] ;  /* 0x00036022ff047984 */ /* 0x002e620008000c00 */
[----:B-----5:R-:W-:-:S03]  /*2360*/  UISETP.NE.AND UP0, UPT, UR35, URZ, UPT ;  /* 0x000000ff2300728c */ /* 0x020fc6000bf05270 */
[----:B------:R-:W5:Y:S04]  /*2370*/  LDS.128 R12, [UR34+0x380] ;  /* 0x00038022ff0c7984 */ /* 0x000f680008000c00 */
[----:B------:R-:W-:Y:S04]  /*2380*/  LDS.128 R8, [UR34+0x370] ;  /* 0x00037022ff087984 */ /* 0x000fe80008000c00 */
[----:B------:R-:W3:Y:S04]  /*2390*/  LDS.128 R48, [UR34+0x350] ;  /* 0x00035022ff307984 */ /* 0x000ee80008000c00 */
[----:B------:R-:W3:Y:S04]  /*23a0*/  LDS.128 R16, [UR34+0x390] ;  /* 0x00039022ff107984 */ /* 0x000ee80008000c00 */
[----:B------:R-:W3:Y:S04]  /*23b0*/  LDS.128 R20, [UR34+0x3a0] ;  /* 0x0003a022ff147984 */ /* 0x000ee80008000c00 */
[----:B0-2---:R-:W0:Y:S04]  /*23c0*/  LDS.128 R24, [UR34+0x3b0] ;  /* 0x0003b022ff187984 */ /* 0x005e280008000c00 */
[----:B----4-:R-:W-:Y:S04]  /*23d0*/  LDS.128 R28, [UR34+0x3c0] ;  /* 0x0003c022ff1c7984 */ /* 0x010fe80008000c00 */
[----:B------:R-:W-:Y:S04]  /*23e0*/  LDS.128 R32, [UR34+0x3d0] ;  /* 0x0003d022ff207984 */ /* 0x000fe80008000c00 */
[----:B------:R-:W-:Y:S01]  /*23f0*/  LDS.128 R36, [UR34+0x3e0] ;  /* 0x0003e022ff247984 */ /* 0x000fe20008000c00 */
[----:B-1----:R-:W-:-:S03]  /*2400*/  R2UR UR67, R7 ;  /* 0x00000000074372ca */ /* 0x002fc600000e0000 */
[----:B------:R-:W-:Y:S01]  /*2410*/  LDS.128 R40, [UR34+0x3f0] ;  /* 0x0003f022ff287984 */ /* 0x000fe20008000c00 */
[----:B------:R-:W-:Y:S02]  /*2420*/  R2UR UR68, R6 ;  /* 0x00000000064472ca */ /* 0x000fe400000e0000 */
[----:B------:R-:W-:Y:S01]  /*2430*/  R2UR UR69, R5 ;  /* 0x00000000054572ca */ /* 0x000fe200000e0000 */
[----:B------:R-:W-:Y:S01]  /*2440*/  LDS.128 R44, [UR34+0x430] ;  /* 0x00043022ff2c7984 */ /* 0x000fe20008000c00 */
[----:B------:R-:W-:Y:S02]  /*2450*/  R2UR UR70, R4 ;  /* 0x00000000044672ca */ /* 0x000fe400000e0000 */
[----:B-----5:R-:W-:Y:S01]  /*2460*/  R2UR UR59, R15 ;  /* 0x000000000f3b72ca */ /* 0x020fe200000e0000 */
[----:B------:R-:W1:Y:S01]  /*2470*/  LDS.128 R4, [UR34+0x400] ;  /* 0x00040022ff047984 */ /* 0x000e620008000c00 */
[----:B------:R-:W-:Y:S02]  /*2480*/  R2UR UR60, R14 ;  /* 0x000000000e3c72ca */ /* 0x000fe400000e0000 */
[----:B------:R-:W-:Y:S01]  /*2490*/  R2UR UR61, R13 ;  /* 0x000000000d3d72ca */ /* 0x000fe200000e0000 */
[----:B---3--:R-:W-:Y:S01]  /*24a0*/  STL [R1+0x790], R48 ;  /* 0x0007903001007387 */ /* 0x008fe20000100800 */
[----:B------:R-:W-:-:S02]  /*24b0*/  R2UR UR62, R12 ;  /* 0x000000000c3e72ca */ /* 0x000fc400000e0000 */
[----:B------:R-:W-:Y:S01]  /*24c0*/  R2UR UR63, R11 ;  /* 0x000000000b3f72ca */ /* 0x000fe200000e0000 */
[----:B------:R-:W2:Y:S01]  /*24d0*/  LDS.128 R12, [UR34+0x420] ;  /* 0x00042022ff0c7984 */ /* 0x000ea20008000c00 */
[----:B------:R-:W-:Y:S02]  /*24e0*/  R2UR UR64, R10 ;  /* 0x000000000a4072ca */ /* 0x000fe400000e0000 */
[----:B------:R-:W-:Y:S02]  /*24f0*/  R2UR UR65, R9 ;  /* 0x00000000094172ca */ /* 0x000fe400000e0000 */
[----:B------:R-:W-:Y:S02]  /*2500*/  R2UR UR66, R8 ;  /* 0x00000000084272ca */ /* 0x000fe400000e0000 */
[----:B------:R-:W3:Y:S01]  /*2510*/  LDS.128 R8, [UR34+0x410] ;  /* 0x00041022ff087984 */ /* 0x000ee20008000c00 */
[----:B------:R-:W-:Y:S01]  /*2520*/  R2UR UR57, R17 ;  /* 0x00000000113972ca */ /* 0x000fe200000e0000 */
[----:B------:R-:W-:Y:S01]  /*2530*/  IMAD.MOV.U32 R17, RZ, RZ, R51 ;  /* 0x000000ffff117224 */ /* 0x000fe200078e0033 */
[----:B------:R-:W-:Y:S01]  /*2540*/  R2UR UR58, R16 ;  /* 0x00000000103a72ca */ /* 0x000fe200000e0000 */
[----:B------:R-:W-:Y:S01]  /*2550*/  IMAD.MOV.U32 R16, RZ, RZ, R50 ;  /* 0x000000ffff107224 */ /* 0x000fe200078e0032 */
[----:B------:R-:W-:-:S02]  /*2560*/  MOV R0, R49 ;  /* 0x0000003100007202 */ /* 0x000fc40000000f00 */
[----:B------:R-:W-:Y:S02]  /*2570*/  R2UR UR55, R19 ;  /* 0x00000000133772ca */ /* 0x000fe400000e0000 */
[----:B------:R-:W-:Y:S02]  /*2580*/  R2UR UR56, R18 ;  /* 0x00000000123872ca */ /* 0x000fe400000e0000 */
[----:B------:R-:W-:Y:S02]  /*2590*/  R2UR UR51, R23 ;  /* 0x00000000173372ca */ /* 0x000fe400000e0000 */
[----:B------:R-:W-:Y:S02]  /*25a0*/  R2UR UR52, R22 ;  /* 0x00000000163472ca */ /* 0x000fe400000e0000 */
[----:B------:R-:W-:Y:S02]  /*25b0*/  R2UR UR53, R21 ;  /* 0x00000000153572ca */ /* 0x000fe400000e0000 */
[----:B------:R-:W-:-:S02]  /*25c0*/  R2UR UR54, R20 ;  /* 0x00000000143672ca */ /* 0x000fc400000e0000 */
[----:B0-----:R-:W-:Y:S02]  /*25d0*/  R2UR UR47, R27 ;  /* 0x000000001b2f72ca */ /* 0x001fe400000e0000 */
[----:B------:R-:W-:Y:S02]  /*25e0*/  R2UR UR48, R26 ;  /* 0x000000001a3072ca */ /* 0x000fe400000e0000 */
[----:B------:R-:W-:Y:S02]  /*25f0*/  R2UR UR49, R25 ;  /* 0x00000000193172ca */ /* 0x000fe400000e0000 */
[----:B-1----:R-:W-:Y:S02]  /*2600*/  R2UR UR18, R7 ;  /* 0x00000000071272ca */ /* 0x002fe400000e0000 */
[----:B------:R-:W-:Y:S02]  /*2610*/  R2UR UR19, R6 ;  /* 0x00000000061372ca */ /* 0x000fe400000e0000 */
[----:B------:R-:W-:-:S02]  /*2620*/  R2UR UR20, R5 ;  /* 0x00000000051472ca */ /* 0x000fc400000e0000 */
[----:B------:R-:W-:Y:S02]  /*2630*/  R2UR UR21, R4 ;  /* 0x00000000041572ca */ /* 0x000fe400000e0000 */
[----:B------:R-:W0:Y:S01]  /*2640*/  LDS.128 R4, [UR34+0x40] ;  /* 0x00004022ff047984 */ /* 0x000e220008000c00 */
[----:B--2---:R-:W-:Y:S02]  /*2650*/  R2UR UR26, R15 ;  /* 0x000000000f1a72ca */ /* 0x004fe400000e0000 */
[----:B------:R-:W-:Y:S02]  /*2660*/  R2UR UR27, R14 ;  /* 0x000000000e1b72ca */ /* 0x000fe400000e0000 */
[----:B------:R-:W-:Y:S02]  /*2670*/  R2UR UR28, R13 ;  /* 0x000000000d1c72ca */ /* 0x000fe400000e0000 */
[----:B------:R-:W-:Y:S02]  /*2680*/  R2UR UR29, R12 ;  /* 0x000000000c1d72ca */ /* 0x000fe400000e0000 */
[----:B------:R-:W1:Y:S01]  /*2690*/  LDS.128 R12, [UR34+0x50] ;  /* 0x00005022ff0c7984 */ /* 0x000e620008000c00 */
[----:B---3--:R-:W-:-:S02]  /*26a0*/  R2UR UR22, R11 ;  /* 0x000000000b1672ca */ /* 0x008fc400000e0000 */
[----:B------:R-:W-:Y:S02]  /*26b0*/  R2UR UR23, R10 ;  /* 0x000000000a1772ca */ /* 0x000fe400000e0000 */
[----:B------:R-:W-:Y:S02]  /*26c0*/  R2UR UR24, R9 ;  /* 0x00000000091872ca */ /* 0x000fe400000e0000 */
[----:B------:R-:W-:Y:S02]  /*26d0*/  R2UR UR25, R8 ;  /* 0x00000000081972ca */ /* 0x000fe400000e0000 */
[----:B------:R-:W2:Y:S01]  /*26e0*/  LDS.128 R8, [UR34+0x60] ;  /* 0x00006022ff087984 */ /* 0x000ea20008000c00 */
[----:B------:R-:W-:Y:S02]  /*26f0*/  R2UR UR50, R24 ;  /* 0x00000000183272ca */ /* 0x000fe400000e0000 */
[----:B------:R-:W-:Y:S02]  /*2700*/  R2UR UR4, R31 ;  /* 0x000000001f0472ca */ /* 0x000fe400000e0000 */
[----:B------:R-:W-:-:S02]  /*2710*/  R2UR UR5, R30 ;  /* 0x000000001e0572ca */ /* 0x000fc400000e0000 */
[----:B------:R-:W-:Y:S02]  /*2720*/  R2UR UR45, R29 ;  /* 0x000000001d2d72ca */ /* 0x000fe400000e0000 */
[----:B------:R-:W-:Y:S02]  /*2730*/  R2UR UR46, R28 ;  /* 0x000000001c2e72ca */ /* 0x000fe400000e0000 */
[----:B------:R-:W-:Y:S02]  /*2740*/  R2UR UR6, R35 ;  /* 0x00000000230672ca */ /* 0x000fe400000e0000 */
[----:B------:R-:W-:Y:S02]  /*2750*/  R2UR UR7, R34 ;  /* 0x00000000220772ca */ /* 0x000fe400000e0000 */
[----:B------:R-:W-:Y:S02]  /*2760*/  R2UR UR8, R33 ;  /* 0x00000000210872ca */ /* 0x000fe400000e0000 */
[----:B------:R-:W-:-:S02]  /*2770*/  R2UR UR9, R32 ;  /* 0x00000000200972ca */ /* 0x000fc400000e0000 */
[----:B------:R-:W-:Y:S02]  /*2780*/  R2UR UR10, R39 ;  /* 0x00000000270a72ca */ /* 0x000fe400000e0000 */
[----:B------:R-:W-:Y:S01]  /*2790*/  R2UR UR11, R38 ;  /* 0x00000000260b72ca */ /* 0x000fe200000e0000 */
[----:B0-----:R-:W-:Y:S01]  /*27a0*/  STL.64 [R1+0x770], R4 ;  /* 0x0007700401007387 */ /* 0x001fe20000100a00 */
[----:B------:R-:W-:Y:S02]  /*27b0*/  R2UR UR12, R37 ;  /* 0x00000000250c72ca */ /* 0x000fe400000e0000 */
[----:B------:R-:W-:Y:S01]  /*27c0*/  R2UR UR13, R36 ;  /* 0x00000000240d72ca */ /* 0x000fe200000e0000 */
[----:B------:R-:W-:Y:S01]  /*27d0*/  STL.64 [R1+0x778], R6 ;  /* 0x0007780601007387 */ /* 0x000fe20000100a00 */
[----:B------:R-:W-:Y:S02]  /*27e0*/  R2UR UR14, R43 ;  /* 0x000000002b0e72ca */ /* 0x000fe400000e0000 */
[----:B------:R-:W-:Y:S01]  /*27f0*/  R2UR UR15, R42 ;  /* 0x000000002a0f72ca */ /* 0x000fe200000e0000 */
[----:B------:R-:W0:Y:S01]  /*2800*/  LDS.128 R4, [UR34+0x70] ;  /* 0x00007022ff047984 */ /* 0x000e220008000c00 */
[----:B------:R-:W-:-:S02]  /*2810*/  R2UR UR16, R41 ;  /* 0x00000000291072ca */ /* 0x000fc400000e0000 */
[----:B------:R-:W-:Y:S01]  /*2820*/  R2UR UR17, R40 ;  /* 0x00000000281172ca */ /* 0x000fe200000e0000 */
[----:B-1----:R-:W-:Y:S01]  /*2830*/  STL.64 [R1+0x760], R12 ;  /* 0x0007600c01007387 */ /* 0x002fe20000100a00 */
[----:B------:R-:W-:Y:S02]  /*2840*/  R2UR UR30, R47 ;  /* 0x000000002f1e72ca */ /* 0x000fe400000e0000 */
[----:B------:R-:W-:Y:S01]  /*2850*/  R2UR UR31, R46 ;  /* 0x000000002e1f72ca */ /* 0x000fe200000e0000 */
[----:B------:R-:W-:Y:S01]  /*2860*/  STL.64 [R1+0x768], R14 ;  /* 0x0007680e01007387 */ /* 0x000fe20000100a00 */
[----:B------:R-:W-:Y:S02]  /*2870*/  R2UR UR32, R45 ;  /* 0x000000002d2072ca */ /* 0x000fe400000e0000 */
[----:B------:R-:W-:Y:S01]  /*2880*/  R2UR UR33, R44 ;  /* 0x000000002c2172ca */ /* 0x000fe200000e0000 */
[----:B------:R-:W1:Y:S01]  /*2890*/  LDS.128 R12, [UR34+0x80] ;  /* 0x00008022ff0c7984 */ /* 0x000e620008000c00 */
[----:B------:R-:W-:-:S02]  /*28a0*/  R2UR UR71, R17 ;  /* 0x00000000114772ca */ /* 0x000fc400000e0000 */
[----:B------:R-:W-:Y:S01]  /*28b0*/  R2UR UR72, R16 ;  /* 0x00000000104872ca */ /* 0x000fe200000e0000 */
[----:B--2---:R-:W-:Y:S01]  /*28c0*/  STL.64 [R1+0x750], R8 ;  /* 0x0007500801007387 */ /* 0x004fe20000100a00 */
[----:B------:R-:W-:-:S03]  /*28d0*/  R2UR UR73, R0 ;  /* 0x00000000004972ca */ /* 0x000fc600000e0000 */
[----:B------:R-:W-:Y:S04]  /*28e0*/  STL.64 [R1+0x758], R10 ;  /* 0x0007580a01007387 */ /* 0x000fe80000100a00 */
[----:B------:R-:W2:Y:S04]  /*28f0*/  LDS.128 R8, [UR34+0x90] ;  /* 0x00009022ff087984 */ /* 0x000ea80008000c00 */
[----:B0-----:R-:W-:Y:S04]  /*2900*/  STL.64 [R1+0x740], R4 ;  /* 0x0007400401007387 */ /* 0x001fe80000100a00 */
[----:B------:R-:W-:Y:S04]  /*2910*/  STL.64 [R1+0x748], R6 ;  /* 0x0007480601007387 */ /* 0x000fe80000100a00 */
[----:B------:R-:W0:Y:S04]  /*2920*/  LDS.128 R4, [UR34+0xa0] ;  /* 0x0000a022ff047984 */ /* 0x000e280008000c00 */
[----:B-1----:R-:W-:Y:S04]  /*2930*/  STL.64 [R1+0x730], R12 ;  /* 0x0007300c01007387 */ /* 0x002fe80000100a00 */
[----:B------:R-:W-:Y:S04]  /*2940*/  STL.64 [R1+0x738], R14 ;  /* 0x0007380e01007387 */ /* 0x000fe80000100a00 */
[----:B------:R-:W1:Y:S04]  /*2950*/  LDS.128 R12, [UR34+0xb0] ;  /* 0x0000b022ff0c7984 */ /* 0x000e680008000c00 */
[----:B--2---:R-:W-:Y:S04]  /*2960*/  STL.64 [R1+0x720], R8 ;  /* 0x0007200801007387 */ /* 0x004fe80000100a00 */
        /* <DEDUP_REMOVED lines=118> */
[----:B------:R-:W-:Y:S04]  /*30d0*/  LDS.128 R8, [UR34+0x330] ;  /* 0x00033022ff087984 */ /* 0x000fe80008000c00 */
[----:B0-----:R-:W-:Y:S04]  /*30e0*/  STL.64 [R1+0x4a0], R4 ;  /* 0x0004a00401007387 */ /* 0x001fe80000100a00 */
[----:B------:R-:W-:Y:S04]  /*30f0*/  STL.64 [R1+0x4a8], R6 ;  /* 0x0004a80601007387 */ /* 0x000fe80000100a00 */
[----:B------:R-:W0:Y:S04]  /*3100*/  LDS.128 R4, [UR34+0x340] ;  /* 0x00034022ff047984 */ /* 0x000e280008000c00 */
[----:B-1----:R1:W-:Y:S04]  /*3110*/  STL.64 [R1+0x490], R12 ;  /* 0x0004900c01007387 */ /* 0x0023e80000100a00 */
[----:B------:R1:W-:Y:S04]  /*3120*/  STL.64 [R1+0x498], R14 ;  /* 0x0004980e01007387 */ /* 0x0003e80000100a00 */
[----:B0-----:R1:W-:Y:S04]  /*3130*/  STL.64 [R1+0x470], R4 ;  /* 0x0004700401007387 */ /* 0x0013e80000100a00 */
[----:B------:R1:W-:Y:S04]  /*3140*/  STL.64 [R1+0x480], R8 ;  /* 0x0004800801007387 */ /* 0x0003e80000100a00 */
[----:B------:R1:W-:Y:S04]  /*3150*/  STL.64 [R1+0x488], R10 ;  /* 0x0004880a01007387 */ /* 0x0003e80000100a00 */
[----:B------:R1:W-:Y:S01]  /*3160*/  STL.64 [R1+0x478], R6 ;  /* 0x0004780601007387 */ /* 0x0003e20000100a00 */
[----:B------:R-:W-:Y:S05]  /*3170*/  BRA.U UP0, `(.L_x_1273) ;  /* 0x0000000d00007547 */ /* 0x000fea000b800000 */
[----:B-1----:R-:W0:Y:S04]  /*3180*/  LDS.128 R4, [UR34+0x440] ;  /* 0x00044022ff047984 */ /* 0x002e280008000c00 */
[----:B------:R-:W1:Y:S04]  /*3190*/  LDS.128 R12, [UR34+0x450] ;  /* 0x00045022ff0c7984 */ /* 0x000e680008000c00 */
        /* <DEDUP_REMOVED lines=189> */
[----:B------:R2:W-:Y:S02]  /*3d70*/  STL.64 [R1+0x78], R6 ;  /* 0x0000780601007387 */ /* 0x0005e40000100a00 */
.L_x_1273:
[----:B-12---:R-:W0:Y:S01]  /*3d80*/  S2R R6, SR_TID.X ;  /* 0x0000000000067919 */ /* 0x006e220000002100 */
[----:B------:R-:W-:Y:S01]  /*3d90*/  UIADD3 UR35, UPT, UPT, UR40, 0x1f, -UR74 ;  /* 0x0000001f28237890 */ /* 0x000fe2000fffe84a */
[----:B------:R-:W1:Y:S01]  /*3da0*/  S2UR UR77, SR_CTAID.X ;  /* 0x00000000004d79c3 */ /* 0x000e620000002500 */
[----:B------:R-:W1:Y:S01]  /*3db0*/  LDCU UR34, c[0x0][0x3f0] ;  /* 0x00007e00ff2277ac */ /* 0x000e620008000800 */
[----:B------:R-:W-:Y:S01]  /*3dc0*/  BSSY.RECONVERGENT B1, `(.L_x_1274) ;  /* 0x00024a5000017945 */ /* 0x000fe20003800200 */
[----:B------:R-:W-:-:S04]  /*3dd0*/  USHF.R.S32.HI UR43, URZ, 0x1f, UR35 ;  /* 0x0000001fff2b7899 */ /* 0x000fc80008011423 */
[----:B------:R-:W-:-:S04]  /*3de0*/  ULEA.HI UR43, UR43, UR35, URZ, 0x5 ;  /* 0x000000232b2b7291 */ /* 0x000fc8000f8f28ff */
[----:B------:R-:W-:Y:S02]  /*3df0*/  ULOP3.LUT UR75, UR43, 0xffffffe0, URZ, 0xc0, !UPT ;  /* 0xffffffe02b4b7892 */ /* 0x000fe4000f8ec0ff */
[----:B-1----:R-:W-:-:S04]  /*3e00*/  UIMAD UR34, UR42, UR34, UR77 ;  /* 0x000000222a2272a4 */ /* 0x002fc8000f8e024d */
[----:B------:R-:W-:Y:S01]  /*3e10*/  UIMAD UR44, UR34, 0xa0, URZ ;  /* 0x000000a0222c78a4 */ /* 0x000fe2000f8e02ff */
[----:B0-----:R-:W-:-:S13]  /*3e20*/  ISETP.GE.AND P0, PT, R6, UR75, PT ;  /* 0x0000004b06007c0c */ /* 0x001fda000bf06270 */
[----:B------:R-:W-:Y:S05]  /*3e30*/  @P0 BRA `(.L_x_1275) ;  /* 0x0000024800740947 */ /* 0x000fea0003800000 */
[----:B------:R-:W-:Y:S01]  /*3e40*/  IABS R0, R3 ;  /* 0x0000000300007213 */ /* 0x000fe20000000000 */
[----:B------:R-:W0:Y:S01]  /*3e50*/  S2UR UR42, SR_CTAID.Y ;  /* 0x00000000002a79c3 */ /* 0x000e220000002600 */
[----:B------:R-:W1:Y:S01]  /*3e60*/  LDCU.64 UR34, c[0x0][0x420] ;  /* 0x00008400ff2277ac */ /* 0x000e620008000a00 */
[----:B------:R-:W-:Y:S02]  /*3e70*/  IMAD.MOV.U32 R4, RZ, RZ, RZ ;  /* 0x000000ffff047224 */ /* 0x000fe400078e00ff */
[----:B------:R-:W-:-:S04]  /*3e80*/  IMAD.MOV.U32 R7, RZ, RZ, R0 ;  /* 0x000000ffff077224 */ /* 0x000fc800078e0000 */
[----:B------:R-:W2:Y:S01]  /*3e90*/  I2F.RP R0, R7 ;  /* 0x0000000700007306 */ /* 0x000ea20000209400 */
[----:B------:R3:W-:Y:S01]  /*3ea0*/  STL [R1+0x780], R7 ;  /* 0x0007800701007387 */ /* 0x0007e20000100800 */
[----:B-1----:R-:W-:-:S06]  /*3eb0*/  ISETP.NE.U32.AND P1, PT, RZ, UR34, PT ;  /* 0x00000022ff007c0c */ /* 0x002fcc000bf25070 */
[----:B--2---:R-:W1:Y:S01]  /*3ec0*/  MUFU.RCP R0, R0 ;  /* 0x0000000000007308 */ /* 0x004e620000001000 */
[----:B0-----:R-:W-:Y:S01]  /*3ed0*/  IMAD R3, R3, UR42, RZ ;  /* 0x0000002a03037c24 */ /* 0x001fe2000f8e02ff */
[----:B------:R-:W0:Y:S01]  /*3ee0*/  LDCU UR42, c[0x0][0x440] ;  /* 0x00008800ff2a77ac */ /* 0x000e220008000800 */
[----:B------:R-:W-:Y:S01]  /*3ef0*/  ISETP.NE.AND.EX P1, PT, RZ, UR35, PT, P1 ;  /* 0x00000023ff007c0c */ /* 0x000fe2000bf25310 */
[----:B-1----:R-:W-:-:S04]  /*3f00*/  VIADD R0, R0, 0xffffffe ;  /* 0x0ffffffe00007836 */ /* 0x002fc80000000000 */
[----:B------:R-:W1:Y:S02]  /*3f10*/  F2I.FTZ.U32.TRUNC.NTZ R5, R0 ;  /* 0x0000000000057305 */ /* 0x000e64000021f000 */
[----:B-1----:R-:W-:-:S04]  /*3f20*/  IMAD.MOV R0, RZ, RZ, -R5 ;  /* 0x000000ffff007224 */ /* 0x002fc800078e0a05 */
[----:B------:R-:W-:Y:S01]  /*3f30*/  IMAD R0, R0, R7, RZ ;  /* 0x0000000700007224 */ /* 0x000fe200078e02ff */
[----:B---3--:R-:W-:-:S03]  /*3f40*/  LEA R7, R6, UR76, 0x2 ;  /* 0x0000004c06077c11 */ /* 0x008fc6000f8e10ff */
[----:B------:R-:W-:Y:S02]  /*3f50*/  IMAD.HI.U32 R0, R5, R0, R4 ;  /* 0x0000000005007227 */ /* 0x000fe400078e0004 */
[----:B------:R-:W1:Y:S03]  /*3f60*/  LDC R5, c[0x0][0x430] ;  /* 0x00010c00ff057b82 */ /* 0x000e660000000800 */
[----:B------:R2:W-:Y:S02]  /*3f70*/  STL [R1+0x788], R0 ;  /* 0x0007880001007387 */ /* 0x0005e40000100800 */
[----:B--2---:R-:W-:-:S05]  /*3f80*/  VIADD R0, R6, UR74 ;  /* 0x0000004a06007c36 */ /* 0x004fca0008000000 */
[----:B------:R-:W-:Y:S01]  /*3f90*/  IADD3 R4, P0, P2, R3, UR34, R0 ;  /* 0x0000002203047c10 */ /* 0x000fe2000fa1e000 */
[----:B------:R-:W1:Y:S01]  /*3fa0*/  LDCU UR34, c[0x0][0x408] ;  /* 0x00008100ff2277ac */ /* 0x000e620008000800 */
[----:B------:R-:W-:-:S03]  /*3fb0*/  SHF.R.S32.HI R3, RZ, 0x1f, R3 ;  /* 0x0000001fff037819 */ /* 0x000fc60000011403 */
[----:B------:R2:W-:Y:S01]  /*3fc0*/  STL [R1+0x60], R4 ;  /* 0x0000600401007387 */ /* 0x0005e20000100800 */
[----:B------:R-:W-:Y:S01]  /*3fd0*/  IADD3.X R3, PT, PT, R3, UR35, RZ, P0, P2 ;  /* 0x0000002303037c10 */ /* 0x000fe200087e44ff */
[----:B0-----:R-:W-:-:S04]  /*3fe0*/  UIMAD UR35, UR77, UR42, UR40 ;  /* 0x0000002a4d2372a4 */ /* 0x001fc8000f8e0228 */
[----:B------:R0:W-:Y:S01]  /*3ff0*/  STL [R1+0x3c], R3 ;  /* 0x00003c0301007387 */ /* 0x0001e20000100800 */
[----:B--2---:R-:W-:-:S03]  /*4000*/  MOV R4, UR42 ;  /* 0x0000002a00047c02 */ /* 0x004fc60008000f00 */
[----:B------:R2:W-:Y:S02]  /*4010*/  STL [R1+0x68], R7 ;  /* 0x0000680701007387 */ /* 0x0005e40000100800 */
[----:B------:R-:W-:Y:S02]  /*4020*/  IMAD R6, R4, UR35, R0 ;  /* 0x0000002304067c24 */ /* 0x000fe4000f8e0200 */
[----:B0-----:R-:W-:Y:S02]  /*4030*/  IMAD.U32 R3, RZ, RZ, UR75 ;  /* 0x0000004bff037e24 */ /* 0x001fe4000f8e00ff */
[----:B------:R-:W-:Y:S01]  /*4040*/  VIADD R4, R0, 0x1 ;  /* 0x0000000100047836 */ /* 0x000fe20000000000 */
[----:B------:R2:W-:Y:S01]  /*4050*/  STL [R1+0x64], R6 ;  /* 0x0000640601007387 */ /* 0x0005e20000100800 */
[----:B------:R-:W-:Y:S02]  /*4060*/  VIADD R3, R3, UR74 ;  /* 0x0000004a03037c36 */ /* 0x000fe40008000000 */
[----:B-1----:R-:W-:Y:S01]  /*4070*/  VIADD R0, R5, UR34 ;  /* 0x0000002205007c36 */ /* 0x002fe20008000000 */
[----:B------:R2:W-:Y:S04]  /*4080*/  STL [R1+0x38], R4 ;  /* 0x0000380401007387 */ /* 0x0005e80000100800 */
[----:B------:R2:W-:Y:S02]  /*4090*/  STL [R1+0x784], R3 ;  /* 0x0007840301007387 */ /* 0x0005e40000100800 */
.L_x_1661:
[----:B0-----:R-:W3:Y:S01]  /*40a0*/  LDL R248, [R1+0x3c] ;  /* 0x00003c0001f87983 */ /* 0x001ee20000100800 */
[----:B------:R-:W0:Y:S03]  /*40b0*/  LDCU UR34, c[0x0][0x3f4] ;  /* 0x00007e80ff2277ac */ /* 0x000e260008000800 */
[----:B------:R-:W4:Y:S04]  /*40c0*/  LDL R0, [R1+0x60] ;  /* 0x0000600001007983 */ /* 0x000f280000100800 */
[----:B--2---:R-:W2:Y:S04]  /*40d0*/  LDL R3, [R1+0x38] ;  /* 0x0000380001037983 */ /* 0x004ea80000100800 */
[----:B-----5:R-:W5:Y:S01]  /*40e0*/  LDL R252, [R1+0x780] ;  /* 0x0007800001fc7983 */ /* 0x020f620000100800 */
[----:B---3--:R-:W-:Y:S01]  /*40f0*/  @P1 IMAD.MOV.U32 R249, RZ, RZ, R248 ;  /* 0x000000fffff91224 */ /* 0x008fe200078e00f8 */
[----:B----4-:R-:W-:-:S05]  /*4100*/  @P1 MOV R248, R0 ;  /* 0x0000000000f81202 */ /* 0x010fca0000000f00 */
[----:B------:R1:W3:Y:S04]  /*4110*/  @P1 LDG.E.U8 R0, desc[UR36][R248.64] ;  /* 0x00000024f8001981 */ /* 0x0002e8000c1e1100 */
[----:B------:R-:W4:Y:S01]  /*4120*/  LDL R249, [R1+0x788] ;  /* 0x0007880001f97983 */ /* 0x000f220000100800 */
[----:B--2---:R-:W-:Y:S01]  /*4130*/  VIADD R251, R3, 0xffffffff ;  /* 0xffffffff03fb7836 */ /* 0x004fe20000000000 */
[----:B------:R-:W-:Y:S04]  /*4140*/  BSSY.RECONVERGENT B0, `(.L_x_1276) ;  /* 0x0002222000007945 */ /* 0x000fe80003800200 */
[----:B------:R-:W-:Y:S01]  /*4150*/  IABS R3, R251 ;  /* 0x000000fb00037213 */ /* 0x000fe20000000000 */
[----:B------:R2:W-:Y:S01]  /*4160*/  STL [R1+0x34], R251 ;  /* 0x000034fb01007387 */ /* 0x0005e20000100800 */
[----:B------:R-:W-:-:S03]  /*4170*/  ISETP.GE.AND P2, PT, R251, RZ, PT ;  /* 0x000000fffb00720c */ /* 0x000fc60003f46270 */
[----:B-1----:R-:W-:Y:S02]  /*4180*/  IMAD.MOV.U32 R248, RZ, RZ, R3 ;  /* 0x000000fffff87224 */ /* 0x002fe400078e0003 */
[----:B0-----:R-:W-:Y:S01]  /*4190*/  IMAD.U32 R3, RZ, RZ, UR34 ;  /* 0x00000022ff037e24 */ /* 0x001fe2000f8e00ff */
[----:B------:R-:W0:Y:S04]  /*41a0*/  LDCU UR34, c[0x0][0x40c] ;  /* 0x00008180ff2277ac */ /* 0x000e280008000800 */
[----:B------:R-:W-:Y:S01]  /*41b0*/  IABS R250, R3 ;  /* 0x0000000300fa7213 */ /* 0x000fe20000000000 */
[----:B0-----:R-:W-:Y:S01]  /*41c0*/  UISETP.NE.AND UP0, UPT, UR34, URZ, UPT ;  /* 0x000000ff2200728c */ /* 0x001fe2000bf05270 */
[----:B---3--:R-:W-:Y:S01]  /*41d0*/  ISETP.NE.AND P6, PT, R0, RZ, P1 ;  /* 0x000000ff0000720c */ /* 0x008fe20000fc5270 */
[----:B----4-:R-:W-:-:S04]  /*41e0*/  IMAD.HI.U32 R249, R249, R248, RZ ;  /* 0x000000f8f9f97227 */ /* 0x010fc800078e00ff */
[----:B------:R-:W-:-:S04]  /*41f0*/  IMAD.MOV R249, RZ, RZ, -R249 ;  /* 0x000000fffff97224 */ /* 0x000fc800078e0af9 */
[----:B------:R-:W-:-:S05]  /*4200*/  IMAD R248, R250, R249, R248 ;  /* 0x000000f9faf87224 */ /* 0x000fca00078e02f8 */
[----:B-----5:R-:W-:-:S13]  /*4210*/  ISETP.GT.U32.AND P0, PT, R252, R248, PT ;  /* 0x000000f8fc00720c */ /* 0x020fda0003f04070 */
[----:B------:R-:W-:-:S05]  /*4220*/  @!P0 IMAD.IADD R248, R248, 0x1, -R250 ;  /* 0x00000001f8f88824 */ /* 0x000fca00078e0afa */
[----:B------:R-:W-:-:S13]  /*4230*/  ISETP.GT.U32.AND P0, PT, R252, R248, PT ;  /* 0x000000f8fc00720c */ /* 0x000fda0003f04070 */
[----:B------:R-:W-:Y:S02]  /*4240*/  @!P0 IADD3 R248, PT, PT, R248, -R250, RZ ;  /* 0x800000faf8f88210 */ /* 0x000fe40007ffe0ff */
[----:B------:R-:W-:-:S03]  /*4250*/  ISETP.NE.AND P0, PT, R3, RZ, PT ;  /* 0x000000ff0300720c */ /* 0x000fc60003f05270 */
[----:B------:R-:W-:-:S04]  /*4260*/  IMAD.MOV.U32 R0, RZ, RZ, R248 ;  /* 0x000000ffff007224 */ /* 0x000fc800078e00f8 */
[----:B------:R-:W-:-:S06]  /*4270*/  @!P2 IMAD.MOV R0, RZ, RZ, -R0 ;  /* 0x000000ffff00a224 */ /* 0x000fcc00078e0a00 */
[----:B------:R-:W-:Y:S01]  /*4280*/  @!P0 LOP3.LUT R0, RZ, R3, RZ, 0x33, !PT ;  /* 0x00000003ff008212 */ /* 0x000fe200078e33ff */
[----:B--2---:R-:W-:Y:S06]  /*4290*/  BRA.U UP0, `(.L_x_1277) ;  /* 0x0000019100fc7547 */ /* 0x004fec000b800000 */
[----:B------:R-:W-:Y:S01]  /*42a0*/  IMAD.SHL.U32 R249, R0, 0x4, RZ ;  /* 0x0000000400f97824 */ /* 0x000fe200078e00ff */
[----:B------:R-:W-:Y:S01]  /*42b0*/  ISETP.GE.AND P0, PT, R251, UR40, PT ;  /* 0x00000028fb007c0c */ /* 0x000fe2000bf06270 */
[----:B------:R-:W-:Y:S01]  /*42c0*/  BSSY.RECONVERGENT B2, `(.L_x_1278) ;  /* 0x0000082000027945 */ /* 0x000fe20003800200 */
[----:B------:R-:W-:Y:S02]  /*42d0*/  IMAD R248, R3, 0xa0, RZ ;  /* 0x000000a003f87824 */ /* 0x000fe400078e02ff */
[----:B------:R0:W-:Y:S09]  /*42e0*/  STL [R1+0x30], R249 ;  /* 0x000030f901007387 */ /* 0x0001f20000100800 */
[----:B------:R-:W-:Y:S05]  /*42f0*/  @P0 BRA `(.L_x_1279) ;  /* 0x0000000400f80947 */ /* 0x000fea0003800000 */
[----:B------:R-:W-:-:S13]  /*4300*/  ISETP.NE.AND P5, PT, R2, RZ, PT ;  /* 0x000000ff0200720c */ /* 0x000fda0003fa5270 */
[----:B------:R-:W-:Y:S01]  /*4310*/  VOTEU.ANY UP0, P5 ;  /* 0x0000000000ff7886 */ /* 0x000fe20002800100 */
[----:B------:R-:W-:Y:S02]  /*4320*/  PLOP3.LUT P2, PT, PT, PT, UP0, 0x80, 0x8 ;  /* 0x000000000008781c */ /* 0x000fe40003f4f008 */
[----:B------:R-:W-:Y:S02]  /*4330*/  PLOP3.LUT P3, PT, PT, PT, UP0, 0x80, 0x8 ;  /* 0x000000000008781c */ /* 0x000fe40003f6f008 */
[----:B------:R-:W-:-:S09]  /*4340*/  PLOP3.LUT P4, PT, PT, PT, UP0, 0x80, 0x8 ;  /* 0x000000000008781c */ /* 0x000fd20003f8f008 */
[----:B0-----:R-:W0:Y:S01]  /*4350*/  @P2 S2R R249, SR_CTAID.X ;  /* 0x0000000000f92919 */ /* 0x001e220000002500 */
[----:B------:R-:W-:Y:S01]  /*4360*/  PLOP3.LUT P2, PT, PT, PT, UP0, 0x80, 0x8 ;  /* 0x000000000008781c */ /* 0x000fe20003f4f008 */
[----:B------:R-:W0:Y:S01]  /*4370*/  @P3 LDC R252, c[0x0][0x3f8] ;  /* 0x0000fe00fffc3b82 */ /* 0x000e220000000800 */
[----:B------:R-:W-:-:S07]  /*4380*/  PLOP3.LUT P3, PT, PT, PT, UP0, 0x80, 0x8 ;  /* 0x000000000008781c */ /* 0x000fce0003f6f008 */
[----:B------:R-:W1:Y:S01]  /*4390*/  @P4 LDC.64 R250, c[0x0][0x450] ;  /* 0x00011400fffa4b82 */ /* 0x000e620000000a00 */
[----:B------:R-:W-:-:S03]  /*43a0*/  PLOP3.LUT P4, PT, PT, PT, UP0, 0x80, 0x8 ;  /* 0x000000000008781c */ /* 0x000fc60003f8f008 */
[----:B0-----:R-:W-:Y:S02]  /*43b0*/  @P2 IMAD R249, R252, UR39, R249 ;  /* 0x00000027fcf92c24 */ /* 0x001fe4000f8e02f9 */
[----:B------:R-:W2:Y:S01]  /*43c0*/  LDL R252, [R1+0x30] ;  /* 0x0000300001fc7983 */ /* 0x000ea20000100800 */
[----:B------:R-:W-:Y:S07]  /*43d0*/  BSSY.RECONVERGENT B3, `(.L_x_1280) ;  /* 0x0000025000037945 */ /* 0x000fee0003800200 */
[----:B------:R-:W-:Y:S01]  /*43e0*/  @P4 IMAD R249, R249, 0xa0, RZ ;  /* 0x000000a0f9f94824 */ /* 0x000fe200078e02ff */
[----:B------:R-:W-:Y:S01]  /*43f0*/  PLOP3.LUT P4, PT, PT, PT, UP0, 0x80, 0x8 ;  /* 0x000000000008781c */ /* 0x000fe20003f8f008 */
[----:B------:R0:W-:Y:S02]  /*4400*/  STL [R1+0xc], RZ ;  /* 0x00000cff01007387 */ /* 0x0001e40000100800 */
[----:B-1----:R-:W-:-:S05]  /*4410*/  @P3 IMAD.WIDE R250, R249, 0x4, R250 ;  /* 0x00000004f9fa3825 */ /* 0x002fca00078e02fa */
[----:B------:R0:W-:Y:S04]  /*4420*/  @P3 STL.64 [R1+0x10], R250 ;  /* 0x000010fa01003387 */ /* 0x0001e80000100a00 */
[----:B------:R0:W-:Y:S04]  /*4430*/  STL [R1+0x8], RZ ;  /* 0x000008ff01007387 */ /* 0x0001e80000100800 */
[----:B------:R0:W-:Y:S04]  /*4440*/  STL [R1+0x4], RZ ;  /* 0x000004ff01007387 */ /* 0x0001e80000100800 */
[----:B------:R0:W-:Y:S01]  /*4450*/  STL [R1], RZ ;  /* 0x000000ff01007387 */ /* 0x0001e20000100800 */
[----:B--2---:R-:W-:-:S13]  /*4460*/  ISETP.GE.AND P2, PT, R252, R248, PT ;  /* 0x000000f8fc00720c */ /* 0x004fda0003f46270 */
[----:B0-----:R-:W-:Y:S05]  /*4470*/  @P2 BRA `(.L_x_1281) ;  /* 0x0000000000682947 */ /* 0x001fea0003800000 */
[----:B------:R-:W0:Y:S01]  /*4480*/  S2UR UR42, SR_CTAID.Y ;  /* 0x00000000002a79c3 */ /* 0x000e220000002600 */
[----:B------:R-:W1:Y:S01]  /*4490*/  LDCU.64 UR34, c[0x0][0x3c8] ;  /* 0x00007900ff2277ac */ /* 0x000e620008000a00 */
[----:B------:R-:W-:Y:S04]  /*44a0*/  STL.64 [R1+0x7b0], R6 ;  /* 0x0007b00601007387 */ /* 0x000fe80000100a00 */
[----:B------:R2:W-:Y:S01]  /*44b0*/  STL.64 [R1+0x7a8], R4 ;  /* 0x0007a80401007387 */ /* 0x0005e20000100a00 */
[----:B0-----:R-:W-:-:S05]  /*44c0*/  IMAD R251, R3, UR42, RZ ;  /* 0x0000002a03fb7c24 */ /* 0x001fca000f8e02ff */
[----:B------:R-:W-:-:S04]  /*44d0*/  IADD3 R249, P3, PT, R251, R0, RZ ;  /* 0x00000000fbf97210 */ /* 0x000fc80007f7e0ff */
[----:B------:R-:W-:Y:S02]  /*44e0*/  LEA.HI.X.SX32 R251, R251, RZ, 0x1, P3 ;  /* 0x000000fffbfb7211 */ /* 0x000fe400018f0eff */
[C---:B-1----:R-:W-:Y:S01]  /*44f0*/  LEA R250, P3, R249.reuse, UR34, 0x2 ;  /* 0x00000022f9fa7c11 */ /* 0x042fe2000f8610ff */
[----:B------:R-:W0:Y:S03]  /*4500*/  LDCU UR34, c[0x0][0x3f8] ;  /* 0x00007f00ff2277ac */ /* 0x000e260008000800 */
[----:B------:R-:W-:-:S05]  /*4510*/  LEA.HI.X R251, R249, UR35, R251, 0x2, P3 ;  /* 0x00000023f9fb7c11 */ /* 0x000fca00098f14fb */
[----:B------:R-:W3:Y:S01]  /*4520*/  LDG.E R250, desc[UR36][R250.64] ;  /* 0x00000024fafa7981 */ /* 0x000ee2000c1e1900 */
[----:B0-----:R-:W-:Y:S01]  /*4530*/  IMAD R249, R3, UR34, RZ ;  /* 0x0000002203f97c24 */ /* 0x001fe2000f8e02ff */
[----:B------:R-:W0:Y:S03]  /*4540*/  LDCU.64 UR34, c[0x0][0x3b8] ;  /* 0x00007700ff2277ac */ /* 0x000e260008000a00 */
[----:B---3--:R-:W-:-:S04]  /*4550*/  IMAD R249, R250, R249, RZ ;  /* 0x000000f9faf97224 */ /* 0x008fc800078e02ff */
[----:B------:R-:W-:Y:S02]  /*4560*/  IMAD R251, R249, 0xa0, R252 ;  /* 0x000000a0f9fb7824 */ /* 0x000fe400078e02fc */
[----:B------:R-:W-:-:S05]  /*4570*/  IMAD R249, R3, UR44, RZ ;  /* 0x0000002c03f97c24 */ /* 0x000fca000f8e02ff */
[----:B------:R-:W-:Y:S02]  /*4580*/  SHF.R.S32.HI R250, RZ, 0x1f, R249 ;  /* 0x0000001ffffa7819 */ /* 0x000fe400000114f9 */
[----:B------:R-:W-:-:S04]  /*4590*/  IADD3 R249, P3, PT, R251, R249, RZ ;  /* 0x000000f9fbf97210 */ /* 0x000fc80007f7e0ff */
[----:B------:R-:W-:Y:S02]  /*45a0*/  LEA.HI.X.SX32 R251, R251, R250, 0x1, P3 ;  /* 0x000000fafbfb7211 */ /* 0x000fe400018f0eff */
[----:B0-----:R-:W-:-:S04]  /*45b0*/  LEA R250, P3, R249, UR34, 0x2 ;  /* 0x00000022f9fa7c11 */ /* 0x001fc8000f8610ff */
[----:B------:R-:W-:-:S05]  /*45c0*/  LEA.HI.X R251, R249, UR35, R251, 0x2, P3 ;  /* 0x00000023f9fb7c11 */ /* 0x000fca00098f14fb */
[----:B--2---:R-:W2:Y:S04]  /*45d0*/  LDG.E.128 R4, desc[UR36][R250.64] ;  /* 0x00000024fa047981 */ /* 0x004ea8000c1e1d00 */
[----:B--2---:R-:W-:Y:S04]  /*45e0*/  STL.64 [R1], R4 ;  /* 0x0000000401007387 */ /* 0x004fe80000100a00 */
[----:B------:R0:W-:Y:S04]  /*45f0*/  STL.64 [R1+0x8], R6 ;  /* 0x0000080601007387 */ /* 0x0001e80000100a00 */
[----:B0-----:R0:W5:Y:S04]  /*4600*/  LDL.LU.64 R6, [R1+0x7b0] ;  /* 0x0007b00001067983 */ /* 0x0011680000300a00 */
[----:B------:R0:W5:Y:S02]  /*4610*/  LDL.LU.64 R4, [R1+0x7a8] ;  /* 0x0007a80001047983 */ /* 0x0001640000300a00 */
.L_x_1281:
[----:B------:R-:W-:Y:S05]  /*4620*/  BSYNC.RECONVERGENT B3 ;  /* 0x0000000000037941 */ /* 0x000fea0003800200 */
.L_x_1280:
[----:B------:R-:W2:Y:S04]  /*4630*/  LDL.LU R249, [R1+0x4] ;  /* 0x0000040001f97983 */ /* 0x000ea80000300800 */
[----:B------:R1:W-:Y:S04]  /*4640*/  STL.64 [R1+0x7d0], R14 ;  /* 0x0007d00e01007387 */ /* 0x0003e80000100a00 */
[----:B-1----:R-:W3:Y:S04]  /*4650*/  LDL.LU.64 R14, [R1+0x10] ;  /* 0x00001000010e7983 */ /* 0x002ee80000300a00 */
[----:B------:R-:W-:Y:S04]  /*4660*/  STL.64 [R1+0x7c8], R12 ;  /* 0x0007c80c01007387 */ /* 0x000fe80000100a00 */
[----:B------:R-:W-:Y:S04]  /*4670*/  STL [R1+0x7c4], R9 ;  /* 0x0007c40901007387 */ /* 0x000fe80000100800 */
[----:B------:R-:W4:Y:S04]  /*4680*/  LDL R251, [R1+0x464] ;  /* 0x0004640001fb7983 */ /* 0x000f280000100800 */
[----:B------:R-:W-:Y:S04]  /*4690*/  STL [R1+0x7c0], R8 ;  /* 0x0007c00801007387 */ /* 0x000fe80000100800 */
[----:B-----5:R1:W-:Y:S04]  /*46a0*/  STL [R1+0x7bc], R7 ;  /* 0x0007bc0701007387 */ /* 0x0203e80000100800 */
[----:B-1----:R-:W4:Y:S04]  /*46b0*/  LDL.LU R7, [R1+0x8] ;  /* 0x0000080001077983 */ /* 0x002f280000300800 */
[----:B------:R-:W4:Y:S04]  /*46c0*/  LDL R250, [R1+0x468] ;  /* 0x0004680001fa7983 */ /* 0x000f280000100800 */
[----:B------:R-:W-:Y:S04]  /*46d0*/  STL [R1+0x7b8], R6 ;  /* 0x0007b80601007387 */ /* 0x000fe80000100800 */
[----:B------:R1:W-:Y:S04]  /*46e0*/  STL [R1+0x7b4], R5 ;  /* 0x0007b40501007387 */ /* 0x0003e80000100800 */
[----:B-1----:R-:W4:Y:S01]  /*46f0*/  LDL.LU R5, [R1+0xc] ;  /* 0x00000c0001057983 */ /* 0x002f220000300800 */
[----:B--2---:R-:W-:-:S03]  /*4700*/  IMAD.MOV.U32 R9, RZ, RZ, R249 ;  /* 0x000000ffff097224 */ /* 0x004fc600078e00f9 */
[----:B------:R-:W2:Y:S04]  /*4710*/  LDL R249, [R1+0x46c] ;  /* 0x00046c0001f97983 */ /* 0x000ea80000100800 */
[----:B------:R1:W-:Y:S04]  /*4720*/  STL [R1+0x7b0], R4 ;  /* 0x0007b00401007387 */ /* 0x0003e80000100800 */
[----:B---3--:R-:W3:Y:S04]  /*4730*/  @P4 LDG.E.128 R12, desc[UR36][R14.64] ;  /* 0x000000240e0c4981 */ /* 0x008ee8000c1e1d00 */
[----:B-1----:R-:W3:Y:S04]  /*4740*/  LDL.LU R4, [R1] ;  /* 0x0000000001047983 */ /* 0x002ee80000300800 */
[----:B------:R-:W-:Y:S04]  /*4750*/  STL [R1+0x7ac], R3 ;  /* 0x0007ac0301007387 */ /* 0x000fe80000100800 */
[----:B------:R-:W-:Y:S04]  /*4760*/  STL [R1+0x7a8], R2 ;  /* 0x0007a80201007387 */ /* 0x000fe80000100800 */
[----:B------:R1:W-:Y:S04]  /*4770*/  STL [R1+0x7a4], R0 ;  /* 0x0007a40001007387 */ /* 0x0003e80000100800 */
[----:B-1----:R-:W3:Y:S01]  /*4780*/  LDL R0, [R1+0x460] ;  /* 0x0004600001007983 */ /* 0x002ee20000100800 */
[----:B------:R-:W-:Y:S01]  /*4790*/  VOTEU.ANY UP0, P5 ;  /* 0x0000000000ff7886 */ /* 0x000fe20002800100 */
[----:B------:R-:W-:Y:S01]  /*47a0*/  PLOP3.LUT P4, PT, PT, PT, UP0, 0x80, 0x8 ;  /* 0x000000000008781c */ /* 0x000fe20003f8f008 */
[----:B----4-:R-:W-:Y:S01]  /*47b0*/  FADD.FTZ R251, R251, R9 ;  /* 0x00000009fbfb7221 */ /* 0x010fe20000010000 */
[----:B------:R-:W-:-:S02]  /*47c0*/  PLOP3.LUT P3, PT, PT, PT, UP0, 0x80, 0x8 ;  /* 0x000000000008781c */ /* 0x000fc40003f6f008 */
[----:B------:R-:W-:Y:S01]  /*47d0*/  PLOP3.LUT P5, PT, PT, PT, UP0, 0x80, 0x8 ;  /* 0x000000000008781c */ /* 0x000fe20003faf008 */
[----:B------:R-:W-:Y:S01]  /*47e0*/  FADD.FTZ R250, R250, R7 ;  /* 0x00000007fafa7221 */ /* 0x000fe20000010000 */
[----:B--2---:R-:W-:Y:S01]  /*47f0*/  FADD.FTZ R249, R249, R5 ;  /* 0x00000005f9f97221 */ /* 0x004fe20000010000 */
[----:B---3--:R-:W-:-:S06]  /*4800*/  IMAD.MOV.U32 R8, RZ, RZ, R13 ;  /* 0x000000ffff087224 */ /* 0x008fcc00078e000d */
[----:B------:R-:W-:Y:S01]  /*4810*/  @P4 FMUL.FTZ R251, R251, R8 ;  /* 0x00000008fbfb4220 */ /* 0x000fe20000410000 */
[----:B------:R-:W-:Y:S01]  /*4820*/  PLOP3.LUT P4, PT, PT, PT, UP0, 0x80, 0x8 ;  /* 0x000000000008781c */ /* 0x000fe20003f8f008 */
[----:B------:R-:W-:Y:S01]  /*4830*/  IMAD.MOV.U32 R3, RZ, RZ, R15 ;  /* 0x000000ffff037224 */ /* 0x000fe200078e000f */
[----:B------:R-:W-:Y:S01]  /*4840*/  MOV R6, R14 ;  /* 0x0000000e00067202 */ /* 0x000fe20000000f00 */
[----:B------:R-:W-:Y:S01]  /*4850*/  IMAD.MOV.U32 R2, RZ, RZ, R12 ;  /* 0x000000ffff027224 */ /* 0x000fe200078e000c */
[----:B------:R1:W5:Y:S04]  /*4860*/  LDL.LU.64 R14, [R1+0x7d0] ;  /* 0x0007d000010e7983 */ /* 0x0003680000300a00 */
[----:B------:R1:W5:Y:S01]  /*4870*/  LDL.LU.64 R12, [R1+0x7c8] ;  /* 0x0007c800010c7983 */ /* 0x0003620000300a00 */
[----:B------:R-:W-:-:S03]  /*4880*/  @P3 FMUL.FTZ R250, R250, R6 ;  /* 0x00000006fafa3220 */ /* 0x000fc60000410000 */
[----:B------:R1:W5:Y:S04]  /*4890*/  LDL.LU R9, [R1+0x7c4] ;  /* 0x0007c40001097983 */ /* 0x0003680000300800 */
[----:B------:R1:W5:Y:S04]  /*48a0*/  LDL.LU R8, [R1+0x7c0] ;  /* 0x0007c00001087983 */ /* 0x0003680000300800 */
[----:B------:R1:W5:Y:S01]  /*48b0*/  LDL.LU R7, [R1+0x7bc] ;  /* 0x0007bc0001077983 */ /* 0x0003620000300800 */
[----:B------:R-:W-:-:S03]  /*48c0*/  FADD.FTZ R0, R0, R4 ;  /* 0x0000000400007221 */ /* 0x000fc60000010000 */
[----:B------:R-:W-:Y:S01]  /*48d0*/  STL [R1+0x54], R251 ;  /* 0x000054fb01007387 */ /* 0x000fe20000100800 */
[----:B------:R-:W-:Y:S01]  /*48e0*/  @P5 FMUL.FTZ R0, R0, R2 ;  /* 0x0000000200005220 */ /* 0x000fe20000410000 */
[----:B------:R-:W-:Y:S02]  /*48f0*/  @P4 FMUL.FTZ R249, R249, R3 ;  /* 0x00000003f9f94220 */ /* 0x000fe40000410000 */
[----:B------:R1:W5:Y:S04]  /*4900*/  LDL.LU R6, [R1+0x7b8] ;  /* 0x0007b80001067983 */ /* 0x0003680000300800 */
[----:B------:R1:W5:Y:S04]  /*4910*/  LDL.LU R5, [R1+0x7b4] ;  /* 0x0007b40001057983 */ /* 0x0003680000300800 */
[----:B------:R1:W5:Y:S04]  /*4920*/  LDL.LU R4, [R1+0x7b0] ;  /* 0x0007b00001047983 */ /* 0x0003680000300800 */
[----:B------:R1:W5:Y:S04]  /*4930*/  LDL.LU R3, [R1+0x7ac] ;  /* 0x0007ac0001037983 */ /* 0x0003680000300800 */
[----:B------:R-:W-:Y:S04]  /*4940*/  STL [R1+0x58], R250 ;  /* 0x000058fa01007387 */ /* 0x000fe80000100800 */
[----:B------:R1:W5:Y:S04]  /*4950*/  LDL.LU R2, [R1+0x7a8] ;  /* 0x0007a80001027983 */ /* 0x0003680000300800 */
[----:B------:R2:W-:Y:S04]  /*4960*/  STL [R1+0x50], R0 ;  /* 0x0000500001007387 */ /* 0x0005e80000100800 */
[----:B--2---:R1:W5:Y:S04]  /*4970*/  LDL.LU R0, [R1+0x7a4] ;  /* 0x0007a40001007983 */ /* 0x0043680000300800 */
[----:B------:R1:W-:Y:S01]  /*4980*/  STL [R1+0x5c], R249 ;  /* 0x00005cf901007387 */ /* 0x0003e20000100800 */
[----:B------:R-:W-:Y:S05]  /*4990*/  @P2 BRA `(.L_x_1279) ;  /* 0x0000000000502947 */ /* 0x000fea0003800000 */
[----:B-----5:R-:W-:Y:S01]  /*49a0*/  STL.64 [R1+0x7b0], R6 ;  /* 0x0007b00601007387 */ /* 0x020fe20000100a00 */
[----:B------:R-:W-:Y:S01]  /*49b0*/  S2UR UR34, SR_CTAID.Y ;  /* 0x00000000002279c3 */ /* 0x000fe20000002600 */
[----:B------:R-:W2:Y:S02]  /*49c0*/  LDCU UR42, c[0x0][0x3f8] ;  /* 0x00007f00ff2a77ac */ /* 0x000ea40008000800 */
[----:B------:R3:W-:Y:S04]  /*49d0*/  STL.64 [R1+0x7a8], R4 ;  /* 0x0007a80401007387 */ /* 0x0007e80000100a00 */
[----:B---3--:R-:W3:Y:S01]  /*49e0*/  LDL R4, [R1+0x50] ;  /* 0x0000500001047983 */ /* 0x008ee20000100800 */
[----:B------:R-:W2:Y:S01]  /*49f0*/  S2UR UR35, SR_CTAID.X ;  /* 0x00000000002379c3 */ /* 0x000ea20000002500 */
[----:B------:R-:W-:-:S02]  /*4a00*/  IMAD.MOV.U32 R7, RZ, RZ, R249 ;  /* 0x000000ffff077224 */ /* 0x000fc400078e00f9 */
[----:B------:R-:W-:Y:S02]  /*4a10*/  IMAD.MOV.U32 R6, RZ, RZ, R250 ;  /* 0x000000ffff067224 */ /* 0x000fe400078e00fa */
[----:B------:R-:W-:Y:S01]  /*4a20*/  IMAD.MOV.U32 R5, RZ, RZ, R251 ;  /* 0x000000ffff057224 */ /* 0x000fe200078e00fb */
[----:B--2---:R-:W-:Y:S01]  /*4a30*/  UIMAD UR42, UR34, UR42, UR35 ;  /* 0x0000002a222a72a4 */ /* 0x004fe2000f8e0223 */
[----:B------:R-:W2:Y:S05]  /*4a40*/  LDCU.64 UR34, c[0x0][0x3b8] ;  /* 0x00007700ff2277ac */ /* 0x000eaa0008000a00 */
[----:B-1----:R-:W-:-:S04]  /*4a50*/  IMAD R249, R3, UR42, RZ ;  /* 0x0000002a03f97c24 */ /* 0x002fc8000f8e02ff */
[----:B------:R-:W-:-:S05]  /*4a60*/  IMAD R250, R249, 0xa0, RZ ;  /* 0x000000a0f9fa7824 */ /* 0x000fca00078e02ff */
[----:B------:R-:W-:-:S04]  /*4a70*/  IADD3 R249, P2, PT, R252, R250, RZ ;  /* 0x000000fafcf97210 */ /* 0x000fc80007f5e0ff */
[----:B------:R-:W-:Y:S02]  /*4a80*/  LEA.HI.X.SX32 R251, R250, RZ, 0x1, P2 ;  /* 0x000000fffafb7211 */ /* 0x000fe400010f0eff */
[----:B--2---:R-:W-:-:S04]  /*4a90*/  LEA R250, P2, R249, UR34, 0x2 ;  /* 0x00000022f9fa7c11 */ /* 0x004fc8000f8410ff */
[----:B------:R-:W-:-:S05]  /*4aa0*/  LEA.HI.X R251, R249, UR35, R251, 0x2, P2 ;  /* 0x00000023f9fb7c11 */ /* 0x000fca00090f14fb */
[----:B---3--:R1:W-:Y:S04]  /*4ab0*/  STG.E.128 desc[UR36][R250.64], R4 ;  /* 0x00000004fa007986 */ /* 0x0083e8000c101d24 */
[----:B-1----:R2:W5:Y:S04]  /*4ac0*/  LDL.LU.64 R6, [R1+0x7b0] ;  /* 0x0007b00001067983 */ /* 0x0025680000300a00 */
[----:B------:R2:W5:Y:S02]  /*4ad0*/  LDL.LU.64 R4, [R1+0x7a8] ;  /* 0x0007a80001047983 */ /* 0x0005640000300a00 */
.L_x_1279:
[----:B------:R-:W-:Y:S05]  /*4ae0*/  BSYNC.RECONVERGENT B2 ;  /* 0x0000000000027941 */ /* 0x000fea0003800200 */
.L_x_1278:
[----:B------:R-:W-:Y:S01]  /*4af0*/  BSSY.RECONVERGENT B2, `(.L_x_1282) ;  /* 0x0000085000027945 */ /* 0x000fe20003800200 */
[----:B-----5:R-:W-:-:S03]  /*4b00*/  IADD3 R252, PT, PT, R0, R3, RZ ;  /* 0x0000000300fc7210 */ /* 0x020fc60007ffe0ff */
[----:B------:R-:W-:Y:S05]  /*4b10*/  @P0 BRA `(.L_x_1283) ;  /* 0x0000000800080947 */ /* 0x000fea0003800000 */
[----:B------:R-:W-:Y:S01]  /*4b20*/  ISETP.NE.AND P5, PT, R2, RZ, PT ;  /* 0x000000ff0200720c */ /* 0x000fe20003fa5270 */
[----:B------:R3:W-:-:S12]  /*4b30*/  STL [R1+0x7a4], R0 ;  /* 0x0007a40001007387 */ /* 0x0007d80000100800 */
[----:B------:R-:W-:Y:S01]  /*4b40*/  VOTEU.ANY UP0, P5 ;  /* 0x0000000000ff7886 */ /* 0x000fe20002800100 */
[----:B------:R-:W-:Y:S02]  /*4b50*/  PLOP3.LUT P2, PT, PT, PT, UP0, 0x80, 0x8 ;  /* 0x000000000008781c */ /* 0x000fe40003f4f008 */
[----:B------:R-:W-:Y:S02]  /*4b60*/  PLOP3.LUT P3, PT, PT, PT, UP0, 0x80, 0x8 ;  /* 0x000000000008781c */ /* 0x000fe40003f6f008 */
[----:B------:R-:W-:-:S09]  /*4b70*/  PLOP3.LUT P4, PT, PT, PT, UP0, 0x80, 0x8 ;  /* 0x000000000008781c */ /* 0x000fd20003f8f008 */
[----:B---3--:R-:W3:Y:S01]  /*4b80*/  @P2 S2R R0, SR_CTAID.X ;  /* 0x0000000000002919 */ /* 0x008ee20000002500 */
[----:B------:R-:W-:Y:S01]  /*4b90*/  PLOP3.LUT P2, PT, PT, PT, UP0, 0x80, 0x8 ;  /* 0x000000000008781c */ /* 0x000fe20003f4f008 */
[----:B01----:R-:W3:Y:S01]  /*4ba0*/  @P3 LDC R249, c[0x0][0x3f8] ;  /* 0x0000fe00fff93b82 */ /* 0x003ee20000000800 */
[----:B------:R-:W-:-:S07]  /*4bb0*/  PLOP3.LUT P3, PT, PT, PT, UP0, 0x80, 0x8 ;  /* 0x000000000008781c */ /* 0x000fce0003f6f008 */
[----:B------:R-:W0:Y:S01]  /*4bc0*/  @P4 LDC.64 R250, c[0x0][0x450] ;  /* 0x00011400fffa4b82 */ /* 0x000e220000000a00 */
[----:B------:R-:W-:-:S03]  /*4bd0*/  PLOP3.LUT P4, PT, PT, PT, UP0, 0x80, 0x8 ;  /* 0x000000000008781c */ /* 0x000fc60003f8f008 */
[----:B---3--:R-:W-:Y:S02]  /*4be0*/  @P2 IMAD R0, R249, UR39, R0 ;  /* 0x00000027f9002c24 */ /* 0x008fe4000f8e0200 */
[----:B------:R-:W-:-:S08]  /*4bf0*/  IMAD.SHL.U32 R249, R252, 0x4, RZ ;  /* 0x00000004fcf97824 */ /* 0x000fd000078e00ff */
[----:B------:R-:W-:Y:S01]  /*4c00*/  @P4 IMAD R0, R0, 0xa0, RZ ;  /* 0x000000a000004824 */ /* 0x000fe200078e02ff */
[----:B------:R-:W-:Y:S02]  /*4c10*/  PLOP3.LUT P4, PT, PT, PT, UP0, 0x80, 0x8 ;  /* 0x000000000008781c */ /* 0x000fe40003f8f008 */
[----:B------:R-:W-:Y:S01]  /*4c20*/  ISETP.GE.AND P2, PT, R249, R248, PT ;  /* 0x000000f8f900720c */ /* 0x000fe20003f46270 */
[----:B0-----:R-:W-:Y:S02]  /*4c30*/  @P3 IMAD.WIDE R250, R0, 0x4, R250 ;  /* 0x0000000400fa3825 */ /* 0x001fe400078e02fa */
[----:B------:R0:W5:Y:S01]  /*4c40*/  LDL.LU R0, [R1+0x7a4] ;  /* 0x0007a40001007983 */ /* 0x0001620000300800 */
[----:B------:R-:W-:Y:S03]  /*4c50*/  BSSY.RECONVERGENT B3, `(.L_x_1284) ;  /* 0x0000021000037945 */ /* 0x000fe60003800200 */
[----:B------:R0:W-:Y:S04]  /*4c60*/  STL [R1+0xc], RZ ;  /* 0x00000cff01007387 */ /* 0x0001e80000100800 */
[----:B------:R0:W-:Y:S04]  /*4c70*/  @P3 STL.64 [R1+0x10], R250 ;  /* 0x000010fa01003387 */ /* 0x0001e80000100a00 */
[----:B------:R0:W-:Y:S04]  /*4c80*/  STL [R1+0x8], RZ ;  /* 0x000008ff01007387 */ /* 0x0001e80000100800 */
[----:B------:R0:W-:Y:S04]  /*4c90*/  STL [R1+0x4], RZ ;  /* 0x000004ff01007387 */ /* 0x0001e80000100800 */
[----:B------:R0:W-:Y:S01]  /*4ca0*/  STL [R1], RZ ;  /* 0x000000ff01007387 */ /* 0x0001e20000100800 */
[----:B------:R-:W-:Y:S05]  /*4cb0*/  @P2 BRA `(.L_x_1285) ;  /* 0x0000000000682947 */ /* 0x000fea0003800000 */
[----:B------:R-:W0:Y:S01]  /*4cc0*/  S2UR UR42, SR_CTAID.Y ;  /* 0x00000000002a79c3 */ /* 0x000e220000002600 */
[----:B------:R-:W1:Y:S01]  /*4cd0*/  LDCU.64 UR34, c[0x0][0x3c8] ;  /* 0x00007900ff2277ac */ /* 0x000e620008000a00 */
[----:B------:R3:W-:Y:S04]  /*4ce0*/  STL.64 [R1+0x7b0], R6 ;  /* 0x0007b00601007387 */ /* 0x0007e80000100a00 */
[----:B------:R4:W-:Y:S01]  /*4cf0*/  STL.64 [R1+0x7a8], R4 ;  /* 0x0007a80401007387 */ /* 0x0009e20000100a00 */
[----:B0-----:R-:W-:Y:S01]  /*4d00*/  IMAD R250, R3, UR42, RZ ;  /* 0x0000002a03fa7c24 */ /* 0x001fe2000f8e02ff */
[----:B------:R-:W0:Y:S04]  /*4d10*/  LDCU UR42, c[0x0][0x3f8] ;  /* 0x00007f00ff2a77ac */ /* 0x000e280008000800 */
[----:B-----5:R-:W-:-:S04]  /*4d20*/  IADD3 R251, P3, PT, R250, R0, RZ ;  /* 0x00000000fafb7210 */ /* 0x020fc80007f7e0ff */
[----:B---3--:R-:W-:Y:S02]  /*4d30*/  LEA.HI.X.SX32 R7, R250, RZ, 0x1, P3 ;  /* 0x000000fffa077211 */ /* 0x008fe400018f0eff */
[----:B-1----:R-:W-:-:S04]  /*4d40*/  LEA R250, P3, R251, UR34, 0x2 ;  /* 0x00000022fbfa7c11 */ /* 0x002fc8000f8610ff */
[----:B------:R-:W-:Y:S01]  /*4d50*/  LEA.HI.X R251, R251, UR35, R7, 0x2, P3 ;  /* 0x00000023fbfb7c11 */ /* 0x000fe200098f1407 */
[----:B------:R-:W1:Y:S05]  /*4d60*/  LDCU.64 UR34, c[0x0][0x3b8] ;  /* 0x00007700ff2277ac */ /* 0x000e6a0008000a00 */
[----:B------:R0:W3:Y:S02]  /*4d70*/  LDG.E R251, desc[UR36][R250.64] ;  /* 0x00000024fafb7981 */ /* 0x0000e4000c1e1900 */
[----:B0-----:R-:W-:-:S04]  /*4d80*/  IMAD R250, R3, UR42, RZ ;  /* 0x0000002a03fa7c24 */ /* 0x001fc8000f8e02ff */
[----:B---3--:R-:W-:Y:S02]  /*4d90*/  IMAD R251, R250, R251, RZ ;  /* 0x000000fbfafb7224 */ /* 0x008fe400078e02ff */
[----:B------:R-:W-:Y:S02]  /*4da0*/  IMAD R250, R3, UR44, RZ ;  /* 0x0000002c03fa7c24 */ /* 0x000fe4000f8e02ff */
[----:B------:R-:W-:-:S05]  /*4db0*/  IMAD R251, R251, 0xa0, R249 ;  /* 0x000000a0fbfb7824 */ /* 0x000fca00078e02f9 */
[----:B----4-:R-:W-:Y:S02]  /*4dc0*/  SHF.R.S32.HI R4, RZ, 0x1f, R251 ;  /* 0x0000001fff047819 */ /* 0x010fe400000114fb */
[----:B------:R-:W-:-:S04]  /*4dd0*/  IADD3 R251, P3, PT, R250, R251, RZ ;  /* 0x000000fbfafb7210 */ /* 0x000fc80007f7e0ff */
[----:B------:R-:W-:Y:S02]  /*4de0*/  LEA.HI.X.SX32 R4, R250, R4, 0x1, P3 ;  /* 0x00000004fa047211 */ /* 0x000fe400018f0eff */
[----:B-1----:R-:W-:-:S04]  /*4df0*/  LEA R250, P3, R251, UR34, 0x2 ;  /* 0x00000022fbfa7c11 */ /* 0x002fc8000f8610ff */
[----:B------:R-:W-:-:S05]  /*4e00*/  LEA.HI.X R251, R251, UR35, R4, 0x2, P3 ;  /* 0x00000023fbfb7c11 */ /* 0x000fca00098f1404 */
[----:B------:R-:W3:Y:S04]  /*4e10*/  LDG.E.128 R4, desc[UR36][R250.64] ;  /* 0x00000024fa047981 */ /* 0x000ee8000c1e1d00 */
[----:B---3--:R-:W-:Y:S04]  /*4e20*/  STL.64 [R1], R4 ;  /* 0x0000000401007387 */ /* 0x008fe80000100a00 */
[----:B------:R0:W-:Y:S04]  /*4e30*/  STL.64 [R1+0x8], R6 ;  /* 0x0000080601007387 */ /* 0x0001e80000100a00 */
[----:B0-----:R1:W5:Y:S04]  /*4e40*/  LDL.LU.64 R6, [R1+0x7b0] ;  /* 0x0007b00001067983 */ /* 0x0013680000300a00 */
[----:B------:R1:W5:Y:S02]  /*4e50*/  LDL.LU.64 R4, [R1+0x7a8] ;  /* 0x0007a80001047983 */ /* 0x0003640000300a00 */
.L_x_1285:
[----:B------:R-:W-:Y:S05]  /*4e60*/  BSYNC.RECONVERGENT B3 ;  /* 0x0000000000037941 */ /* 0x000fea0003800200 */
.L_x_1284:
[----:B------:R3:W-:Y:S04]  /*4e70*/  STL.64 [R1+0x7d8], R14 ;  /* 0x0007d80e01007387 */ /* 0x0007e80000100a00 */
[----:B---3--:R-:W3:Y:S04]  /*4e80*/  LDL.LU.64 R14, [R1+0x10] ;  /* 0x00001000010e7983 */ /* 0x008ee80000300a00 */
[----:B------:R-:W-:Y:S04]  /*4e90*/  STL.64 [R1+0x7d0], R12 ;  /* 0x0007d00c01007387 */ /* 0x000fe80000100a00 */
[----:B------:R4:W-:Y:S04]  /*4ea0*/  STL [R1+0x7c8], R10 ;  /* 0x0007c80a01007387 */ /* 0x0009e80000100800 */
[----:B----4-:R-:W4:Y:S04]  /*4eb0*/  LDL.LU R10, [R1+0x4] ;  /* 0x00000400010a7983 */ /* 0x010f280000300800 */
[----:B------:R-:W-:Y:S04]  /*4ec0*/  STL [R1+0x7c4], R9 ;  /* 0x0007c40901007387 */ /* 0x000fe80000100800 */
[----:B------:R0:W-:Y:S04]  /*4ed0*/  STL [R1+0x7c0], R8 ;  /* 0x0007c00801007387 */ /* 0x0001e80000100800 */
[----:B0-----:R-:W4:Y:S04]  /*4ee0*/  LDL R8, [R1+0x454] ;  /* 0x0004540001087983 */ /* 0x001f280000100800 */
[----:B-----5:R0:W-:Y:S04]  /*4ef0*/  STL [R1+0x7bc], R7 ;  /* 0x0007bc0701007387 */ /* 0x0201e80000100800 */
[----:B0-----:R-:W2:Y:S04]  /*4f00*/  LDL.LU R7, [R1+0x8] ;  /* 0x0000080001077983 */ /* 0x001ea80000300800 */
[----:B------:R-:W2:Y:S04]  /*4f10*/  LDL R251, [R1+0x458] ;  /* 0x0004580001fb7983 */ /* 0x000ea80000100800 */
[----:B------:R-:W-:Y:S04]  /*4f20*/  STL [R1+0x7b8], R6 ;  /* 0x0007b80601007387 */ /* 0x000fe80000100800 */
[----:B------:R0:W-:Y:S04]  /*4f30*/  STL [R1+0x7b4], R5 ;  /* 0x0007b40501007387 */ /* 0x0001e80000100800 */
[----:B0-----:R-:W2:Y:S04]  /*4f40*/  LDL.LU R5, [R1+0xc] ;  /* 0x00000c0001057983 */ /* 0x001ea80000300800 */
[----:B------:R-:W2:Y:S04]  /*4f50*/  LDL R250, [R1+0x45c] ;  /* 0x00045c0001fa7983 */ /* 0x000ea80000100800 */
[----:B------:R0:W-:Y:S04]  /*4f60*/  STL [R1+0x7b0], R4 ;  /* 0x0007b00401007387 */ /* 0x0001e80000100800 */
[----:B0-----:R-:W2:Y:S04]  /*4f70*/  LDL.LU R4, [R1] ;  /* 0x0000000001047983 */ /* 0x001ea80000300800 */
[----:B------:R-:W-:Y:S04]  /*4f80*/  STL [R1+0x7ac], R3 ;  /* 0x0007ac0301007387 */ /* 0x000fe80000100800 */
[----:B------:R-:W-:Y:S04]  /*4f90*/  STL [R1+0x7a8], R2 ;  /* 0x0007a80201007387 */ /* 0x000fe80000100800 */
[----:B------:R0:W-:Y:S04]  /*4fa0*/  STL [R1+0x7a4], R0 ;  /* 0x0007a40001007387 */ /* 0x0001e80000100800 */
[----:B0-----:R-:W2:Y:S01]  /*4fb0*/  LDL R0, [R1+0x450] ;  /* 0x0004500001007983 */ /* 0x001ea20000100800 */
[----:B------:R-:W-:-:S03]  /*4fc0*/  VOTEU.ANY UP0, P5 ;  /* 0x0000000000ff7886 */ /* 0x000fc60002800100 */
[----:B---3--:R-:W3:Y:S01]  /*4fd0*/  @P4 LDG.E.128 R12, desc[UR36][R14.64+0x10] ;  /* 0x000010240e0c4981 */ /* 0x008ee2000c1e1d00 */
[----:B------:R-:W-:Y:S02]  /*4fe0*/  PLOP3.LUT P4, PT, PT, PT, UP0, 0x80, 0x8 ;  /* 0x000000000008781c */ /* 0x000fe40003f8f008 */
[----:B------:R-:W-:Y:S02]  /*4ff0*/  PLOP3.LUT P3, PT, PT, PT, UP0, 0x80, 0x8 ;  /* 0x000000000008781c */ /* 0x000fe40003f6f008 */
[----:B------:R-:W-:Y:S01]  /*5000*/  PLOP3.LUT P5, PT, PT, PT, UP0, 0x80, 0x8 ;  /* 0x000000000008781c */ /* 0x000fe20003faf008 */
[----:B----4-:R-:W-:Y:S01]  /*5010*/  FADD.FTZ R8, R8, R10 ;  /* 0x0000000a08087221 */ /* 0x010fe20000010000 */
[----:B--2---:R-:W-:Y:S01]  /*5020*/  FADD.FTZ R251, R251, R7 ;  /* 0x00000007fbfb7221 */ /* 0x004fe20000010000 */
[----:B------:R-:W-:Y:S01]  /*5030*/  FADD.FTZ R250, R250, R5 ;  /* 0x00000005fafa7221 */ /* 0x000fe20000010000 */
[----:B------:R-:W-:Y:S01]  /*5040*/  FADD.FTZ R0, R0, R4 ;  /* 0x0000000400007221 */ /* 0x000fe20000010000 */
[----:B---3--:R-:W-:-:S02]  /*5050*/  IMAD.MOV.U32 R9, RZ, RZ, R13 ;  /* 0x000000ffff097224 */ /* 0x008fc400078e000d */
[----:B------:R-:W-:Y:S02]  /*5060*/  IMAD.MOV.U32 R6, RZ, RZ, R14 ;  /* 0x000000ffff067224 */ /* 0x000fe400078e000e */
[----:B------:R-:W-:Y:S01]  /*5070*/  @P4 FMUL.FTZ R8, R8, R9 ;  /* 0x0000000908084220 */ /* 0x000fe20000410000 */
[----:B------:R-:W-:Y:S01]  /*5080*/  PLOP3.LUT P4, PT, PT, PT, UP0, 0x80, 0x8 ;  /* 0x000000000008781c */ /* 0x000fe20003f8f008 */
[----:B------:R-:W-:Y:S02]  /*5090*/  IMAD.MOV.U32 R3, RZ, RZ, R15 ;  /* 0x000000ffff037224 */ /* 0x000fe400078e000f */
[----:B------:R-:W-:Y:S01]  /*50a0*/  IMAD.MOV.U32 R2, RZ, RZ, R12 ;  /* 0x000000ffff027224 */ /* 0x000fe200078e000c */
[----:B------:R3:W5:Y:S04]  /*50b0*/  LDL.LU.64 R14, [R1+0x7d8] ;  /* 0x0007d800010e7983 */ /* 0x0007680000300a00 */
[----:B------:R3:W5:Y:S04]  /*50c0*/  LDL.LU.64 R12, [R1+0x7d0] ;  /* 0x0007d000010c7983 */ /* 0x0007680000300a00 */
[----:B------:R3:W5:Y:S01]  /*50d0*/  LDL.LU R10, [R1+0x7c8] ;  /* 0x0007c800010a7983 */ /* 0x0007620000300800 */
[----:B------:R-:W-:-:S03]  /*50e0*/  @P3 FMUL.FTZ R251, R251, R6 ;  /* 0x00000006fbfb3220 */ /* 0x000fc60000410000 */
[----:B------:R3:W5:Y:S04]  /*50f0*/  LDL.LU R9, [R1+0x7c4] ;  /* 0x0007c40001097983 */ /* 0x0007680000300800 */
[----:B------:R0:W-:Y:S01]  /*5100*/  STL [R1+0x44], R8 ;  /* 0x0000440801007387 */ /* 0x0001e20000100800 */
[----:B------:R-:W-:Y:S01]  /*5110*/  @P5 FMUL.FTZ R0, R0, R2 ;  /* 0x0000000200005220 */ /* 0x000fe20000410000 */
[----:B------:R-:W-:Y:S02]  /*5120*/  @P4 FMUL.FTZ R250, R250, R3 ;  /* 0x00000003fafa4220 */ /* 0x000fe40000410000 */
[----:B0-----:R3:W5:Y:S04]  /*5130*/  LDL.LU R8, [R1+0x7c0] ;  /* 0x0007c00001087983 */ /* 0x0017680000300800 */
[----:B------:R3:W5:Y:S04]  /*5140*/  LDL.LU R7, [R1+0x7bc] ;  /* 0x0007bc0001077983 */ /* 0x0007680000300800 */
[----:B------:R3:W5:Y:S04]  /*5150*/  LDL.LU R6, [R1+0x7b8] ;  /* 0x0007b80001067983 */ /* 0x0007680000300800 */
[----:B------:R3:W5:Y:S04]  /*5160*/  LDL.LU R5, [R1+0x7b4] ;  /* 0x0007b40001057983 */ /* 0x0007680000300800 */
[----:B------:R3:W5:Y:S04]  /*5170*/  LDL.LU R4, [R1+0x7b0] ;  /* 0x0007b00001047983 */ /* 0x0007680000300800 */
[----:B------:R3:W5:Y:S04]  /*5180*/  LDL.LU R3, [R1+0x7ac] ;  /* 0x0007ac0001037983 */ /* 0x0007680000300800 */
[----:B------:R-:W-:Y:S04]  /*5190*/  STL [R1+0x48], R251 ;  /* 0x000048fb01007387 */ /* 0x000fe80000100800 */
[----:B------:R3:W5:Y:S04]  /*51a0*/  LDL.LU R2, [R1+0x7a8] ;  /* 0x0007a80001027983 */ /* 0x0007680000300800 */
[----:B------:R0:W-:Y:S04]  /*51b0*/  STL [R1+0x40], R0 ;  /* 0x0000400001007387 */ /* 0x0001e80000100800 */
[----:B0-----:R3:W5:Y:S04]  /*51c0*/  LDL.LU R0, [R1+0x7a4] ;  /* 0x0007a40001007983 */ /* 0x0017680000300800 */
[----:B------:R3:W-:Y:S01]  /*51d0*/  STL [R1+0x4c], R250 ;  /* 0x00004cfa01007387 */ /* 0x0007e20000100800 */
[----:B------:R-:W-:Y:S05]  /*51e0*/  @P2 BRA `(.L_x_1283) ;  /* 0x0000000000542947 */ /* 0x000fea0003800000 */
[----:B-----5:R-:W-:Y:S01]  /*51f0*/  STL.64 [R1+0x7b0], R6 ;  /* 0x0007b00601007387 */ /* 0x020fe20000100a00 */
[----:B------:R-:W-:Y:S01]  /*5200*/  S2UR UR34, SR_CTAID.Y ;  /* 0x00000000002279c3 */ /* 0x000fe20000002600 */
[----:B------:R-:W0:Y:S02]  /*5210*/  LDCU UR42, c[0x0][0x3f8] ;  /* 0x00007f00ff2a77ac */ /* 0x000e240008000800 */
[----:B------:R2:W-:Y:S04]  /*5220*/  STL.64 [R1+0x7a8], R4 ;  /* 0x0007a80401007387 */ /* 0x0005e80000100a00 */
[----:B--2---:R-:W2:Y:S04]  /*5230*/  LDL R4, [R1+0x40] ;  /* 0x0000400001047983 */ /* 0x004ea80000100800 */
[----:B------:R-:W2:Y:S01]  /*5240*/  LDL R5, [R1+0x44] ;  /* 0x0000440001057983 */ /* 0x000ea20000100800 */
[----:B------:R-:W0:Y:S01]  /*5250*/  S2UR UR35, SR_CTAID.X ;  /* 0x00000000002379c3 */ /* 0x000e220000002500 */
[----:B------:R-:W-:Y:S01]  /*5260*/  IMAD.MOV.U32 R7, RZ, RZ, R250 ;  /* 0x000000ffff077224 */ /* 0x000fe200078e00fa */
[----:B------:R-:W-:Y:S01]  /*5270*/  MOV R6, R251 ;  /* 0x000000fb00067202 */ /* 0x000fe20000000f00 */
[----:B0-----:R-:W-:Y:S01]  /*5280*/  UIMAD UR42, UR34, UR42, UR35 ;  /* 0x0000002a222a72a4 */ /* 0x001fe2000f8e0223 */
[----:B------:R-:W0:Y:S05]  /*5290*/  LDCU.64 UR34, c[0x0][0x3b8] ;  /* 0x00007700ff2277ac */ /* 0x000e2a0008000a00 */
[----:B---3--:R-:W-:-:S04]  /*52a0*/  IMAD R250, R3, UR42, RZ ;  /* 0x0000002a03fa7c24 */ /* 0x008fc8000f8e02ff */
[----:B------:R-:W-:Y:S01]  /*52b0*/  IMAD R251, R250, 0xa0, RZ ;  /* 0x000000a0fafb7824 */ /* 0x000fe200078e02ff */
[----:B------:R-:W-:-:S04]  /*52c0*/  SHF.R.S32.HI R250, RZ, 0x1f, R249 ;  /* 0x0000001ffffa7819 */ /* 0x000fc800000114f9 */
[----:B------:R-:W-:-:S04]  /*52d0*/  IADD3 R249, P2, PT, R251, R249, RZ ;  /* 0x000000f9fbf97210 */ /* 0x000fc80007f5e0ff */
[----:B------:R-:W-:Y:S02]  /*52e0*/  LEA.HI.X.SX32 R251, R251, R250, 0x1, P2 ;  /* 0x000000fafbfb7211 */ /* 0x000fe400010f0eff */
[----:B0-----:R-:W-:-:S04]  /*52f0*/  LEA R250, P2, R249, UR34, 0x2 ;  /* 0x00000022f9fa7c11 */ /* 0x001fc8000f8410ff */
[----:B------:R-:W-:-:S05]  /*5300*/  LEA.HI.X R251, R249, UR35, R251, 0x2, P2 ;  /* 0x00000023f9fb7c11 */ /* 0x000fca00090f14fb */
[----:B--2---:R0:W-:Y:S04]  /*5310*/  STG.E.128 desc[UR36][R250.64], R4 ;  /* 0x00000004fa007986 */ /* 0x0041e8000c101d24 */
[----:B0-----:R4:W5:Y:S04]  /*5320*/  LDL.LU.64 R6, [R1+0x7b0] ;  /* 0x0007b00001067983 */ /* 0x0019680000300a00 */
[----:B------:R4:W5:Y:S02]  /*5330*/  LDL.LU.64 R4, [R1+0x7a8] ;  /* 0x0007a80001047983 */ /* 0x0009640000300a00 */
.L_x_1283:
[----:B------:R-:W-:Y:S05]  /*5340*/  BSYNC.RECONVERGENT B2 ;  /* 0x0000000000027941 */ /* 0x000fea0003800200 */
.L_x_1282:
[----:B------:R-:W-:Y:S04]  /*5350*/  BSSY.RECONVERGENT B2, `(.L_x_1286) ;  /* 0x0000062000027945 */ /* 0x000fe80003800200 */
[----:B------:R-:W-:Y:S05]  /*5360*/  @P0 BRA `(.L_x_1287) ;  /* 0x0000000400800947 */ /* 0x000fea0003800000 */
[----:B01----:R-:W2:Y:S01]  /*5370*/  LDL R249, [R1+0x30] ;  /* 0x0000300001f97983 */ /* 0x003ea20000100800 */
[----:B-----5:R-:W-:Y:S01]  /*5380*/  ISETP.NE.AND P5, PT, R2, RZ, PT ;  /* 0x000000ff0200720c */ /* 0x020fe20003fa5270 */
[----:B------:R-:W-:-:S12]  /*5390*/  BSSY.RECONVERGENT B3, `(.L_x_1288) ;  /* 0x0000028000037945 */ /* 0x000fd80003800200 */
        /* <DEDUP_REMOVED lines=8> */
[----:B------:R-:W3:Y:S01]  /*5420*/  @P2 LDC.64 R240, c[0x0][0x450] ;  /* 0x00011400fff02b82 */ /* 0x000ee20000000a00 */
[----:B------:R-:W-:Y:S01]  /*5430*/  PLOP3.LUT P2, PT, PT, PT, UP0, 0x80, 0x8 ;  /* 0x000000000008781c */ /* 0x000fe20003f4f008 */
[----:B0-----:R-:W-:-:S04]  /*5440*/  @P3 IMAD R242, R243, UR39, R242 ;  /* 0x00000027f3f23c24 */ /* 0x001fc8000f8e02f2 */
[----:B------:R-:W-:Y:S01]  /*5450*/  @P4 IMAD R242, R242, 0xa0, RZ ;  /* 0x000000a0f2f24824 */ /* 0x000fe200078e02ff */
[----:B------:R-:W-:-:S07]  /*5460*/  PLOP3.LUT P4, PT, PT, PT, UP0, 0x80, 0x8 ;  /* 0x000000000008781c */ /* 0x000fce0003f8f008 */
[----:B---3--:R-:W-:Y:S01]  /*5470*/  @P2 IMAD.WIDE R250, R242, 0x4, R240 ;  /* 0x00000004f2fa2825 */ /* 0x008fe200078e02f0 */
[----:B------:R-:W-:Y:S02]  /*5480*/  CS2R R242, SRZ ;  /* 0x0000000000f27805 */ /* 0x000fe4000001ff00 */
[----:B------:R-:W-:Y:S01]  /*5490*/  CS2R R240, SRZ ;  /* 0x0000000000f07805 */ /* 0x000fe2000001ff00 */
[----:B--2---:R-:W-:-:S05]  /*54a0*/  IMAD R249, R3, 0x8, R249 ;  /* 0x0000000803f97824 */ /* 0x004fca00078e02f9 */
[----:B------:R-:W-:-:S13]  /*54b0*/  ISETP.GE.AND P3, PT, R249, R248, PT ;  /* 0x000000f8f900720c */ /* 0x000fda0003f66270 */
[----:B------:R-:W-:Y:S05]  /*54c0*/  @P3 BRA `(.L_x_1289) ;  /* 0x0000000000503947 */ /* 0x000fea0003800000 */
[----:B------:R-:W0:Y:S01]  /*54d0*/  S2UR UR42, SR_CTAID.Y ;  /* 0x00000000002a79c3 */ /* 0x000e220000002600 */
[----:B------:R-:W1:Y:S01]  /*54e0*/  LDCU.64 UR34, c[0x0][0x3c8] ;  /* 0x00007900ff2277ac */ /* 0x000e620008000a00 */
[----:B0-----:R-:W-:Y:S01]  /*54f0*/  IMAD R242, R3, UR42, RZ ;  /* 0x0000002a03f27c24 */ /* 0x001fe2000f8e02ff */
[----:B------:R-:W0:Y:S04]  /*5500*/  LDCU UR42, c[0x0][0x3f8] ;  /* 0x00007f00ff2a77ac */ /* 0x000e280008000800 */
[----:B------:R-:W-:-:S04]  /*5510*/  IADD3 R241, P2, PT, R242, R0, RZ ;  /* 0x00000000f2f17210 */ /* 0x000fc80007f5e0ff */
[----:B------:R-:W-:Y:S02]  /*5520*/  LEA.HI.X.SX32 R242, R242, RZ, 0x1, P2 ;  /* 0x000000fff2f27211 */ /* 0x000fe400010f0eff */
[----:B-1----:R-:W-:-:S04]  /*5530*/  LEA R240, P2, R241, UR34, 0x2 ;  /* 0x00000022f1f07c11 */ /* 0x002fc8000f8410ff */
[----:B------:R-:W-:Y:S01]  /*5540*/  LEA.HI.X R241, R241, UR35, R242, 0x2, P2 ;  /* 0x00000023f1f17c11 */ /* 0x000fe200090f14f2 */
[----:B------:R-:W1:Y:S04]  /*5550*/  LDCU.64 UR34, c[0x0][0x3b8] ;  /* 0x00007700ff2277ac */ /* 0x000e680008000a00 */
        /* <DEDUP_REMOVED lines=8> */
[----:B-1----:R-:W-:-:S04]  /*55e0*/  LEA R240, P2, R241, UR34, 0x2 ;  /* 0x00000022f1f07c11 */ /* 0x002fc8000f8410ff */
[----:B------:R-:W-:-:S06]  /*55f0*/  LEA.HI.X R241, R241, UR35, R242, 0x2, P2 ;  /* 0x00000023f1f17c11 */ /* 0x000fcc00090f14f2 */
[----:B------:R-:W5:Y:S03]  /*5600*/  LDG.E.128 R240, desc[UR36][R240.64] ;  /* 0x00000024f0f07981 */ /* 0x000f66000c1e1d00 */
.L_x_1289:
[----:B------:R-:W-:Y:S05]  /*5610*/  BSYNC.RECONVERGENT B3 ;  /* 0x0000000000037941 */ /* 0x000fea0003800200 */
.L_x_1288:
[----:B------:R-:W-:Y:S04]  /*5620*/  STL.64 [R1+0x7c8], R10 ;  /* 0x0007c80a01007387 */ /* 0x000fe80000100a00 */
[----:B------:R0:W-:Y:S04]  /*5630*/  STL.64 [R1+0x7c0], R8 ;  /* 0x0007c00801007387 */ /* 0x0001e80000100a00 */
[----:B------:R1:W-:Y:S04]  /*5640*/  STL [R1+0x7b8], R6 ;  /* 0x0007b80601007387 */ /* 0x0003e80000100800 */
[----:B0-----:R-:W2:Y:S04]  /*5650*/  @P4 LDG.E.128 R8, desc[UR36][R250.64+0x20] ;  /* 0x00002024fa084981 */ /* 0x001ea8000c1e1d00 */
[----:B-1----:R-:W3:Y:S04]  /*5660*/  LDL R6, [R1+0x444] ;  /* 0x0004440001067983 */ /* 0x002ee80000100800 */
[----:B------:R0:W-:Y:S04]  /*5670*/  STL [R1+0x7b4], R5 ;  /* 0x0007b40501007387 */ /* 0x0001e80000100800 */
[----:B0-----:R-:W4:Y:S04]  /*5680*/  LDL R5, [R1+0x448] ;  /* 0x0004480001057983 */ /* 0x001f280000100800 */
[----:B------:R-:W-:Y:S04]  /*5690*/  STL [R1+0x7b0], R4 ;  /* 0x0007b00401007387 */ /* 0x000fe80000100800 */
[----:B------:R-:W-:Y:S04]  /*56a0*/  STL [R1+0x7ac], R3 ;  /* 0x0007ac0301007387 */ /* 0x000fe80000100800 */
[----:B------:R0:W-:Y:S04]  /*56b0*/  STL [R1+0x7a8], R2 ;  /* 0x0007a80201007387 */ /* 0x0001e80000100800 */
[----:B0-----:R-:W4:Y:S04]  /*56c0*/  LDL R2, [R1+0x44c] ;  /* 0x00044c0001027983 */ /* 0x001f280000100800 */
[----:B------:R0:W-:Y:S04]  /*56d0*/  STL [R1+0x7a4], R0 ;  /* 0x0007a40001007387 */ /* 0x0001e80000100800 */
[----:B0-----:R-:W4:Y:S01]  /*56e0*/  LDL R0, [R1+0x440] ;  /* 0x0004400001007983 */ /* 0x001f220000100800 */
[----:B------:R-:W-:Y:S01]  /*56f0*/  VOTEU.ANY UP0, P5 ;  /* 0x0000000000ff7886 */ /* 0x000fe20002800100 */
[----:B------:R-:W-:-:S02]  /*5700*/  PLOP3.LUT P2, PT, PT, PT, UP0, 0x80, 0x8 ;  /* 0x000000000008781c */ /* 0x000fc40003f4f008 */
[----:B------:R-:W-:Y:S01]  /*5710*/  PLOP3.LUT P3, PT, PT, PT, UP0, 0x80, 0x8 ;  /* 0x000000000008781c */ /* 0x000fe20003f6f008 */
[----:B--2---:R-:W-:Y:S01]  /*5720*/  IMAD.MOV.U32 R4, RZ, RZ, R9 ;  /* 0x000000ffff047224 */ /* 0x004fe200078e0009 */
[----:B------:R-:W-:Y:S01]  /*5730*/  MOV R250, R8 ;  /* 0x0000000800fa7202 */ /* 0x000fe20000000f00 */
[----:B------:R-:W-:Y:S02]  /*5740*/  IMAD.MOV.U32 R3, RZ, RZ, R10 ;  /* 0x000000ffff037224 */ /* 0x000fe400078e000a */
[----:B------:R-:W-:Y:S02]  /*5750*/  IMAD.MOV.U32 R251, RZ, RZ, R11 ;  /* 0x000000fffffb7224 */ /* 0x000fe400078e000b */
[----:B---3-5:R-:W-:Y:S01]  /*5760*/  FADD.FTZ R241, R6, R241 ;  /* 0x000000f106f17221 */ /* 0x028fe20000010000 */
[----:B------:R0:W5:Y:S04]  /*5770*/  LDL.LU.64 R10, [R1+0x7c8] ;  /* 0x0007c800010a7983 */ /* 0x0001680000300a00 */
[----:B------:R0:W5:Y:S01]  /*5780*/  LDL.LU.64 R8, [R1+0x7c0] ;  /* 0x0007c00001087983 */ /* 0x0001620000300a00 */
[----:B------:R-:W-:-:S03]  /*5790*/  @P2 FMUL.FTZ R241, R241, R4 ;  /* 0x00000004f1f12220 */ /* 0x000fc60000410000 */
[----:B------:R0:W5:Y:S01]  /*57a0*/  LDL.LU R6, [R1+0x7b8] ;  /* 0x0007b80001067983 */ /* 0x0001620000300800 */
[----:B----4-:R-:W-:-:S03]  /*57b0*/  FADD.FTZ R242, R5, R242 ;  /* 0x000000f205f27221 */ /* 0x010fc60000010000 */
[----:B------:R0:W5:Y:S01]  /*57c0*/  LDL.LU R5, [R1+0x7b4] ;  /* 0x0007b40001057983 */ /* 0x0001620000300800 */
[----:B------:R-:W-:-:S03]  /*57d0*/  @P3 FMUL.FTZ R242, R242, R3 ;  /* 0x00000003f2f23220 */ /* 0x000fc60000410000 */
[----:B------:R0:W5:Y:S04]  /*57e0*/  LDL.LU R4, [R1+0x7b0] ;  /* 0x0007b00001047983 */ /* 0x0001680000300800 */
[----:B------:R0:W5:Y:S01]  /*57f0*/  LDL.LU R3, [R1+0x7ac] ;  /* 0x0007ac0001037983 */ /* 0x0001620000300800 */
[----:B------:R-:W-:-:S03]  /*5800*/  FADD.FTZ R243, R2, R243 ;  /* 0x000000f302f37221 */ /* 0x000fc60000010000 */
[----:B------:R0:W5:Y:S01]  /*5810*/  LDL.LU R2, [R1+0x7a8] ;  /* 0x0007a80001027983 */ /* 0x0001620000300800 */
[----:B------:R-:W-:-:S03]  /*5820*/  FADD.FTZ R240, R0, R240 ;  /* 0x000000f000f07221 */ /* 0x000fc60000010000 */
[----:B------:R0:W5:Y:S01]  /*5830*/  LDL.LU R0, [R1+0x7a4] ;  /* 0x0007a40001007983 */ /* 0x0001620000300800 */
[----:B------:R-:W-:Y:S02]  /*5840*/  ISETP.GE.AND P2, PT, R249, R248, PT ;  /* 0x000000f8f900720c */ /* 0x000fe40003f46270 */
[----:B------:R-:W-:Y:S02]  /*5850*/  PLOP3.LUT P4, PT, PT, PT, UP0, 0x80, 0x8 ;  /* 0x000000000008781c */ /* 0x000fe40003f8f008 */
[----:B------:R-:W-:-:S11]  /*5860*/  PLOP3.LUT P5, PT, PT, PT, UP0, 0x80, 0x8 ;  /* 0x000000000008781c */ /* 0x000fd60003faf008 */
[----:B------:R-:W-:Y:S02]  /*5870*/  @P4 FMUL.FTZ R243, R243, R251 ;  /* 0x000000fbf3f34220 */ /* 0x000fe40000410000 */
[----:B------:R-:W-:Y:S01]  /*5880*/  @P5 FMUL.FTZ R240, R240, R250 ;  /* 0x000000faf0f05220 */ /* 0x000fe20000410000 */
[----:B0-----:R-:W-:Y:S06]  /*5890*/  @P2 BRA `(.L_x_1287) ;  /* 0x0000000000342947 */ /* 0x001fec0003800000 */
[----:B------:R-:W-:Y:S01]  /*58a0*/  S2UR UR34, SR_CTAID.Y ;  /* 0x00000000002279c3 */ /* 0x000fe20000002600 */
[----:B------:R-:W0:Y:S07]  /*58b0*/  LDCU UR42, c[0x0][0x3f8] ;  /* 0x00007f00ff2a77ac */ /* 0x000e2e0008000800 */
[----:B------:R-:W0:Y:S02]  /*58c0*/  S2UR UR35, SR_CTAID.X ;  /* 0x00000000002379c3 */ /* 0x000e240000002500 */
[----:B0-----:R-:W-:Y:S01]  /*58d0*/  UIMAD UR42, UR34, UR42, UR35 ;  /* 0x0000002a222a72a4 */ /* 0x001fe2000f8e0223 */
[----:B------:R-:W0:Y:S05]  /*58e0*/  LDCU.64 UR34, c[0x0][0x3b8] ;  /* 0x00007700ff2277ac */ /* 0x000e2a0008000a00 */
[----:B-----5:R-:W-:-:S04]  /*58f0*/  IMAD R250, R3, UR42, RZ ;  /* 0x0000002a03fa7c24 */ /* 0x020fc8000f8e02ff */
[----:B------:R-:W-:Y:S01]  /*5900*/  IMAD R251, R250, 0xa0, RZ ;  /* 0x000000a0fafb7824 */ /* 0x000fe200078e02ff */
[----:B------:R-:W-:-:S04]  /*5910*/  SHF.R.S32.HI R250, RZ, 0x1f, R249 ;  /* 0x0000001ffffa7819 */ /* 0x000fc800000114f9 */
[----:B------:R-:W-:-:S04]  /*5920*/  IADD3 R249, P2, PT, R251, R249, RZ ;  /* 0x000000f9fbf97210 */ /* 0x000fc80007f5e0ff */
[----:B------:R-:W-:Y:S02]  /*5930*/  LEA.HI.X.SX32 R251, R251, R250, 0x1, P2 ;  /* 0x000000fafbfb7211 */ /* 0x000fe400010f0eff */
[----:B0-----:R-:W-:-:S04]  /*5940*/  LEA R250, P2, R249, UR34, 0x2 ;  /* 0x00000022f9fa7c11 */ /* 0x001fc8000f8410ff */
[----:B------:R-:W-:-:S05]  /*5950*/  LEA.HI.X R251, R249, UR35, R251, 0x2, P2 ;  /* 0x00000023f9fb7c11 */ /* 0x000fca00090f14fb */
[----:B------:R0:W-:Y:S04]  /*5960*/  STG.E.128 desc[UR36][R250.64], R240 ;  /* 0x000000f0fa007986 */ /* 0x0001e8000c101d24 */
.L_x_1287:
[----:B------:R-:W-:Y:S05]  /*5970*/  BSYNC.RECONVERGENT B2 ;  /* 0x0000000000027941 */ /* 0x000fea0003800200 */
.L_x_1286:
[----:B------:R-:W-:Y:S04]  /*5980*/  BSSY.RECONVERGENT B2, `(.L_x_1290) ;  /* 0x0000062000027945 */ /* 0x000fe80003800200 */
[----:B------:R-:W-:Y:S05]  /*5990*/  @P0 BRA `(.L_x_1291) ;  /* 0x0000000400800947 */ /* 0x000fea0003800000 */
        /* <DEDUP_REMOVED lines=9> */
[----:B------:R-:W-:-:S13]  /*5a30*/  PLOP3.LUT P3, PT, PT, PT, UP0, 0x80, 0x8 ;  /* 0x000000000008781c */ /* 0x000fda0003f6f008 */
[----:B------:R-:W3:Y:S01]  /*5a40*/  @P3 LDC.64 R236, c[0x0][0x450] ;  /* 0x00011400ffec3b82 */ /* 0x000ee20000000a00 */
[----:B0-----:R-:W-:Y:S01]  /*5a50*/  @P2 IMAD R238, R239, UR39, R238 ;  /* 0x00000027efee2c24 */ /* 0x001fe2000f8e02ee */
[----:B------:R-:W-:Y:S01]  /*5a60*/  PLOP3.LUT P2, PT, PT, PT, UP0, 0x80, 0x8 ;  /* 0x000000000008781c */ /* 0x000fe20003f4f008 */
[----:B------:R-:W-:Y:S02]  /*5a70*/  IMAD.SHL.U32 R239, R252, 0x4, RZ ;  /* 0x00000004fcef7824 */ /* 0x000fe400078e00ff */
[----:B------:R-:W-:Y:S01]  /*5a80*/  @P4 IMAD R238, R238, 0xa0, RZ ;  /* 0x000000a0eeee4824 */ /* 0x000fe200078e02ff */
[----:B------:R-:W-:Y:S01]  /*5a90*/  PLOP3.LUT P4, PT, PT, PT, UP0, 0x80, 0x8 ;  /* 0x000000000008781c */ /* 0x000fe20003f8f008 */
[----:B-1----:R-:W-:-:S05]  /*5aa0*/  IMAD R249, R3, 0x8, R239 ;  /* 0x0000000803f97824 */ /* 0x002fca00078e02ef */
[----:B------:R-:W-:-:S03]  /*5ab0*/  ISETP.GE.AND P3, PT, R249, R248, PT ;  /* 0x000000f8f900720c */ /* 0x000fc60003f66270 */
[----:B---3--:R-:W-:Y:S01]  /*5ac0*/  @P2 IMAD.WIDE R250, R238, 0x4, R236 ;  /* 0x00000004eefa2825 */ /* 0x008fe200078e02ec */
[----:B------:R-:W-:Y:S02]  /*5ad0*/  CS2R R238, SRZ ;  /* 0x0000000000ee7805 */ /* 0x000fe4000001ff00 */
[----:B------:R-:W-:-:S07]  /*5ae0*/  CS2R R236, SRZ ;  /* 0x0000000000ec7805 */ /* 0x000fce000001ff00 */
        /* <DEDUP_REMOVED lines=18> */
[----:B-1----:R-:W-:-:S04]  /*5c10*/  LEA R236, P2, R237, UR34, 0x2 ;  /* 0x00000022edec7c11 */ /* 0x002fc8000f8410ff */
[----:B------:R-:W-:-:S06]  /*5c20*/  LEA.HI.X R237, R237, UR35, R238, 0x2, P2 ;  /* 0x00000023eded7c11 */ /* 0x000fcc00090f14ee */
[----:B------:R-:W5:Y:S03]  /*5c30*/  LDG.E.128 R236, desc[UR36][R236.64] ;  /* 0x00000024ecec7981 */ /* 0x000f66000c1e1d00 */
.L_x_1293:
[----:B------:R-:W-:Y:S05]  /*5c40*/  BSYNC.RECONVERGENT B3 ;  /* 0x0000000000037941 */ /* 0x000fea0003800200 */
.L_x_1292:
[----:B------:R-:W-:Y:S04]  /*5c50*/  STL.64 [R1+0x7c8], R10 ;  /* 0x0007c80a01007387 */ /* 0x000fe80000100a00 */
[----:B------:R0:W-:Y:S04]  /*5c60*/  STL.64 [R1+0x7c0], R8 ;  /* 0x0007c00801007387 */ /* 0x0001e80000100a00 */
[----:B------:R1:W-:Y:S04]  /*5c70*/  STL [R1+0x7b8], R6 ;  /* 0x0007b80601007387 */ /* 0x0003e80000100800 */
[----:B0-----:R-:W3:Y:S04]  /*5c80*/  @P4 LDG.E.128 R8, desc[UR36][R250.64+0x30] ;  /* 0x00003024fa084981 */ /* 0x001ee8000c1e1d00 */
[----:B-1----:R-:W2:Y:S04]  /*5c90*/  LDL R6, [R1+0x434] ;  /* 0x0004340001067983 */ /* 0x002ea80000100800 */
        /* <DEDUP_REMOVED lines=11> */
[----:B---3--:R-:W-:Y:S01]  /*5d50*/  IMAD.MOV.U32 R4, RZ, RZ, R9 ;  /* 0x000000ffff047224 */ /* 0x008fe200078e0009 */
[----:B------:R-:W-:Y:S01]  /*5d60*/  MOV R250, R8 ;  /* 0x0000000800fa7202 */ /* 0x000fe20000000f00 */
[----:B------:R-:W-:Y:S02]  /*5d70*/  IMAD.MOV.U32 R3, RZ, RZ, R10 ;  /* 0x000000ffff037224 */ /* 0x000fe400078e000a */
[----:B------:R-:W-:Y:S02]  /*5d80*/  IMAD.MOV.U32 R251, RZ, RZ, R11 ;  /* 0x000000fffffb7224 */ /* 0x000fe400078e000b */
[----:B--2--5:R-:W-:Y:S01]  /*5d90*/  FADD.FTZ R237, R6, R237 ;  /* 0x000000ed06ed7221 */ /* 0x024fe20000010000 */
        /* <DEDUP_REMOVED lines=32> */
.L_x_1291:
[----:B------:R-:W-:Y:S05]  /*5fa0*/  BSYNC.RECONVERGENT B2 ;  /* 0x0000000000027941 */ /* 0x000fea0003800200 */
.L_x_1290:
        /* <DEDUP_REMOVED lines=44> */
.L_x_1297:
[----:B------:R-:W-:Y:S05]  /*6270*/  BSYNC.RECONVERGENT B3 ;  /* 0x0000000000037941 */ /* 0x000fea0003800200 */
.L_x_1296:
        /* <DEDUP_REMOVED lines=16> */
[----:B--2---:R-:W-:Y:S02]  /*6380*/  IMAD.MOV.U32 R4, RZ, RZ, R9 ;  /* 0x000000ffff047224 */ /* 0x004fe400078e0009 */
[----:B------:R-:W-:Y:S02]  /*6390*/  IMAD.MOV.U32 R3, RZ, RZ, R10 ;  /* 0x000000ffff037224 */ /* 0x000fe400078e000a */
[----:B------:R-:W-:Y:S02]  /*63a0*/  IMAD.MOV.U32 R251, RZ, RZ, R11 ;  /* 0x000000fffffb7224 */ /* 0x000fe400078e000b */
[----:B---3-5:R-:W-:Y:S01]  /*63b0*/  FADD.FTZ R233, R6, R233 ;  /* 0x000000e906e97221 */ /* 0x028fe20000010000 */
[----:B------:R-:W-:Y:S01]  /*63c0*/  IMAD.MOV.U32 R250, RZ, RZ, R8 ;  /* 0x000000fffffa7224 */ /* 0x000fe200078e0008 */
[----:B------:R0:W5:Y:S02]  /*63d0*/  LDL.LU.64 R10, [R1+0x7c8] ;  /* 0x0007c800010a7983 */ /* 0x0001640000300a00 */
[----:B------:R-:W-:-:S02]  /*63e0*/  @P2 FMUL.FTZ R233, R233, R4 ;  /* 0x00000004e9e92220 */ /* 0x000fc40000410000 */
[----:B------:R0:W5:Y:S04]  /*63f0*/  LDL.LU.64 R8, [R1+0x7c0] ;  /* 0x0007c00001087983 */ /* 0x0001680000300a00 */
        /* <DEDUP_REMOVED lines=29> */
.L_x_1295:
[----:B------:R-:W-:Y:S05]  /*65d0*/  BSYNC.RECONVERGENT B2 ;  /* 0x0000000000027941 */ /* 0x000fea0003800200 */
.L_x_1294:
[----:B------:R-:W-:Y:S04]  /*65e0*/  BSSY.RECONVERGENT B2, `(.L_x_1298) ;  /* 0x0000064000027945 */ /* 0x000fe80003800200 */
[----:B------:R-:W-:Y:S05]  /*65f0*/  @P0 BRA `(.L_x_1299) ;  /* 0x0000000400880947 */ /* 0x000fea0003800000 */
[----:B-----5:R-:W-:Y:S01]  /*6600*/  ISETP.NE.AND P5, PT, R2, RZ, PT ;  /* 0x000000ff0200720c */ /* 0x020fe20003fa5270 */
[----:B------:R-:W-:Y:S01]  /*6610*/  BSSY.RECONVERGENT B3, `(.L_x_1300) ;  /* 0x000002a000037945 */ /* 0x000fe20003800200 */
[----:B01----:R-:W-:-:S11]  /*6620*/  LEA R249, R3, R252, 0x2 ;  /* 0x000000fc03f97211 */ /* 0x003fd600078e10ff */
        /* <DEDUP_REMOVED lines=13> */
[----:B------:R-:W-:Y:S02]  /*6700*/  PLOP3.LUT P4, PT, PT, PT, UP0, 0x80, 0x8 ;  /* 0x000000000008781c */ /* 0x000fe40003f8f008 */
[----:B------:R-:W-:-:S07]  /*6710*/  ISETP.GE.AND P3, PT, R231, R248, PT ;  /* 0x000000f8e700720c */ /* 0x000fce0003f66270 */
[----:B---3--:R-:W-:Y:S01]  /*6720*/  @P2 IMAD.WIDE R250, R230, 0x4, R228 ;  /* 0x00000004e6fa2825 */ /* 0x008fe200078e02e4 */
[----:B------:R-:W-:Y:S02]  /*6730*/  CS2R R230, SRZ ;  /* 0x0000000000e67805 */ /* 0x000fe4000001ff00 */
[----:B------:R-:W-:-:S03]  /*6740*/  CS2R R228, SRZ ;  /* 0x0000000000e47805 */ /* 0x000fc6000001ff00 */
[----:B------:R-:W-:Y:S05]  /*6750*/  @P3 BRA `(.L_x_1301) ;  /* 0x0000000000543947 */ /* 0x000fea0003800000 */
[----:B------:R-:W0:Y:S01]  /*6760*/  S2UR UR42, SR_CTAID.Y ;  /* 0x00000000002a79c3 */ /* 0x000e220000002600 */
[----:B------:R-:W1:Y:S01]  /*6770*/  LDCU.64 UR34, c[0x0][0x3c8] ;  /* 0x00007900ff2277ac */ /* 0x000e620008000a00 */
[----:B0-----:R-:W-:-:S05]  /*6780*/  IMAD R230, R3, UR42, RZ ;  /* 0x0000002a03e67c24 */ /* 0x001fca000f8e02ff */
[----:B------:R-:W-:-:S04]  /*6790*/  IADD3 R229, P2, PT, R230, R0, RZ ;  /* 0x00000000e6e57210 */ /* 0x000fc80007f5e0ff */
[----:B------:R-:W-:Y:S02]  /*67a0*/  LEA.HI.X.SX32 R230, R230, RZ, 0x1, P2 ;  /* 0x000000ffe6e67211 */ /* 0x000fe400010f0eff */
[C---:B-1----:R-:W-:Y:S01]  /*67b0*/  LEA R228, P2, R229.reuse, UR34, 0x2 ;  /* 0x00000022e5e47c11 */ /* 0x042fe2000f8410ff */
[----:B------:R-:W0:Y:S03]  /*67c0*/  LDCU UR34, c[0x0][0x3f8] ;  /* 0x00007f00ff2277ac */ /* 0x000e260008000800 */
[----:B------:R-:W-:-:S05]  /*67d0*/  LEA.HI.X R229, R229, UR35, R230, 0x2, P2 ;  /* 0x00000023e5e57c11 */ /* 0x000fca00090f14e6 */
[----:B------:R0:W3:Y:S01]  /*67e0*/  LDG.E R228, desc[UR36][R228.64] ;  /* 0x00000024e4e47981 */ /* 0x0000e2000c1e1900 */
[C---:B------:R-:W-:Y:S02]  /*67f0*/  IMAD R230, R3.reuse, UR44, RZ ;  /* 0x0000002c03e67c24 */ /* 0x040fe4000f8e02ff */
[----:B0-----:R-:W-:Y:S01]  /*6800*/  IMAD R229, R3, UR34, RZ ;  /* 0x0000002203e57c24 */ /* 0x001fe2000f8e02ff */
[----:B------:R-:W0:Y:S03]  /*6810*/  LDCU.64 UR34, c[0x0][0x3b8] ;  /* 0x00007700ff2277ac */ /* 0x000e260008000a00 */
[----:B---3--:R-:W-:-:S04]  /*6820*/  IMAD R229, R229, R228, RZ ;  /* 0x000000e4e5e57224 */ /* 0x008fc800078e02ff */
[----:B------:R-:W-:-:S04]  /*6830*/  IMAD R229, R229, 0x28, R249 ;  /* 0x00000028e5e57824 */ /* 0x000fc800078e02f9 */
[----:B------:R-:W-:-:S05]  /*6840*/  IMAD.SHL.U32 R229, R229, 0x4, RZ ;  /* 0x00000004e5e57824 */ /* 0x000fca00078e00ff */
[----:B------:R-:W-:Y:S02]  /*6850*/  SHF.R.S32.HI R228, RZ, 0x1f, R229 ;  /* 0x0000001fffe47819 */ /* 0x000fe400000114e5 */
[----:B------:R-:W-:-:S04]  /*6860*/  IADD3 R229, P2, PT, R230, R229, RZ ;  /* 0x000000e5e6e57210 */ /* 0x000fc80007f5e0ff */
[----:B------:R-:W-:Y:S02]  /*6870*/  LEA.HI.X.SX32 R230, R230, R228, 0x1, P2 ;  /* 0x000000e4e6e67211 */ /* 0x000fe400010f0eff */
[----:B0-----:R-:W-:-:S04]  /*6880*/  LEA R228, P2, R229, UR34, 0x2 ;  /* 0x00000022e5e47c11 */ /* 0x001fc8000f8410ff */
[----:B------:R-:W-:-:S06]  /*6890*/  LEA.HI.X R229, R229, UR35, R230, 0x2, P2 ;  /* 0x00000023e5e57c11 */ /* 0x000fcc00090f14e6 */
[----:B------:R-:W5:Y:S03]  /*68a0*/  LDG.E.128 R228, desc[UR36][R228.64] ;  /* 0x00000024e4e47981 */ /* 0x000f66000c1e1d00 */
.L_x_1301:
[----:B------:R-:W-:Y:S05]  /*68b0*/  BSYNC.RECONVERGENT B3 ;  /* 0x0000000000037941 */ /* 0x000fea0003800200 */
.L_x_1300:
        /* <DEDUP_REMOVED lines=34> */
[----:B------:R-:W-:Y:S01]  /*6ae0*/  IMAD.SHL.U32 R249, R249, 0x4, RZ ;  /* 0x00000004f9f97824 */ /* 0x000fe200078e00ff */
[----:B------:R-:W-:Y:S02]  /*6af0*/  PLOP3.LUT P4, PT, PT, PT, UP0, 0x80, 0x8 ;  /* 0x000000000008781c */ /* 0x000fe40003f8f008 */
[----:B------:R-:W-:Y:S02]  /*6b00*/  PLOP3.LUT P5, PT, PT, PT, UP0, 0x80, 0x8 ;  /* 0x000000000008781c */ /* 0x000fe40003faf008 */
[----:B------:R-:W-:-:S09]  /*6b10*/  ISETP.GE.AND P2, PT, R249, R248, PT ;  /* 0x000000f8f900720c */ /* 0x000fd20003f46270 */
[----:B------:R-:W-:Y:S02]  /*6b20*/  @P4 FMUL.FTZ R231, R231, R251 ;  /* 0x000000fbe7e74220 */ /* 0x000fe40000410000 */
[----:B------:R-:W-:Y:S02]  /*6b30*/  @P5 FMUL.FTZ R228, R228, R250 ;  /* 0x000000fae4e45220 */ /* 0x000fe40000410000 */
[----:B0-----:R-:W-:Y:S05]  /*6b40*/  @P2 BRA `(.L_x_1299) ;  /* 0x0000000000342947 */ /* 0x001fea0003800000 */
[----:B------:R-:W-:Y:S01]  /*6b50*/  S2UR UR34, SR_CTAID.Y ;  /* 0x00000000002279c3 */ /* 0x000fe20000002600 */
[----:B------:R-:W0:Y:S01]  /*6b60*/  LDCU UR42, c[0x0][0x3f8] ;  /* 0x00007f00ff2a77ac */ /* 0x000e220008000800 */
[----:B------:R-:W-:-:S06]  /*6b70*/  SHF.R.S32.HI R251, RZ, 0x1f, R249 ;  /* 0x0000001ffffb7819 */ /* 0x000fcc00000114f9 */
[----:B------:R-:W0:Y:S02]  /*6b80*/  S2UR UR35, SR_CTAID.X ;  /* 0x00000000002379c3 */ /* 0x000e240000002500 */
[----:B0-----:R-:W-:Y:S01]  /*6b90*/  UIMAD UR42, UR34, UR42, UR35 ;  /* 0x0000002a222a72a4 */ /* 0x001fe2000f8e0223 */
[----:B------:R-:W0:Y:S05]  /*6ba0*/  LDCU.64 UR34, c[0x0][0x3b8] ;  /* 0x00007700ff2277ac */ /* 0x000e2a0008000a00 */
[----:B-----5:R-:W-:-:S04]  /*6bb0*/  IMAD R250, R3, UR42, RZ ;  /* 0x0000002a03fa7c24 */ /* 0x020fc8000f8e02ff */
[----:B------:R-:W-:-:S05]  /*6bc0*/  IMAD R250, R250, 0xa0, RZ ;  /* 0x000000a0fafa7824 */ /* 0x000fca00078e02ff */
[----:B------:R-:W-:-:S04]  /*6bd0*/  IADD3 R249, P2, PT, R250, R249, RZ ;  /* 0x000000f9faf97210 */ /* 0x000fc80007f5e0ff */
[----:B------:R-:W-:Y:S02]  /*6be0*/  LEA.HI.X.SX32 R251, R250, R251, 0x1, P2 ;  /* 0x000000fbfafb7211 */ /* 0x000fe400010f0eff */
[----:B0-----:R-:W-:-:S04]  /*6bf0*/  LEA R250, P2, R249, UR34, 0x2 ;  /* 0x00000022f9fa7c11 */ /* 0x001fc8000f8410ff */
[----:B------:R-:W-:-:S05]  /*6c00*/  LEA.HI.X R251, R249, UR35, R251, 0x2, P2 ;  /* 0x00000023f9fb7c11 */ /* 0x000fca00090f14fb */
[----:B------:R0:W-:Y:S04]  /*6c10*/  STG.E.128 desc[UR36][R250.64], R228 ;  /* 0x000000e4fa007986 */ /* 0x0001e8000c101d24 */
.L_x_1299:
[----:B------:R-:W-:Y:S05]  /*6c20*/  BSYNC.RECONVERGENT B2 ;  /* 0x0000000000027941 */ /* 0x000fea0003800200 */
.L_x_1298:
[----:B------:R-:W-:Y:S04]  /*6c30*/  BSSY.RECONVERGENT B2, `(.L_x_1302) ;  /* 0x0000068000027945 */ /* 0x000fe80003800200 */
[----:B------:R-:W-:Y:S05]  /*6c40*/  @P0 BRA `(.L_x_1303) ;  /* 0x0000000400980947 */ /* 0x000fea0003800000 */
[----:B-----5:R-:W-:Y:S01]  /*6c50*/  ISETP.NE.AND P5, PT, R2, RZ, PT ;  /* 0x000000ff0200720c */ /* 0x020fe20003fa5270 */
[----:B01----:R-:W-:Y:S01]  /*6c60*/  IMAD R249, R3, 0x4, R252 ;  /* 0x0000000403f97824 */ /* 0x003fe200078e02fc */
[----:B------:R-:W-:Y:S03]  /*6c70*/  BSSY.RECONVERGENT B3, `(.L_x_1304) ;  /* 0x000002b000037945 */ /* 0x000fe60003800200 */
[----:B------:R-:W-:-:S04]  /*6c80*/  IMAD.IADD R227, R249, 0x1, R3 ;  /* 0x00000001f9e37824 */ /* 0x000fc800078e0203 */
[----:B------:R-:W-:-:S04]  /*6c90*/  IMAD.SHL.U32 R227, R227, 0x4, RZ ;  /* 0x00000004e3e37824 */ /* 0x000fc800078e00ff */
[----:B------:R-:W-:Y:S01]  /*6ca0*/  VOTEU.ANY UP0, P5 ;  /* 0x0000000000ff7886 */ /* 0x000fe20002800100 */
[----:B------:R-:W-:Y:S02]  /*6cb0*/  PLOP3.LUT P2, PT, PT, PT, UP0, 0x80, 0x8 ;  /* 0x000000000008781c */ /* 0x000fe40003f4f008 */
[----:B------:R-:W-:Y:S02]  /*6cc0*/  PLOP3.LUT P3, PT, PT, PT, UP0, 0x80, 0x8 ;  /* 0x000000000008781c */ /* 0x000fe40003f6f008 */
[----:B------:R-:W-:-:S09]  /*6cd0*/  ISETP.GE.AND P4, PT, R227, R248, PT ;  /* 0x000000f8e300720c */ /* 0x000fd20003f86270 */
[----:B------:R-:W0:Y:S01]  /*6ce0*/  @P2 S2R R226, SR_CTAID.X ;  /* 0x0000000000e22919 */ /* 0x000e220000002500 */
[----:B------:R-:W-:Y:S01]  /*6cf0*/  PLOP3.LUT P2, PT, PT, PT, UP0, 0x80, 0x8 ;  /* 0x000000000008781c */ /* 0x000fe20003f4f008 */
[----:B------:R-:W0:Y:S01]  /*6d00*/  @P3 LDC R224, c[0x0][0x3f8] ;  /* 0x0000fe00ffe03b82 */ /* 0x000e220000000800 */
[----:B------:R-:W-:-:S11]  /*6d10*/  PLOP3.LUT P3, PT, PT, PT, UP0, 0x80, 0x8 ;  /* 0x000000000008781c */ /* 0x000fd60003f6f008 */
[----:B0-----:R-:W-:Y:S01]  /*6d20*/  @P2 IMAD R226, R224, UR39, R226 ;  /* 0x00000027e0e22c24 */ /* 0x001fe2000f8e02e2 */
[----:B------:R-:W-:Y:S01]  /*6d30*/  PLOP3.LUT P2, PT, PT, PT, UP0, 0x80, 0x8 ;  /* 0x000000000008781c */ /* 0x000fe20003f4f008 */
[----:B------:R-:W3:Y:S01]  /*6d40*/  @P3 LDC.64 R224, c[0x0][0x450] ;  /* 0x00011400ffe03b82 */ /* 0x000ee20000000a00 */
[----:B------:R-:W-:-:S11]  /*6d50*/  PLOP3.LUT P3, PT, PT, PT, UP0, 0x80, 0x8 ;  /* 0x000000000008781c */ /* 0x000fd60003f6f008 */
[----:B------:R-:W-:Y:S01]  /*6d60*/  @P2 IMAD R226, R226, 0xa0, RZ ;  /* 0x000000a0e2e22824 */ /* 0x000fe200078e02ff */
[----:B------:R-:W-:-:S03]  /*6d70*/  PLOP3.LUT P2, PT, PT, PT, UP0, 0x80, 0x8 ;  /* 0x000000000008781c */ /* 0x000fc60003f4f008 */
[----:B---3--:R-:W-:Y:S01]  /*6d80*/  @P3 IMAD.WIDE R250, R226, 0x4, R224 ;  /* 0x00000004e2fa3825 */ /* 0x008fe200078e02e0 */
[----:B------:R-:W-:Y:S02]  /*6d90*/  CS2R R226, SRZ ;  /* 0x0000000000e27805 */ /* 0x000fe4000001ff00 */
[----:B------:R-:W-:Y:S01]  /*6da0*/  CS2R R224, SRZ ;  /* 0x0000000000e07805 */ /* 0x000fe2000001ff00 */
[----:B------:R-:W-:Y:S06]  /*6db0*/  @P4 BRA `(.L_x_1305) ;  /* 0x0000000000584947 */ /* 0x000fec0003800000 */
        /* <DEDUP_REMOVED lines=9> */
[----:B------:R-:W-:Y:S02]  /*6e50*/  IMAD.IADD R227, R249, 0x1, R3 ;  /* 0x00000001f9e37824 */ /* 0x000fe400078e0203 */
[C---:B------:R-:W-:Y:S02]  /*6e60*/  IMAD R226, R3.reuse, UR44, RZ ;  /* 0x0000002c03e27c24 */ /* 0x040fe4000f8e02ff */
[----:B0-----:R-:W-:Y:S01]  /*6e70*/  IMAD R225, R3, UR34, RZ ;  /* 0x0000002203e17c24 */ /* 0x001fe2000f8e02ff */
[----:B------:R-:W0:Y:S03]  /*6e80*/  LDCU.64 UR34, c[0x0][0x3b8] ;  /* 0x00007700ff2277ac */ /* 0x000e260008000a00 */
[----:B---3--:R-:W-:-:S04]  /*6e90*/  IMAD R225, R225, R224, RZ ;  /* 0x000000e0e1e17224 */ /* 0x008fc800078e02ff */
[----:B------:R-:W-:-:S05]  /*6ea0*/  IMAD R225, R225, 0x28, R227 ;  /* 0x00000028e1e17824 */ /* 0x000fca00078e02e3 */
[----:B------:R-:W-:-:S04]  /*6eb0*/  SHF.L.U32 R225, R225, 0x2, RZ ;  /* 0x00000002e1e17819 */ /* 0x000fc800000006ff */
[----:B------:R-:W-:Y:S02]  /*6ec0*/  SHF.R.S32.HI R224, RZ, 0x1f, R225 ;  /* 0x0000001fffe07819 */ /* 0x000fe400000114e1 */
[----:B------:R-:W-:-:S04]  /*6ed0*/  IADD3 R225, P3, PT, R226, R225, RZ ;  /* 0x000000e1e2e17210 */ /* 0x000fc80007f7e0ff */
[----:B------:R-:W-:Y:S02]  /*6ee0*/  LEA.HI.X.SX32 R226, R226, R224, 0x1, P3 ;  /* 0x000000e0e2e27211 */ /* 0x000fe400018f0eff */
[----:B0-----:R-:W-:-:S04]  /*6ef0*/  LEA R224, P3, R225, UR34, 0x2 ;  /* 0x00000022e1e07c11 */ /* 0x001fc8000f8610ff */
[----:B------:R-:W-:-:S06]  /*6f00*/  LEA.HI.X R225, R225, UR35, R226, 0x2, P3 ;  /* 0x00000023e1e17c11 */ /* 0x000fcc00098f14e2 */
[----:B------:R-:W5:Y:S03]  /*6f10*/  LDG.E.128 R224, desc[UR36][R224.64] ;  /* 0x00000024e0e07981 */ /* 0x000f66000c1e1d00 */
.L_x_1305:
[----:B------:R-:W-:Y:S05]  /*6f20*/  BSYNC.RECONVERGENT B3 ;  /* 0x0000000000037941 */ /* 0x000fea0003800200 */
.L_x_1304:
[----:B------:R-:W-:Y:S04]  /*6f30*/  STL.64 [R1+0x7c0], R10 ;  /* 0x0007c00a01007387 */ /* 0x000fe80000100a00 */
[----:B------:R0:W-:Y:S04]  /*6f40*/  STL.64 [R1+0x7b8], R8 ;  /* 0x0007b80801007387 */ /* 0x0001e80000100a00 */
[----:B------:R1:W-:Y:S04]  /*6f50*/  STL [R1+0x7b4], R6 ;  /* 0x0007b40601007387 */ /* 0x0003e80000100800 */
[----:B0-----:R-:W3:Y:S04]  /*6f60*/  @P2 LDG.E.128 R8, desc[UR36][R250.64+0x60] ;  /* 0x00006024fa082981 */ /* 0x001ee8000c1e1d00 */
[----:B-1----:R-:W2:Y:S04]  /*6f70*/  LDL R6, [R1+0x404] ;  /* 0x0004040001067983 */ /* 0x002ea80000100800 */
[----:B------:R-:W-:Y:S04]  /*6f80*/  STL [R1+0x7b0], R5 ;  /* 0x0007b00501007387 */ /* 0x000fe80000100800 */
[----:B------:R-:W-:Y:S04]  /*6f90*/  STL [R1+0x7ac], R4 ;  /* 0x0007ac0401007387 */ /* 0x000fe80000100800 */
[----:B------:R0:W-:Y:S04]  /*6fa0*/  STL [R1+0x7a8], R2 ;  /* 0x0007a80201007387 */ /* 0x0001e80000100800 */
[----:B0-----:R-:W4:Y:S04]  /*6fb0*/  LDL R2, [R1+0x40c] ;  /* 0x00040c0001027983 */ /* 0x001f280000100800 */
[----:B------:R0:W-:Y:S04]  /*6fc0*/  STL [R1+0x7a4], R0 ;  /* 0x0007a40001007387 */ /* 0x0001e80000100800 */
[----:B0-----:R-:W4:Y:S01]  /*6fd0*/  LDL R0, [R1+0x400] ;  /* 0x0004000001007983 */ /* 0x001f220000100800 */
[----:B------:R-:W-:Y:S01]  /*6fe0*/  VOTEU.ANY UP0, P5 ;  /* 0x0000000000ff7886 */ /* 0x000fe20002800100 */
[----:B---3--:R-:W-:-:S02]  /*6ff0*/  IMAD.MOV.U32 R4, RZ, RZ, R10 ;  /* 0x000000ffff047224 */ /* 0x008fc400078e000a */
[----:B------:R0:W-:Y:S01]  /*7000*/  @P2 STL [R1+0xc], R11 ;  /* 0x00000c0b01002387 */ /* 0x0001e20000100800 */
[----:B------:R-:W-:Y:S02]  /*7010*/  IMAD.MOV.U32 R5, RZ, RZ, R9 ;  /* 0x000000ffff057224 */ /* 0x000fe400078e0009 */
[----:B------:R-:W-:Y:S01]  /*7020*/  IMAD.MOV.U32 R251, RZ, RZ, R8 ;  /* 0x000000fffffb7224 */ /* 0x000fe200078e0008 */
[----:B0-----:R0:W5:Y:S04]  /*7030*/  LDL.LU.64 R10, [R1+0x7c0] ;  /* 0x0007c000010a7983 */ /* 0x0011680000300a00 */
[----:B------:R0:W5:Y:S04]  /*7040*/  LDL.LU.64 R8, [R1+0x7b8] ;  /* 0x0007b80001087983 */ /* 0x0001680000300a00 */
[----:B------:R-:W3:Y:S01]  /*7050*/  LDL R250, [R1+0x408] ;  /* 0x0004080001fa7983 */ /* 0x000ee20000100800 */
[----:B------:R-:W-:-:S02]  /*7060*/  PLOP3.LUT P2, PT, PT, PT, UP0, 0x80, 0x8 ;  /* 0x000000000008781c */ /* 0x000fc40003f4f008 */
[----:B------:R-:W-:Y:S01]  /*7070*/  PLOP3.LUT P3, PT, PT, PT, UP0, 0x80, 0x8 ;  /* 0x000000000008781c */ /* 0x000fe20003f6f008 */
[----:B------:R-:W-:Y:S02]  /*7080*/  IMAD.IADD R249, R249, 0x1, R3 ;  /* 0x00000001f9f97824 */ /* 0x000fe400078e0203 */
[----:B--2--5:R-:W-:Y:S02]  /*7090*/  FADD.FTZ R225, R6, R225 ;  /* 0x000000e106e17221 */ /* 0x024fe40000010000 */
[----:B------:R0:W5:Y:S01]  /*70a0*/  LDL.LU R6, [R1+0x7b4] ;  /* 0x0007b40001067983 */ /* 0x0001620000300800 */
[----:B----4-:R-:W-:-:S05]  /*70b0*/  FADD.FTZ R227, R2, R227 ;  /* 0x000000e302e37221 */ /* 0x010fca0000010000 */
[----:B------:R-:W-:Y:S01]  /*70c0*/  @P2 FMUL.FTZ R225, R225, R5 ;  /* 0x00000005e1e12220 */ /* 0x000fe20000410000 */
[----:B------:R-:W-:Y:S01]  /*70d0*/  FADD.FTZ R224, R0, R224 ;  /* 0x000000e000e07221 */ /* 0x000fe20000010000 */
[----:B---3--:R-:W-:Y:S01]  /*70e0*/  FADD.FTZ R226, R250, R226 ;  /* 0x000000e2fae27221 */ /* 0x008fe20000010000 */
[----:B------:R-:W-:Y:S02]  /*70f0*/  IMAD.SHL.U32 R250, R249, 0x4, RZ ;  /* 0x00000004f9fa7824 */ /* 0x000fe400078e00ff */
[----:B------:R-:W2:Y:S01]  /*7100*/  LDL.LU R249, [R1+0xc] ;  /* 0x00000c0001f97983 */ /* 0x000ea20000300800 */
[----:B------:R-:W-:-:S03]  /*7110*/  @P3 FMUL.FTZ R226, R226, R4 ;  /* 0x00000004e2e23220 */ /* 0x000fc60000410000 */
[----:B------:R0:W5:Y:S04]  /*7120*/  LDL.LU R5, [R1+0x7b0] ;  /* 0x0007b00001057983 */ /* 0x0001680000300800 */
[----:B------:R0:W5:Y:S04]  /*7130*/  LDL.LU R4, [R1+0x7ac] ;  /* 0x0007ac0001047983 */ /* 0x0001680000300800 */
[----:B------:R0:W5:Y:S04]  /*7140*/  LDL.LU R2, [R1+0x7a8] ;  /* 0x0007a80001027983 */ /* 0x0001680000300800 */
[----:B------:R0:W5:Y:S01]  /*7150*/  LDL.LU R0, [R1+0x7a4] ;  /* 0x0007a40001007983 */ /* 0x0001620000300800 */
[----:B------:R-:W-:-:S02]  /*7160*/  ISETP.GE.AND P2, PT, R250, R248, PT ;  /* 0x000000f8fa00720c */ /* 0x000fc40003f46270 */
[----:B------:R-:W-:Y:S02]  /*7170*/  PLOP3.LUT P4, PT, PT, PT, UP0, 0x80, 0x8 ;  /* 0x000000000008781c */ /* 0x000fe40003f8f008 */
[----:B------:R-:W-:-:S13]  /*7180*/  PLOP3.LUT P5, PT, PT, PT, UP0, 0x80, 0x8 ;  /* 0x000000000008781c */ /* 0x000fda0003faf008 */
[----:B------:R-:W-:Y:S01]  /*7190*/  @P5 FMUL.FTZ R224, R224, R251 ;  /* 0x000000fbe0e05220 */ /* 0x000fe20000410000 */
[----:B--2---:R-:W-:Y:S01]  /*71a0*/  @P4 FMUL.FTZ R227, R227, R249 ;  /* 0x000000f9e3e34220 */ /* 0x004fe20000410000 */
[----:B0-----:R-:W-:Y:S06]  /*71b0*/  @P2 BRA `(.L_x_1303) ;  /* 0x00000000003c2947 */ /* 0x001fec0003800000 */
[----:B------:R-:W-:Y:S01]  /*71c0*/  S2UR UR34, SR_CTAID.Y ;  /* 0x00000000002279c3 */ /* 0x000fe20000002600 */
[----:B------:R-:W0:Y:S07]  /*71d0*/  LDCU UR42, c[0x0][0x3f8] ;  /* 0x00007f00ff2a77ac */ /* 0x000e2e0008000800 */
[----:B------:R-:W0:Y:S02]  /*71e0*/  S2UR UR35, SR_CTAID.X ;  /* 0x00000000002379c3 */ /* 0x000e240000002500 */
[----:B0-----:R-:W-:Y:S01]  /*71f0*/  UIMAD UR42, UR34, UR42, UR35 ;  /* 0x0000002a222a72a4 */ /* 0x001fe2000f8e0223 */
[----:B------:R-:W0:Y:S05]  /*7200*/  LDCU.64 UR34, c[0x0][0x3b8] ;  /* 0x00007700ff2277ac */ /* 0x000e2a0008000a00 */
[----:B------:R-:W-:-:S04]  /*7210*/  IMAD R249, R3, UR42, RZ ;  /* 0x0000002a03f97c24 */ /* 0x000fc8000f8e02ff */
[----:B------:R-:W-:Y:S01]  /*7220*/  IMAD R251, R249, 0xa0, RZ ;  /* 0x000000a0f9fb7824 */ /* 0x000fe200078e02ff */
[----:B------:R-:W-:-:S05]  /*7230*/  SHF.R.S32.HI R249, RZ, 0x1f, R250 ;  /* 0x0000001ffff97819 */ /* 0x000fca00000114fa */
[----:B------:R1:W-:Y:S02]  /*7240*/  STL [R1], R249 ;  /* 0x000000f901007387 */ /* 0x0003e40000100800 */
[C---:B-1----:R-:W-:Y:S02]  /*7250*/  IADD3 R249, P2, PT, R251.reuse, R250, RZ ;  /* 0x000000fafbf97210 */ /* 0x042fe40007f5e0ff */
[----:B------:R-:W2:Y:S02]  /*7260*/  LDL.LU R250, [R1] ;  /* 0x0000000001fa7983 */ /* 0x000ea40000300800 */
[----:B--2---:R-:W-:Y:S02]  /*7270*/  LEA.HI.X.SX32 R251, R251, R250, 0x1, P2 ;  /* 0x000000fafbfb7211 */ /* 0x004fe400010f0eff */
[----:B0-----:R-:W-:-:S04]  /*7280*/  LEA R250, P2, R249, UR34, 0x2 ;  /* 0x00000022f9fa7c11 */ /* 0x001fc8000f8410ff */
[----:B------:R-:W-:-:S05]  /*7290*/  LEA.HI.X R251, R249, UR35, R251, 0x2, P2 ;  /* 0x00000023f9fb7c11 */ /* 0x000fca00090f14fb */
[----:B------:R0:W-:Y:S04]  /*72a0*/  STG.E.128 desc[UR36][R250.64], R224 ;  /* 0x000000e0fa007986 */ /* 0x0001e8000c101d24 */
.L_x_1303:
[----:B------:R-:W-:Y:S05]  /*72b0*/  BSYNC.RECONVERGENT B2 ;  /* 0x0000000000027941 */ /* 0x000fea0003800200 */
.L_x_1302:
[C---:B01---5:R-:W-:Y:S01]  /*72c0*/  LEA R249, R3.reuse, R252, 0x2 ;  /* 0x000000fc03f97211 */ /* 0x063fe200078e10ff */
[----:B------:R-:W-:Y:S04]  /*72d0*/  BSSY.RECONVERGENT B2, `(.L_x_1306) ;  /* 0x0000061000027945 */ /* 0x000fe80003800200 */
[----:B------:R-:W-:Y:S01]  /*72e0*/  IMAD R252, R3, 0x2, R249 ;  /* 0x0000000203fc7824 */ /* 0x000fe200078e02f9 */
[----:B------:R-:W-:Y:S06]  /*72f0*/  @P0 BRA `(.L_x_1307) ;  /* 0x0000000400780947 */ /* 0x000fec0003800000 */
[----:B------:R-:W-:Y:S01]  /*7300*/  ISETP.NE.AND P5, PT, R2, RZ, PT ;  /* 0x000000ff0200720c */ /* 0x000fe20003fa5270 */
[----:B------:R-:W-:Y:S01]  /*7310*/  IMAD.SHL.U32 R249, R252, 0x4, RZ ;  /* 0x00000004fcf97824 */ /* 0x000fe200078e00ff */
[----:B------:R-:W-:Y:S11]  /*7320*/  BSSY.RECONVERGENT B3, `(.L_x_1308) ;  /* 0x0000027000037945 */ /* 0x000ff60003800200 */
[----:B------:R-:W-:Y:S01]  /*7330*/  VOTEU.ANY UP0, P5 ;  /* 0x0000000000ff7886 */ /* 0x000fe20002800100 */
[----:B------:R-:W-:-:S02]  /*7340*/  PLOP3.LUT P2, PT, PT, PT, UP0, 0x80, 0x8 ;  /* 0x000000000008781c */ /* 0x000fc40003f4f008 */
[----:B------:R-:W-:Y:S02]  /*7350*/  PLOP3.LUT P3, PT, PT, PT, UP0, 0x80, 0x8 ;  /* 0x000000000008781c */ /* 0x000fe40003f6f008 */
[----:B------:R-:W-:-:S09]  /*7360*/  PLOP3.LUT P4, PT, PT, PT, UP0, 0x80, 0x8 ;  /* 0x000000000008781c */ /* 0x000fd20003f8f008 */
[----:B------:R-:W0:Y:S01]  /*7370*/  @P2 S2R R222, SR_CTAID.X ;  /* 0x0000000000de2919 */ /* 0x000e220000002500 */
[----:B------:R-:W-:Y:S01]  /*7380*/  PLOP3.LUT P2, PT, PT, PT, UP0, 0x80, 0x8 ;  /* 0x000000000008781c */ /* 0x000fe20003f4f008 */
[----:B------:R-:W0:Y:S01]  /*7390*/  @P3 LDC R223, c[0x0][0x3f8] ;  /* 0x0000fe00ffdf3b82 */ /* 0x000e220000000800 */
[----:B------:R-:W-:-:S07]  /*73a0*/  PLOP3.LUT P3, PT, PT, PT, UP0, 0x80, 0x8 ;  /* 0x000000000008781c */ /* 0x000fce0003f6f008 */
[----:B------:R-:W3:Y:S01]  /*73b0*/  @P4 LDC.64 R220, c[0x0][0x450] ;  /* 0x00011400ffdc4b82 */ /* 0x000ee20000000a00 */
[----:B------:R-:W-:-:S03]  /*73c0*/  PLOP3.LUT P4, PT, PT, PT, UP0, 0x80, 0x8 ;  /* 0x000000000008781c */ /* 0x000fc60003f8f008 */
[----:B0-----:R-:W-:Y:S01]  /*73d0*/  @P2 IMAD R222, R223, UR39, R222 ;  /* 0x00000027dfde2c24 */ /* 0x001fe2000f8e02de */
[----:B------:R-:W-:-:S09]  /*73e0*/  ISETP.GE.AND P2, PT, R249, R248, PT ;  /* 0x000000f8f900720c */ /* 0x000fd20003f46270 */
        /* <DEDUP_REMOVED lines=26> */
.L_x_1309:
[----:B------:R-:W-:Y:S05]  /*7590*/  BSYNC.RECONVERGENT B3 ;  /* 0x0000000000037941 */ /* 0x000fea0003800200 */
.L_x_1308:
[----:B------:R-:W-:Y:S04]  /*75a0*/  STL.64 [R1+0x7c8], R10 ;  /* 0x0007c80a01007387 */ /* 0x000fe80000100a00 */
[----:B------:R0:W-:Y:S04]  /*75b0*/  STL.64 [R1+0x7c0], R8 ;  /* 0x0007c00801007387 */ /* 0x0001e80000100a00 */
[----:B------:R1:W-:Y:S04]  /*75c0*/  STL [R1+0x7b8], R6 ;  /* 0x0007b80601007387 */ /* 0x0003e80000100800 */
[----:B0-----:R-:W3:Y:S04]  /*75d0*/  @P4 LDG.E.128 R8, desc[UR36][R250.64+0x70] ;  /* 0x00007024fa084981 */ /* 0x001ee8000c1e1d00 */
[----:B-1----:R-:W2:Y:S04]  /*75e0*/  LDL R6, [R1+0x3f4] ;  /* 0x0003f40001067983 */ /* 0x002ea80000100800 */
[----:B------:R-:W-:Y:S04]  /*75f0*/  STL [R1+0x7b4], R5 ;  /* 0x0007b40501007387 */ /* 0x000fe80000100800 */
[----:B------:R0:W-:Y:S04]  /*7600*/  STL [R1+0x7b0], R4 ;  /* 0x0007b00401007387 */ /* 0x0001e80000100800 */
[----:B0-----:R-:W4:Y:S04]  /*7610*/  LDL R4, [R1+0x3f8] ;  /* 0x0003f80001047983 */ /* 0x001f280000100800 */
        /* <DEDUP_REMOVED lines=11> */
[----:B--2--5:R-:W-:Y:S01]  /*76d0*/  FADD.FTZ R221, R6, R221 ;  /* 0x000000dd06dd7221 */ /* 0x024fe20000010000 */
[----:B------:R-:W-:Y:S02]  /*76e0*/  IMAD.MOV.U32 R251, RZ, RZ, R11 ;  /* 0x000000fffffb7224 */ /* 0x000fe400078e000b */
[----:B------:R0:W5:Y:S03]  /*76f0*/  LDL.LU.64 R10, [R1+0x7c8] ;  /* 0x0007c800010a7983 */ /* 0x0001660000300a00 */
[----:B------:R-:W-:Y:S01]  /*7700*/  @P4 FMUL.FTZ R221, R221, R5 ;  /* 0x00000005dddd4220 */ /* 0x000fe20000410000 */
[----:B------:R0:W5:Y:S04]  /*7710*/  LDL.LU.64 R8, [R1+0x7c0] ;  /* 0x0007c00001087983 */ /* 0x0001680000300a00 */
[----:B------:R0:W5:Y:S04]  /*7720*/  LDL.LU R6, [R1+0x7b8] ;  /* 0x0007b80001067983 */ /* 0x0001680000300800 */
[----:B------:R0:W5:Y:S01]  /*7730*/  LDL.LU R5, [R1+0x7b4] ;  /* 0x0007b40001057983 */ /* 0x0001620000300800 */
[----:B----4-:R-:W-:-:S03]  /*7740*/  FADD.FTZ R222, R4, R222 ;  /* 0x000000de04de7221 */ /* 0x010fc60000010000 */
[----:B------:R0:W5:Y:S01]  /*7750*/  LDL.LU R4, [R1+0x7b0] ;  /* 0x0007b00001047983 */ /* 0x0001620000300800 */
[----:B------:R-:W-:-:S03]  /*7760*/  @P3 FMUL.FTZ R222, R222, R3 ;  /* 0x00000003dede3220 */ /* 0x000fc60000410000 */
[----:B------:R0:W5:Y:S01]  /*7770*/  LDL.LU R3, [R1+0x7ac] ;  /* 0x0007ac0001037983 */ /* 0x0001620000300800 */
[----:B------:R-:W-:-:S03]  /*7780*/  FADD.FTZ R223, R2, R223 ;  /* 0x000000df02df7221 */ /* 0x000fc60000010000 */
[----:B------:R0:W5:Y:S01]  /*7790*/  LDL.LU R2, [R1+0x7a8] ;  /* 0x0007a80001027983 */ /* 0x0001620000300800 */
[----:B------:R-:W-:-:S03]  /*77a0*/  FADD.FTZ R220, R0, R220 ;  /* 0x000000dc00dc7221 */ /* 0x000fc60000010000 */
[----:B------:R0:W5:Y:S01]  /*77b0*/  LDL.LU R0, [R1+0x7a4] ;  /* 0x0007a40001007983 */ /* 0x0001620000300800 */
        /* <DEDUP_REMOVED lines=18> */
.L_x_1307:
[----:B------:R-:W-:Y:S05]  /*78e0*/  BSYNC.RECONVERGENT B2 ;  /* 0x0000000000027941 */ /* 0x000fea0003800200 */
.L_x_1306:
[----:B------:R-:W-:Y:S04]  /*78f0*/  BSSY.RECONVERGENT B2, `(.L_x_1310) ;  /* 0x0000062000027945 */ /* 0x000fe80003800200 */
[----:B------:R-:W-:Y:S05]  /*7900*/  @P0 BRA `(.L_x_1311) ;  /* 0x0000000400800947 */ /* 0x000fea0003800000 */
[----:B------:R-:W2:Y:S01]  /*7910*/  LDL R249, [R1+0x30] ;  /* 0x0000300001f97983 */ /* 0x000ea20000100800 */
[----:B-----5:R-:W-:Y:S01]  /*7920*/  ISETP.NE.AND P5, PT, R2, RZ, PT ;  /* 0x000000ff0200720c */ /* 0x020fe20003fa5270 */
[----:B------:R-:W-:-:S12]  /*7930*/  BSSY.RECONVERGENT B3, `(.L_x_1312) ;  /* 0x0000028000037945 */ /* 0x000fd80003800200 */
        /* <DEDUP_REMOVED lines=8> */
[----:B------:R-:W0:Y:S01]  /*79c0*/  @P2 LDC.64 R216, c[0x0][0x450] ;  /* 0x00011400ffd82b82 */ /* 0x000e220000000a00 */
[----:B------:R-:W-:Y:S01]  /*79d0*/  PLOP3.LUT P2, PT, PT, PT, UP0, 0x80, 0x8 ;  /* 0x000000000008781c */ /* 0x000fe20003f4f008 */
[----:B-1----:R-:W-:-:S04]  /*79e0*/  @P3 IMAD R218, R219, UR39, R218 ;  /* 0x00000027dbda3c24 */ /* 0x002fc8000f8e02da */
[----:B------:R-:W-:Y:S01]  /*79f0*/  @P4 IMAD R218, R218, 0xa0, RZ ;  /* 0x000000a0dada4824 */ /* 0x000fe200078e02ff */
[----:B------:R-:W-:-:S07]  /*7a00*/  PLOP3.LUT P4, PT, PT, PT, UP0, 0x80, 0x8 ;  /* 0x000000000008781c */ /* 0x000fce0003f8f008 */
[----:B0--3--:R-:W-:Y:S01]  /*7a10*/  @P2 IMAD.WIDE R250, R218, 0x4, R216 ;  /* 0x00000004dafa2825 */ /* 0x009fe200078e02d8 */
        /* <DEDUP_REMOVED lines=25> */
.L_x_1313:
[----:B------:R-:W-:Y:S05]  /*7bb0*/  BSYNC.RECONVERGENT B3 ;  /* 0x0000000000037941 */ /* 0x000fea0003800200 */
.L_x_1312:
        /* <DEDUP_REMOVED lines=39> */
[----:B-1----:R-:W-:Y:S06]  /*7e30*/  @P2 BRA `(.L_x_1311) ;  /* 0x0000000000342947 */ /* 0x002fec0003800000 */
        /* <DEDUP_REMOVED lines=13> */
.L_x_1311:
[----:B------:R-:W-:Y:S05]  /*7f10*/  BSYNC.RECONVERGENT B2 ;  /* 0x0000000000027941 */ /* 0x000fea0003800200 */
.L_x_1310:
[----:B------:R-:W-:Y:S04]  /*7f20*/  BSSY.RECONVERGENT B2, `(.L_x_1314) ;  /* 0x0000064000027945 */ /* 0x000fe80003800200 */
[----:B------:R-:W-:Y:S05]  /*7f30*/  @P0 BRA `(.L_x_1315) ;  /* 0x0000000400880947 */ /* 0x000fea0003800000 */
[----:B-----5:R-:W-:Y:S01]  /*7f40*/  ISETP.NE.AND P5, PT, R2, RZ, PT ;  /* 0x000000ff0200720c */ /* 0x020fe20003fa5270 */
[----:B------:R-:W-:Y:S01]  /*7f50*/  BSSY.RECONVERGENT B3, `(.L_x_1316) ;  /* 0x000002a000037945 */ /* 0x000fe20003800200 */
[----:B------:R-:W-:-:S11]  /*7f60*/  LEA R249, R3, R252, 0x1 ;  /* 0x000000fc03f97211 */ /* 0x000fd600078e08ff */
        /* <DEDUP_REMOVED lines=8> */
[----:B------:R-:W1:Y:S01]  /*7ff0*/  @P3 LDC.64 R212, c[0x0][0x450] ;  /* 0x00011400ffd43b82 */ /* 0x000e620000000a00 */
[----:B0-----:R-:W-:Y:S01]  /*8000*/  @P2 IMAD R214, R215, UR39, R214 ;  /* 0x00000027d7d62c24 */ /* 0x001fe2000f8e02d6 */
[----:B------:R-:W-:Y:S01]  /*8010*/  PLOP3.LUT P2, PT, PT, PT, UP0, 0x80, 0x8 ;  /* 0x000000000008781c */ /* 0x000fe20003f4f008 */
[----:B------:R-:W-:Y:S02]  /*8020*/  IMAD.SHL.U32 R215, R249, 0x4, RZ ;  /* 0x00000004f9d77824 */ /* 0x000fe400078e00ff */
[----:B------:R-:W-:Y:S01]  /*8030*/  @P4 IMAD R214, R214, 0xa0, RZ ;  /* 0x000000a0d6d64824 */ /* 0x000fe200078e02ff */
[----:B------:R-:W-:Y:S02]  /*8040*/  PLOP3.LUT P4, PT, PT, PT, UP0, 0x80, 0x8 ;  /* 0x000000000008781c */ /* 0x000fe40003f8f008 */
[----:B------:R-:W-:-:S07]  /*8050*/  ISETP.GE.AND P3, PT, R215, R248, PT ;  /* 0x000000f8d700720c */ /* 0x000fce0003f66270 */
[----:B-1-3--:R-:W-:Y:S01]  /*8060*/  @P2 IMAD.WIDE R250, R214, 0x4, R212 ;  /* 0x00000004d6fa2825 */ /* 0x00afe200078e02d4 */
        /* <DEDUP_REMOVED lines=24> */
.L_x_1317:
[----:B------:R-:W-:Y:S05]  /*81f0*/  BSYNC.RECONVERGENT B3 ;  /* 0x0000000000037941 */ /* 0x000fea0003800200 */
.L_x_1316:
        /* <DEDUP_REMOVED lines=54> */
.L_x_1315:
[----:B------:R-:W-:Y:S05]  /*8560*/  BSYNC.RECONVERGENT B2 ;  /* 0x0000000000027941 */ /* 0x000fea0003800200 */
.L_x_1314:
[----:B------:R-:W-:Y:S04]  /*8570*/  BSSY.RECONVERGENT B2, `(.L_x_1318) ;  /* 0x0000068000027945 */ /* 0x000fe80003800200 */
[----:B------:R-:W-:Y:S05]  /*8580*/  @P0 BRA `(.L_x_1319) ;  /* 0x0000000400980947 */ /* 0x000fea0003800000 */
[----:B-----5:R-:W-:Y:S01]  /*8590*/  ISETP.NE.AND P5, PT, R2, RZ, PT ;  /* 0x000000ff0200720c */ /* 0x020fe20003fa5270 */
[----:B------:R-:W-:Y:S01]  /*85a0*/  IMAD R249, R3, 0x2, R252 ;  /* 0x0000000203f97824 */ /* 0x000fe200078e02fc */
        /* <DEDUP_REMOVED lines=13> */
[----:B------:R-:W1:Y:S01]  /*8680*/  @P3 LDC.64 R208, c[0x0][0x450] ;  /* 0x00011400ffd03b82 */ /* 0x000e620000000a00 */
[----:B------:R-:W-:-:S11]  /*8690*/  PLOP3.LUT P3, PT, PT, PT, UP0, 0x80, 0x8 ;  /* 0x000000000008781c */ /* 0x000fd60003f6f008 */
[----:B------:R-:W-:Y:S01]  /*86a0*/  @P2 IMAD R210, R210, 0xa0, RZ ;  /* 0x000000a0d2d22824 */ /* 0x000fe200078e02ff */
[----:B------:R-:W-:-:S03]  /*86b0*/  PLOP3.LUT P2, PT, PT, PT, UP0, 0x80, 0x8 ;  /* 0x000000000008781c */ /* 0x000fc60003f4f008 */
[----:B-1-3--:R-:W-:Y:S01]  /*86c0*/  @P3 IMAD.WIDE R250, R210, 0x4, R208 ;  /* 0x00000004d2fa3825 */ /* 0x00afe200078e02d0 */
        /* <DEDUP_REMOVED lines=25> */
.L_x_1321:
[----:B------:R-:W-:Y:S05]  /*8860*/  BSYNC.RECONVERGENT B3 ;  /* 0x0000000000037941 */ /* 0x000fea0003800200 */
.L_x_1320:
        /* <DEDUP_REMOVED lines=56> */
.L_x_1319:
[----:B------:R-:W-:Y:S05]  /*8bf0*/  BSYNC.RECONVERGENT B2 ;  /* 0x0000000000027941 */ /* 0x000fea0003800200 */
.L_x_1318:
[----:B------:R-:W-:Y:S04]  /*8c00*/  BSSY.RECONVERGENT B2, `(.L_x_1322) ;  /* 0x0000068000027945 */ /* 0x000fe80003800200 */
[----:B------:R-:W-:Y:S05]  /*8c10*/  @P0 BRA `(.L_x_1323) ;  /* 0x0000000400980947 */ /* 0x000fea0003800000 */
[----:B-----5:R-:W-:Y:S01]  /*8c20*/  ISETP.NE.AND P5, PT, R2, RZ, PT ;  /* 0x000000ff0200720c */ /* 0x020fe20003fa5270 */
[----:B------:R-:W-:Y:S01]  /*8c30*/  BSSY.RECONVERGENT B3, `(.L_x_1324) ;  /* 0x000002c000037945 */ /* 0x000fe20003800200 */
[----:B------:R-:W-:-:S05]  /*8c40*/  LEA R249, R3, R252, 0x1 ;  /* 0x000000fc03f97211 */ /* 0x000fca00078e08ff */
[----:B------:R-:W-:-:S04]  /*8c50*/  IMAD R207, R3, 0x2, R249 ;  /* 0x0000000203cf7824 */ /* 0x000fc800078e02f9 */
[----:B------:R-:W-:Y:S02]  /*8c60*/  IMAD.SHL.U32 R207, R207, 0x4, RZ ;  /* 0x00000004cfcf7824 */ /* 0x000fe400078e00ff */
        /* <DEDUP_REMOVED lines=27> */
[C---:B------:R-:W-:Y:S02]  /*8e20*/  IMAD R207, R3.reuse, 0x2, R249 ;  /* 0x0000000203cf7824 */ /* 0x040fe400078e02f9 */
        /* <DEDUP_REMOVED lines=12> */
.L_x_1325:
[----:B------:R-:W-:Y:S05]  /*8ef0*/  BSYNC.RECONVERGENT B3 ;  /* 0x0000000000037941 */ /* 0x000fea0003800200 */
.L_x_1324:
        /* <DEDUP_REMOVED lines=12> */
[----:B---3--:R-:W-:-:S02]  /*8fc0*/  MOV R4, R10 ;  /* 0x0000000a00047202 */ /* 0x008fc40000000f00 */
        /* <DEDUP_REMOVED lines=8> */
[----:B------:R-:W-:Y:S02]  /*9050*/  IMAD R249, R3, 0x2, R249 ;  /* 0x0000000203f97824 */ /* 0x000fe400078e02f9 */
        /* <DEDUP_REMOVED lines=34> */
.L_x_1323:
[----:B------:R-:W-:Y:S05]  /*9280*/  BSYNC.RECONVERGENT B2 ;  /* 0x0000000000027941 */ /* 0x000fea0003800200 */
.L_x_1322:
[C---:B-----5:R-:W-:Y:S01]  /*9290*/  IMAD R249, R3.reuse, 0x2, R252 ;  /* 0x0000000203f97824 */ /* 0x060fe200078e02fc */
[----:B------:R-:W-:Y:S04]  /*92a0*/  BSSY.RECONVERGENT B2, `(.L_x_1326) ;  /* 0x0000064000027945 */ /* 0x000fe80003800200 */
[----:B------:R1:W-:Y:S02]  /*92b0*/  STL [R1+0x14], R249 ;  /* 0x000014f901007387 */ /* 0x0003e40000100800 */
[----:B-1----:R-:W-:-:S05]  /*92c0*/  IMAD R249, R3, 0x2, R249 ;  /* 0x0000000203f97824 */ /* 0x002fca00078e02f9 */
[----:B------:R-:W-:Y:S01]  /*92d0*/  IADD3 R252, PT, PT, R249, R3, RZ ;  /* 0x00000003f9fc7210 */ /* 0x000fe20007ffe0ff */
        /* <DEDUP_REMOVED lines=8> */
[----:B------:R-:W1:Y:S01]  /*9360*/  @P2 S2R R202, SR_CTAID.X ;  /* 0x0000000000ca2919 */ /* 0x000e620000002500 */
[----:B------:R-:W-:Y:S01]  /*9370*/  PLOP3.LUT P2, PT, PT, PT, UP0, 0x80, 0x8 ;  /* 0x000000000008781c */ /* 0x000fe20003f4f008 */
[----:B------:R-:W1:Y:S01]  /*9380*/  @P3 LDC R203, c[0x0][0x3f8] ;  /* 0x0000fe00ffcb3b82 */ /* 0x000e620000000800 */
[----:B------:R-:W-:-:S07]  /*9390*/  PLOP3.LUT P3, PT, PT, PT, UP0, 0x80, 0x8 ;  /* 0x000000000008781c */ /* 0x000fce0003f6f008 */
[----:B------:R-:W0:Y:S01]  /*93a0*/  @P4 LDC.64 R200, c[0x0][0x450] ;  /* 0x00011400ffc84b82 */ /* 0x000e220000000a00 */
[----:B------:R-:W-:-:S03]  /*93b0*/  PLOP3.LUT P4, PT, PT, PT, UP0, 0x80, 0x8 ;  /* 0x000000000008781c */ /* 0x000fc60003f8f008 */
[----:B-1----:R-:W-:Y:S01]  /*93c0*/  @P2 IMAD R202, R203, UR39, R202 ;  /* 0x00000027cbca2c24 */ /* 0x002fe2000f8e02ca */
[----:B------:R-:W-:-:S09]  /*93d0*/  ISETP.GE.AND P2, PT, R249, R248, PT ;  /* 0x000000f8f900720c */ /* 0x000fd20003f46270 */
[----:B------:R-:W-:Y:S01]  /*93e0*/  @P4 IMAD R202, R202, 0xa0, RZ ;  /* 0x000000a0caca4824 */ /* 0x000fe200078e02ff */
[----:B------:R-:W-:-:S03]  /*93f0*/  PLOP3.LUT P4, PT, PT, PT, UP0, 0x80, 0x8 ;  /* 0x000000000008781c */ /* 0x000fc60003f8f008 */
[----:B0--3--:R-:W-:Y:S01]  /*9400*/  @P3 IMAD.WIDE R250, R202, 0x4, R200 ;  /* 0x00000004cafa3825 */ /* 0x009fe200078e02c8 */
        /* <DEDUP_REMOVED lines=24> */
.L_x_1329:
[----:B------:R-:W-:Y:S05]  /*9590*/  BSYNC.RECONVERGENT B3 ;  /* 0x0000000000037941 */ /* 0x000fea0003800200 */
.L_x_1328:
        /* <DEDUP_REMOVED lines=52> */
.L_x_1327:
[----:B------:R-:W-:Y:S05]  /*98e0*/  BSYNC.RECONVERGENT B2 ;  /* 0x0000000000027941 */ /* 0x000fea0003800200 */
.L_x_1326:
[----:B-----5:R-:W-:Y:S01]  /*98f0*/  IMAD.IADD R249, R252, 0x1, R3 ;  /* 0x00000001fcf97824 */ /* 0x020fe200078e0203 */
[----:B------:R-:W-:Y:S04]  /*9900*/  BSSY.RECONVERGENT B2, `(.L_x_1330) ;  /* 0x0000063000027945 */ /* 0x000fe80003800200 */
[----:B------:R0:W-:Y:S01]  /*9910*/  STL [R1+0x10], R249 ;  /* 0x000010f901007387 */ /* 0x0001e20000100800 */
[----:B------:R-:W-:Y:S05]  /*9920*/  @P0 BRA `(.L_x_1331) ;  /* 0x0000000400800947 */ /* 0x000fea0003800000 */
[----:B------:R-:W-:Y:S01]  /*9930*/  ISETP.NE.AND P5, PT, R2, RZ, PT ;  /* 0x000000ff0200720c */ /* 0x000fe20003fa5270 */
[----:B0-----:R-:W-:Y:S01]  /*9940*/  IMAD.SHL.U32 R249, R249, 0x4, RZ ;  /* 0x00000004f9f97824 */ /* 0x001fe200078e00ff */
        /* <DEDUP_REMOVED lines=9> */
[----:B------:R-:W1:Y:S01]  /*99e0*/  @P4 LDC.64 R196, c[0x0][0x450] ;  /* 0x00011400ffc44b82 */ /* 0x000e620000000a00 */
[----:B------:R-:W-:-:S03]  /*99f0*/  PLOP3.LUT P4, PT, PT, PT, UP0, 0x80, 0x8 ;  /* 0x000000000008781c */ /* 0x000fc60003f8f008 */
[----:B0-----:R-:W-:Y:S01]  /*9a00*/  @P2 IMAD R198, R199, UR39, R198 ;  /* 0x00000027c7c62c24 */ /* 0x001fe2000f8e02c6 */
[----:B------:R-:W-:-:S09]  /*9a10*/  ISETP.GE.AND P2, PT, R249, R248, PT ;  /* 0x000000f8f900720c */ /* 0x000fd20003f46270 */
        /* <DEDUP_REMOVED lines=8> */
[----:B------:R-:W3:Y:S01]  /*9aa0*/  LDL R199, [R1+0x10] ;  /* 0x0000100001c77983 */ /* 0x000ee20000100800 */
[----:B0-----:R-:W-:-:S05]  /*9ab0*/  IMAD R198, R3, UR42, RZ ;  /* 0x0000002a03c67c24 */ /* 0x001fca000f8e02ff */
[----:B------:R-:W-:-:S04]  /*9ac0*/  IADD3 R197, P3, PT, R198, R0, RZ ;  /* 0x00000000c6c57210 */ /* 0x000fc80007f7e0ff */
[----:B------:R-:W-:Y:S02]  /*9ad0*/  LEA.HI.X.SX32 R198, R198, RZ, 0x1, P3 ;  /* 0x000000ffc6c67211 */ /* 0x000fe400018f0eff */
[C---:B-1----:R-:W-:Y:S01]  /*9ae0*/  LEA R196, P3, R197.reuse, UR34, 0x2 ;  /* 0x00000022c5c47c11 */ /* 0x042fe2000f8610ff */
[----:B------:R-:W0:Y:S03]  /*9af0*/  LDCU UR34, c[0x0][0x3f8] ;  /* 0x00007f00ff2277ac */ /* 0x000e260008000800 */
[----:B------:R-:W-:-:S05]  /*9b00*/  LEA.HI.X R197, R197, UR35, R198, 0x2, P3 ;  /* 0x00000023c5c57c11 */ /* 0x000fca00098f14c6 */
[----:B------:R0:W2:Y:S01]  /*9b10*/  LDG.E R196, desc[UR36][R196.64] ;  /* 0x00000024c4c47981 */ /* 0x0000a2000c1e1900 */
[C---:B------:R-:W-:Y:S02]  /*9b20*/  IMAD R198, R3.reuse, UR44, RZ ;  /* 0x0000002c03c67c24 */ /* 0x040fe4000f8e02ff */
[----:B0-----:R-:W-:Y:S01]  /*9b30*/  IMAD R197, R3, UR34, RZ ;  /* 0x0000002203c57c24 */ /* 0x001fe2000f8e02ff */
[----:B------:R-:W0:Y:S03]  /*9b40*/  LDCU.64 UR34, c[0x0][0x3b8] ;  /* 0x00007700ff2277ac */ /* 0x000e260008000a00 */
[----:B--2---:R-:W-:-:S04]  /*9b50*/  IMAD R197, R197, R196, RZ ;  /* 0x000000c4c5c57224 */ /* 0x004fc800078e02ff */
[----:B---3--:R-:W-:-:S04]  /*9b60*/  IMAD R197, R197, 0x28, R199 ;  /* 0x00000028c5c57824 */ /* 0x008fc800078e02c7 */
[----:B------:R-:W-:-:S05]  /*9b70*/  IMAD.SHL.U32 R197, R197, 0x4, RZ ;  /* 0x00000004c5c57824 */ /* 0x000fca00078e00ff */
[----:B------:R-:W-:Y:S02]  /*9b80*/  SHF.R.S32.HI R196, RZ, 0x1f, R197 ;  /* 0x0000001fffc47819 */ /* 0x000fe400000114c5 */
[----:B------:R-:W-:-:S04]  /*9b90*/  IADD3 R197, P3, PT, R198, R197, RZ ;  /* 0x000000c5c6c57210 */ /* 0x000fc80007f7e0ff */
[----:B------:R-:W-:Y:S02]  /*9ba0*/  LEA.HI.X.SX32 R198, R198, R196, 0x1, P3 ;  /* 0x000000c4c6c67211 */ /* 0x000fe400018f0eff */
[----:B0-----:R-:W-:-:S04]  /*9bb0*/  LEA R196, P3, R197, UR34, 0x2 ;  /* 0x00000022c5c47c11 */ /* 0x001fc8000f8610ff */
[----:B------:R-:W-:-:S06]  /*9bc0*/  LEA.HI.X R197, R197, UR35, R198, 0x2, P3 ;  /* 0x00000023c5c57c11 */ /* 0x000fcc00098f14c6 */
[----:B------:R-:W5:Y:S03]  /*9bd0*/  LDG.E.128 R196, desc[UR36][R196.64] ;  /* 0x00000024c4c47981 */ /* 0x000f66000c1e1d00 */
.L_x_1333:
[----:B------:R-:W-:Y:S05]  /*9be0*/  BSYNC.RECONVERGENT B3 ;  /* 0x0000000000037941 */ /* 0x000fea0003800200 */
.L_x_1332:
        /* <DEDUP_REMOVED lines=20> */
[----:B------:R-:W-:Y:S01]  /*9d30*/  IMAD.MOV.U32 R250, RZ, RZ, R8 ;  /* 0x000000fffffa7224 */ /* 0x000fe200078e0008 */
[----:B------:R0:W5:Y:S04]  /*9d40*/  LDL.LU.64 R10, [R1+0x7c8] ;  /* 0x0007c800010a7983 */ /* 0x0001680000300a00 */
        /* <DEDUP_REMOVED lines=30> */
.L_x_1331:
[----:B------:R-:W-:Y:S05]  /*9f30*/  BSYNC.RECONVERGENT B2 ;  /* 0x0000000000027941 */ /* 0x000fea0003800200 */
.L_x_1330:
[----:B------:R-:W-:Y:S04]  /*9f40*/  BSSY.RECONVERGENT B2, `(.L_x_1334) ;  /* 0x0000062000027945 */ /* 0x000fe80003800200 */
[----:B------:R-:W-:Y:S05]  /*9f50*/  @P0 BRA `(.L_x_1335) ;  /* 0x0000000400800947 */ /* 0x000fea0003800000 */
[----:B0-----:R-:W2:Y:S01]  /*9f60*/  LDL.LU R249, [R1+0x10] ;  /* 0x0000100001f97983 */ /* 0x001ea20000300800 */
        /* <DEDUP_REMOVED lines=12> */
[----:B0-----:R-:W-:-:S10]  /*a030*/  @P2 IMAD R194, R195, UR39, R194 ;  /* 0x00000027c3c22c24 */ /* 0x001fd4000f8e02c2 */
[----:B------:R-:W-:Y:S01]  /*a040*/  @P4 IMAD R194, R194, 0xa0, RZ ;  /* 0x000000a0c2c24824 */ /* 0x000fe200078e02ff */
[----:B------:R-:W-:-:S03]  /*a050*/  PLOP3.LUT P4, PT, PT, PT, UP0, 0x80, 0x8 ;  /* 0x000000000008781c */ /* 0x000fc60003f8f008 */
[----:B-1-3--:R-:W-:Y:S01]  /*a060*/  @P3 IMAD.WIDE R250, R194, 0x4, R192 ;  /* 0x00000004c2fa3825 */ /* 0x00afe200078e02c0 */
[----:B------:R-:W-:Y:S02]  /*a070*/  CS2R R194, SRZ ;  /* 0x0000000000c27805 */ /* 0x000fe4000001ff00 */
[----:B------:R-:W-:Y:S01]  /*a080*/  CS2R R192, SRZ ;  /* 0x0000000000c07805 */ /* 0x000fe2000001ff00 */
[----:B--2---:R-:W-:-:S04]  /*a090*/  IMAD.IADD R249, R249, 0x1, R3 ;  /* 0x00000001f9f97824 */ /* 0x004fc800078e0203 */
[----:B------:R-:W-:-:S05]  /*a0a0*/  IMAD.SHL.U32 R249, R249, 0x4, RZ ;  /* 0x00000004f9f97824 */ /* 0x000fca00078e00ff */
        /* <DEDUP_REMOVED lines=22> */
.L_x_1337:
[----:B------:R-:W-:Y:S05]  /*a210*/  BSYNC.RECONVERGENT B3 ;  /* 0x0000000000037941 */ /* 0x000fea0003800200 */
.L_x_1336:
[----:B------:R-:W-:Y:S04]  /*a220*/  STL.64 [R1+0x7c8], R10 ;  /* 0x0007c80a01007387 */ /* 0x000fe80000100a00 */
[----:B------:R0:W-:Y:S04]  /*a230*/  STL.64 [R1+0x7c0], R8 ;  /* 0x0007c00801007387 */ /* 0x0001e80000100a00 */
[----:B------:R1:W-:Y:S04]  /*a240*/  STL [R1+0x7b8], R6 ;  /* 0x0007b80601007387 */ /* 0x0003e80000100800 */
[----:B0-----:R-:W2:Y:S04]  /*a250*/  @P4 LDG.E.128 R8, desc[UR36][R250.64+0xe0] ;  /* 0x0000e024fa084981 */ /* 0x001ea8000c1e1d00 */
[----:B-1----:R-:W3:Y:S04]  /*a260*/  LDL R6, [R1+0x384] ;  /* 0x0003840001067983 */ /* 0x002ee80000100800 */
        /* <DEDUP_REMOVED lines=14> */
[----:B---3-5:R-:W-:Y:S01]  /*a350*/  FADD.FTZ R193, R6, R193 ;  /* 0x000000c106c17221 */ /* 0x028fe20000010000 */
        /* <DEDUP_REMOVED lines=32> */
.L_x_1335:
[----:B------:R-:W-:Y:S05]  /*a560*/  BSYNC.RECONVERGENT B2 ;  /* 0x0000000000027941 */ /* 0x000fea0003800200 */
.L_x_1334:
[----:B------:R-:W-:Y:S04]  /*a570*/  BSSY.RECONVERGENT B2, `(.L_x_1338) ;  /* 0x000006c000027945 */ /* 0x000fe80003800200 */
[----:B------:R-:W-:Y:S05]  /*a580*/  @P0 BRA `(.L_x_1339) ;  /* 0x0000000400a80947 */ /* 0x000fea0003800000 */
[----:B0-----:R-:W2:Y:S01]  /*a590*/  LDL R249, [R1+0x14] ;  /* 0x0000140001f97983 */ /* 0x001ea20000100800 */
        /* <DEDUP_REMOVED lines=10> */
[----:B------:R-:W1:Y:S01]  /*a640*/  @P2 LDC.64 R188, c[0x0][0x450] ;  /* 0x00011400ffbc2b82 */ /* 0x000e620000000a00 */
[----:B------:R-:W-:Y:S01]  /*a650*/  PLOP3.LUT P2, PT, PT, PT, UP0, 0x80, 0x8 ;  /* 0x000000000008781c */ /* 0x000fe20003f4f008 */
[----:B0-----:R-:W-:-:S04]  /*a660*/  @P3 IMAD R190, R191, UR39, R190 ;  /* 0x00000027bfbe3c24 */ /* 0x001fc8000f8e02be */
[----:B------:R-:W-:Y:S01]  /*a670*/  @P4 IMAD R190, R190, 0xa0, RZ ;  /* 0x000000a0bebe4824 */ /* 0x000fe200078e02ff */
[----:B------:R-:W-:-:S07]  /*a680*/  PLOP3.LUT P4, PT, PT, PT, UP0, 0x80, 0x8 ;  /* 0x000000000008781c */ /* 0x000fce0003f8f008 */
[----:B-1-3--:R-:W-:Y:S01]  /*a690*/  @P2 IMAD.WIDE R250, R190, 0x4, R188 ;  /* 0x00000004befa2825 */ /* 0x00afe200078e02bc */
[----:B------:R-:W-:-:S03]  /*a6a0*/  CS2R R188, SRZ ;  /* 0x0000000000bc7805 */ /* 0x000fc6000001ff00 */
[----:B--2---:R-:W-:-:S04]  /*a6b0*/  IMAD R249, R3, 0x2, R249 ;  /* 0x0000000203f97824 */ /* 0x004fc800078e02f9 */
[----:B------:R-:W-:-:S04]  /*a6c0*/  IMAD R249, R3, 0x2, R249 ;  /* 0x0000000203f97824 */ /* 0x000fc800078e02f9 */
[----:B------:R-:W-:-:S04]  /*a6d0*/  IMAD R249, R3, 0x2, R249 ;  /* 0x0000000203f97824 */ /* 0x000fc800078e02f9 */
[----:B------:R-:W-:-:S05]  /*a6e0*/  IMAD.SHL.U32 R191, R249, 0x4, RZ ;  /* 0x00000004f9bf7824 */ /* 0x000fca00078e00ff */
[----:B------:R-:W-:Y:S02]  /*a6f0*/  ISETP.GE.AND P3, PT, R191, R248, PT ;  /* 0x000000f8bf00720c */ /* 0x000fe40003f66270 */
[----:B------:R-:W-:-:S11]  /*a700*/  CS2R R190, SRZ ;  /* 0x0000000000be7805 */ /* 0x000fd6000001ff00 */
        /* <DEDUP_REMOVED lines=22> */
.L_x_1341:
[----:B------:R-:W-:Y:S05]  /*a870*/  BSYNC.RECONVERGENT B3 ;  /* 0x0000000000037941 */ /* 0x000fea0003800200 */
.L_x_1340:
[----:B------:R-:W-:Y:S04]  /*a880*/  STL.64 [R1+0x7c0], R10 ;  /* 0x0007c00a01007387 */ /* 0x000fe80000100a00 */
[----:B------:R0:W-:Y:S04]  /*a890*/  STL.64 [R1+0x7b8], R8 ;  /* 0x0007b80801007387 */ /* 0x0001e80000100a00 */
[----:B------:R-:W2:Y:S04]  /*a8a0*/  LDL.LU R249, [R1+0x14] ;  /* 0x0000140001f97983 */ /* 0x000ea80000300800 */
[----:B------:R1:W-:Y:S04]  /*a8b0*/  STL [R1+0x7b4], R6 ;  /* 0x0007b40601007387 */ /* 0x0003e80000100800 */
[----:B0-----:R-:W3:Y:S04]  /*a8c0*/  @P4 LDG.E.128 R8, desc[UR36][R250.64+0xf0] ;  /* 0x0000f024fa084981 */ /* 0x001ee8000c1e1d00 */
[----:B-1----:R-:W4:Y:S04]  /*a8d0*/  LDL R6, [R1+0x374] ;  /* 0x0003740001067983 */ /* 0x002f280000100800 */
        /* <DEDUP_REMOVED lines=14> */
[----:B--2---:R-:W-:Y:S01]  /*a9c0*/  IMAD R249, R3, 0x2, R249 ;  /* 0x0000000203f97824 */ /* 0x004fe200078e02f9 */
[----:B------:R-:W-:-:S02]  /*a9d0*/  PLOP3.LUT P2, PT, PT, PT, UP0, 0x80, 0x8 ;  /* 0x000000000008781c */ /* 0x000fc40003f4f008 */
[----:B------:R-:W-:Y:S01]  /*a9e0*/  PLOP3.LUT P3, PT, PT, PT, UP0, 0x80, 0x8 ;  /* 0x000000000008781c */ /* 0x000fe20003f6f008 */
[C---:B------:R-:W-:Y:S02]  /*a9f0*/  IMAD R249, R3.reuse, 0x2, R249 ;  /* 0x0000000203f97824 */ /* 0x040fe400078e02f9 */
[----:B----45:R-:W-:Y:S02]  /*aa00*/  FADD.FTZ R189, R6, R189 ;  /* 0x000000bd06bd7221 */ /* 0x030fe40000010000 */
[----:B------:R0:W5:Y:S01]  /*aa10*/  LDL.LU R6, [R1+0x7b4] ;  /* 0x0007b40001067983 */ /* 0x0001620000300800 */
[----:B------:R-:W-:Y:S01]  /*aa20*/  LEA R249, R3, R249, 0x1 ;  /* 0x000000f903f97211 */ /* 0x000fe200078e08ff */
[----:B------:R-:W-:-:S04]  /*aa30*/  FADD.FTZ R191, R2, R191 ;  /* 0x000000bf02bf7221 */ /* 0x000fc80000010000 */
        /* <DEDUP_REMOVED lines=31> */
.L_x_1339:
[----:B------:R-:W-:Y:S05]  /*ac30*/  BSYNC.RECONVERGENT B2 ;  /* 0x0000000000027941 */ /* 0x000fea0003800200 */
.L_x_1338:
        /* <DEDUP_REMOVED lines=44> */
.L_x_1345:
[----:B------:R-:W-:Y:S05]  /*af00*/  BSYNC.RECONVERGENT B3 ;  /* 0x0000000000037941 */ /* 0x000fea0003800200 */
.L_x_1344:
        /* <DEDUP_REMOVED lines=53> */
.L_x_1343:
[----:B------:R-:W-:Y:S05]  /*b260*/  BSYNC.RECONVERGENT B2 ;  /* 0x0000000000027941 */ /* 0x000fea0003800200 */
.L_x_1342:
[----:B------:R-:W-:Y:S04]  /*b270*/  BSSY.RECONVERGENT B2, `(.L_x_1346) ;  /* 0x0000066000027945 */ /* 0x000fe80003800200 */
[----:B------:R-:W-:Y:S05]  /*b280*/  @P0 BRA `(.L_x_1347) ;  /* 0x0000000400900947 */ /* 0x000fea0003800000 */
[----:B-----5:R-:W-:Y:S01]  /*b290*/  ISETP.NE.AND P5, PT, R2, RZ, PT ;  /* 0x000000ff0200720c */ /* 0x020fe20003fa5270 */
[----:B0-----:R-:W-:Y:S01]  /*b2a0*/  IMAD R249, R3, 0x2, R252 ;  /* 0x0000000203f97824 */ /* 0x001fe200078e02fc */
[----:B------:R-:W-:Y:S03]  /*b2b0*/  BSSY.RECONVERGENT B3, `(.L_x_1348) ;  /* 0x000002b000037945 */ /* 0x000fe60003800200 */
[----:B------:R-:W-:-:S04]  /*b2c0*/  IMAD.IADD R249, R249, 0x1, R3 ;  /* 0x00000001f9f97824 */ /* 0x000fc800078e0203 */
[----:B------:R-:W-:-:S04]  /*b2d0*/  IMAD R249, R3, 0x2, R249 ;  /* 0x0000000203f97824 */ /* 0x000fc800078e02f9 */
        /* <DEDUP_REMOVED lines=10> */
[----:B0-----:R-:W-:Y:S02]  /*b380*/  @P3 IMAD R182, R183, UR39, R182 ;  /* 0x00000027b7b63c24 */ /* 0x001fe4000f8e02b6 */
[----:B------:R-:W-:Y:S02]  /*b390*/  IMAD.SHL.U32 R183, R249, 0x4, RZ ;  /* 0x00000004f9b77824 */ /* 0x000fe400078e00ff */
[----:B------:R-:W-:Y:S01]  /*b3a0*/  @P4 IMAD R182, R182, 0xa0, RZ ;  /* 0x000000a0b6b64824 */ /* 0x000fe200078e02ff */
[----:B------:R-:W-:Y:S02]  /*b3b0*/  PLOP3.LUT P4, PT, PT, PT, UP0, 0x80, 0x8 ;  /* 0x000000000008781c */ /* 0x000fe40003f8f008 */
[----:B------:R-:W-:-:S05]  /*b3c0*/  ISETP.GE.AND P3, PT, R183, R248, PT ;  /* 0x000000f8b700720c */ /* 0x000fca0003f66270 */
[----:B-1-3--:R-:W-:Y:S01]  /*b3d0*/  @P2 IMAD.WIDE R250, R182, 0x4, R180 ;  /* 0x00000004b6fa2825 */ /* 0x00afe200078e02b4 */
[----:B------:R-:W-:Y:S02]  /*b3e0*/  CS2R R182, SRZ ;  /* 0x0000000000b67805 */ /* 0x000fe4000001ff00 */
[----:B------:R-:W-:-:S05]  /*b3f0*/  CS2R R180, SRZ ;  /* 0x0000000000b47805 */ /* 0x000fca000001ff00 */
        /* <DEDUP_REMOVED lines=22> */
.L_x_1349:
[----:B------:R-:W-:Y:S05]  /*b560*/  BSYNC.RECONVERGENT B3 ;  /* 0x0000000000037941 */ /* 0x000fea0003800200 */
.L_x_1348:
        /* <DEDUP_REMOVED lines=15> */
[----:B------:R-:W-:Y:S02]  /*b660*/  PLOP3.LUT P3, PT, PT, PT, UP0, 0x80, 0x8 ;  /* 0x000000000008781c */ /* 0x000fe40003f6f008 */
[----:B---3--:R-:W-:Y:S01]  /*b670*/  MOV R4, R9 ;  /* 0x0000000900047202 */ /* 0x008fe20000000f00 */
[----:B------:R-:W-:Y:S02]  /*b680*/  IMAD.MOV.U32 R3, RZ, RZ, R10 ;  /* 0x000000ffff037224 */ /* 0x000fe400078e000a */
[----:B------:R-:W-:Y:S02]  /*b690*/  IMAD.MOV.U32 R251, RZ, RZ, R11 ;  /* 0x000000fffffb7224 */ /* 0x000fe400078e000b */
[----:B--2--5:R-:W-:Y:S01]  /*b6a0*/  FADD.FTZ R181, R6, R181 ;  /* 0x000000b506b57221 */ /* 0x024fe20000010000 */
        /* <DEDUP_REMOVED lines=34> */
.L_x_1347:
[----:B------:R-:W-:Y:S05]  /*b8d0*/  BSYNC.RECONVERGENT B2 ;  /* 0x0000000000027941 */ /* 0x000fea0003800200 */
.L_x_1346:
[----:B0----5:R-:W-:Y:S01]  /*b8e0*/  IMAD R249, R3, 0x2, R252 ;  /* 0x0000000203f97824 */ /* 0x021fe200078e02fc */
[----:B------:R-:W-:Y:S04]  /*b8f0*/  BSSY.RECONVERGENT B2, `(.L_x_1350) ;  /* 0x0000064000027945 */ /* 0x000fe80003800200 */
[----:B------:R-:W-:-:S05]  /*b900*/  IADD3 R249, PT, PT, R249, R3, RZ ;  /* 0x00000003f9f97210 */ /* 0x000fca0007ffe0ff */
[----:B------:R-:W-:-:S04]  /*b910*/  IMAD R249, R3, 0x2, R249 ;  /* 0x0000000203f97824 */ /* 0x000fc800078e02f9 */
[----:B------:R-:W-:Y:S01]  /*b920*/  IMAD.IADD R252, R3, 0x1, R249 ;  /* 0x0000000103fc7824 */ /* 0x000fe200078e02f9 */
        /* <DEDUP_REMOVED lines=43> */
.L_x_1353:
[----:B------:R-:W-:Y:S05]  /*bbe0*/  BSYNC.RECONVERGENT B3 ;  /* 0x0000000000037941 */ /* 0x000fea0003800200 */
.L_x_1352:
        /* <DEDUP_REMOVED lines=52> */
.L_x_1351:
[----:B------:R-:W-:Y:S05]  /*bf30*/  BSYNC.RECONVERGENT B2 ;  /* 0x0000000000027941 */ /* 0x000fea0003800200 */
.L_x_1350:
[----:B------:R-:W-:Y:S01]  /*bf40*/  BSSY.RECONVERGENT B2, `(.L_x_1354) ;  /* 0x0000062000027945 */ /* 0x000fe20003800200 */
[----:B-----5:R-:W-:-:S03]  /*bf50*/  IMAD.IADD R252, R252, 0x1, R3 ;  /* 0x00000001fcfc7824 */ /* 0x020fc600078e0203 */
[----:B------:R-:W-:Y:S05]  /*bf60*/  @P0 BRA `(.L_x_1355) ;  /* 0x00000004007c0947 */ /* 0x000fea0003800000 */
[----:B------:R-:W-:Y:S01]  /*bf70*/  ISETP.NE.AND P5, PT, R2, RZ, PT ;  /* 0x000000ff0200720c */ /* 0x000fe20003fa5270 */
[----:B------:R-:W-:Y:S01]  /*bf80*/  IMAD.SHL.U32 R249, R252, 0x4, RZ ;  /* 0x00000004fcf97824 */ /* 0x000fe200078e00ff */
[----:B------:R-:W-:Y:S11]  /*bf90*/  BSSY.RECONVERGENT B3, `(.L_x_1356) ;  /* 0x0000028000037945 */ /* 0x000ff60003800200 */
[----:B------:R-:W-:Y:S01]  /*bfa0*/  VOTEU.ANY UP0, P5 ;  /* 0x0000000000ff7886 */ /* 0x000fe20002800100 */
[----:B------:R-:W-:-:S02]  /*bfb0*/  PLOP3.LUT P2, PT, PT, PT, UP0, 0x80, 0x8 ;  /* 0x000000000008781c */ /* 0x000fc40003f4f008 */
[----:B------:R-:W-:Y:S02]  /*bfc0*/  PLOP3.LUT P3, PT, PT, PT, UP0, 0x80, 0x8 ;  /* 0x000000000008781c */ /* 0x000fe40003f6f008 */
[----:B------:R-:W-:-:S09]  /*bfd0*/  PLOP3.LUT P4, PT, PT, PT, UP0, 0x80, 0x8 ;  /* 0x000000000008781c */ /* 0x000fd20003f8f008 */
[----:B------:R-:W5:Y:S01]  /*bfe0*/  @P2 S2R R174, SR_CTAID.X ;  /* 0x0000000000ae2919 */ /* 0x000f620000002500 */
[----:B------:R-:W-:Y:S01]  /*bff0*/  PLOP3.LUT P2, PT, PT, PT, UP0, 0x80, 0x8 ;  /* 0x000000000008781c */ /* 0x000fe20003f4f008 */
[----:B------:R-:W5:Y:S01]  /*c000*/  @P3 LDC R175, c[0x0][0x3f8] ;  /* 0x0000fe00ffaf3b82 */ /* 0x000f620000000800 */
[----:B------:R-:W-:-:S07]  /*c010*/  PLOP3.LUT P3, PT, PT, PT, UP0, 0x80, 0x8 ;  /* 0x000000000008781c */ /* 0x000fce0003f6f008 */
[----:B------:R-:W0:Y:S01]  /*c020*/  @P4 LDC.64 R172, c[0x0][0x450] ;  /* 0x00011400ffac4b82 */ /* 0x000e220000000a00 */
[----:B------:R-:W-:-:S03]  /*c030*/  PLOP3.LUT P4, PT, PT, PT, UP0, 0x80, 0x8 ;  /* 0x000000000008781c */ /* 0x000fc60003f8f008 */
[----:B-----5:R-:W-:Y:S01]  /*c040*/  @P2 IMAD R174, R175, UR39, R174 ;  /* 0x00000027afae2c24 */ /* 0x020fe2000f8e02ae */
[----:B------:R-:W-:-:S09]  /*c050*/  ISETP.GE.AND P2, PT, R249, R248, PT ;  /* 0x000000f8f900720c */ /* 0x000fd20003f46270 */
[----:B------:R-:W-:Y:S01]  /*c060*/  @P4 IMAD R174, R174, 0xa0, RZ ;  /* 0x000000a0aeae4824 */ /* 0x000fe200078e02ff */
[----:B------:R-:W-:-:S03]  /*c070*/  PLOP3.LUT P4, PT, PT, PT, UP0, 0x80, 0x8 ;  /* 0x000000000008781c */ /* 0x000fc60003f8f008 */
[----:B01-3--:R-:W-:Y:S01]  /*c080*/  @P3 IMAD.WIDE R250, R174, 0x4, R172 ;  /* 0x00000004aefa3825 */ /* 0x00bfe200078e02ac */
        /* <DEDUP_REMOVED lines=24> */
.L_x_1357:
[----:B------:R-:W-:Y:S05]  /*c210*/  BSYNC.RECONVERGENT B3 ;  /* 0x0000000000037941 */ /* 0x000fea0003800200 */
.L_x_1356:
        /* <DEDUP_REMOVED lines=52> */
.L_x_1355:
[----:B------:R-:W-:Y:S05]  /*c560*/  BSYNC.RECONVERGENT B2 ;  /* 0x0000000000027941 */ /* 0x000fea0003800200 */
.L_x_1354:
        /* <DEDUP_REMOVED lines=45> */
.L_x_1361:
[----:B------:R-:W-:Y:S05]  /*c840*/  BSYNC.RECONVERGENT B3 ;  /* 0x0000000000037941 */ /* 0x000fea0003800200 */
.L_x_1360:
        /* <DEDUP_REMOVED lines=16> */
[----:B---3--:R-:W-:Y:S02]  /*c950*/  IMAD.MOV.U32 R5, RZ, RZ, R9 ;  /* 0x000000ffff057224 */ /* 0x008fe400078e0009 */
[----:B------:R-:W-:Y:S02]  /*c960*/  IMAD.MOV.U32 R3, RZ, RZ, R10 ;  /* 0x000000ffff037224 */ /* 0x000fe400078e000a */
[----:B--2--5:R-:W-:Y:S01]  /*c970*/  FADD.FTZ R169, R6, R169 ;  /* 0x000000a906a97221 */ /* 0x024fe20000010000 */
[----:B------:R-:W-:Y:S02]  /*c980*/  IMAD.MOV.U32 R251, RZ, RZ, R11 ;  /* 0x000000fffffb7224 */ /* 0x000fe400078e000b */
        /* <DEDUP_REMOVED lines=32> */
.L_x_1359:
[----:B------:R-:W-:Y:S05]  /*cb90*/  BSYNC.RECONVERGENT B2 ;  /* 0x0000000000027941 */ /* 0x000fea0003800200 */
.L_x_1358:
[----:B------:R-:W-:Y:S01]  /*cba0*/  BSSY.RECONVERGENT B2, `(.L_x_1362) ;  /* 0x0000062000027945 */ /* 0x000fe20003800200 */
[----:B-----5:R-:W-:-:S03]  /*cbb0*/  IMAD.IADD R252, R252, 0x1, R3 ;  /* 0x00000001fcfc7824 */ /* 0x020fc600078e0203 */
[----:B------:R-:W-:Y:S05]  /*cbc0*/  @P0 BRA `(.L_x_1363) ;  /* 0x00000004007c0947 */ /* 0x000fea0003800000 */
[----:B------:R-:W-:Y:S01]  /*cbd0*/  ISETP.NE.AND P5, PT, R2, RZ, PT ;  /* 0x000000ff0200720c */ /* 0x000fe20003fa5270 */
[----:B------:R-:W-:Y:S01]  /*cbe0*/  BSSY.RECONVERGENT B3, `(.L_x_1364) ;  /* 0x0000029000037945 */ /* 0x000fe20003800200 */
[----:B------:R-:W-:-:S11]  /*cbf0*/  SHF.L.U32 R249, R252, 0x2, RZ ;  /* 0x00000002fcf97819 */ /* 0x000fd600000006ff */
[----:B------:R-:W-:Y:S01]  /*cc00*/  VOTEU.ANY UP0, P5 ;  /* 0x0000000000ff7886 */ /* 0x000fe20002800100 */
[----:B------:R-:W-:Y:S02]  /*cc10*/  PLOP3.LUT P2, PT, PT, PT, UP0, 0x80, 0x8 ;  /* 0x000000000008781c */ /* 0x000fe40003f4f008 */
        /* <DEDUP_REMOVED lines=37> */
.L_x_1365:
[----:B------:R-:W-:Y:S05]  /*ce70*/  BSYNC.RECONVERGENT B3 ;  /* 0x0000000000037941 */ /* 0x000fea0003800200 */
.L_x_1364:
        /* <DEDUP_REMOVED lines=52> */
.L_x_1363:
[----:B------:R-:W-:Y:S05]  /*d1c0*/  BSYNC.RECONVERGENT B2 ;  /* 0x0000000000027941 */ /* 0x000fea0003800200 */
.L_x_1362:
[----:B------:R-:W-:Y:S01]  /*d1d0*/  BSSY.RECONVERGENT B2, `(.L_x_1366) ;  /* 0x0000062000027945 */ /* 0x000fe20003800200 */
[----:B-----5:R-:W-:-:S03]  /*d1e0*/  IADD3 R252, PT, PT, R252, R3, RZ ;  /* 0x00000003fcfc7210 */ /* 0x020fc60007ffe0ff */
        /* <DEDUP_REMOVED lines=43> */
.L_x_1369:
[----:B------:R-:W-:Y:S05]  /*d4a0*/  BSYNC.RECONVERGENT B3 ;  /* 0x0000000000037941 */ /* 0x000fea0003800200 */
.L_x_1368:
        /* <DEDUP_REMOVED lines=52> */
.L_x_1367:
[----:B------:R-:W-:Y:S05]  /*d7f0*/  BSYNC.RECONVERGENT B2 ;  /* 0x0000000000027941 */ /* 0x000fea0003800200 */
.L_x_1366:
        /* <DEDUP_REMOVED lines=45> */
.L_x_1373:
[----:B------:R-:W-:Y:S05]  /*dad0*/  BSYNC.RECONVERGENT B3 ;  /* 0x0000000000037941 */ /* 0x000fea0003800200 */
.L_x_1372:
        /* <DEDUP_REMOVED lines=52> */
.L_x_1371:
[----:B------:R-:W-:Y:S05]  /*de20*/  BSYNC.RECONVERGENT B2 ;  /* 0x0000000000027941 */ /* 0x000fea0003800200 */
.L_x_1370:
        /* <DEDUP_REMOVED lines=45> */
.L_x_1377:
[----:B------:R-:W-:Y:S05]  /*e100*/  BSYNC.RECONVERGENT B3 ;  /* 0x0000000000037941 */ /* 0x000fea0003800200 */
.L_x_1376:
        /* <DEDUP_REMOVED lines=52> */
.L_x_1375:
[----:B------:R-:W-:Y:S05]  /*e450*/  BSYNC.RECONVERGENT B2 ;  /* 0x0000000000027941 */ /* 0x000fea0003800200 */
.L_x_1374:
        /* <DEDUP_REMOVED lines=45> */
.L_x_1381:
[----:B------:R-:W-:Y:S05]  /*e730*/  BSYNC.RECONVERGENT B3 ;  /* 0x0000000000037941 */ /* 0x000fea0003800200 */
.L_x_1380:
        /* <DEDUP_REMOVED lines=52> */
.L_x_1379:
[----:B------:R-:W-:Y:S05]  /*ea80*/  BSYNC.RECONVERGENT B2 ;  /* 0x0000000000027941 */ /* 0x000fea0003800200 */
.L_x_1378:
        /* <DEDUP_REMOVED lines=45> */
.L_x_1385:
[----:B------:R-:W-:Y:S05]  /*ed60*/  BSYNC.RECONVERGENT B3 ;  /* 0x0000000000037941 */ /* 0x000fea0003800200 */
.L_x_1384:
        /* <DEDUP_REMOVED lines=52> */
.L_x_1383:
[----:B------:R-:W-:Y:S05]  /*f0b0*/  BSYNC.RECONVERGENT B2 ;  /* 0x0000000000027941 */ /* 0x000fea0003800200 */
.L_x_1382:
        /* <DEDUP_REMOVED lines=45> */
.L_x_1389:
[----:B------:R-:W-:Y:S05]  /*f390*/  BSYNC.RECONVERGENT B3 ;  /* 0x0000000000037941 */ /* 0x000fea0003800200 */
.L_x_1388:
        /* <DEDUP_REMOVED lines=52> */
.L_x_1387:
[----:B------:R-:W-:Y:S05]  /*f6e0*/  BSYNC.RECONVERGENT B2 ;  /* 0x0000000000027941 */ /* 0x000fea0003800200 */
.L_x_1386:
        /* <DEDUP_REMOVED lines=45> */
.L_x_1393:
[----:B------:R-:W-:Y:S05]  /*f9c0*/  BSYNC.RECONVERGENT B3 ;  /* 0x0000000000037941 */ /* 0x000fea0003800200 */
.L_x_1392:
        /* <DEDUP_REMOVED lines=52> */
.L_x_1391:
[----:B------:R-:W-:Y:S05]  /*fd10*/  BSYNC.RECONVERGENT B2 ;  /* 0x0000000000027941 */ /* 0x000fea0003800200 */
.L_x_1390:
        /* <DEDUP_REMOVED lines=45> */
.L_x_1397:
[----:B------:R-:W-:Y:S05]  /*fff0*/  BSYNC.RECONVERGENT B3 ;  /* 0x0000000000037941 */ /* 0x000fea0003800200 */
.L_x_1396:
        /* <DEDUP_REMOVED lines=52> */
.L_x_1395:
[----:B------:R-:W-:Y:S05]  /*10340*/  BSYNC.RECONVERGENT B2 ;  /* 0x0000000000027941 */ /* 0x000fea0003800200 */
.L_x_1394:
        /* <DEDUP_REMOVED lines=45> */
.L_x_1401:
[----:B------:R-:W-:Y:S05]  /*10620*/  BSYNC.RECONVERGENT B3 ;  /* 0x0000000000037941 */ /* 0x000fea0003800200 */
.L_x_1400:
        /* <DEDUP_REMOVED lines=52> */
.L_x_1399:
[----:B------:R-:W-:Y:S05]  /*10970*/  BSYNC.RECONVERGENT B2 ;  /* 0x0000000000027941 */ /* 0x000fea0003800200 */
.L_x_1398:
        /* <DEDUP_REMOVED lines=45> */
.L_x_1405:
[----:B------:R-:W-:Y:S05]  /*10c50*/  BSYNC.RECONVERGENT B3 ;  /* 0x0000000000037941 */ /* 0x000fea0003800200 */
.L_x_1404:
        /* <DEDUP_REMOVED lines=52> */
.L_x_1403:
[----:B------:R-:W-:Y:S05]  /*10fa0*/  BSYNC.RECONVERGENT B2 ;  /* 0x0000000000027941 */ /* 0x000fea0003800200 */
.L_x_1402:
[----:B------:R-:W2:Y:S01]  /*10fb0*/  LDL.LU R249, [R1+0x30] ;  /* 0x0000300001f97983 */ /* 0x000ea20000300800 */
[----:B------:R-:W-:Y:S01]  /*10fc0*/  BSSY.RECONVERGENT B2, `(.L_x_1406) ;  /* 0x0000060000027945 */ /* 0x000fe20003800200 */
[----:B--2--5:R-:W-:-:S03]  /*10fd0*/  IMAD R249, R3, 0x80, R249 ;  /* 0x0000008003f97824 */ /* 0x024fc600078e02f9 */
[----:B------:R-:W-:Y:S05]  /*10fe0*/  @P0 BRA `(.L_x_1407) ;  /* 0x0000000400740947 */ /* 0x000fea0003800000 */
[----:B------:R-:W-:Y:S01]  /*10ff0*/  ISETP.NE.AND P5, PT, R2, RZ, PT ;  /* 0x000000ff0200720c */ /* 0x000fe20003fa5270 */
[----:B------:R-:W-:-:S12]  /*11000*/  BSSY.RECONVERGENT B3, `(.L_x_1408) ;  /* 0x0000027000037945 */ /* 0x000fd80003800200 */
[----:B------:R-:W-:Y:S01]  /*11010*/  VOTEU.ANY UP0, P5 ;  /* 0x0000000000ff7886 */ /* 0x000fe20002800100 */
[----:B------:R-:W-:Y:S02]  /*11020*/  PLOP3.LUT P2, PT, PT, PT, UP0, 0x80, 0x8 ;  /* 0x000000000008781c */ /* 0x000fe40003f4f008 */
[----:B------:R-:W-:Y:S02]  /*11030*/  PLOP3.LUT P3, PT, PT, PT, UP0, 0x80, 0x8 ;  /* 0x000000000008781c */ /* 0x000fe40003f6f008 */
[----:B------:R-:W-:-:S09]  /*11040*/  PLOP3.LUT P4, PT, PT, PT, UP0, 0x80, 0x8 ;  /* 0x000000000008781c */ /* 0x000fd20003f8f008 */
[----:B------:R-:W2:Y:S01]  /*11050*/  @P2 S2R R122, SR_CTAID.X ;  /* 0x00000000007a2919 */ /* 0x000ea20000002500 */
[----:B------:R-:W-:Y:S01]  /*11060*/  PLOP3.LUT P2, PT, PT, PT, UP0, 0x80, 0x8 ;  /* 0x000000000008781c */ /* 0x000fe20003f4f008 */
[----:B------:R-:W2:Y:S01]  /*11070*/  @P3 LDC R123, c[0x0][0x3f8] ;  /* 0x0000fe00ff7b3b82 */ /* 0x000ea20000000800 */
[----:B------:R-:W-:-:S07]  /*11080*/  PLOP3.LUT P3, PT, PT, PT, UP0, 0x80, 0x8 ;  /* 0x000000000008781c */ /* 0x000fce0003f6f008 */
[----:B------:R-:W0:Y:S01]  /*11090*/  @P4 LDC.64 R120, c[0x0][0x450] ;  /* 0x00011400ff784b82 */ /* 0x000e220000000a00 */
[----:B------:R-:W-:-:S03]  /*110a0*/  PLOP3.LUT P4, PT, PT, PT, UP0, 0x80, 0x8 ;  /* 0x000000000008781c */ /* 0x000fc60003f8f008 */
[----:B--2---:R-:W-:Y:S01]  /*110b0*/  @P2 IMAD R122, R123, UR39, R122 ;  /* 0x000000277b7a2c24 */ /* 0x004fe2000f8e027a */
        /* <DEDUP_REMOVED lines=27> */
.L_x_1409:
[----:B------:R-:W-:Y:S05]  /*11270*/  BSYNC.RECONVERGENT B3 ;  /* 0x0000000000037941 */ /* 0x000fea0003800200 */
.L_x_1408:
        /* <DEDUP_REMOVED lines=38> */
[----:B--2---:R-:W-:Y:S06]  /*114e0*/  @P2 BRA `(.L_x_1407) ;  /* 0x0000000000342947 */ /* 0x004fec0003800000 */
        /* <DEDUP_REMOVED lines=13> */
.L_x_1407:
[----:B------:R-:W-:Y:S05]  /*115c0*/  BSYNC.RECONVERGENT B2 ;  /* 0x0000000000027941 */ /* 0x000fea0003800200 */
.L_x_1406:
[----:B------:R-:W-:Y:S01]  /*115d0*/  BSSY.RECONVERGENT B2, `(.L_x_1410) ;  /* 0x0000062000027945 */ /* 0x000fe20003800200 */
[----:B-----5:R-:W-:-:S03]  /*115e0*/  IMAD R252, R3, 0x2, R252 ;  /* 0x0000000203fc7824 */ /* 0x020fc600078e02fc */
        /* <DEDUP_REMOVED lines=18> */
[----:B0123--:R-:W-:Y:S01]  /*11710*/  @P3 IMAD.WIDE R250, R118, 0x4, R116 ;  /* 0x0000000476fa3825 */ /* 0x00ffe200078e0274 */
        /* <DEDUP_REMOVED lines=24> */
.L_x_1413:
[----:B------:R-:W-:Y:S05]  /*118a0*/  BSYNC.RECONVERGENT B3 ;  /* 0x0000000000037941 */ /* 0x000fea0003800200 */
.L_x_1412:
        /* <DEDUP_REMOVED lines=16> */
[----:B--2---:R-:W-:Y:S01]  /*119b0*/  MOV R5, R9 ;  /* 0x0000000900057202 */ /* 0x004fe20000000f00 */
[----:B------:R-:W-:Y:S02]  /*119c0*/  IMAD.MOV.U32 R3, RZ, RZ, R10 ;  /* 0x000000ffff037224 */ /* 0x000fe400078e000a */
[----:B------:R-:W-:Y:S02]  /*119d0*/  IMAD.MOV.U32 R251, RZ, RZ, R11 ;  /* 0x000000fffffb7224 */ /* 0x000fe400078e000b */
[----:B---3-5:R-:W-:Y:S01]  /*119e0*/  FADD.FTZ R117, R6, R117 ;  /* 0x0000007506757221 */ /* 0x028fe20000010000 */
        /* <DEDUP_REMOVED lines=32> */
.L_x_1411:
[----:B------:R-:W-:Y:S05]  /*11bf0*/  BSYNC.RECONVERGENT B2 ;  /* 0x0000000000027941 */ /* 0x000fea0003800200 */
.L_x_1410:
        /* <DEDUP_REMOVED lines=45> */
.L_x_1417:
[----:B------:R-:W-:Y:S05]  /*11ed0*/  BSYNC.RECONVERGENT B3 ;  /* 0x0000000000037941 */ /* 0x000fea0003800200 */
.L_x_1416:
        /* <DEDUP_REMOVED lines=18> */
[----:B---3-5:R-:W-:Y:S01]  /*12000*/  FADD.FTZ R113, R6, R113 ;  /* 0x0000007106717221 */ /* 0x028fe20000010000 */
        /* <DEDUP_REMOVED lines=33> */
.L_x_1415:
[----:B------:R-:W-:Y:S05]  /*12220*/  BSYNC.RECONVERGENT B2 ;  /* 0x0000000000027941 */ /* 0x000fea0003800200 */
.L_x_1414:
        /* <DEDUP_REMOVED lines=45> */
.L_x_1421:
[----:B------:R-:W-:Y:S05]  /*12500*/  BSYNC.RECONVERGENT B3 ;  /* 0x0000000000037941 */ /* 0x000fea0003800200 */
.L_x_1420:
        /* <DEDUP_REMOVED lines=52> */
.L_x_1419:
[----:B------:R-:W-:Y:S05]  /*12850*/  BSYNC.RECONVERGENT B2 ;  /* 0x0000000000027941 */ /* 0x000fea0003800200 */
.L_x_1418:
        /* <DEDUP_REMOVED lines=45> */
.L_x_1425:
[----:B------:R-:W-:Y:S05]  /*12b30*/  BSYNC.RECONVERGENT B3 ;  /* 0x0000000000037941 */ /* 0x000fea0003800200 */
.L_x_1424:
        /* <DEDUP_REMOVED lines=52> */
.L_x_1423:
[----:B------:R-:W-:Y:S05]  /*12e80*/  BSYNC.RECONVERGENT B2 ;  /* 0x0000000000027941 */ /* 0x000fea0003800200 */
.L_x_1422:
        /* <DEDUP_REMOVED lines=45> */
.L_x_1429:
[----:B------:R-:W-:Y:S05]  /*13160*/  BSYNC.RECONVERGENT B3 ;  /* 0x0000000000037941 */ /* 0x000fea0003800200 */
.L_x_1428:
        /* <DEDUP_REMOVED lines=52> */
.L_x_1427:
[----:B------:R-:W-:Y:S05]  /*134b0*/  BSYNC.RECONVERGENT B2 ;  /* 0x0000000000027941 */ /* 0x000fea0003800200 */
.L_x_1426:
        /* <DEDUP_REMOVED lines=45> */
.L_x_1433:
[----:B------:R-:W-:Y:S05]  /*13790*/  BSYNC.RECONVERGENT B3 ;  /* 0x0000000000037941 */ /* 0x000fea0003800200 */
.L_x_1432:
        /* <DEDUP_REMOVED lines=52> */
.L_x_1431:
[----:B------:R-:W-:Y:S05]  /*13ae0*/  BSYNC.RECONVERGENT B2 ;  /* 0x0000000000027941 */ /* 0x000fea0003800200 */
.L_x_1430:
        /* <DEDUP_REMOVED lines=45> */
.L_x_1437:
[----:B------:R-:W-:Y:S05]  /*13dc0*/  BSYNC.RECONVERGENT B3 ;  /* 0x0000000000037941 */ /* 0x000fea0003800200 */
.L_x_1436:
        /* <DEDUP_REMOVED lines=52> */
.L_x_1435:
[----:B------:R-:W-:Y:S05]  /*14110*/  BSYNC.RECONVERGENT B2 ;  /* 0x0000000000027941 */ /* 0x000fea0003800200 */
.L_x_1434:
        /* <DEDUP_REMOVED lines=45> */
.L_x_1441:
[----:B------:R-:W-:Y:S05]  /*143f0*/  BSYNC.RECONVERGENT B3 ;  /* 0x0000000000037941 */ /* 0x000fea0003800200 */
.L_x_1440:
        /* <DEDUP_REMOVED lines=52> */
.L_x_1439:
[----:B------:R-:W-:Y:S05]  /*14740*/  BSYNC.RECONVERGENT B2 ;  /* 0x0000000000027941 */ /* 0x000fea0003800200 */
.L_x_1438:
        /* <DEDUP_REMOVED lines=45> */
.L_x_1445:
[----:B------:R-:W-:Y:S05]  /*14a20*/  BSYNC.RECONVERGENT B3 ;  /* 0x0000000000037941 */ /* 0x000fea0003800200 */
.L_x_1444:
        /* <DEDUP_REMOVED lines=52> */
.L_x_1443:
[----:B------:R-:W-:Y:S05]  /*14d70*/  BSYNC.RECONVERGENT B2 ;  /* 0x0000000000027941 */ /* 0x000fea0003800200 */
.L_x_1442:
        /* <DEDUP_REMOVED lines=45> */
.L_x_1449:
[----:B------:R-:W-:Y:S05]  /*15050*/  BSYNC.RECONVERGENT B3 ;  /* 0x0000000000037941 */ /* 0x000fea0003800200 */
.L_x_1448:
        /* <DEDUP_REMOVED lines=52> */
.L_x_1447:
[----:B------:R-:W-:Y:S05]  /*153a0*/  BSYNC.RECONVERGENT B2 ;  /* 0x0000000000027941 */ /* 0x000fea0003800200 */
.L_x_1446:
        /* <DEDUP_REMOVED lines=45> */
.L_x_1453:
[----:B------:R-:W-:Y:S05]  /*15680*/  BSYNC.RECONVERGENT B3 ;  /* 0x0000000000037941 */ /* 0x000fea0003800200 */
.L_x_1452:
        /* <DEDUP_REMOVED lines=52> */
.L_x_1451:
[----:B------:R-:W-:Y:S05]  /*159d0*/  BSYNC.RECONVERGENT B2 ;  /* 0x0000000000027941 */ /* 0x000fea0003800200 */
.L_x_1450:
        /* <DEDUP_REMOVED lines=45> */
.L_x_1457:
[----:B------:R-:W-:Y:S05]  /*15cb0*/  BSYNC.RECONVERGENT B3 ;  /* 0x0000000000037941 */ /* 0x000fea0003800200 */
.L_x_1456:
        /* <DEDUP_REMOVED lines=52> */
.L_x_1455:
[----:B------:R-:W-:Y:S05]  /*16000*/  BSYNC.RECONVERGENT B2 ;  /* 0x0000000000027941 */ /* 0x000fea0003800200 */
.L_x_1454:
        /* <DEDUP_REMOVED lines=45> */
.L_x_1461:
[----:B------:R-:W-:Y:S05]  /*162e0*/  BSYNC.RECONVERGENT B3 ;  /* 0x0000000000037941 */ /* 0x000fea0003800200 */
.L_x_1460:
        /* <DEDUP_REMOVED lines=52> */
.L_x_1459:
[----:B------:R-:W-:Y:S05]  /*16630*/  BSYNC.RECONVERGENT B2 ;  /* 0x0000000000027941 */ /* 0x000fea0003800200 */
.L_x_1458:
        /* <DEDUP_REMOVED lines=45> */
.L_x_1465:
[----:B------:R-:W-:Y:S05]  /*16910*/  BSYNC.RECONVERGENT B3 ;  /* 0x0000000000037941 */ /* 0x000fea0003800200 */
.L_x_1464:
        /* <DEDUP_REMOVED lines=52> */
.L_x_1463:
[----:B------:R-:W-:Y:S05]  /*16c60*/  BSYNC.RECONVERGENT B2 ;  /* 0x0000000000027941 */ /* 0x000fea0003800200 */
.L_x_1462:
        /* <DEDUP_REMOVED lines=45> */
.L_x_1469:
[----:B------:R-:W-:Y:S05]  /*16f40*/  BSYNC.RECONVERGENT B3 ;  /* 0x0000000000037941 */ /* 0x000fea0003800200 */
.L_x_1468:
        /* <DEDUP_REMOVED lines=52> */
.L_x_1467:
[----:B------:R-:W-:Y:S05]  /*17290*/  BSYNC.RECONVERGENT B2 ;  /* 0x0000000000027941 */ /* 0x000fea0003800200 */
.L_x_1466:
        /* <DEDUP_REMOVED lines=45> */
.L_x_1473:
[----:B------:R-:W-:Y:S05]  /*17570*/  BSYNC.RECONVERGENT B3 ;  /* 0x0000000000037941 */ /* 0x000fea0003800200 */
.L_x_1472:
        /* <DEDUP_REMOVED lines=52> */
.L_x_1471:
[----:B------:R-:W-:Y:S05]  /*178c0*/  BSYNC.RECONVERGENT B2 ;  /* 0x0000000000027941 */ /* 0x000fea0003800200 */
.L_x_1470:
        /* <DEDUP_REMOVED lines=45> */
.L_x_1477:
[----:B------:R-:W-:Y:S05]  /*17ba0*/  BSYNC.RECONVERGENT B3 ;  /* 0x0000000000037941 */ /* 0x000fea0003800200 */
.L_x_1476:
        /* <DEDUP_REMOVED lines=52> */
.L_x_1475:
[----:B------:R-:W-:Y:S05]  /*17ef0*/  BSYNC.RECONVERGENT B2 ;  /* 0x0000000000027941 */ /* 0x000fea0003800200 */
.L_x_1474:
        /* <DEDUP_REMOVED lines=45> */
.L_x_1481:
[----:B------:R-:W-:Y:S05]  /*181d0*/  BSYNC.RECONVERGENT B3 ;  /* 0x0000000000037941 */ /* 0x000fea0003800200 */
.L_x_1480:
        /* <DEDUP_REMOVED lines=52> */
.L_x_1479:
[----:B------:R-:W-:Y:S05]  /*18520*/  BSYNC.RECONVERGENT B2 ;  /* 0x0000000000027941 */ /* 0x000fea0003800200 */
.L_x_1478:
        /* <DEDUP_REMOVED lines=45> */
.L_x_1485:
[----:B------:R-:W-:Y:S05]  /*18800*/  BSYNC.RECONVERGENT B3 ;  /* 0x0000000000037941 */ /* 0x000fea0003800200 */
.L_x_1484:
        /* <DEDUP_REMOVED lines=52> */
.L_x_1483:
[----:B------:R-:W-:Y:S05]  /*18b50*/  BSYNC.RECONVERGENT B2 ;  /* 0x0000000000027941 */ /* 0x000fea0003800200 */
.L_x_1482:
        /* <DEDUP_REMOVED lines=45> */
.L_x_1489:
[----:B------:R-:W-:Y:S05]  /*18e30*/  BSYNC.RECONVERGENT B3 ;  /* 0x0000000000037941 */ /* 0x000fea0003800200 */
.L_x_1488:
        /* <DEDUP_REMOVED lines=52> */
.L_x_1487:
[----:B------:R-:W-:Y:S05]  /*19180*/  BSYNC.RECONVERGENT B2 ;  /* 0x0000000000027941 */ /* 0x000fea0003800200 */
.L_x_1486:
        /* <DEDUP_REMOVED lines=45> */
.L_x_1493:
[----:B------:R-:W-:Y:S05]  /*19460*/  BSYNC.RECONVERGENT B3 ;  /* 0x0000000000037941 */ /* 0x000fea0003800200 */
.L_x_1492:
        /* <DEDUP_REMOVED lines=52> */
.L_x_1491:
[----:B------:R-:W-:Y:S05]  /*197b0*/  BSYNC.RECONVERGENT B2 ;  /* 0x0000000000027941 */ /* 0x000fea0003800200 */
.L_x_1490:
        /* <DEDUP_REMOVED lines=45> */
.L_x_1497:
[----:B------:R-:W-:Y:S05]  /*19a90*/  BSYNC.RECONVERGENT B3 ;  /* 0x0000000000037941 */ /* 0x000fea0003800200 */
.L_x_1496:
        /* <DEDUP_REMOVED lines=52> */
.L_x_1495:
[----:B------:R-:W-:Y:S05]  /*19de0*/  BSYNC.RECONVERGENT B2 ;  /* 0x0000000000027941 */ /* 0x000fea0003800200 */
.L_x_1494:
        /* <DEDUP_REMOVED lines=45> */
.L_x_1501:
[----:B------:R-:W-:Y:S05]  /*1a0c0*/  BSYNC.RECONVERGENT B3 ;  /* 0x0000000000037941 */ /* 0x000fea0003800200 */
.L_x_1500:
        /* <DEDUP_REMOVED lines=52> */
.L_x_1499:
[----:B------:R-:W-:Y:S05]  /*1a410*/  BSYNC.RECONVERGENT B2 ;  /* 0x0000000000027941 */ /* 0x000fea0003800200 */
.L_x_1498:
        /* <DEDUP_REMOVED lines=45> */
.L_x_1505:
[----:B------:R-:W-:Y:S05]  /*1a6f0*/  BSYNC.RECONVERGENT B3 ;  /* 0x0000000000037941 */ /* 0x000fea0003800200 */
.L_x_1504:
        /* <DEDUP_REMOVED lines=52> */
.L_x_1503:
[----:B------:R-:W-:Y:S05]  /*1aa40*/  BSYNC.RECONVERGENT B2 ;  /* 0x0000000000027941 */ /* 0x000fea0003800200 */
.L_x_1502:
        /* <DEDUP_REMOVED lines=45> */
.L_x_1509:
[----:B------:R-:W-:Y:S05]  /*1ad20*/  BSYNC.RECONVERGENT B3 ;  /* 0x0000000000037941 */ /* 0x000fea0003800200 */
.L_x_1508:
        /* <DEDUP_REMOVED lines=52> */
.L_x_1507:
[----:B------:R-:W-:Y:S05]  /*1b070*/  BSYNC.RECONVERGENT B2 ;  /* 0x0000000000027941 */ /* 0x000fea0003800200 */
.L_x_1506:
        /* <DEDUP_REMOVED lines=45> */
.L_x_1513:
[----:B------:R-:W-:Y:S05]  /*1b350*/  BSYNC.RECONVERGENT B3 ;  /* 0x0000000000037941 */ /* 0x000fea0003800200 */
.L_x_1512:
        /* <DEDUP_REMOVED lines=52> */
.L_x_1511:
[----:B------:R-:W-:Y:S05]  /*1b6a0*/  BSYNC.RECONVERGENT B2 ;  /* 0x0000000000027941 */ /* 0x000fea0003800200 */
.L_x_1510:
        /* <DEDUP_REMOVED lines=45> */
.L_x_1517:
[----:B------:R-:W-:Y:S05]  /*1b980*/  BSYNC.RECONVERGENT B3 ;  /* 0x0000000000037941 */ /* 0x000fea0003800200 */
.L_x_1516:
        /* <DEDUP_REMOVED lines=52> */
.L_x_1515:
[----:B------:R-:W-:Y:S05]  /*1bcd0*/  BSYNC.RECONVERGENT B2 ;  /* 0x0000000000027941 */ /* 0x000fea0003800200 */
.L_x_1514:
        /* <DEDUP_REMOVED lines=45> */
.L_x_1521:
[----:B------:R-:W-:Y:S05]  /*1bfb0*/  BSYNC.RECONVERGENT B3 ;  /* 0x0000000000037941 */ /* 0x000fea0003800200 */
.L_x_1520:
        /* <DEDUP_REMOVED lines=52> */
.L_x_1519:
[----:B------:R-:W-:Y:S05]  /*1c300*/  BSYNC.RECONVERGENT B2 ;  /* 0x0000000000027941 */ /* 0x000fea0003800200 */
.L_x_1518:
        /* <DEDUP_REMOVED lines=45> */
.L_x_1525:
[----:B------:R-:W-:Y:S05]  /*1c5e0*/  BSYNC.RECONVERGENT B3 ;  /* 0x0000000000037941 */ /* 0x000fea0003800200 */
.L_x_1524:
        /* <DEDUP_REMOVED lines=52> */
.L_x_1523:
[----:B------:R-:W-:Y:S05]  /*1c930*/  BSYNC.RECONVERGENT B2 ;  /* 0x0000000000027941 */ /* 0x000fea0003800200 */
.L_x_1522:
        /* <DEDUP_REMOVED lines=45> */
.L_x_1529:
[----:B------:R-:W-:Y:S05]  /*1cc10*/  BSYNC.RECONVERGENT B3 ;  /* 0x0000000000037941 */ /* 0x000fea0003800200 */
.L_x_1528:
        /* <DEDUP_REMOVED lines=52> */
.L_x_1527:
[----:B------:R-:W-:Y:S05]  /*1cf60*/  BSYNC.RECONVERGENT B2 ;  /* 0x0000000000027941 */ /* 0x000fea0003800200 */
.L_x_1526:
[----:B------:R-:W-:Y:S05]  /*1cf70*/  @P0 BRA `(.L_x_1530) ;  /* 0x0000009000f80947 */ /* 0x000fea0003800000 */
[----:B-----5:R-:W-:Y:S01]  /*1cf80*/  ISETP.NE.AND P5, PT, R2, RZ, PT ;  /* 0x000000ff0200720c */ /* 0x020fe20003fa5270 */
[----:B------:R1:W-:Y:S01]  /*1cf90*/  STL [R1+0x7a4], R0 ;  /* 0x0007a40001007387 */ /* 0x0003e20000100800 */
[----:B------:R-:W-:-:S11]  /*1cfa0*/  IMAD.IADD R252, R252, 0x1, R3 ;  /* 0x00000001fcfc7824 */ /* 0x000fd600078e0203 */
[----:B------:R-:W-:Y:S01]  /*1cfb0*/  VOTEU.ANY UP0, P5 ;  /* 0x0000000000ff7886 */ /* 0x000fe20002800100 */
[----:B------:R-:W-:Y:S02]  /*1cfc0*/  PLOP3.LUT P2, PT, PT, PT, UP0, 0x80, 0x8 ;  /* 0x000000000008781c */ /* 0x000fe40003f4f008 */
[----:B------:R-:W-:Y:S02]  /*1cfd0*/  PLOP3.LUT P3, PT, PT, PT, UP0, 0x80, 0x8 ;  /* 0x000000000008781c */ /* 0x000fe40003f6f008 */
[----:B------:R-:W-:-:S09]  /*1cfe0*/  PLOP3.LUT P4, PT, PT, PT, UP0, 0x80, 0x8 ;  /* 0x000000000008781c */ /* 0x000fd20003f8f008 */
[----:B-1----:R-:W1:Y:S01]  /*1cff0*/  @P2 S2R R0, SR_CTAID.X ;  /* 0x0000000000002919 */ /* 0x002e620000002500 */
[----:B------:R-:W-:Y:S01]  /*1d000*/  PLOP3.LUT P2, PT, PT, PT, UP0, 0x80, 0x8 ;  /* 0x000000000008781c */ /* 0x000fe20003f4f008 */
[----:B------:R-:W1:Y:S01]  /*1d010*/  @P3 LDC R249, c[0x0][0x3f8] ;  /* 0x0000fe00fff93b82 */ /* 0x000e620000000800 */
[----:B------:R-:W-:Y:S01]  /*1d020*/  IMAD.SHL.U32 R252, R252, 0x4, RZ ;  /* 0x00000004fcfc7824 */ /* 0x000fe200078e00ff */
[----:B------:R-:W-:-:S06]  /*1d030*/  PLOP3.LUT P3, PT, PT, PT, UP0, 0x80, 0x8 ;  /* 0x000000000008781c */ /* 0x000fcc0003f6f008 */
[----:B0-23--:R-:W0:Y:S01]  /*1d040*/  @P4 LDC.64 R250, c[0x0][0x450] ;  /* 0x00011400fffa4b82 */ /* 0x00de220000000a00 */
[----:B------:R-:W-:Y:S01]  /*1d050*/  PLOP3.LUT P4, PT, PT, PT, UP0, 0x80, 0x8 ;  /* 0x000000000008781c */ /* 0x000fe20003f8f008 */
[----:B------:R-:W-:Y:S02]  /*1d060*/  BSSY.RECONVERGENT B2, `(.L_x_1531) ;  /* 0x000001f000027945 */ /* 0x000fe40003800200 */
[----:B-1----:R-:W-:Y:S01]  /*1d070*/  @P2 IMAD R249, R249, UR39, R0 ;  /* 0x00000027f9f92c24 */ /* 0x002fe2000f8e0200 */
[----:B------:R-:W-:Y:S01]  /*1d080*/  ISETP.GE.AND P2, PT, R252, R248, PT ;  /* 0x000000f8fc00720c */ /* 0x000fe20003f46270 */
[----:B------:R1:W5:Y:S08]  /*1d090*/  LDL.LU R0, [R1+0x7a4] ;  /* 0x0007a40001007983 */ /* 0x0003700000300800 */
[----:B------:R-:W-:Y:S01]  /*1d0a0*/  @P4 IMAD R249, R249, 0xa0, RZ ;  /* 0x000000a0f9f94824 */ /* 0x000fe200078e02ff */
[----:B------:R-:W-:-:S03]  /*1d0b0*/  PLOP3.LUT P4, PT, PT, PT, UP0, 0x80, 0x8 ;  /* 0x000000000008781c */ /* 0x000fc60003f8f008 */
[----:B0-----:R-:W-:Y:S01]  /*1d0c0*/  @P3 IMAD.WIDE R248, R249, 0x4, R250 ;  /* 0x00000004f9f83825 */ /* 0x001fe200078e02fa */
[----:B------:R-:W-:-:S04]  /*1d0d0*/  CS2R R250, SRZ ;  /* 0x0000000000fa7805 */ /* 0x000fc8000001ff00 */
[----:B------:R0:W-:Y:S02]  /*1d0e0*/  @P3 STL.64 [R1], R248 ;  /* 0x000000f801003387 */ /* 0x0001e40000100a00 */
[----:B0-----:R-:W-:Y:S01]  /*1d0f0*/  CS2R R248, SRZ ;  /* 0x0000000000f87805 */ /* 0x001fe2000001ff00 */
[----:B-1----:R-:W-:Y:S06]  /*1d100*/  @P2 BRA `(.L_x_1532) ;  /* 0x0000000000502947 */ /* 0x002fec0003800000 */
[----:B------:R-:W0:Y:S01]  /*1d110*/  S2UR UR42, SR_CTAID.Y ;  /* 0x00000000002a79c3 */ /* 0x000e220000002600 */
[----:B------:R-:W1:Y:S01]  /*1d120*/  LDCU.64 UR34, c[0x0][0x3c8] ;  /* 0x00007900ff2277ac */ /* 0x000e620008000a00 */
[----:B0-----:R-:W-:Y:S01]  /*1d130*/  IMAD R249, R3, UR42, RZ ;  /* 0x0000002a03f97c24 */ /* 0x001fe2000f8e02ff */
[----:B------:R-:W0:Y:S04]  /*1d140*/  LDCU UR42, c[0x0][0x3f8] ;  /* 0x00007f00ff2a77ac */ /* 0x000e280008000800 */
[----:B-----5:R-:W-:-:S04]  /*1d150*/  IADD3 R0, P3, PT, R249, R0, RZ ;  /* 0x00000000f9007210 */ /* 0x020fc80007f7e0ff */
[----:B------:R-:W-:Y:S02]  /*1d160*/  LEA.HI.X.SX32 R249, R249, RZ, 0x1, P3 ;  /* 0x000000fff9f97211 */ /* 0x000fe400018f0eff */
[----:B-1----:R-:W-:-:S04]  /*1d170*/  LEA R248, P3, R0, UR34, 0x2 ;  /* 0x0000002200f87c11 */ /* 0x002fc8000f8610ff */
[----:B------:R-:W-:Y:S01]  /*1d180*/  LEA.HI.X R249, R0, UR35, R249, 0x2, P3 ;  /* 0x0000002300f97c11 */ /* 0x000fe200098f14f9 */
[----:B------:R-:W1:Y:S04]  /*1d190*/  LDCU.64 UR34, c[0x0][0x3b8] ;  /* 0x00007700ff2277ac */ /* 0x000e680008000a00 */
        /* <DEDUP_REMOVED lines=11> */
.L_x_1532:
[----:B------:R-:W-:Y:S05]  /*1d250*/  BSYNC.RECONVERGENT B2 ;  /* 0x0000000000027941 */ /* 0x000fea0003800200 */
.L_x_1531:
[----:B------:R0:W-:Y:S04]  /*1d260*/  STL.64 [R1+0x7c8], R10 ;  /* 0x0007c80a01007387 */ /* 0x0001e80000100a00 */
[----:B0-----:R-:W2:Y:S04]  /*1d270*/  LDL.64 R10, [R1] ;  /* 0x00000000010a7983 */ /* 0x001ea80000100a00 */
[----:B------:R-:W-:Y:S04]  /*1d280*/  STL.64 [R1+0x7c0], R8 ;  /* 0x0007c00801007387 */ /* 0x000fe80000100a00 */
[----:B------:R0:W-:Y:S04]  /*1d290*/  STL [R1+0x7b8], R7 ;  /* 0x0007b80701007387 */ /* 0x0001e80000100800 */
[----:B0-----:R-:W3:Y:S04]  /*1d2a0*/  LDL R7, [R1+0x74] ;  /* 0x0000740001077983 */ /* 0x001ee80000100800 */
[----:B------:R-:W-:Y:S04]  /*1d2b0*/  STL [R1+0x7b4], R6 ;  /* 0x0007b40601007387 */ /* 0x000fe80000100800 */
[----:B------:R0:W-:Y:S04]  /*1d2c0*/  STL [R1+0x7b0], R5 ;  /* 0x0007b00501007387 */ /* 0x0001e80000100800 */
[----:B0-----:R-:W4:Y:S04]  /*1d2d0*/  LDL R5, [R1+0x78] ;  /* 0x0000780001057983 */ /* 0x001f280000100800 */
[----:B------:R-:W-:Y:S04]  /*1d2e0*/  STL [R1+0x7ac], R4 ;  /* 0x0007ac0401007387 */ /* 0x000fe80000100800 */
[----:B-----5:R-:W4:Y:S01]  /*1d2f0*/  LDL R0, [R1+0x7c] ;  /* 0x00007c0001007983 */ /* 0x020f220000100800 */
[----:B------:R-:W-:-:S03]  /*1d300*/  VOTEU.ANY UP0, P5 ;  /* 0x0000000000ff7886 */ /* 0x000fc60002800100 */
[----:B------:R0:W-:Y:S04]  /*1d310*/  STL [R1+0x7a8], R3 ;  /* 0x0007a80301007387 */ /* 0x0001e80000100800 */
[----:B--2---:R-:W2:Y:S04]  /*1d320*/  @P4 LDG.E.128 R8, desc[UR36][R10.64+0x3f0] ;  /* 0x0003f0240a084981 */ /* 0x004ea8000c1e1d00 */
[----:B0-----:R-:W2:Y:S04]  /*1d330*/  LDL R3, [R1+0x70] ;  /* 0x0000700001037983 */ /* 0x001ea80000100800 */
[----:B------:R0:W-:Y:S01]  /*1d340*/  STL [R1+0x7a4], R2 ;  /* 0x0007a40201007387 */ /* 0x0001e20000100800 */
[----:B------:R-:W-:Y:S01]  /*1d350*/  PLOP3.LUT P3, PT, PT, PT, UP0, 0x80, 0x8 ;  /* 0x000000000008781c */ /* 0x000fe20003f6f008 */
[----:B---3--:R-:W-:Y:S01]  /*1d360*/  FADD.FTZ R249, R7, R249 ;  /* 0x000000f907f97221 */ /* 0x008fe20000010000 */
[----:B----4-:R-:W-:Y:S01]  /*1d370*/  FADD.FTZ R250, R5, R250 ;  /* 0x000000fa05fa7221 */ /* 0x010fe20000010000 */
[----:B------:R-:W-:Y:S01]  /*1d380*/  FADD.FTZ R0, R0, R251 ;  /* 0x000000fb00007221 */ /* 0x000fe20000010000 */
[----:B--2---:R1:W-:Y:S01]  /*1d390*/  @P4 STL [R1], R8 ;  /* 0x0000000801004387 */ /* 0x0043e20000100800 */
[----:B------:R-:W-:Y:S01]  /*1d3a0*/  PLOP3.LUT P4, PT, PT, PT, UP0, 0x80, 0x8 ;  /* 0x000000000008781c */ /* 0x000fe20003f8f008 */
[----:B------:R-:W-:Y:S01]  /*1d3b0*/  IMAD.MOV.U32 R6, RZ, RZ, R9 ;  /* 0x000000ffff067224 */ /* 0x000fe200078e0009 */
[----:B------:R-:W-:Y:S01]  /*1d3c0*/  MOV R4, R10 ;  /* 0x0000000a00047202 */ /* 0x000fe20000000f00 */
[----:B0-----:R-:W-:-:S02]  /*1d3d0*/  IMAD.MOV.U32 R2, RZ, RZ, R11 ;  /* 0x000000ffff027224 */ /* 0x001fc400078e000b */
[----:B------:R0:W5:Y:S04]  /*1d3e0*/  LDL.LU.64 R10, [R1+0x7c8] ;  /* 0x0007c800010a7983 */ /* 0x0001680000300a00 */
[----:B-1----:R0:W5:Y:S04]  /*1d3f0*/  LDL.LU.64 R8, [R1+0x7c0] ;  /* 0x0007c00001087983 */ /* 0x0021680000300a00 */
[----:B------:R-:W-:Y:S01]  /*1d400*/  @P4 FMUL.FTZ R249, R249, R6 ;  /* 0x00000006f9f94220 */ /* 0x000fe20000410000 */
[----:B------:R0:W5:Y:S01]  /*1d410*/  LDL.LU R7, [R1+0x7b8] ;  /* 0x0007b80001077983 */ /* 0x0001620000300800 */
[----:B------:R-:W-:-:S03]  /*1d420*/  @P3 FMUL.FTZ R250, R250, R4 ;  /* 0x00000004fafa3220 */ /* 0x000fc60000410000 */
[----:B------:R0:W5:Y:S04]  /*1d430*/  LDL.LU R6, [R1+0x7b4] ;  /* 0x0007b40001067983 */ /* 0x0001680000300800 */
[----:B------:R0:W5:Y:S04]  /*1d440*/  LDL.LU R5, [R1+0x7b0] ;  /* 0x0007b00001057983 */ /* 0x0001680000300800 */
[----:B------:R0:W-:Y:S04]  /*1d450*/  STL [R1+0x24], R249 ;  /* 0x000024f901007387 */ /* 0x0001e80000100800 */
[----:B------:R0:W5:Y:S04]  /*1d460*/  LDL.LU R4, [R1+0x7ac] ;  /* 0x0007ac0001047983 */ /* 0x0001680000300800 */
[----:B------:R-:W2:Y:S01]  /*1d470*/  LDL.LU R251, [R1] ;  /* 0x0000000001fb7983 */ /* 0x000ea20000300800 */
[----:B------:R-:W-:-:S02]  /*1d480*/  PLOP3.LUT P4, PT, PT, PT, UP0, 0x80, 0x8 ;  /* 0x000000000008781c */ /* 0x000fc40003f8f008 */
[----:B------:R-:W-:Y:S01]  /*1d490*/  PLOP3.LUT P5, PT, PT, PT, UP0, 0x80, 0x8 ;  /* 0x000000000008781c */ /* 0x000fe20003faf008 */
[----:B------:R-:W-:Y:S02]  /*1d4a0*/  FADD.FTZ R248, R3, R248 ;  /* 0x000000f803f87221 */ /* 0x000fe40000010000 */
[----:B------:R0:W5:Y:S08]  /*1d4b0*/  LDL.LU R3, [R1+0x7a8] ;  /* 0x0007a80001037983 */ /* 0x0001700000300800 */
[----:B------:R-:W-:-:S02]  /*1d4c0*/  @P4 FMUL.FTZ R0, R0, R2 ;  /* 0x0000000200004220 */ /* 0x000fc40000410000 */
[----:B------:R0:W5:Y:S04]  /*1d4d0*/  LDL.LU R2, [R1+0x7a4] ;  /* 0x0007a40001027983 */ /* 0x0001680000300800 */
[----:B------:R0:W-:Y:S04]  /*1d4e0*/  STL [R1+0x28], R250 ;  /* 0x000028fa01007387 */ /* 0x0001e80000100800 */
[----:B------:R0:W-:Y:S01]  /*1d4f0*/  STL [R1+0x2c], R0 ;  /* 0x00002c0001007387 */ /* 0x0001e20000100800 */
[----:B--2---:R-:W-:-:S05]  /*1d500*/  @P5 FMUL.FTZ R248, R248, R251 ;  /* 0x000000fbf8f85220 */ /* 0x004fca0000410000 */
[----:B------:R0:W-:Y:S01]  /*1d510*/  STL [R1+0x20], R248 ;  /* 0x000020f801007387 */ /* 0x0001e20000100800 */
[----:B------:R-:W-:Y:S05]  /*1d520*/  @P2 BRA `(.L_x_1530) ;  /* 0x0000008c008c2947 */ /* 0x000fea0003800000 */
[----:B------:R-:W-:Y:S01]  /*1d530*/  S2UR UR34, SR_CTAID.Y ;  /* 0x00000000002279c3 */ /* 0x000fe20000002600 */
[----:B------:R-:W1:Y:S01]  /*1d540*/  LDCU UR42, c[0x0][0x3f8] ;  /* 0x00007f00ff2a77ac */ /* 0x000e620008000800 */
[----:B-----5:R2:W-:Y:S04]  /*1d550*/  STL.64 [R1+0x7b0], R6 ;  /* 0x0007b00601007387 */ /* 0x0205e80000100a00 */
[----:B------:R3:W-:Y:S02]  /*1d560*/  STL.64 [R1+0x7a8], R4 ;  /* 0x0007a80401007387 */ /* 0x0007e40000100a00 */
[----:B------:R-:W1:Y:S01]  /*1d570*/  S2UR UR35, SR_CTAID.X ;  /* 0x00000000002379c3 */ /* 0x000e620000002500 */
[----:B--2---:R-:W-:Y:S02]  /*1d580*/  IMAD.MOV.U32 R7, RZ, RZ, R0 ;  /* 0x000000ffff077224 */ /* 0x004fe400078e0000 */
[----:B------:R-:W-:-:S02]  /*1d590*/  IMAD.MOV.U32 R6, RZ, RZ, R250 ;  /* 0x000000ffff067224 */ /* 0x000fc400078e00fa */
[----:B---3--:R-:W-:Y:S02]  /*1d5a0*/  IMAD.MOV.U32 R5, RZ, RZ, R249 ;  /* 0x000000ffff057224 */ /* 0x008fe400078e00f9 */
[----:B------:R-:W-:Y:S01]  /*1d5b0*/  IMAD.MOV.U32 R4, RZ, RZ, R248 ;  /* 0x000000ffff047224 */ /* 0x000fe200078e00f8 */
[----:B0-----:R-:W-:Y:S01]  /*1d5c0*/  SHF.R.S32.HI R248, RZ, 0x1f, R252 ;  /* 0x0000001ffff87819 */ /* 0x001fe200000114fc */
[----:B-1----:R-:W-:Y:S01]  /*1d5d0*/  UIMAD UR42, UR34, UR42, UR35 ;  /* 0x0000002a222a72a4 */ /* 0x002fe2000f8e0223 */
[----:B------:R-:W0:Y:S05]  /*1d5e0*/  LDCU.64 UR34, c[0x0][0x3b8] ;  /* 0x00007700ff2277ac */ /* 0x000e2a0008000a00 */
[----:B------:R-:W-:-:S04]  /*1d5f0*/  IMAD R0, R3, UR42, RZ ;  /* 0x0000002a03007c24 */ /* 0x000fc8000f8e02ff */
[----:B------:R-:W-:-:S05]  /*1d600*/  IMAD R249, R0, 0xa0, RZ ;  /* 0x000000a000f97824 */ /* 0x000fca00078e02ff */
[----:B------:R-:W-:-:S04]  /*1d610*/  IADD3 R0, P2, PT, R249, R252, RZ ;  /* 0x000000fcf9007210 */ /* 0x000fc80007f5e0ff */
[----:B------:R-:W-:Y:S02]  /*1d620*/  LEA.HI.X.SX32 R249, R249, R248, 0x1, P2 ;  /* 0x000000f8f9f97211 */ /* 0x000fe400010f0eff */
[----:B0-----:R-:W-:-:S04]  /*1d630*/  LEA R248, P2, R0, UR34, 0x2 ;  /* 0x0000002200f87c11 */ /* 0x001fc8000f8410ff */
[----:B------:R-:W-:-:S05]  /*1d640*/  LEA.HI.X R249, R0, UR35, R249, 0x2, P2 ;  /* 0x0000002300f97c11 */ /* 0x000fca00090f14f9 */
[----:B------:R0:W-:Y:S04]  /*1d650*/  STG.E.128 desc[UR36][R248.64], R4 ;  /* 0x00000004f8007986 */ /* 0x0001e8000c101d24 */
[----:B0-----:R0:W5:Y:S04]  /*1d660*/  LDL.LU.64 R6, [R1+0x7b0] ;  /* 0x0007b00001067983 */ /* 0x0011680000300a00 */
[----:B------:R0:W5:Y:S01]  /*1d670*/  LDL.LU.64 R4, [R1+0x7a8] ;  /* 0x0007a80001047983 */ /* 0x0001620000300a00 */
[----:B------:R-:W-:Y:S05]  /*1d680*/  BRA `(.L_x_1530) ;  /* 0x0000008c00347947 */ /* 0x000fea0003800000 */
.L_x_1277:
[----:B------:R-:W2:Y:S01]  /*1d690*/  LDL R248, [R1+0x34] ;  /* 0x0000340001f87983 */ /* 0x000ea20000100800 */
[----:B------:R-:W-:Y:S01]  /*1d6a0*/  BSSY.RECONVERGENT B2, `(.L_x_1533) ;  /* 0x000002b000027945 */ /* 0x000fe20003800200 */
[----:B------:R-:W-:Y:S02]  /*1d6b0*/  SHF.L.U32 R249, R0, 0x2, RZ ;  /* 0x0000000200f97819 */ /* 0x000fe400000006ff */
[----:B--2---:R-:W-:Y:S01]  /*1d6c0*/  ISETP.GE.AND P0, PT, R248, UR40, PT ;  /* 0x00000028f8007c0c */ /* 0x004fe2000bf06270 */
[----:B------:R-:W-:-:S12]  /*1d6d0*/  IMAD R248, R3, 0xa0, RZ ;  /* 0x000000a003f87824 */ /* 0x000fd800078e02ff */
[----:B------:R-:W-:Y:S05]  /*1d6e0*/  @P0 BRA `(.L_x_1534) ;  /* 0x0000000000980947 */ /* 0x000fea0003800000 */
[----:B------:R-:W-:Y:S01]  /*1d6f0*/  UMOV UR42, URZ ;  /* 0x000000ff002a7c82 */ /* 0x000fe20008000000 */
[----:B------:R-:W-:Y:S01]  /*1d700*/  UMOV UR35, URZ ;  /* 0x000000ff00237c82 */ /* 0x000fe20008000000 */
[----:B------:R-:W-:Y:S01]  /*1d710*/  IMAD.U32 R250, RZ, RZ, UR42 ;  /* 0x0000002afffa7e24 */ /* 0x000fe2000f8e00ff */
[----:B------:R-:W-:Y:S01]  /*1d720*/  UMOV UR34, URZ ;  /* 0x000000ff00227c82 */ /* 0x000fe20008000000 */
[----:B------:R-:W-:Y:S01]  /*1d730*/  IMAD.U32 R252, RZ, RZ, UR35 ;  /* 0x00000023fffc7e24 */ /* 0x000fe2000f8e00ff */
[----:B------:R-:W-:Y:S01]  /*1d740*/  ISETP.GE.AND P2, PT, R249, R248, PT ;  /* 0x000000f8f900720c */ /* 0x000fe20003f46270 */
[----:B------:R-:W-:Y:S01]  /*1d750*/  IMAD.U32 R251, RZ, RZ, UR34 ;  /* 0x00000022fffb7e24 */ /* 0x000fe2000f8e00ff */
[----:B------:R0:W-:Y:S04]  /*1d760*/  STL [R1+0x5c], R250 ;  /* 0x00005cfa01007387 */ /* 0x0001e80000100800 */
[----:B------:R0:W-:Y:S04]  /*1d770*/  STL [R1+0x58], R252 ;  /* 0x000058fc01007387 */ /* 0x0001e80000100800 */
[----:B------:R0:W-:Y:S04]  /*1d780*/  STL [R1+0x50], R250 ;  /* 0x000050fa01007387 */ /* 0x0001e80000100800 */
[----:B------:R0:W-:Y:S01]  /*1d790*/  STL [R1+0x54], R251 ;  /* 0x000054fb01007387 */ /* 0x0001e20000100800 */
[----:B------:R-:W-:Y:S05]  /*1d7a0*/  @P2 BRA `(.L_x_1534) ;  /* 0x0000000000682947 */ /* 0x000fea0003800000 */
[----:B------:R-:W0:Y:S01]  /*1d7b0*/  S2UR UR42, SR_CTAID.Y ;  /* 0x00000000002a79c3 */ /* 0x000e220000002600 */
[----:B------:R-:W1:Y:S01]  /*1d7c0*/  LDCU.64 UR34, c[0x0][0x3c8] ;  /* 0x00007900ff2277ac */ /* 0x000e620008000a00 */
[----:B------:R-:W-:Y:S04]  /*1d7d0*/  STL.64 [R1+0x7b0], R6 ;  /* 0x0007b00601007387 */ /* 0x000fe80000100a00 */
[----:B------:R2:W-:Y:S01]  /*1d7e0*/  STL.64 [R1+0x7a8], R4 ;  /* 0x0007a80401007387 */ /* 0x0005e20000100a00 */
[----:B0-----:R-:W-:Y:S01]  /*1d7f0*/  IMAD R250, R3, UR42, RZ ;  /* 0x0000002a03fa7c24 */ /* 0x001fe2000f8e02ff */
[----:B------:R-:W0:Y:S04]  /*1d800*/  LDCU UR42, c[0x0][0x3f8] ;  /* 0x00007f00ff2a77ac */ /* 0x000e280008000800 */
[----:B------:R-:W-:-:S04]  /*1d810*/  IADD3 R251, P2, PT, R250, R0, RZ ;  /* 0x00000000fafb7210 */ /* 0x000fc80007f5e0ff */
[----:B------:R-:W-:Y:S02]  /*1d820*/  LEA.HI.X.SX32 R252, R250, RZ, 0x1, P2 ;  /* 0x000000fffafc7211 */ /* 0x000fe400010f0eff */
[----:B-1----:R-:W-:-:S04]  /*1d830*/  LEA R250, P2, R251, UR34, 0x2 ;  /* 0x00000022fbfa7c11 */ /* 0x002fc8000f8410ff */
[----:B------:R-:W-:Y:S01]  /*1d840*/  LEA.HI.X R251, R251, UR35, R252, 0x2, P2 ;  /* 0x00000023fbfb7c11 */ /* 0x000fe200090f14fc */
[----:B------:R-:W1:Y:S04]  /*1d850*/  LDCU.64 UR34, c[0x0][0x3b8] ;  /* 0x00007700ff2277ac */ /* 0x000e680008000a00 */
[----:B------:R0:W3:Y:S02]  /*1d860*/  LDG.E R250, desc[UR36][R250.64] ;  /* 0x00000024fafa7981 */ /* 0x0000e4000c1e1900 */
[----:B0-----:R-:W-:-:S04]  /*1d870*/  IMAD R251, R3, UR42, RZ ;  /* 0x0000002a03fb7c24 */ /* 0x001fc8000f8e02ff */
[----:B---3--:R-:W-:Y:S02]  /*1d880*/  IMAD R251, R251, R250, RZ ;  /* 0x000000fafbfb7224 */ /* 0x008fe400078e02ff */
[----:B------:R-:W-:Y:S02]  /*1d890*/  IMAD R250, R3, UR44, RZ ;  /* 0x0000002c03fa7c24 */ /* 0x000fe4000f8e02ff */
[----:B------:R-:W-:-:S05]  /*1d8a0*/  IMAD R251, R251, 0xa0, R249 ;  /* 0x000000a0fbfb7824 */ /* 0x000fca00078e02f9 */
[----:B------:R-:W-:Y:S02]  /*1d8b0*/  SHF.R.S32.HI R252, RZ, 0x1f, R251 ;  /* 0x0000001ffffc7819 */ /* 0x000fe400000114fb */
[----:B------:R-:W-:-:S04]  /*1d8c0*/  IADD3 R251, P2, PT, R250, R251, RZ ;  /* 0x000000fbfafb7210 */ /* 0x000fc80007f5e0ff */
[----:B------:R-:W-:Y:S02]  /*1d8d0*/  LEA.HI.X.SX32 R252, R250, R252, 0x1, P2 ;  /* 0x000000fcfafc7211 */ /* 0x000fe400010f0eff */
[----:B-1----:R-:W-:-:S04]  /*1d8e0*/  LEA R250, P2, R251, UR34, 0x2 ;  /* 0x00000022fbfa7c11 */ /* 0x002fc8000f8410ff */
[----:B------:R-:W-:-:S05]  /*1d8f0*/  LEA.HI.X R251, R251, UR35, R252, 0x2, P2 ;  /* 0x00000023fbfb7c11 */ /* 0x000fca00090f14fc */
[----:B--2---:R-:W2:Y:S04]  /*1d900*/  LDG.E.128 R4, desc[UR36][R250.64] ;  /* 0x00000024fa047981 */ /* 0x004ea8000c1e1d00 */
[----:B--2---:R-:W-:Y:S04]  /*1d910*/  STL.64 [R1+0x50], R4 ;  /* 0x0000500401007387 */ /* 0x004fe80000100a00 */
[----:B------:R0:W-:Y:S04]  /*1d920*/  STL.64 [R1+0x58], R6 ;  /* 0x0000580601007387 */ /* 0x0001e80000100a00 */
[----:B0-----:R1:W5:Y:S04]  /*1d930*/  LDL.LU.64 R6, [R1+0x7b0] ;  /* 0x0007b00001067983 */ /* 0x0013680000300a00 */
[----:B------:R1:W5:Y:S02]  /*1d940*/  LDL.LU.64 R4, [R1+0x7a8] ;  /* 0x0007a80001047983 */ /* 0x0003640000300a00 */
.L_x_1534:
[----:B------:R-:W-:Y:S05]  /*1d950*/  BSYNC.RECONVERGENT B2 ;  /* 0x0000000000027941 */ /* 0x000fea0003800200 */
.L_x_1533:
[----:B------:R-:W-:Y:S01]  /*1d960*/  BSSY.RECONVERGENT B2, `(.L_x_1535) ;  /* 0x000002c000027945 */ /* 0x000fe20003800200 */
[----:B0-----:R-:W-:-:S03]  /*1d970*/  IMAD.IADD R252, R0, 0x1, R3 ;  /* 0x0000000100fc7824 */ /* 0x001fc600078e0203 */
[----:B------:R-:W-:Y:S05]  /*1d980*/  @P0 BRA `(.L_x_1536) ;  /* 0x0000000000a40947 */ /* 0x000fea0003800000 */
[----:B------:R-:W-:Y:S01]  /*1d990*/  IMAD.SHL.U32 R250, R252, 0x4, RZ ;  /* 0x00000004fcfa7824 */ /* 0x000fe200078e00ff */
[----:B------:R-:W-:Y:S01]  /*1d9a0*/  UMOV UR42, URZ ;  /* 0x000000ff002a7c82 */ /* 0x000fe20008000000 */
[----:B------:R-:W-:Y:S01]  /*1d9b0*/  UMOV UR35, URZ ;  /* 0x000000ff00237c82 */ /* 0x000fe20008000000 */
[----:B------:R-:W-:Y:S01]  /*1d9c0*/  MOV R251, UR42 ;  /* 0x0000002a00fb7c02 */ /* 0x000fe20008000f00 */
[----:B------:R-:W-:Y:S01]  /*1d9d0*/  UMOV UR34, URZ ;  /* 0x000000ff00227c82 */ /* 0x000fe20008000000 */
[----:B------:R-:W-:Y:S01]  /*1d9e0*/  ISETP.GE.AND P2, PT, R250, R248, PT ;  /* 0x000000f8fa00720c */ /* 0x000fe20003f46270 */
[----:B------:R-:W-:Y:S02]  /*1d9f0*/  IMAD.U32 R250, RZ, RZ, UR35 ;  /* 0x00000023fffa7e24 */ /* 0x000fe4000f8e00ff */
[----:B------:R0:W-:Y:S04]  /*1da00*/  STL [R1+0x4c], R251 ;  /* 0x00004cfb01007387 */ /* 0x0001e80000100800 */
[----:B------:R2:W-:Y:S01]  /*1da10*/  STL [R1+0x48], R250 ;  /* 0x000048fa01007387 */ /* 0x0005e20000100800 */
[----:B0-----:R-:W-:-:S02]  /*1da20*/  IMAD.U32 R251, RZ, RZ, UR34 ;  /* 0x00000022fffb7e24 */ /* 0x001fc4000f8e00ff */
[----:B--2---:R-:W-:-:S05]  /*1da30*/  IMAD.U32 R250, RZ, RZ, UR42 ;  /* 0x0000002afffa7e24 */ /* 0x004fca000f8e00ff */
[----:B------:R0:W-:Y:S04]  /*1da40*/  STL [R1+0x40], R250 ;  /* 0x000040fa01007387 */ /* 0x0001e80000100800 */
[----:B------:R0:W-:Y:S01]  /*1da50*/  STL [R1+0x44], R251 ;  /* 0x000044fb01007387 */ /* 0x0001e20000100800 */
[----:B------:R-:W-:Y:S05]  /*1da60*/  @P2 BRA `(.L_x_1536) ;  /* 0x00000000006c2947 */ /* 0x000fea0003800000 */
[----:B------:R-:W0:Y:S01]  /*1da70*/  S2UR UR42, SR_CTAID.Y ;  /* 0x00000000002a79c3 */ /* 0x000e220000002600 */
[----:B------:R-:W2:Y:S01]  /*1da80*/  LDCU.64 UR34, c[0x0][0x3c8] ;  /* 0x00007900ff2277ac */ /* 0x000ea20008000a00 */
[----:B-----5:R3:W-:Y:S04]  /*1da90*/  STL.64 [R1+0x7b0], R6 ;  /* 0x0007b00601007387 */ /* 0x0207e80000100a00 */
[----:B------:R4:W-:Y:S01]  /*1daa0*/  STL.64 [R1+0x7a8], R4 ;  /* 0x0007a80401007387 */ /* 0x0009e20000100a00 */
[----:B0-----:R-:W-:Y:S01]  /*1dab0*/  IMAD R250, R3, UR42, RZ ;  /* 0x0000002a03fa7c24 */ /* 0x001fe2000f8e02ff */
[----:B------:R-:W0:Y:S04]  /*1dac0*/  LDCU UR42, c[0x0][0x3f8] ;  /* 0x00007f00ff2a77ac */ /* 0x000e280008000800 */
[----:B------:R-:W-:-:S04]  /*1dad0*/  IADD3 R251, P2, PT, R250, R0, RZ ;  /* 0x00000000fafb7210 */ /* 0x000fc80007f5e0ff */
[----:B---3--:R-:W-:Y:S02]  /*1dae0*/  LEA.HI.X.SX32 R7, R250, RZ, 0x1, P2 ;  /* 0x000000fffa077211 */ /* 0x008fe400010f0eff */
[----:B--2---:R-:W-:-:S04]  /*1daf0*/  LEA R250, P2, R251, UR34, 0x2 ;  /* 0x00000022fbfa7c11 */ /* 0x004fc8000f8410ff */
[----:B------:R-:W-:Y:S01]  /*1db00*/  LEA.HI.X R251, R251, UR35, R7, 0x2, P2 ;  /* 0x00000023fbfb7c11 */ /* 0x000fe200090f1407 */
[----:B------:R-:W2:Y:S05]  /*1db10*/  LDCU.64 UR34, c[0x0][0x3b8] ;  /* 0x00007700ff2277ac */ /* 0x000eaa0008000a00 */
[----:B------:R0:W3:Y:S01]  /*1db20*/  LDG.E R251, desc[UR36][R250.64] ;  /* 0x00000024fafb7981 */ /* 0x0000e2000c1e1900 */
[----:B------:R-:W-:Y:S02]  /*1db30*/  IMAD.SHL.U32 R7, R252, 0x4, RZ ;  /* 0x00000004fc077824 */ /* 0x000fe400078e00ff */
[----:B0-----:R-:W-:-:S04]  /*1db40*/  IMAD R250, R3, UR42, RZ ;  /* 0x0000002a03fa7c24 */ /* 0x001fc8000f8e02ff */
[----:B---3--:R-:W-:Y:S02]  /*1db50*/  IMAD R251, R250, R251, RZ ;  /* 0x000000fbfafb7224 */ /* 0x008fe400078e02ff */
[----:B------:R-:W-:Y:S02]  /*1db60*/  IMAD R250, R3, UR44, RZ ;  /* 0x0000002c03fa7c24 */ /* 0x000fe4000f8e02ff */
[----:B------:R-:W-:-:S05]  /*1db70*/  IMAD R251, R251, 0xa0, R7 ;  /* 0x000000a0fbfb7824 */ /* 0x000fca00078e0207 */
[----:B----4-:R-:W-:Y:S02]  /*1db80*/  SHF.R.S32.HI R4, RZ, 0x1f, R251 ;  /* 0x0000001fff047819 */ /* 0x010fe400000114fb */
[----:B------:R-:W-:-:S04]  /*1db90*/  IADD3 R251, P2, PT, R250, R251, RZ ;  /* 0x000000fbfafb7210 */ /* 0x000fc80007f5e0ff */
[----:B------:R-:W-:Y:S02]  /*1dba0*/  LEA.HI.X.SX32 R4, R250, R4, 0x1, P2 ;  /* 0x00000004fa047211 */ /* 0x000fe400010f0eff */
[----:B--2---:R-:W-:-:S04]  /*1dbb0*/  LEA R250, P2, R251, UR34, 0x2 ;  /* 0x00000022fbfa7c11 */ /* 0x004fc8000f8410ff */
[----:B------:R-:W-:-:S05]  /*1dbc0*/  LEA.HI.X R251, R251, UR35, R4, 0x2, P2 ;  /* 0x00000023fbfb7c11 */ /* 0x000fca00090f1404 */
[----:B------:R-:W2:Y:S04]  /*1dbd0*/  LDG.E.128 R4, desc[UR36][R250.64] ;  /* 0x00000024fa047981 */ /* 0x000ea8000c1e1d00 */
[----:B--2---:R-:W-:Y:S04]  /*1dbe0*/  STL.64 [R1+0x40], R4 ;  /* 0x0000400401007387 */ /* 0x004fe80000100a00 */
[----:B------:R0:W-:Y:S04]  /*1dbf0*/  STL.64 [R1+0x48], R6 ;  /* 0x0000480601007387 */ /* 0x0001e80000100a00 */
[----:B0-----:R2:W5:Y:S04]  /*1dc00*/  LDL.LU.64 R6, [R1+0x7b0] ;  /* 0x0007b00001067983 */ /* 0x0015680000300a00 */
[----:B------:R2:W5:Y:S02]  /*1dc10*/  LDL.LU.64 R4, [R1+0x7a8] ;  /* 0x0007a80001047983 */ /* 0x0005640000300a00 */
.L_x_1536:
[----:B------:R-:W-:Y:S05]  /*1dc20*/  BSYNC.RECONVERGENT B2 ;  /* 0x0000000000027941 */ /* 0x000fea0003800200 */
.L_x_1535:
[----:B------:R-:W-:Y:S04]  /*1dc30*/  BSSY.RECONVERGENT B2, `(.L_x_1537) ;  /* 0x0000020000027945 */ /* 0x000fe80003800200 */
[----:B------:R-:W-:Y:S05]  /*1dc40*/  @P0 BRA `(.L_x_1538) ;  /* 0x0000000000780947 */ /* 0x000fea0003800000 */
[----:B0-----:R-:W-:Y:S01]  /*1dc50*/  IMAD R250, R3, 0x8, R249 ;  /* 0x0000000803fa7824 */ /* 0x001fe200078e02f9 */
[----:B------:R-:W-:Y:S01]  /*1dc60*/  UMOV UR42, URZ ;  /* 0x000000ff002a7c82 */ /* 0x000fe20008000000 */
[----:B------:R-:W-:Y:S01]  /*1dc70*/  UMOV UR35, URZ ;  /* 0x000000ff00237c82 */ /* 0x000fe20008000000 */
[----:B------:R-:W-:Y:S01]  /*1dc80*/  UMOV UR34, URZ ;  /* 0x000000ff00227c82 */ /* 0x000fe20008000000 */
[----:B------:R-:W-:Y:S01]  /*1dc90*/  MOV R243, UR42 ;  /* 0x0000002a00f37c02 */ /* 0x000fe20008000f00 */
[----:B------:R-:W-:Y:S01]  /*1dca0*/  IMAD.U32 R242, RZ, RZ, UR35 ;  /* 0x00000023fff27e24 */ /* 0x000fe2000f8e00ff */
[----:B------:R-:W-:Y:S01]  /*1dcb0*/  ISETP.GE.AND P2, PT, R250, R248, PT ;  /* 0x000000f8fa00720c */ /* 0x000fe20003f46270 */
[----:B------:R-:W-:Y:S02]  /*1dcc0*/  IMAD.U32 R241, RZ, RZ, UR34 ;  /* 0x00000022fff17e24 */ /* 0x000fe4000f8e00ff */
[----:B------:R-:W-:-:S10]  /*1dcd0*/  IMAD.U32 R240, RZ, RZ, UR42 ;  /* 0x0000002afff07e24 */ /* 0x000fd4000f8e00ff */
[----:B------:R-:W-:Y:S05]  /*1dce0*/  @P2 BRA `(.L_x_1538) ;  /* 0x0000000000502947 */ /* 0x000fea0003800000 */
[----:B------:R-:W0:Y:S01]  /*1dcf0*/  S2UR UR42, SR_CTAID.Y ;  /* 0x00000000002a79c3 */ /* 0x000e220000002600 */
[----:B------:R-:W3:Y:S01]  /*1dd00*/  LDCU.64 UR34, c[0x0][0x3c8] ;  /* 0x00007900ff2277ac */ /* 0x000ee20008000a00 */
[----:B0-----:R-:W-:Y:S01]  /*1dd10*/  IMAD R242, R3, UR42, RZ ;  /* 0x0000002a03f27c24 */ /* 0x001fe2000f8e02ff */
[----:B------:R-:W0:Y:S04]  /*1dd20*/  LDCU UR42, c[0x0][0x3f8] ;  /* 0x00007f00ff2a77ac */ /* 0x000e280008000800 */
[----:B------:R-:W-:-:S04]  /*1dd30*/  IADD3 R241, P2, PT, R242, R0, RZ ;  /* 0x00000000f2f17210 */ /* 0x000fc80007f5e0ff */
[----:B------:R-:W-:Y:S02]  /*1dd40*/  LEA.HI.X.SX32 R242, R242, RZ, 0x1, P2 ;  /* 0x000000fff2f27211 */ /* 0x000fe400010f0eff */
[----:B---3--:R-:W-:-:S04]  /*1dd50*/  LEA R240, P2, R241, UR34, 0x2 ;  /* 0x00000022f1f07c11 */ /* 0x008fc8000f8410ff */
[----:B------:R-:W-:Y:S01]  /*1dd60*/  LEA.HI.X R241, R241, UR35, R242, 0x2, P2 ;  /* 0x00000023f1f17c11 */ /* 0x000fe200090f14f2 */
[----:B------:R-:W3:Y:S04]  /*1dd70*/  LDCU.64 UR34, c[0x0][0x3b8] ;  /* 0x00007700ff2277ac */ /* 0x000ee80008000a00 */
[----:B------:R0:W4:Y:S01]  /*1dd80*/  LDG.E R240, desc[UR36][R240.64] ;  /* 0x00000024f0f07981 */ /* 0x000122000c1e1900 */
[C---:B------:R-:W-:Y:S02]  /*1dd90*/  IMAD R242, R3.reuse, UR44, RZ ;  /* 0x0000002c03f27c24 */ /* 0x040fe4000f8e02ff */
[----:B0-----:R-:W-:-:S04]  /*1dda0*/  IMAD R241, R3, UR42, RZ ;  /* 0x0000002a03f17c24 */ /* 0x001fc8000f8e02ff */
[----:B----4-:R-:W-:-:S04]  /*1ddb0*/  IMAD R241, R241, R240, RZ ;  /* 0x000000f0f1f17224 */ /* 0x010fc800078e02ff */
[----:B------:R-:W-:-:S05]  /*1ddc0*/  IMAD R241, R241, 0xa0, R250 ;  /* 0x000000a0f1f17824 */ /* 0x000fca00078e02fa */
[----:B------:R-:W-:Y:S02]  /*1ddd0*/  SHF.R.S32.HI R240, RZ, 0x1f, R241 ;  /* 0x0000001ffff07819 */ /* 0x000fe400000114f1 */
[----:B------:R-:W-:-:S04]  /*1dde0*/  IADD3 R241, P2, PT, R242, R241, RZ ;  /* 0x000000f1f2f17210 */ /* 0x000fc80007f5e0ff */
[----:B------:R-:W-:Y:S02]  /*1ddf0*/  LEA.HI.X.SX32 R242, R242, R240, 0x1, P2 ;  /* 0x000000f0f2f27211 */ /* 0x000fe400010f0eff */
[----:B---3--:R-:W-:-:S04]  /*1de00*/  LEA R240, P2, R241, UR34, 0x2 ;  /* 0x00000022f1f07c11 */ /* 0x008fc8000f8410ff */
[----:B------:R-:W-:-:S06]  /*1de10*/  LEA.HI.X R241, R241, UR35, R242, 0x2, P2 ;  /* 0x00000023f1f17c11 */ /* 0x000fcc00090f14f2 */
[----:B------:R-:W5:Y:S03]  /*1de20*/  LDG.E.128 R240, desc[UR36][R240.64] ;  /* 0x00000024f0f07981 */ /* 0x000f66000c1e1d00 */
.L_x_1538:
[----:B------:R-:W-:Y:S05]  /*1de30*/  BSYNC.RECONVERGENT B2 ;  /* 0x0000000000027941 */ /* 0x000fea0003800200 */
.L_x_1537:
[----:B------:R-:W-:Y:S04]  /*1de40*/  BSSY.RECONVERGENT B2, `(.L_x_1539) ;  /* 0x0000021000027945 */ /* 0x000fe80003800200 */
[----:B------:R-:W-:Y:S05]  /*1de50*/  @P0 BRA `(.L_x_1540) ;  /* 0x00000000007c0947 */ /* 0x000fea0003800000 */
[----:B------:R-:W-:Y:S01]  /*1de60*/  IMAD R236, R3, 0x2, R252 ;  /* 0x0000000203ec7824 */ /* 0x000fe200078e02fc */
[----:B------:R-:W-:Y:S01]  /*1de70*/  UMOV UR42, URZ ;  /* 0x000000ff002a7c82 */ /* 0x000fe20008000000 */
[----:B------:R-:W-:Y:S01]  /*1de80*/  UMOV UR35, URZ ;  /* 0x000000ff00237c82 */ /* 0x000fe20008000000 */
[----:B------:R-:W-:Y:S01]  /*1de90*/  UMOV UR34, URZ ;  /* 0x000000ff00227c82 */ /* 0x000fe20008000000 */
[----:B0-----:R-:W-:Y:S01]  /*1dea0*/  IMAD.SHL.U32 R250, R236, 0x4, RZ ;  /* 0x00000004ecfa7824 */ /* 0x001fe200078e00ff */
[----:B------:R-:W-:Y:S01]  /*1deb0*/  MOV R239, UR42 ;  /* 0x0000002a00ef7c02 */ /* 0x000fe20008000f00 */
[----:B------:R-:W-:Y:S02]  /*1dec0*/  IMAD.U32 R238, RZ, RZ, UR35 ;  /* 0x00000023ffee7e24 */ /* 0x000fe4000f8e00ff */
[----:B------:R-:W-:Y:S01]  /*1ded0*/  IMAD.U32 R237, RZ, RZ, UR34 ;  /* 0x00000022ffed7e24 */ /* 0x000fe2000f8e00ff */
[----:B------:R-:W-:Y:S01]  /*1dee0*/  ISETP.GE.AND P2, PT, R250, R248, PT ;  /* 0x000000f8fa00720c */ /* 0x000fe20003f46270 */
[----:B------:R-:W-:-:S12]  /*1def0*/  IMAD.U32 R236, RZ, RZ, UR42 ;  /* 0x0000002affec7e24 */ /* 0x000fd8000f8e00ff */
        /* <DEDUP_REMOVED lines=21> */
.L_x_1540:
[----:B------:R-:W-:Y:S05]  /*1e050*/  BSYNC.RECONVERGENT B2 ;  /* 0x0000000000027941 */ /* 0x000fea0003800200 */
.L_x_1539:
[----:B------:R-:W-:Y:S04]  /*1e060*/  BSSY.RECONVERGENT B2, `(.L_x_1541) ;  /* 0x0000020000027945 */ /* 0x000fe80003800200 */
[----:B------:R-:W-:Y:S05]  /*1e070*/  @P0 BRA `(.L_x_1542) ;  /* 0x0000000000780947 */ /* 0x000fea0003800000 */
[----:B0-----:R-:W-:Y:S01]  /*1e080*/  IMAD R250, R3, 0x10, R249 ;  /* 0x0000001003fa7824 */ /* 0x001fe200078e02f9 */
[----:B------:R-:W-:Y:S01]  /*1e090*/  UMOV UR42, URZ ;  /* 0x000000ff002a7c82 */ /* 0x000fe20008000000 */
[----:B------:R-:W-:Y:S01]  /*1e0a0*/  UMOV UR35, URZ ;  /* 0x000000ff00237c82 */ /* 0x000fe20008000000 */
[----:B------:R-:W-:Y:S01]  /*1e0b0*/  UMOV UR34, URZ ;  /* 0x000000ff00227c82 */ /* 0x000fe20008000000 */
[----:B------:R-:W-:Y:S01]  /*1e0c0*/  IMAD.U32 R235, RZ, RZ, UR42 ;  /* 0x0000002affeb7e24 */ /* 0x000fe2000f8e00ff */
[----:B------:R-:W-:Y:S01]  /*1e0d0*/  ISETP.GE.AND P2, PT, R250, R248, PT ;  /* 0x000000f8fa00720c */ /* 0x000fe20003f46270 */
[----:B------:R-:W-:Y:S01]  /*1e0e0*/  IMAD.U32 R233, RZ, RZ, UR34 ;  /* 0x00000022ffe97e24 */ /* 0x000fe2000f8e00ff */
[----:B------:R-:W-:Y:S01]  /*1e0f0*/  MOV R234, UR35 ;  /* 0x0000002300ea7c02 */ /* 0x000fe20008000f00 */
        /* <DEDUP_REMOVED lines=22> */
.L_x_1542:
[----:B------:R-:W-:Y:S05]  /*1e260*/  BSYNC.RECONVERGENT B2 ;  /* 0x0000000000027941 */ /* 0x000fea0003800200 */
.L_x_1541:
[----:B------:R-:W-:Y:S04]  /*1e270*/  BSSY.RECONVERGENT B2, `(.L_x_1543) ;  /* 0x0000022000027945 */ /* 0x000fe80003800200 */
[----:B------:R-:W-:Y:S05]  /*1e280*/  @P0 BRA `(.L_x_1544) ;  /* 0x0000000000800947 */ /* 0x000fea0003800000 */
[----:B0-----:R-:W-:Y:S01]  /*1e290*/  IMAD R250, R3, 0x4, R252 ;  /* 0x0000000403fa7824 */ /* 0x001fe200078e02fc */
[----:B------:R-:W-:Y:S01]  /*1e2a0*/  UMOV UR42, URZ ;  /* 0x000000ff002a7c82 */ /* 0x000fe20008000000 */
[----:B------:R-:W-:Y:S01]  /*1e2b0*/  UMOV UR35, URZ ;  /* 0x000000ff00237c82 */ /* 0x000fe20008000000 */
[----:B------:R-:W-:Y:S01]  /*1e2c0*/  UMOV UR34, URZ ;  /* 0x000000ff00227c82 */ /* 0x000fe20008000000 */
[----:B------:R-:W-:Y:S01]  /*1e2d0*/  IMAD.SHL.U32 R228, R250, 0x4, RZ ;  /* 0x00000004fae47824 */ /* 0x000fe200078e00ff */
        /* <DEDUP_REMOVED lines=8> */
[----:B0-----:R-:W-:-:S05]  /*1e360*/  IMAD R230, R3, UR42, RZ ;  /* 0x0000002a03e67c24 */ /* 0x001fca000f8e02ff */
[----:B------:R-:W-:-:S04]  /*1e370*/  IADD3 R229, P2, PT, R230, R0, RZ ;  /* 0x00000000e6e57210 */ /* 0x000fc80007f5e0ff */
[----:B------:R-:W-:Y:S02]  /*1e380*/  LEA.HI.X.SX32 R230, R230, RZ, 0x1, P2 ;  /* 0x000000ffe6e67211 */ /* 0x000fe400010f0eff */
[C---:B---3--:R-:W-:Y:S01]  /*1e390*/  LEA R228, P2, R229.reuse, UR34, 0x2 ;  /* 0x00000022e5e47c11 */ /* 0x048fe2000f8410ff */
        /* <DEDUP_REMOVED lines=15> */
.L_x_1544:
[----:B------:R-:W-:Y:S05]  /*1e490*/  BSYNC.RECONVERGENT B2 ;  /* 0x0000000000027941 */ /* 0x000fea0003800200 */
.L_x_1543:
[----:B------:R-:W-:Y:S01]  /*1e4a0*/  BSSY.RECONVERGENT B2, `(.L_x_1545) ;  /* 0x0000024000027945 */ /* 0x000fe20003800200 */
[----:B0-----:R-:W-:-:S03]  /*1e4b0*/  IMAD R251, R3, 0x4, R252 ;  /* 0x0000000403fb7824 */ /* 0x001fc600078e02fc */
[----:B------:R-:W-:Y:S05]  /*1e4c0*/  @P0 BRA `(.L_x_1546) ;  /* 0x0000000000840947 */ /* 0x000fea0003800000 */
[----:B------:R-:W-:Y:S01]  /*1e4d0*/  IMAD R224, R3, 0x4, R252 ;  /* 0x0000000403e07824 */ /* 0x000fe200078e02fc */
[----:B------:R-:W-:Y:S01]  /*1e4e0*/  UMOV UR42, URZ ;  /* 0x000000ff002a7c82 */ /* 0x000fe20008000000 */
[----:B------:R-:W-:Y:S01]  /*1e4f0*/  UMOV UR35, URZ ;  /* 0x000000ff00237c82 */ /* 0x000fe20008000000 */
[----:B------:R-:W-:Y:S01]  /*1e500*/  UMOV UR34, URZ ;  /* 0x000000ff00227c82 */ /* 0x000fe20008000000 */
[----:B------:R-:W-:Y:S01]  /*1e510*/  IMAD.U32 R227, RZ, RZ, UR42 ;  /* 0x0000002affe37e24 */ /* 0x000fe2000f8e00ff */
[----:B------:R-:W-:Y:S01]  /*1e520*/  IADD3 R250, PT, PT, R224, R3, RZ ;  /* 0x00000003e0fa7210 */ /* 0x000fe20007ffe0ff */
[----:B------:R-:W-:Y:S02]  /*1e530*/  IMAD.U32 R226, RZ, RZ, UR35 ;  /* 0x00000023ffe27e24 */ /* 0x000fe4000f8e00ff */
[----:B------:R-:W-:Y:S02]  /*1e540*/  IMAD.U32 R225, RZ, RZ, UR34 ;  /* 0x00000022ffe17e24 */ /* 0x000fe4000f8e00ff */
[----:B------:R-:W-:-:S05]  /*1e550*/  IMAD.SHL.U32 R224, R250, 0x4, RZ ;  /* 0x00000004fae07824 */ /* 0x000fca00078e00ff */
        /* <DEDUP_REMOVED lines=24> */
.L_x_1546:
[----:B------:R-:W-:Y:S05]  /*1e6e0*/  BSYNC.RECONVERGENT B2 ;  /* 0x0000000000027941 */ /* 0x000fea0003800200 */
.L_x_1545:
[----:B------:R-:W-:Y:S01]  /*1e6f0*/  BSSY.RECONVERGENT B2, `(.L_x_1547) ;  /* 0x0000022000027945 */ /* 0x000fe20003800200 */
[----:B------:R-:W-:-:S03]  /*1e700*/  IMAD R250, R3, 0x2, R251 ;  /* 0x0000000203fa7824 */ /* 0x000fc600078e02fb */
[----:B------:R-:W-:Y:S05]  /*1e710*/  @P0 BRA `(.L_x_1548) ;  /* 0x00000000007c0947 */ /* 0x000fea0003800000 */
[----:B------:R-:W-:Y:S01]  /*1e720*/  IMAD.SHL.U32 R220, R250, 0x4, RZ ;  /* 0x00000004fadc7824 */ /* 0x000fe200078e00ff */
        /* <DEDUP_REMOVED lines=30> */
.L_x_1548:
[----:B------:R-:W-:Y:S05]  /*1e910*/  BSYNC.RECONVERGENT B2 ;  /* 0x0000000000027941 */ /* 0x000fea0003800200 */
.L_x_1547:
[----:B------:R-:W-:Y:S01]  /*1e920*/  BSSY.RECONVERGENT B2, `(.L_x_1549) ;  /* 0x0000021000027945 */ /* 0x000fe20003800200 */
[----:B------:R-:W-:-:S03]  /*1e930*/  IMAD R250, R3, 0x2, R250 ;  /* 0x0000000203fa7824 */ /* 0x000fc600078e02fa */
[----:B------:R-:W-:Y:S05]  /*1e940*/  @P0 BRA `(.L_x_1550) ;  /* 0x0000000000780947 */ /* 0x000fea0003800000 */
[----:B------:R-:W-:Y:S01]  /*1e950*/  IMAD R251, R3, 0x20, R249 ;  /* 0x0000002003fb7824 */ /* 0x000fe200078e02f9 */
        /* <DEDUP_REMOVED lines=29> */
.L_x_1550:
[----:B------:R-:W-:Y:S05]  /*1eb30*/  BSYNC.RECONVERGENT B2 ;  /* 0x0000000000027941 */ /* 0x000fea0003800200 */
.L_x_1549:
[----:B------:R-:W-:Y:S04]  /*1eb40*/  BSSY.RECONVERGENT B2, `(.L_x_1551) ;  /* 0x0000021000027945 */ /* 0x000fe80003800200 */
        /* <DEDUP_REMOVED lines=32> */
.L_x_1552:
[----:B------:R-:W-:Y:S05]  /*1ed50*/  BSYNC.RECONVERGENT B2 ;  /* 0x0000000000027941 */ /* 0x000fea0003800200 */
.L_x_1551:
[----:B------:R-:W-:Y:S01]  /*1ed60*/  BSSY.RECONVERGENT B2, `(.L_x_1553) ;  /* 0x0000022000027945 */ /* 0x000fe20003800200 */
[----:B------:R-:W-:-:S03]  /*1ed70*/  IMAD.IADD R250, R250, 0x1, R3 ;  /* 0x00000001fafa7824 */ /* 0x000fc600078e0203 */
        /* <DEDUP_REMOVED lines=32> */
.L_x_1554:
[----:B------:R-:W-:Y:S05]  /*1ef80*/  BSYNC.RECONVERGENT B2 ;  /* 0x0000000000027941 */ /* 0x000fea0003800200 */
.L_x_1553:
        /* <DEDUP_REMOVED lines=34> */
.L_x_1556:
[----:B------:R-:W-:Y:S05]  /*1f1b0*/  BSYNC.RECONVERGENT B2 ;  /* 0x0000000000027941 */ /* 0x000fea0003800200 */
.L_x_1555:
[----:B------:R-:W-:Y:S01]  /*1f1c0*/  BSSY.RECONVERGENT B2, `(.L_x_1557) ;  /* 0x0000022000027945 */ /* 0x000fe20003800200 */
[----:B------:R-:W-:-:S03]  /*1f1d0*/  IMAD.IADD R250, R250, 0x1, R3 ;  /* 0x00000001fafa7824 */ /* 0x000fc600078e0203 */
[----:B------:R-:W-:Y:S05]  /*1f1e0*/  @P0 BRA `(.L_x_1558) ;  /* 0x00000000007c0947 */ /* 0x000fea0003800000 */
[----:B------:R-:W-:Y:S01]  /*1f1f0*/  IMAD.SHL.U32 R200, R250, 0x4, RZ ;  /* 0x00000004fac87824 */ /* 0x000fe200078e00ff */
        /* <DEDUP_REMOVED lines=30> */
.L_x_1558:
[----:B------:R-:W-:Y:S05]  /*1f3e0*/  BSYNC.RECONVERGENT B2 ;  /* 0x0000000000027941 */ /* 0x000fea0003800200 */
.L_x_1557:
[----:B------:R-:W-:Y:S01]  /*1f3f0*/  BSSY.RECONVERGENT B2, `(.L_x_1559) ;  /* 0x0000022000027945 */ /* 0x000fe20003800200 */
[----:B------:R-:W-:-:S03]  /*1f400*/  IMAD.IADD R250, R250, 0x1, R3 ;  /* 0x00000001fafa7824 */ /* 0x000fc600078e0203 */
[----:B------:R-:W-:Y:S05]  /*1f410*/  @P0 BRA `(.L_x_1560) ;  /* 0x00000000007c0947 */ /* 0x000fea0003800000 */
[----:B------:R-:W-:Y:S01]  /*1f420*/  SHF.L.U32 R196, R250, 0x2, RZ ;  /* 0x00000002fac47819 */ /* 0x000fe200000006ff */
[----:B------:R-:W-:Y:S01]  /*1f430*/  UMOV UR42, URZ ;  /* 0x000000ff002a7c82 */ /* 0x000fe20008000000 */
[----:B------:R-:W-:Y:S01]  /*1f440*/  UMOV UR35, URZ ;  /* 0x000000ff00237c82 */ /* 0x000fe20008000000 */
[----:B------:R-:W-:Y:S01]  /*1f450*/  UMOV UR34, URZ ;  /* 0x000000ff00227c82 */ /* 0x000fe20008000000 */
[----:B------:R-:W-:Y:S01]  /*1f460*/  ISETP.GE.AND P2, PT, R196, R248, PT ;  /* 0x000000f8c400720c */ /* 0x000fe20003f46270 */
[----:B------:R-:W-:Y:S02]  /*1f470*/  IMAD.U32 R199, RZ, RZ, UR42 ;  /* 0x0000002affc77e24 */ /* 0x000fe4000f8e00ff */
[----:B------:R-:W-:Y:S02]  /*1f480*/  IMAD.U32 R198, RZ, RZ, UR35 ;  /* 0x00000023ffc67e24 */ /* 0x000fe4000f8e00ff */
[----:B------:R-:W-:Y:S02]  /*1f490*/  IMAD.U32 R197, RZ, RZ, UR34 ;  /* 0x00000022ffc57e24 */ /* 0x000fe4000f8e00ff */
[----:B------:R-:W-:-:S06]  /*1f4a0*/  IMAD.U32 R196, RZ, RZ, UR42 ;  /* 0x0000002affc47e24 */ /* 0x000fcc000f8e00ff */
        /* <DEDUP_REMOVED lines=22> */
.L_x_1560:
[----:B------:R-:W-:Y:S05]  /*1f610*/  BSYNC.RECONVERGENT B2 ;  /* 0x0000000000027941 */ /* 0x000fea0003800200 */
.L_x_1559:
[----:B------:R-:W-:Y:S01]  /*1f620*/  BSSY.RECONVERGENT B2, `(.L_x_1561) ;  /* 0x0000022000027945 */ /* 0x000fe20003800200 */
[----:B------:R-:W-:-:S03]  /*1f630*/  IADD3 R250, PT, PT, R250, R3, RZ ;  /* 0x00000003fafa7210 */ /* 0x000fc60007ffe0ff */
[----:B------:R-:W-:Y:S05]  /*1f640*/  @P0 BRA `(.L_x_1562) ;  /* 0x00000000007c0947 */ /* 0x000fea0003800000 */
[----:B------:R-:W-:Y:S01]  /*1f650*/  IMAD.SHL.U32 R192, R250, 0x4, RZ ;  /* 0x00000004fac07824 */ /* 0x000fe200078e00ff */
[----:B------:R-:W-:Y:S01]  /*1f660*/  UMOV UR42, URZ ;  /* 0x000000ff002a7c82 */ /* 0x000fe20008000000 */
[----:B------:R-:W-:Y:S01]  /*1f670*/  UMOV UR35, URZ ;  /* 0x000000ff00237c82 */ /* 0x000fe20008000000 */
[----:B------:R-:W-:Y:S01]  /*1f680*/  UMOV UR34, URZ ;  /* 0x000000ff00227c82 */ /* 0x000fe20008000000 */
[----:B------:R-:W-:Y:S01]  /*1f690*/  IMAD.U32 R195, RZ, RZ, UR42 ;  /* 0x0000002affc37e24 */ /* 0x000fe2000f8e00ff */
[----:B------:R-:W-:Y:S01]  /*1f6a0*/  ISETP.GE.AND P2, PT, R192, R248, PT ;  /* 0x000000f8c000720c */ /* 0x000fe20003f46270 */
[----:B------:R-:W-:Y:S02]  /*1f6b0*/  IMAD.U32 R194, RZ, RZ, UR35 ;  /* 0x00000023ffc27e24 */ /* 0x000fe4000f8e00ff */
[----:B------:R-:W-:Y:S02]  /*1f6c0*/  IMAD.U32 R193, RZ, RZ, UR34 ;  /* 0x00000022ffc17e24 */ /* 0x000fe4000f8e00ff */
[----:B------:R-:W-:-:S08]  /*1f6d0*/  IMAD.U32 R192, RZ, RZ, UR42 ;  /* 0x0000002affc07e24 */ /* 0x000fd0000f8e00ff */
        /* <DEDUP_REMOVED lines=22> */
.L_x_1562:
[----:B------:R-:W-:Y:S05]  /*1f840*/  BSYNC.RECONVERGENT B2 ;  /* 0x0000000000027941 */ /* 0x000fea0003800200 */
.L_x_1561:
        /* <DEDUP_REMOVED lines=34> */
.L_x_1564:
[----:B------:R-:W-:Y:S05]  /*1fa70*/  BSYNC.RECONVERGENT B2 ;  /* 0x0000000000027941 */ /* 0x000fea0003800200 */
.L_x_1563:
[----:B------:R-:W-:Y:S04]  /*1fa80*/  BSSY.RECONVERGENT B2, `(.L_x_1565) ;  /* 0x0000020000027945 */ /* 0x000fe80003800200 */
        /* <DEDUP_REMOVED lines=31> */
.L_x_1566:
[----:B------:R-:W-:Y:S05]  /*1fc80*/  BSYNC.RECONVERGENT B2 ;  /* 0x0000000000027941 */ /* 0x000fea0003800200 */
.L_x_1565:
[----:B------:R-:W-:Y:S01]  /*1fc90*/  BSSY.RECONVERGENT B2, `(.L_x_1567) ;  /* 0x0000023000027945 */ /* 0x000fe20003800200 */
[C---:B------:R-:W-:Y:S02]  /*1fca0*/  IMAD R251, R3.reuse, 0x80, R249 ;  /* 0x0000008003fb7824 */ /* 0x040fe400078e02f9 */
[----:B------:R-:W-:Y:S01]  /*1fcb0*/  IMAD R249, R3, 0x2, R250 ;  /* 0x0000000203f97824 */ /* 0x000fe200078e02fa */
[----:B------:R-:W-:Y:S06]  /*1fcc0*/  @P0 BRA `(.L_x_1568) ;  /* 0x00000000007c0947 */ /* 0x000fec0003800000 */
        /* <DEDUP_REMOVED lines=31> */
.L_x_1568:
[----:B------:R-:W-:Y:S05]  /*1fec0*/  BSYNC.RECONVERGENT B2 ;  /* 0x0000000000027941 */ /* 0x000fea0003800200 */
.L_x_1567:
        /* <DEDUP_REMOVED lines=34> */
.L_x_1570:
[----:B------:R-:W-:Y:S05]  /*200f0*/  BSYNC.RECONVERGENT B2 ;  /* 0x0000000000027941 */ /* 0x000fea0003800200 */
.L_x_1569:
        /* <DEDUP_REMOVED lines=34> */
.L_x_1572:
[----:B------:R-:W-:Y:S05]  /*20320*/  BSYNC.RECONVERGENT B2 ;  /* 0x0000000000027941 */ /* 0x000fea0003800200 */
.L_x_1571:
        /* <DEDUP_REMOVED lines=34> */
.L_x_1574:
[----:B------:R-:W-:Y:S05]  /*20550*/  BSYNC.RECONVERGENT B2 ;  /* 0x0000000000027941 */ /* 0x000fea0003800200 */
.L_x_1573:
        /* <DEDUP_REMOVED lines=34> */
.L_x_1576:
[----:B------:R-:W-:Y:S05]  /*20780*/  BSYNC.RECONVERGENT B2 ;  /* 0x0000000000027941 */ /* 0x000fea0003800200 */
.L_x_1575:
        /* <DEDUP_REMOVED lines=34> */
.L_x_1578:
[----:B------:R-:W-:Y:S05]  /*209b0*/  BSYNC.RECONVERGENT B2 ;  /* 0x0000000000027941 */ /* 0x000fea0003800200 */
.L_x_1577:
        /* <DEDUP_REMOVED lines=34> */
.L_x_1580:
[----:B------:R-:W-:Y:S05]  /*20be0*/  BSYNC.RECONVERGENT B2 ;  /* 0x0000000000027941 */ /* 0x000fea0003800200 */
.L_x_1579:
        /* <DEDUP_REMOVED lines=34> */
.L_x_1582:
[----:B------:R-:W-:Y:S05]  /*20e10*/  BSYNC.RECONVERGENT B2 ;  /* 0x0000000000027941 */ /* 0x000fea0003800200 */
.L_x_1581:
        /* <DEDUP_REMOVED lines=34> */
.L_x_1584:
[----:B------:R-:W-:Y:S05]  /*21040*/  BSYNC.RECONVERGENT B2 ;  /* 0x0000000000027941 */ /* 0x000fea0003800200 */
.L_x_1583:
        /* <DEDUP_REMOVED lines=34> */
.L_x_1586:
[----:B------:R-:W-:Y:S05]  /*21270*/  BSYNC.RECONVERGENT B2 ;  /* 0x0000000000027941 */ /* 0x000fea0003800200 */
.L_x_1585:
        /* <DEDUP_REMOVED lines=34> */
.L_x_1588:
[----:B------:R-:W-:Y:S05]  /*214a0*/  BSYNC.RECONVERGENT B2 ;  /* 0x0000000000027941 */ /* 0x000fea0003800200 */
.L_x_1587:
        /* <DEDUP_REMOVED lines=34> */
.L_x_1590:
[----:B------:R-:W-:Y:S05]  /*216d0*/  BSYNC.RECONVERGENT B2 ;  /* 0x0000000000027941 */ /* 0x000fea0003800200 */
.L_x_1589:
        /* <DEDUP_REMOVED lines=34> */
.L_x_1592:
[----:B------:R-:W-:Y:S05]  /*21900*/  BSYNC.RECONVERGENT B2 ;  /* 0x0000000000027941 */ /* 0x000fea0003800200 */
.L_x_1591:
        /* <DEDUP_REMOVED lines=34> */
.L_x_1594:
[----:B------:R-:W-:Y:S05]  /*21b30*/  BSYNC.RECONVERGENT B2 ;  /* 0x0000000000027941 */ /* 0x000fea0003800200 */
.L_x_1593:
        /* <DEDUP_REMOVED lines=34> */
.L_x_1596:
[----:B------:R-:W-:Y:S05]  /*21d60*/  BSYNC.RECONVERGENT B2 ;  /* 0x0000000000027941 */ /* 0x000fea0003800200 */
.L_x_1595:
[----:B------:R-:W-:Y:S04]  /*21d70*/  BSSY.RECONVERGENT B2, `(.L_x_1597) ;  /* 0x000001f000027945 */ /* 0x000fe80003800200 */
[----:B------:R-:W-:Y:S05]  /*21d80*/  @P0 BRA `(.L_x_1598) ;  /* 0x0000000000740947 */ /* 0x000fea0003800000 */
[----:B------:R-:W-:Y:S01]  /*21d90*/  ISETP.GE.AND P2, PT, R251, R248, PT ;  /* 0x000000f8fb00720c */ /* 0x000fe20003f46270 */
[----:B------:R-:W-:Y:S01]  /*21da0*/  UMOV UR42, URZ ;  /* 0x000000ff002a7c82 */ /* 0x000fe20008000000 */
[----:B------:R-:W-:Y:S01]  /*21db0*/  UMOV UR35, URZ ;  /* 0x000000ff00237c82 */ /* 0x000fe20008000000 */
[----:B------:R-:W-:Y:S01]  /*21dc0*/  UMOV UR34, URZ ;  /* 0x000000ff00227c82 */ /* 0x000fe20008000000 */
[----:B------:R-:W-:Y:S01]  /*21dd0*/  IMAD.U32 R123, RZ, RZ, UR42 ;  /* 0x0000002aff7b7e24 */ /* 0x000fe2000f8e00ff */
[----:B------:R-:W-:Y:S01]  /*21de0*/  MOV R122, UR35 ;  /* 0x00000023007a7c02 */ /* 0x000fe20008000f00 */
[----:B------:R-:W-:Y:S02]  /*21df0*/  IMAD.U32 R121, RZ, RZ, UR34 ;  /* 0x00000022ff797e24 */ /* 0x000fe4000f8e00ff */
[----:B------:R-:W-:-:S05]  /*21e00*/  IMAD.U32 R120, RZ, RZ, UR42 ;  /* 0x0000002aff787e24 */ /* 0x000fca000f8e00ff */
        /* <DEDUP_REMOVED lines=21> */
.L_x_1598:
[----:B------:R-:W-:Y:S05]  /*21f60*/  BSYNC.RECONVERGENT B2 ;  /* 0x0000000000027941 */ /* 0x000fea0003800200 */
.L_x_1597:
        /* <DEDUP_REMOVED lines=34> */
.L_x_1600:
[----:B------:R-:W-:Y:S05]  /*22190*/  BSYNC.RECONVERGENT B2 ;  /* 0x0000000000027941 */ /* 0x000fea0003800200 */
.L_x_1599:
        /* <DEDUP_REMOVED lines=34> */
.L_x_1602:
[----:B------:R-:W-:Y:S05]  /*223c0*/  BSYNC.RECONVERGENT B2 ;  /* 0x0000000000027941 */ /* 0x000fea0003800200 */
.L_x_1601:
        /* <DEDUP_REMOVED lines=34> */
.L_x_1604:
[----:B------:R-:W-:Y:S05]  /*225f0*/  BSYNC.RECONVERGENT B2 ;  /* 0x0000000000027941 */ /* 0x000fea0003800200 */
.L_x_1603:
        /* <DEDUP_REMOVED lines=34> */
.L_x_1606:
[----:B------:R-:W-:Y:S05]  /*22820*/  BSYNC.RECONVERGENT B2 ;  /* 0x0000000000027941 */ /* 0x000fea0003800200 */
.L_x_1605:
        /* <DEDUP_REMOVED lines=34> */
.L_x_1608:
[----:B------:R-:W-:Y:S05]  /*22a50*/  BSYNC.RECONVERGENT B2 ;  /* 0x0000000000027941 */ /* 0x000fea0003800200 */
.L_x_1607:
        /* <DEDUP_REMOVED lines=34> */
.L_x_1610:
[----:B------:R-:W-:Y:S05]  /*22c80*/  BSYNC.RECONVERGENT B2 ;  /* 0x0000000000027941 */ /* 0x000fea0003800200 */
.L_x_1609:
        /* <DEDUP_REMOVED lines=34> */
.L_x_1612:
[----:B------:R-:W-:Y:S05]  /*22eb0*/  BSYNC.RECONVERGENT B2 ;  /* 0x0000000000027941 */ /* 0x000fea0003800200 */
.L_x_1611:
        /* <DEDUP_REMOVED lines=34> */
.L_x_1614:
[----:B------:R-:W-:Y:S05]  /*230e0*/  BSYNC.RECONVERGENT B2 ;  /* 0x0000000000027941 */ /* 0x000fea0003800200 */
.L_x_1613:
        /* <DEDUP_REMOVED lines=34> */
.L_x_1616:
[----:B------:R-:W-:Y:S05]  /*23310*/  BSYNC.RECONVERGENT B2 ;  /* 0x0000000000027941 */ /* 0x000fea0003800200 */
.L_x_1615:
        /* <DEDUP_REMOVED lines=34> */
.L_x_1618:
[----:B------:R-:W-:Y:S05]  /*23540*/  BSYNC.RECONVERGENT B2 ;  /* 0x0000000000027941 */ /* 0x000fea0003800200 */
.L_x_1617:
        /* <DEDUP_REMOVED lines=34> */
.L_x_1620:
[----:B------:R-:W-:Y:S05]  /*23770*/  BSYNC.RECONVERGENT B2 ;  /* 0x0000000000027941 */ /* 0x000fea0003800200 */
.L_x_1619:
        /* <DEDUP_REMOVED lines=34> */
.L_x_1622:
[----:B------:R-:W-:Y:S05]  /*239a0*/  BSYNC.RECONVERGENT B2 ;  /* 0x0000000000027941 */ /* 0x000fea0003800200 */
.L_x_1621:
        /* <DEDUP_REMOVED lines=34> */
.L_x_1624:
[----:B------:R-:W-:Y:S05]  /*23bd0*/  BSYNC.RECONVERGENT B2 ;  /* 0x0000000000027941 */ /* 0x000fea0003800200 */
.L_x_1623:
        /* <DEDUP_REMOVED lines=34> */
.L_x_1626:
[----:B------:R-:W-:Y:S05]  /*23e00*/  BSYNC.RECONVERGENT B2 ;  /* 0x0000000000027941 */ /* 0x000fea0003800200 */
.L_x_1625:
        /* <DEDUP_REMOVED lines=34> */
.L_x_1628:
[----:B------:R-:W-:Y:S05]  /*24030*/  BSYNC.RECONVERGENT B2 ;  /* 0x0000000000027941 */ /* 0x000fea0003800200 */
.L_x_1627:
        /* <DEDUP_REMOVED lines=34> */
.L_x_1630:
[----:B------:R-:W-:Y:S05]  /*24260*/  BSYNC.RECONVERGENT B2 ;  /* 0x0000000000027941 */ /* 0x000fea0003800200 */
.L_x_1629:
        /* <DEDUP_REMOVED lines=34> */
.L_x_1632:
[----:B------:R-:W-:Y:S05]  /*24490*/  BSYNC.RECONVERGENT B2 ;  /* 0x0000000000027941 */ /* 0x000fea0003800200 */
.L_x_1631:
        /* <DEDUP_REMOVED lines=34> */
.L_x_1634:
[----:B------:R-:W-:Y:S05]  /*246c0*/  BSYNC.RECONVERGENT B2 ;  /* 0x0000000000027941 */ /* 0x000fea0003800200 */
.L_x_1633:
        /* <DEDUP_REMOVED lines=34> */
.L_x_1636:
[----:B------:R-:W-:Y:S05]  /*248f0*/  BSYNC.RECONVERGENT B2 ;  /* 0x0000000000027941 */ /* 0x000fea0003800200 */
.L_x_1635:
        /* <DEDUP_REMOVED lines=34> */
.L_x_1638:
[----:B------:R-:W-:Y:S05]  /*24b20*/  BSYNC.RECONVERGENT B2 ;  /* 0x0000000000027941 */ /* 0x000fea0003800200 */
.L_x_1637:
        /* <DEDUP_REMOVED lines=34> */
.L_x_1640:
[----:B------:R-:W-:Y:S05]  /*24d50*/  BSYNC.RECONVERGENT B2 ;  /* 0x0000000000027941 */ /* 0x000fea0003800200 */
.L_x_1639:
        /* <DEDUP_REMOVED lines=34> */
.L_x_1642:
[----:B------:R-:W-:Y:S05]  /*24f80*/  BSYNC.RECONVERGENT B2 ;  /* 0x0000000000027941 */ /* 0x000fea0003800200 */
.L_x_1641:
        /* <DEDUP_REMOVED lines=34> */
.L_x_1644:
[----:B------:R-:W-:Y:S05]  /*251b0*/  BSYNC.RECONVERGENT B2 ;  /* 0x0000000000027941 */ /* 0x000fea0003800200 */
.L_x_1643:
        /* <DEDUP_REMOVED lines=34> */
.L_x_1646:
[----:B------:R-:W-:Y:S05]  /*253e0*/  BSYNC.RECONVERGENT B2 ;  /* 0x0000000000027941 */ /* 0x000fea0003800200 */
.L_x_1645:
        /* <DEDUP_REMOVED lines=34> */
.L_x_1648:
[----:B------:R-:W-:Y:S05]  /*25610*/  BSYNC.RECONVERGENT B2 ;  /* 0x0000000000027941 */ /* 0x000fea0003800200 */
.L_x_1647:
        /* <DEDUP_REMOVED lines=34> */
.L_x_1650:
[----:B------:R-:W-:Y:S05]  /*25840*/  BSYNC.RECONVERGENT B2 ;  /* 0x0000000000027941 */ /* 0x000fea0003800200 */
.L_x_1649:
        /* <DEDUP_REMOVED lines=34> */
.L_x_1652:
[----:B------:R-:W-:Y:S05]  /*25a70*/  BSYNC.RECONVERGENT B2 ;  /* 0x0000000000027941 */ /* 0x000fea0003800200 */
.L_x_1651:
        /* <DEDUP_REMOVED lines=34> */
.L_x_1654:
[----:B------:R-:W-:Y:S05]  /*25ca0*/  BSYNC.RECONVERGENT B2 ;  /* 0x0000000000027941 */ /* 0x000fea0003800200 */
.L_x_1653:
[----:B------:R-:W-:Y:S01]  /*25cb0*/  BSSY.RECONVERGENT B2, `(.L_x_1655) ;  /* 0x0000022000027945 */ /* 0x000fe20003800200 */
[----:B------:R-:W-:-:S03]  /*25cc0*/  IMAD.IADD R249, R249, 0x1, R3 ;  /* 0x00000001f9f97824 */ /* 0x000fc600078e0203 */
[----:B------:R-:W-:Y:S05]  /*25cd0*/  @P0 BRA `(.L_x_1656) ;  /* 0x00000000007c0947 */ /* 0x000fea0003800000 */
[----:B-----5:R-:W-:Y:S01]  /*25ce0*/  IMAD.SHL.U32 R4, R249, 0x4, RZ ;  /* 0x00000004f9047824 */ /* 0x020fe200078e00ff */
        /* <DEDUP_REMOVED lines=30> */
.L_x_1656:
[----:B------:R-:W-:Y:S05]  /*25ed0*/  BSYNC.RECONVERGENT B2 ;  /* 0x0000000000027941 */ /* 0x000fea0003800200 */
.L_x_1655:
        /* <DEDUP_REMOVED lines=34> */
.L_x_1658:
[----:B------:R-:W-:Y:S05]  /*26100*/  BSYNC.RECONVERGENT B2 ;  /* 0x0000000000027941 */ /* 0x000fea0003800200 */
.L_x_1657:
[----:B------:R-:W-:Y:S05]  /*26110*/  @P0 BRA `(.L_x_1530) ;  /* 0x0000000000900947 */ /* 0x000fea0003800000 */
[----:B------:R-:W-:Y:S01]  /*26120*/  IMAD.IADD R250, R249, 0x1, R3 ;  /* 0x00000001f9fa7824 */ /* 0x000fe200078e0203 */
[----:B------:R-:W-:Y:S01]  /*26130*/  UMOV UR42, URZ ;  /* 0x000000ff002a7c82 */ /* 0x000fe20008000000 */
[----:B------:R-:W-:Y:S01]  /*26140*/  UMOV UR35, URZ ;  /* 0x000000ff00237c82 */ /* 0x000fe20008000000 */
[----:B------:R-:W-:Y:S01]  /*26150*/  UMOV UR34, URZ ;  /* 0x000000ff00227c82 */ /* 0x000fe20008000000 */
[----:B------:R-:W-:Y:S01]  /*26160*/  IMAD.SHL.U32 R250, R250, 0x4, RZ ;  /* 0x00000004fafa7824 */ /* 0x000fe200078e00ff */
[----:B------:R-:W-:Y:S01]  /*26170*/  MOV R251, UR35 ;  /* 0x0000002300fb7c02 */ /* 0x000fe20008000f00 */
[----:B------:R-:W-:-:S03]  /*26180*/  IMAD.U32 R249, RZ, RZ, UR34 ;  /* 0x00000022fff97e24 */ /* 0x000fc6000f8e00ff */
[----:B------:R-:W-:Y:S01]  /*26190*/  ISETP.GE.AND P2, PT, R250, R248, PT ;  /* 0x000000f8fa00720c */ /* 0x000fe20003f46270 */
[----:B------:R-:W-:-:S05]  /*261a0*/  IMAD.U32 R248, RZ, RZ, UR42 ;  /* 0x0000002afff87e24 */ /* 0x000fca000f8e00ff */
[----:B------:R0:W-:Y:S04]  /*261b0*/  STL [R1+0x2c], R248 ;  /* 0x00002cf801007387 */ /* 0x0001e80000100800 */
[----:B------:R0:W-:Y:S04]  /*261c0*/  STL [R1+0x28], R251 ;  /* 0x000028fb01007387 */ /* 0x0001e80000100800 */
[----:B------:R0:W-:Y:S04]  /*261d0*/  STL [R1+0x20], R248 ;  /* 0x000020f801007387 */ /* 0x0001e80000100800 */
[----:B------:R0:W-:Y:S01]  /*261e0*/  STL [R1+0x24], R249 ;  /* 0x000024f901007387 */ /* 0x0001e20000100800 */
        /* <DEDUP_REMOVED lines=10> */
[----:B------:R0:W4:Y:S02]  /*26290*/  LDG.E R0, desc[UR36][R248.64] ;  /* 0x00000024f8007981 */ /* 0x000124000c1e1900 */
[C---:B0-----:R-:W-:Y:S02]  /*262a0*/  IMAD R248, R3.reuse, UR42, RZ ;  /* 0x0000002a03f87c24 */ /* 0x041fe4000f8e02ff */
[----:B------:R-:W-:Y:S02]  /*262b0*/  IMAD R249, R3, UR44, RZ ;  /* 0x0000002c03f97c24 */ /* 0x000fe4000f8e02ff */
[----:B----4-:R-:W-:-:S04]  /*262c0*/  IMAD R0, R248, R0, RZ ;  /* 0x00000000f8007224 */ /* 0x010fc800078e02ff */
[----:B------:R-:W-:-:S05]  /*262d0*/  IMAD R0, R0, 0xa0, R250 ;  /* 0x000000a000007824 */ /* 0x000fca00078e02fa */
[----:B------:R-:W-:Y:S02]  /*262e0*/  SHF.R.S32.HI R248, RZ, 0x1f, R0 ;  /* 0x0000001ffff87819 */ /* 0x000fe40000011400 */
[----:B------:R-:W-:-:S04]  /*262f0*/  IADD3 R0, P2, PT, R249, R0, RZ ;  /* 0x00000000f9007210 */ /* 0x000fc80007f5e0ff */
[----:B------:R-:W-:Y:S02]  /*26300*/  LEA.HI.X.SX32 R249, R249, R248, 0x1, P2 ;  /* 0x000000f8f9f97211 */ /* 0x000fe400010f0eff */
[----:B---3--:R-:W-:-:S04]  /*26310*/  LEA R248, P2, R0, UR34, 0x2 ;  /* 0x0000002200f87c11 */ /* 0x008fc8000f8410ff */
[----:B------:R-:W-:-:S06]  /*26320*/  LEA.HI.X R249, R0, UR35, R249, 0x2, P2 ;  /* 0x0000002300f97c11 */ /* 0x000fcc00090f14f9 */
[----:B------:R-:W3:Y:S04]  /*26330*/  LDG.E.128 R248, desc[UR36][R248.64] ;  /* 0x00000024f8f87981 */ /* 0x000ee8000c1e1d00 */
[----:B---3--:R3:W-:Y:S04]  /*26340*/  STL.64 [R1+0x20], R248 ;  /* 0x000020f801007387 */ /* 0x0087e80000100a00 */
[----:B------:R3:W-:Y:S02]  /*26350*/  STL.64 [R1+0x28], R250 ;  /* 0x000028fa01007387 */ /* 0x0007e40000100a00 */
.L_x_1530:
[----:B------:R-:W-:Y:S05]  /*26360*/  BSYNC.RECONVERGENT B0 ;  /* 0x0000000000007941 */ /* 0x000fea0003800200 */
.L_x_1276:
[----:B------:R-:W-:Y:S04]  /*26370*/  BSSY.RECONVERGENT B0, `(.L_x_1659) ;  /* 0x0000233000007945 */ /* 0x000fe80003800200 */
[----:B------:R-:W-:Y:S05]  /*26380*/  @P0 BRA `(.L_x_1660) ;  /* 0x0000002000c40947 */ /* 0x000fea0003800000 */
[----:B0----5:R-:W4:Y:S01]  /*26390*/  LDL R0, [R1+0x40] ;  /* 0x0000400001007983 */ /* 0x021f220000100800 */
[----:B------:R-:W0:Y:S03]  /*263a0*/  LDCU.64 UR34, c[0x0][0x448] ;  /* 0x00008900ff2277ac */ /* 0x000e260008000a00 */
[----:B------:R-:W4:Y:S01]  /*263b0*/  LDL R252, [R1+0x774] ;  /* 0x0007740001fc7983 */ /* 0x000f220000100800 */
[----:B------:R-:W1:Y:S03]  /*263c0*/  LDCU.64 UR42, c[0x0][0x438] ;  /* 0x00008700ff2a77ac */ /* 0x000e660008000a00 */
[----:B------:R2:W-:Y:S04]  /*263d0*/  STL [R1+0x818], R59 ;  /* 0x0008183b01007387 */ /* 0x0005e80000100800 */
[----:B--2---:R-:W2:Y:S04]  /*263e0*/  LDL R59, [R1+0x54] ;  /* 0x00005400013b7983 */ /* 0x004ea80000100800 */
[----:B------:R3:W-:Y:S04]  /*263f0*/  STL [R1+0x814], R50 ;  /* 0x0008143201007387 */ /* 0x0007e80000100800 */
[----:B---3--:R-:W3:Y:S04]  /*26400*/  LDL R50, [R1+0x770] ;  /* 0x0007700001327983 */ /* 0x008ee80000100800 */
[----:B------:R0:W-:Y:S04]  /*26410*/  STL [R1+0x810], R55 ;  /* 0x0008103701007387 */ /* 0x0001e80000100800 */
[----:B0-----:R-:W3:Y:S04]  /*26420*/  LDL R55, [R1+0x50] ;  /* 0x0000500001377983 */ /* 0x001ee80000100800 */
[----:B------:R0:W-:Y:S04]  /*26430*/  STL [R1+0x80c], R46 ;  /* 0x00080c2e01007387 */ /* 0x0001e80000100800 */
[----:B0-----:R-:W2:Y:S04]  /*26440*/  LDL R46, [R1+0x764] ;  /* 0x00076400012e7983 */ /* 0x001ea80000100800 */
[----:B------:R0:W-:Y:S04]  /*26450*/  STL [R1+0x808], R51 ;  /* 0x0008083301007387 */ /* 0x0001e80000100800 */
[----:B0-----:R-:W2:Y:S04]  /*26460*/  LDL R51, [R1+0x44] ;  /* 0x0000440001337983 */ /* 0x001ea80000100800 */
[----:B------:R0:W-:Y:S04]  /*26470*/  STL [R1+0x804], R42 ;  /* 0x0008042a01007387 */ /* 0x0001e80000100800 */
[----:B0-----:R-:W3:Y:S04]  /*26480*/  LDL R42, [R1+0x760] ;  /* 0x00076000012a7983 */ /* 0x001ee80000100800 */
[----:B------:R-:W-:Y:S04]  /*26490*/  STL [R1+0x800], R47 ;  /* 0x0008002f01007387 */ /* 0x000fe80000100800 */
[----:B------:R0:W-:Y:S04]  /*264a0*/  STL [R1+0x7fc], R38 ;  /* 0x0007fc2601007387 */ /* 0x0001e80000100800 */
[----:B0-----:R-:W3:Y:S01]  /*264b0*/  LDL R38, [R1+0x64] ;  /* 0x0000640001267983 */ /* 0x001ee20000100800 */
[----:B------:R-:W-:Y:S01]  /*264c0*/  ISETP.NE.U32.AND P0, PT, RZ, UR34, PT ;  /* 0x00000022ff007c0c */ /* 0x000fe2000bf05070 */
[----:B------:R-:W0:Y:S03]  /*264d0*/  LDCU UR34, c[0x0][0x408] ;  /* 0x00008100ff2277ac */ /* 0x000e260008000800 */
[----:B------:R-:W-:-:S02]  /*264e0*/  ISETP.NE.AND.EX P0, PT, RZ, UR35, PT, P0 ;  /* 0x00000023ff007c0c */ /* 0x000fc4000bf05300 */
[----:B-1----:R-:W-:-:S04]  /*264f0*/  ISETP.NE.U32.AND P2, PT, RZ, UR42, PT ;  /* 0x0000002aff007c0c */ /* 0x002fc8000bf45070 */
[----:B------:R-:W-:-:S07]  /*26500*/  ISETP.NE.AND.EX P2, PT, RZ, UR43, PT, P2 ;  /* 0x0000002bff007c0c */ /* 0x000fce000bf45320 */
[----:B------:R-:W1:Y:S08]  /*26510*/  @P0 LDC.64 R248, c[0x0][0x448] ;  /* 0x00011200fff80b82 */ /* 0x000e700000000a00 */
[----:B------:R-:W0:Y:S01]  /*26520*/  @P2 LDC.64 R250, c[0x0][0x438] ;  /* 0x00010e00fffa2b82 */ /* 0x000e220000000a00 */
[----:B------:R-:W-:Y:S04]  /*26530*/  STL [R1+0x7f8], R43 ;  /* 0x0007f82b01007387 */ /* 0x000fe80000100800 */
        /* <DEDUP_REMOVED lines=18> */
[----:B------:R1:W-:Y:S04]  /*26660*/  STL [R1+0x7ac], R247 ;  /* 0x0007acf701007387 */ /* 0x0003e80000100800 */
[----:B------:R-:W-:Y:S04]  /*26670*/  STL [R1+0x7a8], R3 ;  /* 0x0007a80301007387 */ /* 0x000fe80000100800 */
[----:B------:R0:W-:Y:S04]  /*26680*/  STL [R1+0x7a4], R2 ;  /* 0x0007a40201007387 */ /* 0x0001e80000100800 */
[----:B-1----:R-:W3:Y:S04]  /*26690*/  LDL R247, [R1+0x740] ;  /* 0x0007400001f77983 */ /* 0x002ee80000100800 */
[----:B------:R-:W3:Y:S04]  /*266a0*/  LDL R246, [R1+0x744] ;  /* 0x0007440001f67983 */ /* 0x000ee80000100800 */
        /* <DEDUP_REMOVED lines=18> */
[----:B----4-:R-:W-:-:S03]  /*267d0*/  IMAD.MOV.U32 R47, RZ, RZ, R0 ;  /* 0x000000ffff2f7224 */ /* 0x010fc600078e0000 */
[----:B0-----:R-:W4:Y:S01]  /*267e0*/  LDL R2, [R1+0x664] ;  /* 0x0006640001027983 */ /* 0x001f220000100800 */
[----:B------:R-:W0:Y:S03]  /*267f0*/  @P0 S2R R0, SR_CTAID.X ;  /* 0x0000000000000919 */ /* 0x000e260000002500 */
[----:B------:R-:W4:Y:S01]  /*26800*/  LDL R3, [R1+0x660] ;  /* 0x0006600001037983 */ /* 0x000f220000100800 */
[----:B0-----:R-:W-:-:S06]  /*26810*/  @P0 IMAD.WIDE.U32 R248, R0, 0x4, R248 ;  /* 0x0000000400f80825 */ /* 0x001fcc00078e00f8 */
[----:B------:R3:W4:Y:S01]  /*26820*/  @P0 LDG.E R249, desc[UR36][R248.64] ;  /* 0x00000024f8f90981 */ /* 0x000722000c1e1900 */
[----:B--2---:R-:W-:-:S03]  /*26830*/  FMUL.FTZ R0, R46, R51 ;  /* 0x000000332e007220 */ /* 0x004fc60000410000 */
[----:B------:R-:W2:Y:S01]  /*26840*/  LDL R46, [R1+0x714] ;  /* 0x00071400012e7983 */ /* 0x000ea20000100800 */
[----:B------:R-:W-:-:S03]  /*26850*/  FFMA.FTZ R0, R252, R59, R0 ;  /* 0x0000003bfc007223 */ /* 0x000fc60000010000 */
[----:B------:R-:W4:Y:S04]  /*26860*/  LDL R252, [R1+0x750] ;  /* 0x0007500001fc7983 */ /* 0x000f280000100800 */
[----:B------:R-:W2:Y:S01]  /*26870*/  LDL R59, [R1+0x730] ;  /* 0x00073000013b7983 */ /* 0x000ea20000100800 */
[----:B---3--:R-:W-:-:S03]  /*26880*/  FMUL.FTZ R248, R42, R47 ;  /* 0x0000002f2af87220 */ /* 0x008fc60000410000 */
[----:B------:R-:W3:Y:S01]  /*26890*/  LDL R51, [R1+0x720] ;  /* 0x0007200001337983 */ /* 0x000ee20000100800 */
[----:B------:R-:W-:-:S03]  /*268a0*/  FFMA.FTZ R248, R50, R55, R248 ;  /* 0x0000003732f87223 */ /* 0x000fc600000100f8 */
[----:B------:R-:W3:Y:S04]  /*268b0*/  LDL R47, [R1+0x710] ;  /* 0x00071000012f7983 */ /* 0x000ee80000100800 */
[----:B------:R-:W3:Y:S04]  /*268c0*/  LDL R55, [R1+0x734] ;  /* 0x0007340001377983 */ /* 0x000ee80000100800 */
[----:B------:R-:W3:Y:S04]  /*268d0*/  LDL R50, [R1+0x724] ;  /* 0x0007240001327983 */ /* 0x000ee80000100800 */
[----:B------:R-:W3:Y:S01]  /*268e0*/  LDL R42, [R1+0x704] ;  /* 0x00070400012a7983 */ /* 0x000ee20000100800 */
[----:B------:R-:W-:-:S03]  /*268f0*/  @P2 IMAD.WIDE R250, R38, 0x4, R250 ;  /* 0x0000000426fa2825 */ /* 0x000fc600078e02fa */
[----:B------:R-:W3:Y:S04]  /*26900*/  LDL R38, [R1+0x6f4] ;  /* 0x0006f40001267983 */ /* 0x000ee80000100800 */
[----:B------:R0:W3:Y:S04]  /*26910*/  @P2 LDG.E R250, desc[UR36][R250.64] ;  /* 0x00000024fafa2981 */ /* 0x0000e8000c1e1900 */
[----:B------:R-:W3:Y:S01]  /*26920*/  LDL R251, [R1+0x754] ;  /* 0x0007540001fb7983 */ /* 0x000ee20000100800 */
[----:B----4-:R-:W-:-:S03]  /*26930*/  FFMA.FTZ R248, R252, R240, R248 ;  /* 0x000000f0fcf87223 */ /* 0x010fc600000100f8 */
[----:B------:R-:W4:Y:S01]  /*26940*/  LDL R252, [R1+0x654] ;  /* 0x0006540001fc7983 */ /* 0x000f220000100800 */
[----:B------:R-:W-:-:S03]  /*26950*/  FFMA.FTZ R248, R247, R236, R248 ;  /* 0x000000ecf7f87223 */ /* 0x000fc600000100f8 */
[----:B------:R-:W4:Y:S01]  /*26960*/  LDL R247, [R1+0x644] ;  /* 0x0006440001f77983 */ /* 0x000f220000100800 */
[----:B--2---:R-:W-:-:S03]  /*26970*/  FFMA.FTZ R248, R59, R232, R248 ;  /* 0x000000e83bf87223 */ /* 0x004fc600000100f8 */
[----:B------:R-:W2:Y:S01]  /*26980*/  LDL R59, [R1+0x650] ;  /* 0x00065000013b7983 */ /* 0x000ea20000100800 */
[----:B---3--:R-:W-:-:S03]  /*26990*/  FFMA.FTZ R248, R51, R228, R248 ;  /* 0x000000e433f87223 */ /* 0x008fc600000100f8 */
[----:B------:R-:W3:Y:S01]  /*269a0*/  LDL R51, [R1+0x620] ;  /* 0x0006200001337983 */ /* 0x000ee20000100800 */
[----:B------:R-:W-:-:S03]  /*269b0*/  FFMA.FTZ R0, R251, R241, R0 ;  /* 0x000000f1fb007223 */ /* 0x000fc60000010000 */
        /* <DEDUP_REMOVED lines=11> */
[----:B------:R-:W-:Y:S01]  /*26a70*/  FFMA.FTZ R248, R43, R220, R248 ;  /* 0x000000dc2bf87223 */ /* 0x000fe200000100f8 */
[----:B------:R-:W-:Y:S02]  /*26a80*/  FFMA.FTZ R0, R42, R221, R0 ;  /* 0x000000dd2a007223 */ /* 0x000fe40000010000 */
        /* <DEDUP_REMOVED lines=36> */
[----:B------:R-:W3:Y:S04]  /*26cd0*/  LDL R7, [R1+0x570] ;  /* 0x0005700001077983 */ /* 0x000ee80000100800 */
[----:B------:R-:W3:Y:S01]  /*26ce0*/  LDL R6, [R1+0x574] ;  /* 0x0005740001067983 */ /* 0x000ee20000100800 */
[----:B------:R-:W-:Y:S01]  /*26cf0*/  FFMA.FTZ R0, R2, R181, R0 ;  /* 0x000000b502007223 */ /* 0x000fe20000010000 */
[----:B------:R-:W-:Y:S02]  /*26d00*/  FFMA.FTZ R248, R3, R180, R248 ;  /* 0x000000b403f87223 */ /* 0x000fe400000100f8 */
[----:B------:R-:W3:Y:S04]  /*26d10*/  LDL R3, [R1+0x560] ;  /* 0x0005600001037983 */ /* 0x000ee80000100800 */
[----:B------:R-:W3:Y:S01]  /*26d20*/  LDL R2, [R1+0x564] ;  /* 0x0005640001027983 */ /* 0x000ee20000100800 */
[----:B----4-:R-:W-:-:S04]  /*26d30*/  FFMA.FTZ R0, R252, R177, R0 ;  /* 0x000000b1fc007223 */ /* 0x010fc80000010000 */
[----:B------:R-:W-:Y:S01]  /*26d40*/  FFMA.FTZ R0, R247, R173, R0 ;  /* 0x000000adf7007223 */ /* 0x000fe20000010000 */
[----:B--2---:R-:W-:Y:S02]  /*26d50*/  FFMA.FTZ R248, R59, R176, R248 ;  /* 0x000000b03bf87223 */ /* 0x004fe400000100f8 */
[----:B------:R-:W2:Y:S04]  /*26d60*/  LDL.LU R59, [R1+0x818] ;  /* 0x00081800013b7983 */ /* 0x000ea80000300800 */
[----:B------:R-:W4:Y:S04]  /*26d70*/  LDL R252, [R1+0x530] ;  /* 0x0005300001fc7983 */ /* 0x000f280000100800 */
[----:B------:R-:W2:Y:S01]  /*26d80*/  LDL R247, [R1+0x520] ;  /* 0x0005200001f77983 */ /* 0x000ea20000100800 */
[----:B---3--:R-:W-:-:S03]  /*26d90*/  FFMA.FTZ R248, R251, R172, R248 ;  /* 0x000000acfbf87223 */ /* 0x008fc600000100f8 */
[----:B------:R-:W3:Y:S01]  /*26da0*/  LDL R251, [R1+0x534] ;  /* 0x0005340001fb7983 */ /* 0x000ee20000100800 */
[----:B------:R-:W-:Y:S01]  /*26db0*/  FFMA.FTZ R0, R55, R169, R0 ;  /* 0x000000a937007223 */ /* 0x000fe20000010000 */
[----:B------:R-:W-:Y:S02]  /*26dc0*/  FFMA.FTZ R248, R246, R168, R248 ;  /* 0x000000a8f6f87223 */ /* 0x000fe400000100f8 */
[----:B------:R-:W4:Y:S01]  /*26dd0*/  LDL R55, [R1+0x554] ;  /* 0x0005540001377983 */ /* 0x000f220000100800 */
[----:B------:R-:W-:-:S03]  /*26de0*/  FFMA.FTZ R0, R50, R165, R0 ;  /* 0x000000a532007223 */ /* 0x000fc60000010000 */
[----:B------:R-:W2:Y:S01]  /*26df0*/  LDL R50, [R1+0x550] ;  /* 0x0005500001327983 */ /* 0x000ea20000100800 */
        /* <DEDUP_REMOVED lines=47> */
[----:B------:R-:W-:-:S03]  /*270f0*/  FFMA.FTZ R248, R3, R116, R248 ;  /* 0x0000007403f87223 */ /* 0x000fc600000100f8 */
[----:B------:R-:W3:Y:S01]  /*27100*/  LDL R3, [R1+0x474] ;  /* 0x0004740001037983 */ /* 0x000ee20000100800 */
[----:B------:R-:W-:-:S03]  /*27110*/  FFMA.FTZ R0, R2, R117, R0 ;  /* 0x0000007502007223 */ /* 0x000fc60000010000 */
[----:B------:R-:W3:Y:S01]  /*27120*/  LDL R2, [R1+0x790] ;  /* 0x0007900001027983 */ /* 0x000ee20000100800 */
[----:B----4-:R-:W-:Y:S01]  /*27130*/  FFMA.FTZ R0, R55, R113, R0 ;  /* 0x0000007137007223 */ /* 0x010fe20000010000 */
[----:B--2---:R-:W-:Y:S02]  /*27140*/  FFMA.FTZ R248, R50, R112, R248 ;  /* 0x0000007032f87223 */ /* 0x004fe400000100f8 */
[----:B------:R-:W2:Y:S02]  /*27150*/  LDL.LU R50, [R1+0x814] ;  /* 0x0008140001327983 */ /* 0x000ea40000300800 */
[----:B---3--:R-:W-:Y:S02]  /*27160*/  FFMA.FTZ R248, R46, R108, R248 ;  /* 0x0000006c2ef87223 */ /* 0x008fe400000100f8 */
[----:B------:R-:W3:Y:S01]  /*27170*/  LDL.LU R55, [R1+0x810] ;  /* 0x0008100001377983 */ /* 0x000ee20000300800 */
[----:B------:R-:W-:Y:S01]  /*27180*/  FFMA.FTZ R0, R51, R109, R0 ;  /* 0x0000006d33007223 */ /* 0x000fe20000010000 */
[----:B------:R-:W-:-:S02]  /*27190*/  FFMA.FTZ R248, R252, R104, R248 ;  /* 0x00000068fcf87223 */ /* 0x000fc400000100f8 */
[----:B------:R-:W4:Y:S01]  /*271a0*/  LDL.LU R46, [R1+0x80c] ;  /* 0x00080c00012e7983 */ /* 0x000f220000300800 */
[----:B------:R-:W-:Y:S01]  /*271b0*/  FFMA.FTZ R0, R251, R105, R0 ;  /* 0x00000069fb007223 */ /* 0x000fe20000010000 */
[----:B------:R-:W-:Y:S02]  /*271c0*/  FFMA.FTZ R248, R247, R100, R248 ;  /* 0x00000064f7f87223 */ /* 0x000fe400000100f8 */
[----:B------:R-:W3:Y:S01]  /*271d0*/  LDL.LU R51, [R1+0x808] ;  /* 0x0008080001337983 */ /* 0x000ee20000300800 */
[----:B------:R-:W-:Y:S01]  /*271e0*/  FFMA.FTZ R0, R246, R101, R0 ;  /* 0x00000065f6007223 */ /* 0x000fe20000010000 */
[----:B------:R-:W-:-:S03]  /*271f0*/  FFMA.FTZ R248, R47, R96, R248 ;  /* 0x000000602ff87223 */ /* 0x000fc600000100f8 */
[----:B------:R-:W-:Y:S01]  /*27200*/  FFMA.FTZ R0, R43, R97, R0 ;  /* 0x000000612b007223 */ /* 0x000fe20000010000 */
[----:B------:R-:W-:-:S03]  /*27210*/  FFMA.FTZ R248, R42, R92, R248 ;  /* 0x0000005c2af87223 */ /* 0x000fc600000100f8 */
[----:B------:R-:W-:Y:S02]  /*27220*/  FFMA.FTZ R0, R39, R93, R0 ;  /* 0x0000005d27007223 */ /* 0x000fe40000010000 */
[----:B------:R-:W2:Y:S01]  /*27230*/  LDL R39, [R1+0x20] ;  /* 0x0000200001277983 */ /* 0x000ea20000100800 */
[----:B------:R-:W-:Y:S01]  /*27240*/  FFMA.FTZ R248, R38, R88, R248 ;  /* 0x0000005826f87223 */ /* 0x000fe200000100f8 */
[----:B------:R-:W-:-:S03]  /*27250*/  FFMA.FTZ R0, R35, R89, R0 ;  /* 0x0000005923007223 */ /* 0x000fc60000010000 */
[----:B------:R-:W-:Y:S02]  /*27260*/  FFMA.FTZ R248, R34, R84, R248 ;  /* 0x0000005422f87223 */ /* 0x000fe400000100f8 */
[----:B------:R-:W4:Y:S01]  /*27270*/  LDL R34, [R1+0x24] ;  /* 0x0000240001227983 */ /* 0x000f220000100800 */
[----:B------:R-:W-:-:S03]  /*27280*/  FFMA.FTZ R0, R31, R85, R0 ;  /* 0x000000551f007223 */ /* 0x000fc60000010000 */
[----:B------:R-:W3:Y:S01]  /*27290*/  LDL.LU R43, [R1+0x34] ;  /* 0x00003400012b7983 */ /* 0x000ee20000300800 */
        /* <DEDUP_REMOVED lines=18> */
[----:B------:R-:W-:Y:S02]  /*273c0*/  FFMA.FTZ R0, R11, R65, R0 ;  /* 0x000000410b007223 */ /* 0x000fe40000010000 */
[----:B------:R-:W1:Y:S01]  /*273d0*/  LDC R11, c[0x0][0x430] ;  /* 0x00010c00ff0b7b82 */ /* 0x000e620000000800 */
        /* <DEDUP_REMOVED lines=10> */
[----:B------:R-:W-:Y:S02]  /*27480*/  FFMA.FTZ R0, R53, UR73, R0 ;  /* 0x0000004935007c23 */ /* 0x000fe40008010000 */
[----:B------:R-:W3:Y:S01]  /*27490*/  LDL R2, [R1+0x77c] ;  /* 0x00077c0001027983 */ /* 0x000ee20000100800 */
[----:B------:R-:W-:Y:S01]  /*274a0*/  FFMA.FTZ R248, R48, UR70, R248 ;  /* 0x0000004630f87c23 */ /* 0x000fe200080100f8 */
[----:B------:R-:W-:Y:S02]  /*274b0*/  FFMA.FTZ R0, R49, UR69, R0 ;  /* 0x0000004531007c23 */ /* 0x000fe40008010000 */
[----:B------:R-:W3:Y:S01]  /*274c0*/  LDL R23, [R1+0x6f8] ;  /* 0x0006f80001177983 */ /* 0x000ee20000100800 */
[----:B------:R-:W-:Y:S01]  /*274d0*/  FFMA.FTZ R248, R44, UR66, R248 ;  /* 0x000000422cf87c23 */ /* 0x000fe200080100f8 */
[----:B------:R-:W-:-:S02]  /*274e0*/  FFMA.FTZ R0, R45, UR65, R0 ;  /* 0x000000412d007c23 */ /* 0x000fc40008010000 */
[----:B------:R-:W3:Y:S01]  /*274f0*/  LDL R18, [R1+0x6fc] ;  /* 0x0006fc0001127983 */ /* 0x000ee20000100800 */
[----:B------:R-:W-:Y:S01]  /*27500*/  FFMA.FTZ R248, R40, UR62, R248 ;  /* 0x0000003e28f87c23 */ /* 0x000fe200080100f8 */
        /* <DEDUP_REMOVED lines=15> */
[----:B------:R-:W-:-:S03]  /*27600*/  FFMA.FTZ R0, R21, UR8, R0 ;  /* 0x0000000815007c23 */ /* 0x000fc60008010000 */
        /* <DEDUP_REMOVED lines=9> */
[----:B------:R-:W-:Y:S01]  /*276a0*/  FFMA.FTZ R0, R245, UR28, R0 ;  /* 0x0000001cf5007c23 */ /* 0x000fe20008010000 */
[----:B-1----:R-:W-:Y:S01]  /*276b0*/  VIADD R11, R11, UR34 ;  /* 0x000000220b0b7c36 */ /* 0x002fe20008000000 */
[----:B------:R-:W1:Y:S01]  /*276c0*/  LDCU UR34, c[0x0][0x410] ;  /* 0x00008200ff2277ac */ /* 0x000e620008000800 */
[----:B--2---:R-:W-:Y:S02]  /*276d0*/  FFMA.FTZ R248, R39, UR33, R248 ;  /* 0x0000002127f87c23 */ /* 0x004fe400080100f8 */
[----:B------:R-:W2:Y:S01]  /*276e0*/  LDL R39, [R1+0x738] ;  /* 0x0007380001277983 */ /* 0x000ea20000100800 */
[----:B----4-:R-:W-:-:S03]  /*276f0*/  FFMA.FTZ R0, R34, UR32, R0 ;  /* 0x0000002022007c23 */ /* 0x010fc60008010000 */
[----:B------:R-:W4:Y:S01]  /*27700*/  LDL R34, [R1+0x73c] ;  /* 0x00073c0001227983 */ /* 0x000f220000100800 */
[----:B0-----:R-:W-:Y:S01]  /*27710*/  FADD.FTZ R251, R248, R0 ;  /* 0x00000000f8fb7221 */ /* 0x001fe20000010000 */
[----:B---3--:R-:W-:Y:S02]  /*27720*/  @P0 ISETP.GE.AND P3, PT, R43, R11, PT ;  /* 0x0000000b2b00020c */ /* 0x008fe40003f66270 */
[----:B------:R-:W3:Y:S04]  /*27730*/  LDL R43, [R1+0x748] ;  /* 0x00074800012b7983 */ /* 0x000ee80000100800 */
[----:B------:R-:W4:Y:S01]  /*27740*/  LDL R11, [R1+0x6c8] ;  /* 0x0006c800010b7983 */ /* 0x000f220000100800 */
[----:B------:R-:W-:-:S03]  /*27750*/  FMUL.FTZ R0, R10, R38 ;  /* 0x000000260a007220 */ /* 0x000fc60000410000 */
[----:B------:R-:W4:Y:S01]  /*27760*/  LDL R38, [R1+0x74c] ;  /* 0x00074c0001267983 */ /* 0x000f220000100800 */
[----:B------:R-:W-:-:S03]  /*27770*/  FFMA.FTZ R248, R7, R47, R0 ;  /* 0x0000002f07f87223 */ /* 0x000fc60000010000 */
[----:B------:R-:W4:Y:S01]  /*27780*/  LDL R10, [R1+0x6dc] ;  /* 0x0006dc00010a7983 */ /* 0x000f220000100800 */
[----:B------:R-:W-:-:S03]  /*27790*/  FMUL.FTZ R0, R6, R42 ;  /* 0x0000002a06007220 */ /* 0x000fc60000410000 */
[----:B------:R-:W4:Y:S01]  /*277a0*/  LDL R42, [R1+0x75c] ;  /* 0x00075c00012a7983 */ /* 0x000f220000100800 */
[----:B------:R-:W-:-:S03]  /*277b0*/  FFMA.FTZ R248, R3, R242, R248 ;  /* 0x000000f203f87223 */ /* 0x000fc600000100f8 */
[----:B------:R-:W4:Y:S01]  /*277c0*/  LDL R3, [R1+0x6b8] ;  /* 0x0006b80001037983 */ /* 0x000f220000100800 */
[----:B------:R-:W-:-:S03]  /*277d0*/  FFMA.FTZ R0, R2, R252, R0 ;  /* 0x000000fc02007223 */ /* 0x000fc60000010000 */
[----:B------:R-:W4:Y:S04]  /*277e0*/  LDL R2, [R1+0x6cc] ;  /* 0x0006cc0001027983 */ /* 0x000f280000100800 */
[----:B------:R-:W4:Y:S04]  /*277f0*/  LDL R6, [R1+0x6bc] ;  /* 0x0006bc0001067983 */ /* 0x000f280000100800 */
[----:B------:R-:W4:Y:S04]  /*27800*/  LDL R7, [R1+0x6a8] ;  /* 0x0006a80001077983 */ /* 0x000f280000100800 */
[----:B------:R-:W4:Y:S04]  /*27810*/  LDL R47, [R1+0x68c] ;  /* 0x00068c00012f7983 */ /* 0x000f280000100800 */
[----:B------:R-:W4:Y:S01]  /*27820*/  LDL R252, [R1+0x668] ;  /* 0x0006680001fc7983 */ /* 0x000f220000100800 */
[----:B---3--:R-:W-:-:S03]  /*27830*/  FFMA.FTZ R248, R43, R238, R248 ;  /* 0x000000ee2bf87223 */ /* 0x008fc600000100f8 */
[----:B------:R-:W3:Y:S01]  /*27840*/  LDL R43, [R1+0x66c] ;  /* 0x00066c00012b7983 */ /* 0x000ee20000100800 */
[----:B--2---:R-:W-:-:S03]  /*27850*/  FFMA.FTZ R248, R39, R234, R248 ;  /* 0x000000ea27f87223 */ /* 0x004fc600000100f8 */
[----:B------:R-:W2:Y:S01]  /*27860*/  LDL R39, [R1+0x648] ;  /* 0x0006480001277983 */ /* 0x000ea20000100800 */
[----:B------:R-:W-:-:S03]  /*27870*/  FFMA.FTZ R248, R35, R230, R248 ;  /* 0x000000e623f87223 */ /* 0x000fc600000100f8 */
        /* <DEDUP_REMOVED lines=9> */
[----:B----4-:R-:W-:Y:S01]  /*27910*/  FFMA.FTZ R0, R42, R243, R0 ;  /* 0x000000f32a007223 */ /* 0x010fe20000010000 */
[----:B------:R-:W-:Y:S02]  /*27920*/  FFMA.FTZ R248, R15, R210, R248 ;  /* 0x000000d20ff87223 */ /* 0x000fe400000100f8 */
[----:B------:R-:W4:Y:S01]  /*27930*/  LDL R42, [R1+0x678] ;  /* 0x00067800012a7983 */ /* 0x000f220000100800 */
[----:B------:R-:W-:Y:S01]  /*27940*/  FFMA.FTZ R0, R38, R239, R0 ;  /* 0x000000ef26007223 */ /* 0x000fe20000010000 */
[----:B------:R-:W-:Y:S02]  /*27950*/  FFMA.FTZ R248, R11, R206, R248 ;  /* 0x000000ce0bf87223 */ /* 0x000fe400000100f8 */
[----:B------:R-:W3:Y:S01]  /*27960*/  LDL R15, [R1+0x688] ;  /* 0x00068800010f7983 */ /* 0x000ee20000100800 */
[----:B------:R-:W-:-:S03]  /*27970*/  FFMA.FTZ R0, R34, R235, R0 ;  /* 0x000000eb22007223 */ /* 0x000fc60000010000 */
[----:B------:R-:W2:Y:S01]  /*27980*/  LDL R11, [R1+0x698] ;  /* 0x00069800010b7983 */ /* 0x000ea20000100800 */
[----:B------:R-:W-:-:S03]  /*27990*/  FFMA.FTZ R0, R30, R231, R0 ;  /* 0x000000e71e007223 */ /* 0x000fc60000010000 */
[----:B------:R-:W4:Y:S01]  /*279a0*/  LDL R38, [R1+0x65c] ;  /* 0x00065c0001267983 */ /* 0x000f220000100800 */
        /* <DEDUP_REMOVED lines=9> */
[----:B------:R-:W4:Y:S04]  /*27a40*/  LDL R10, [R1+0x6ac] ;  /* 0x0006ac00010a7983 */ /* 0x000f280000100800 */
        /* <DEDUP_REMOVED lines=10> */
[----:B--2---:R-:W-:-:S03]  /*27af0*/  FFMA.FTZ R248, R11, R194, R248 ;  /* 0x000000c20bf87223 */ /* 0x004fc600000100f8 */
[----:B------:R-:W2:Y:S01]  /*27b00*/  LDL R11, [R1+0x5c8] ;  /* 0x0005c800010b7983 */ /* 0x000ea20000100800 */
[----:B---3--:R-:W-:-:S03]  /*27b10*/  FFMA.FTZ R248, R15, R190, R248 ;  /* 0x000000be0ff87223 */ /* 0x008fc600000100f8 */
[----:B------:R-:W3:Y:S01]  /*27b20*/  LDL R15, [R1+0x5b8] ;  /* 0x0005b800010f7983 */ /* 0x000ee20000100800 */
[----:B----4-:R-:W-:-:S03]  /*27b30*/  FFMA.FTZ R0, R10, R199, R0 ;  /* 0x000000c70a007223 */ /* 0x010fc60000010000 */
[----:B------:R-:W4:Y:S01]  /*27b40*/  LDL R10, [R1+0x5dc] ;  /* 0x0005dc00010a7983 */ /* 0x000f220000100800 */
[----:B------:R-:W-:-:S03]  /*27b50*/  FFMA.FTZ R0, R14, R195, R0 ;  /* 0x000000c30e007223 */ /* 0x000fc60000010000 */
[----:B------:R-:W4:Y:S01]  /*27b60*/  LDL R14, [R1+0x5cc] ;  /* 0x0005cc00010e7983 */ /* 0x000f220000100800 */
[----:B------:R-:W-:Y:S01]  /*27b70*/  FFMA.FTZ R0, R47, R191, R0 ;  /* 0x000000bf2f007223 */ /* 0x000fe20000010000 */
[----:B------:R-:W-:Y:S02]  /*27b80*/  FFMA.FTZ R248, R42, R186, R248 ;  /* 0x000000ba2af87223 */ /* 0x000fe400000100f8 */
[----:B------:R-:W4:Y:S01]  /*27b90*/  LDL.LU R42, [R1+0x804] ;  /* 0x00080400012a7983 */ /* 0x000f220000300800 */
[----:B------:R-:W-:Y:S01]  /*27ba0*/  FFMA.FTZ R0, R247, R187, R0 ;  /* 0x000000bbf7007223 */ /* 0x000fe20000010000 */
[----:B------:R-:W-:Y:S02]  /*27bb0*/  FFMA.FTZ R248, R252, R182, R248 ;  /* 0x000000b6fcf87223 */ /* 0x000fe400000100f8 */
[----:B------:R-:W4:Y:S01]  /*27bc0*/  LDL.LU R47, [R1+0x800] ;  /* 0x00080000012f7983 */ /* 0x000f220000300800 */
[----:B------:R-:W-:Y:S01]  /*27bd0*/  FFMA.FTZ R0, R43, R183, R0 ;  /* 0x000000b72b007223 */ /* 0x000fe20000010000 */
[----:B------:R-:W-:-:S02]  /*27be0*/  FFMA.FTZ R248, R246, R178, R248 ;  /* 0x000000b2f6f87223 */ /* 0x000fc400000100f8 */
[----:B------:R-:W4:Y:S01]  /*27bf0*/  LDL R43, [R1+0x5bc] ;  /* 0x0005bc00012b7983 */ /* 0x000f220000100800 */
[----:B------:R-:W-:Y:S01]  /*27c00*/  FFMA.FTZ R0, R38, R179, R0 ;  /* 0x000000b326007223 */ /* 0x000fe20000010000 */
[----:B------:R-:W-:Y:S02]  /*27c10*/  FFMA.FTZ R248, R39, R174, R248 ;  /* 0x000000ae27f87223 */ /* 0x000fe400000100f8 */
[----:B------:R-:W4:Y:S01]  /*27c20*/  LDL R38, [R1+0x5a8] ;  /* 0x0005a80001267983 */ /* 0x000f220000100800 */
[----:B------:R-:W-:Y:S01]  /*27c30*/  FFMA.FTZ R0, R34, R175, R0 ;  /* 0x000000af22007223 */ /* 0x000fe20000010000 */
[----:B------:R-:W-:Y:S02]  /*27c40*/  FFMA.FTZ R248, R35, R170, R248 ;  /* 0x000000aa23f87223 */ /* 0x000fe400000100f8 */
[----:B------:R-:W4:Y:S01]  /*27c50*/  LDL R34, [R1+0x598] ;  /* 0x0005980001227983 */ /* 0x000f220000100800 */
[----:B------:R-:W-:-:S03]  /*27c60*/  FFMA.FTZ R0, R30, R171, R0 ;  /* 0x000000ab1e007223 */ /* 0x000fc60000010000 */
[----:B------:R-:W4:Y:S01]  /*27c70*/  LDL R39, [R1+0x5ac] ;  /* 0x0005ac0001277983 */ /* 0x000f220000100800 */
[----:B------:R-:W-:Y:S01]  /*27c80*/  FFMA.FTZ R248, R31, R166, R248 ;  /* 0x000000a61ff87223 */ /* 0x000fe200000100f8 */
[----:B------:R-:W-:Y:S02]  /*27c90*/  FFMA.FTZ R0, R26, R167, R0 ;  /* 0x000000a71a007223 */ /* 0x000fe40000010000 */
        /* <DEDUP_REMOVED lines=22> */
[----:B------:R-:W4:Y:S04]  /*27e00*/  LDL R7, [R1+0x508] ;  /* 0x0005080001077983 */ /* 0x000f280000100800 */
        /* <DEDUP_REMOVED lines=12> */
[----:B------:R-:W4:Y:S02]  /*27ed0*/  LDL.LU R38, [R1+0x7fc] ;  /* 0x0007fc0001267983 */ /* 0x000f240000300800 */
[----:B------:R-:W-:Y:S02]  /*27ee0*/  FFMA.FTZ R248, R34, R130, R248 ;  /* 0x0000008222f87223 */ /* 0x000fe400000100f8 */
[----:B------:R-:W4:Y:S01]  /*27ef0*/  LDL.LU R43, [R1+0x7f8] ;  /* 0x0007f800012b7983 */ /* 0x000f220000300800 */
[----:B------:R-:W-:-:S03]  /*27f00*/  FFMA.FTZ R0, R39, R135, R0 ;  /* 0x0000008727007223 */ /* 0x000fc60000010000 */
        /* <DEDUP_REMOVED lines=32> */
[----:B----4-:R-:W-:-:S03]  /*28110*/  FFMA.FTZ R0, R14, R107, R0 ;  /* 0x0000006b0e007223 */ /* 0x010fc60000010000 */
[----:B------:R-:W4:Y:S01]  /*28120*/  LDL R14, [R1+0x4dc] ;  /* 0x0004dc00010e7983 */ /* 0x000f220000100800 */
[----:B------:R-:W-:-:S03]  /*28130*/  FFMA.FTZ R0, R10, R103, R0 ;  /* 0x000000670a007223 */ /* 0x000fc60000010000 */
[----:B------:R-:W4:Y:S01]  /*28140*/  LDL R10, [R1+0x4cc] ;  /* 0x0004cc00010a7983 */ /* 0x000f220000100800 */
[----:B------:R-:W-:-:S03]  /*28150*/  FFMA.FTZ R0, R6, R99, R0 ;  /* 0x0000006306007223 */ /* 0x000fc60000010000 */
[----:B------:R-:W4:Y:S01]  /*28160*/  LDL R6, [R1+0x4bc] ;  /* 0x0004bc0001067983 */ /* 0x000f220000100800 */
[----:B------:R-:W-:Y:S01]  /*28170*/  FFMA.FTZ R248, R3, R90, R248 ;  /* 0x0000005a03f87223 */ /* 0x000fe200000100f8 */
[----:B------:R-:W-:Y:S02]  /*28180*/  FFMA.FTZ R0, R2, R95, R0 ;  /* 0x0000005f02007223 */ /* 0x000fe40000010000 */
[----:B------:R-:W4:Y:S04]  /*28190*/  LDL R3, [R1+0x48c] ;  /* 0x00048c0001037983 */ /* 0x000f280000100800 */
[----:B------:R-:W4:Y:S01]  /*281a0*/  LDL R2, [R1+0x47c] ;  /* 0x00047c0001027983 */ /* 0x000f220000100800 */
[----:B------:R-:W-:-:S03]  /*281b0*/  FFMA.FTZ R248, R31, R86, R248 ;  /* 0x000000561ff87223 */ /* 0x000fc600000100f8 */
[----:B------:R-:W4:Y:S01]  /*281c0*/  LDL.LU R31, [R1+0x7e0] ;  /* 0x0007e000011f7983 */ /* 0x000f220000300800 */
[----:B------:R-:W-:Y:S01]  /*281d0*/  FFMA.FTZ R248, R27, R82, R248 ;  /* 0x000000521bf87223 */ /* 0x000fe200000100f8 */
        /* <DEDUP_REMOVED lines=8> */
[----:B---3--:R-:W-:-:S04]  /*28260*/  FFMA.FTZ R248, R15, R70, R248 ;  /* 0x000000460ff87223 */ /* 0x008fc800000100f8 */
[----:B--2---:R-:W-:-:S04]  /*28270*/  FFMA.FTZ R248, R11, R66, R248 ;  /* 0x000000420bf87223 */ /* 0x004fc800000100f8 */
[----:B------:R-:W-:Y:S01]  /*28280*/  FFMA.FTZ R248, R7, R62, R248 ;  /* 0x0000003e07f87223 */ /* 0x000fe200000100f8 */
[----:B----4-:R-:W-:Y:S02]  /*28290*/  FFMA.FTZ R0, R14, R83, R0 ;  /* 0x000000530e007223 */ /* 0x010fe40000010000 */
[----:B------:R-:W2:Y:S02]  /*282a0*/  LDL.LU R14, [R1+0x7cc] ;  /* 0x0007cc00010e7983 */ /* 0x000ea40000300800 */
[----:B------:R-:W-:Y:S02]  /*282b0*/  FFMA.FTZ R0, R10, R79, R0 ;  /* 0x0000004f0a007223 */ /* 0x000fe40000010000 */
[----:B------:R-:W3:Y:S04]  /*282c0*/  LDL.LU R19, [R1+0x7c8] ;  /* 0x0007c80001137983 */ /* 0x000ee80000300800 */
[----:B------:R-:W4:Y:S01]  /*282d0*/  LDL.LU R10, [R1+0x7c4] ;  /* 0x0007c400010a7983 */ /* 0x000f220000300800 */
[----:B------:R-:W-:-:S03]  /*282e0*/  FFMA.FTZ R0, R6, R75, R0 ;  /* 0x0000004b06007223 */ /* 0x000fc60000010000 */
[----:B------:R-:W3:Y:S01]  /*282f0*/  LDL.LU R15, [R1+0x7c0] ;  /* 0x0007c000010f7983 */ /* 0x000ee20000300800 */
[----:B------:R-:W-:-:S03]  /*28300*/  FFMA.FTZ R0, R246, R71, R0 ;  /* 0x00000047f6007223 */ /* 0x000fc60000010000 */
[----:B------:R-:W3:Y:S04]  /*28310*/  LDL.LU R6, [R1+0x7bc] ;  /* 0x0007bc0001067983 */ /* 0x000ee80000300800 */
[----:B------:R-:W3:Y:S01]  /*28320*/  LDL.LU R11, [R1+0x7b8] ;  /* 0x0007b800010b7983 */ /* 0x000ee20000300800 */
[----:B------:R-:W-:-:S03]  /*28330*/  FFMA.FTZ R248, R247, R58, R248 ;  /* 0x0000003af7f87223 */ /* 0x000fc600000100f8 */
[----:B------:R-:W3:Y:S04]  /*28340*/  LDL.LU R246, [R1+0x7b4] ;  /* 0x0007b40001f67983 */ /* 0x000ee80000300800 */
[----:B------:R-:W3:Y:S04]  /*28350*/  LDL.LU R7, [R1+0x7b0] ;  /* 0x0007b00001077983 */ /* 0x000ee80000300800 */
[----:B------:R-:W3:Y:S01]  /*28360*/  LDL R247, [R1+0x28] ;  /* 0x0000280001f77983 */ /* 0x000ee20000100800 */
[----:B------:R-:W-:-:S04]  /*28370*/  FFMA.FTZ R248, R54, UR72, R248 ;  /* 0x0000004836f87c23 */ /* 0x000fc800080100f8 */
        /* <DEDUP_REMOVED lines=8> */
[----:B------:R-:W-:Y:S01]  /*28400*/  FFMA.FTZ R248, R18, UR11, R248 ;  /* 0x0000000b12f87c23 */ /* 0x000fe200080100f8 */
[----:B------:R-:W-:Y:S02]  /*28410*/  FFMA.FTZ R0, R252, R67, R0 ;  /* 0x00000043fc007223 */ /* 0x000fe40000010000 */
[----:B------:R-:W3:Y:S02]  /*28420*/  LDL R252, [R1+0x6c] ;  /* 0x00006c0001fc7983 */ /* 0x000ee40000100800 */
[----:B------:R-:W-:Y:S02]  /*28430*/  FFMA.FTZ R0, R3, R63, R0 ;  /* 0x0000003f03007223 */ /* 0x000fe40000010000 */
[----:B------:R-:W3:Y:S02]  /*28440*/  LDL R3, [R1+0x2c] ;  /* 0x00002c0001037983 */ /* 0x000ee40000100800 */
[----:B------:R-:W-:Y:S02]  /*28450*/  FFMA.FTZ R0, R2, R59, R0 ;  /* 0x0000003b02007223 */ /* 0x000fe40000010000 */
[----:B------:R-:W3:Y:S01]  /*28460*/  LDL R2, [R1+0x38] ;  /* 0x0000380001027983 */ /* 0x000ee20000100800 */
[----:B--2---:R-:W-:-:S04]  /*28470*/  FFMA.FTZ R248, R14, UR15, R248 ;  /* 0x0000000f0ef87c23 */ /* 0x004fc800080100f8 */
[----:B----4-:R-:W-:-:S04]  /*28480*/  FFMA.FTZ R248, R10, UR19, R248 ;  /* 0x000000130af87c23 */ /* 0x010fc800080100f8 */
[----:B---3--:R-:W-:-:S04]  /*28490*/  FFMA.FTZ R248, R6, UR23, R248 ;  /* 0x0000001706f87c23 */ /* 0x008fc800080100f8 */
[----:B------:R-:W-:-:S04]  /*284a0*/  FFMA.FTZ R248, R246, UR27, R248 ;  /* 0x0000001bf6f87c23 */ /* 0x000fc800080100f8 */
[----:B------:R-:W-:Y:S02]  /*284b0*/  FFMA.FTZ R248, R247, UR31, R248 ;  /* 0x0000001ff7f87c23 */ /* 0x000fe400080100f8 */
[----:B------:R-:W2:Y:S02]  /*284c0*/  LDL.LU R247, [R1+0x7ac] ;  /* 0x0007ac0001f77983 */ /* 0x000ea40000300800 */
[----:B------:R-:W-:Y:S02]  /*284d0*/  FADD.FTZ R248, R248, R251 ;  /* 0x000000fbf8f87221 */ /* 0x000fe40000010000 */
        /* <DEDUP_REMOVED lines=14> */
[----:B--2---:R-:W-:-:S04]  /*285c0*/  FFMA.FTZ R0, R247, UR26, R0 ;  /* 0x0000001af7007c23 */ /* 0x004fc80008010000 */
[----:B------:R-:W-:Y:S02]  /*285d0*/  FFMA.FTZ R0, R3, UR30, R0 ;  /* 0x0000001e03007c23 */ /* 0x000fe40008010000 */
[----:B------:R0:W5:Y:S02]  /*285e0*/  LDL.LU R3, [R1+0x7a8] ;  /* 0x0007a80001037983 */ /* 0x0001640000300800 */
[----:B------:R-:W-:Y:S01]  /*285f0*/  FADD.FTZ R248, R0, R248 ;  /* 0x000000f800f87221 */ /* 0x000fe20000010000 */
[----:B------:R-:W-:-:S03]  /*28600*/  @P0 SEL R0, RZ, UR38, P3 ;  /* 0x00000026ff000c07 */ /* 0x000fc60009800000 */
[----:B-1----:R-:W-:Y:S01]  /*28610*/  FMUL.FTZ R248, R248, UR34 ;  /* 0x00000022f8f87c20 */ /* 0x002fe20008410000 */
[----:B------:R-:W-:Y:S02]  /*28620*/  @P0 IADD3 R0, PT, PT, R2, -UR41, R0 ;  /* 0x8000002902000c10 */ /* 0x000fe4000fffe000 */
[----:B------:R0:W5:Y:S01]  /*28630*/  LDL.LU R2, [R1+0x7a4] ;  /* 0x0007a40001027983 */ /* 0x0001620000300800 */
[----:B------:R-:W-:Y:S01]  /*28640*/  @P2 FADD.FTZ R248, R248, R250 ;  /* 0x000000faf8f82221 */ /* 0x000fe20000010000 */
[----:B------:R-:W-:-:S05]  /*28650*/  @P0 I2FP.F32.S32 R0, R0 ;  /* 0x0000000000000245 */ /* 0x000fca0000201400 */
[----:B------:R-:W-:-:S05]  /*28660*/  @P0 FFMA.FTZ R248, R0, R249, R248 ;  /* 0x000000f900f80223 */ /* 0x000fca00000100f8 */
[----:B------:R-:W-:Y:S01]  /*28670*/  @!P6 FMNMX.FTZ R252, R252, R248, !PT ;  /* 0x000000f8fcfce209 */ /* 0x000fe20007810000 */
[----:B---3--:R0:W-:Y:S04]  /*28680*/  STS [R251], R248 ;  /* 0x000000f8fb007388 */ /* 0x0081e80000000800 */
[----:B------:R0:W-:Y:S02]  /*28690*/  @!P6 STL [R1+0x6c], R252 ;  /* 0x00006cfc0100e387 */ /* 0x0001e40000100800 */
.L_x_1660:
[----:B------:R-:W-:Y:S05]  /*286a0*/  BSYNC.RECONVERGENT B0 ;  /* 0x0000000000007941 */ /* 0x000fea0003800200 */
.L_x_1659:
[----:B0----5:R-:W4:Y:S04]  /*286b0*/  LDL.LU R0, [R1+0x68] ;  /* 0x0000680001007983 */ /* 0x021f280000300800 */
[----:B------:R0:W-:Y:S04]  /*286c0*/  STL [R1+0x7a4], R2 ;  /* 0x0007a40201007387 */ /* 0x0001e80000100800 */
[----:B0-----:R-:W4:Y:S04]  /*286d0*/  LDL R2, [R1+0x784] ;  /* 0x0007840001027983 */ /* 0x001f280000100800 */
[----:B------:R-:W4:Y:S04]  /*286e0*/  LDL.LU R252, [R1+0x60] ;  /* 0x0000600001fc7983 */ /* 0x000f280000300800 */
[----:B-123--:R-:W2:Y:S04]  /*286f0*/  LDL.LU R251, [R1+0x38] ;  /* 0x0000380001fb7983 */ /* 0x00eea80000300800 */
[----:B------:R-:W3:Y:S04]  /*28700*/  LDL.LU R249, [R1+0x64] ;  /* 0x0000640001f97983 */ /* 0x000ee80000300800 */
[----:B------:R-:W3:Y:S01]  /*28710*/  LDL.LU R248, [R1+0x3c] ;  /* 0x00003c0001f87983 */ /* 0x000ee20000300800 */
[----:B----4-:R-:W-:-:S04]  /*28720*/  IMAD.MOV.U32 R250, RZ, RZ, R0 ;  /* 0x000000fffffa7224 */ /* 0x010fc800078e0000 */
[----:B------:R-:W-:Y:S01]  /*28730*/  VIADD R250, R250, 0x400 ;  /* 0x00000400fafa7836 */ /* 0x000fe20000000000 */
[----:B------:R-:W-:Y:S01]  /*28740*/  IADD3 R252, P2, PT, R252, 0x100, RZ ;  /* 0x00000100fcfc7810 */ /* 0x000fe20007f5e0ff */
[----:B--2---:R-:W-:-:S05]  /*28750*/  VIADD R0, R251, 0xff ;  /* 0x000000fffb007836 */ /* 0x004fca0000000000 */
[----:B------:R-:W-:Y:S01]  /*28760*/  ISETP.GE.AND P0, PT, R0, R2, PT ;  /* 0x000000020000720c */ /* 0x000fe20003f06270 */
[----:B---3--:R-:W-:Y:S01]  /*28770*/  VIADD R249, R249, 0x100 ;  /* 0x00000100f9f97836 */ /* 0x008fe20000000000 */
[----:B------:R-:W-:Y:S01]  /*28780*/  IADD3 R0, PT, PT, R251, 0x100, RZ ;  /* 0x00000100fb007810 */ /* 0x000fe20007ffe0ff */
[----:B------:R0:W5:Y:S01]  /*28790*/  LDL.LU R2, [R1+0x7a4] ;  /* 0x0007a40001027983 */ /* 0x0001620000300800 */
[----:B------:R-:W-:-:S03]  /*287a0*/  IMAD.X R248, RZ, RZ, R248, P2 ;  /* 0x000000fffff87224 */ /* 0x000fc600010e06f8 */
[----:B------:R0:W-:Y:S04]  /*287b0*/  STL [R1+0x60], R252 ;  /* 0x000060fc01007387 */ /* 0x0001e80000100800 */
[----:B------:R0:W-:Y:S04]  /*287c0*/  STL [R1+0x68], R250 ;  /* 0x000068fa01007387 */ /* 0x0001e80000100800 */
[----:B------:R0:W-:Y:S04]  /*287d0*/  STL [R1+0x38], R0 ;  /* 0x0000380001007387 */ /* 0x0001e80000100800 */
[----:B------:R0:W-:Y:S04]  /*287e0*/  STL [R1+0x64], R249 ;  /* 0x000064f901007387 */ /* 0x0001e80000100800 */
[----:B------:R0:W-:Y:S01]  /*287f0*/  STL [R1+0x3c], R248 ;  /* 0x00003cf801007387 */ /* 0x0001e20000100800 */
[----:B------:R-:W-:Y:S05]  /*28800*/  @!P0 BRA `(.L_x_1661) ;  /* 0xfffffdb800248947 */ /* 0x000fea000383ffff */
.L_x_1275:
[----:B------:R-:W-:Y:S05]  /*28810*/  BSYNC.RECONVERGENT B1 ;  /* 0x0000000000017941 */ /* 0x000fea0003800200 */
.L_x_1274:
[----:B0-----:R-:W2:Y:S01]  /*28820*/  LDL.LU R248, [R1+0x6c] ;  /* 0x00006c0001f87983 */ /* 0x001ea20000300800 */
[----:B------:R-:W0:Y:S01]  /*28830*/  S2UR UR8, SR_CgaCtaId ;  /* 0x00000000000879c3 */ /* 0x000e220000008800 */
[----:B------:R-:W-:Y:S01]  /*28840*/  UMOV UR7, 0x400 ;  /* 0x0000040000077882 */ /* 0x000fe20000000000 */
[----:B------:R-:W-:Y:S01]  /*28850*/  BSSY.RECONVERGENT B0, `(.L_x_1662) ;  /* 0x000016b000007945 */ /* 0x000fe20003800200 */
[----:B------:R-:W-:-:S05]  /*28860*/  IMAD.MOV.U32 R11, RZ, RZ, RZ ;  /* 0x000000ffff0b7224 */ /* 0x000fca00078e00ff */
[----:B------:R-:W1:Y:S01]  /*28870*/  S2UR UR6, SR_CTAID.Y ;  /* 0x00000000000679c3 */ /* 0x000e620000002600 */
[----:B0-----:R-:W-:Y:S01]  /*28880*/  ULEA UR9, UR8, UR7, 0x18 ;  /* 0x0000000708097291 */ /* 0x001fe2000f8ec0ff */
[----:B-1----:R-:W-:Y:S01]  /*28890*/  IMAD R3, R3, UR6, RZ ;  /* 0x0000000603037c24 */ /* 0x002fe2000f8e02ff */
[----:B--2---:R-:W0:Y:S02]  /*288a0*/  SHFL.BFLY PT, R0, R248, 0x10, 0x1f ;  /* 0x0e001f00f8007f89 */ /* 0x004e2400000e0000 */
[----:B0-----:R-:W-:-:S05]  /*288b0*/  FMNMX.FTZ R0, R0, R248, !PT ;  /* 0x000000f800007209 */ /* 0x001fca0007810000 */
[----:B------:R-:W0:Y:S02]  /*288c0*/  SHFL.BFLY PT, R5, R0, 0x8, 0x1f ;  /* 0x0d001f0000057f89 */ /* 0x000e2400000e0000 */
[----:B0-----:R-:W-:-:S05]  /*288d0*/  FMNMX.FTZ R5, R0, R5, !PT ;  /* 0x0000000500057209 */ /* 0x001fca0007810000 */
[----:B------:R-:W0:Y:S02]  /*288e0*/  SHFL.BFLY PT, R4, R5, 0x4, 0x1f ;  /* 0x0c801f0005047f89 */ /* 0x000e2400000e0000 */
[----:B0-----:R-:W-:Y:S02]  /*288f0*/  FMNMX.FTZ R6, R5, R4, !PT ;  /* 0x0000000405067209 */ /* 0x001fe40007810000 */
[----:B------:R-:W0:Y:S03]  /*28900*/  S2R R4, SR_TID.X ;  /* 0x0000000000047919 */ /* 0x000e260000002100 */
[----:B------:R-:W1:Y:S02]  /*28910*/  SHFL.BFLY PT, R7, R6, 0x2, 0x1f ;  /* 0x0c401f0006077f89 */ /* 0x000e6400000e0000 */
[----:B-1----:R-:W-:Y:S01]  /*28920*/  FMNMX.FTZ R7, R6, R7, !PT ;  /* 0x0000000706077209 */ /* 0x002fe20007810000 */
[----:B------:R-:W-:Y:S01]  /*28930*/  IMAD.MOV.U32 R6, RZ, RZ, -0x800001 ;  /* 0xff7fffffff067424 */ /* 0x000fe200078e00ff */
[----:B0-----:R-:W-:-:S03]  /*28940*/  LOP3.LUT P1, R27, R4, 0x1f, RZ, 0xc0, !PT ;  /* 0x0000001f041b7812 */ /* 0x001fc6000782c0ff */
[----:B------:R-:W0:Y:S01]  /*28950*/  SHFL.BFLY PT, R8, R7, 0x1, 0x1f ;  /* 0x0c201f0007087f89 */ /* 0x000e2200000e0000 */
[----:B------:R-:W-:Y:S01]  /*28960*/  IMAD.SHL.U32 R0, R4, 0x4, RZ ;  /* 0x0000000404007824 */ /* 0x000fe200078e00ff */
[----:B------:R-:W-:-:S04]  /*28970*/  ISETP.GT.U32.AND P0, PT, R27, 0x7, PT ;  /* 0x000000071b00780c */ /* 0x000fc80003f04070 */
[----:B------:R-:W-:-:S04]  /*28980*/  LOP3.LUT R10, R0, 0x7c, RZ, 0xc0, !PT ;  /* 0x0000007c000a7812 */ /* 0x000fc800078ec0ff */
[----:B------:R-:W-:Y:S02]  /*28990*/  @!P1 LEA.HI R5, R4, UR9, RZ, 0x1d ;  /* 0x0000000904059c11 */ /* 0x000fe4000f8fe8ff */
[----:B0-----:R-:W-:-:S05]  /*289a0*/  FMNMX.FTZ R12, R7, R8, !PT ;  /* 0x00000008070c7209 */ /* 0x001fca0007810000 */
[----:B------:R0:W-:Y:S01]  /*289b0*/  @!P1 STS [R5], R12 ;  /* 0x0000000c05009388 */ /* 0x0001e20000000800 */
[----:B------:R-:W-:Y:S01]  /*289c0*/  BAR.SYNC.DEFER_BLOCKING 0x0 ;  /* 0x0000000000007b1d */ /* 0x000fe20000010000 */
[----:B0-----:R-:W-:-:S05]  /*289d0*/  IADD3 R5, PT, PT, R4, UR74, RZ ;  /* 0x0000004a04057c10 */ /* 0x001fca000fffe0ff */
[----:B------:R-:W0:Y:S01]  /*289e0*/  @!P0 LDS R6, [R10+UR9] ;  /* 0x000000090a068984 */ /* 0x000e220008000800 */
[----:B------:R-:W-:-:S03]  /*289f0*/  ISETP.GE.AND P0, PT, R5, UR41, PT ;  /* 0x0000002905007c0c */ /* 0x000fc6000bf06270 */
[----:B0-----:R-:W0:Y:S02]  /*28a00*/  SHFL.BFLY PT, R7, R6, 0x4, 0x1f ;  /* 0x0c801f0006077f89 */ /* 0x001e2400000e0000 */
[----:B0-----:R-:W-:Y:S02]  /*28a10*/  FMNMX.FTZ R7, R7, R6, !PT ;  /* 0x0000000607077209 */ /* 0x001fe40007810000 */
[----:B------:R-:W-:-:S03]  /*28a20*/  SHF.R.S32.HI R6, RZ, 0x1f, R3 ;  /* 0x0000001fff067819 */ /* 0x000fc60000011403 */
[----:B------:R-:W0:Y:S02]  /*28a30*/  SHFL.BFLY PT, R8, R7, 0x2, 0x1f ;  /* 0x0c401f0007087f89 */ /* 0x000e2400000e0000 */
[----:B0-----:R-:W-:-:S05]  /*28a40*/  FMNMX.FTZ R8, R7, R8, !PT ;  /* 0x0000000807087209 */ /* 0x001fca0007810000 */
[----:B------:R-:W0:Y:S02]  /*28a50*/  SHFL.BFLY PT, R9, R8, 0x1, 0x1f ;  /* 0x0c201f0008097f89 */ /* 0x000e2400000e0000 */
[----:B0-----:R-:W-:-:S05]  /*28a60*/  FMNMX.FTZ R9, R8, R9, !PT ;  /* 0x0000000908097209 */ /* 0x001fca0007810000 */
[----:B------:R0:W1:Y:S01]  /*28a70*/  SHFL.IDX PT, R30, R9, RZ, 0x1f ;  /* 0x00001fff091e7589 */ /* 0x00006200000e0000 */
[----:B------:R-:W-:Y:S05]  /*28a80*/  @P0 BRA `(.L_x_1663) ;  /* 0x00000014001c0947 */ /* 0x000fea0003800000 */
[----:B0-----:R-:W0:Y:S02]  /*28a90*/  LDC.64 R8, c[0x0][0x420] ;  /* 0x00010800ff087b82 */ /* 0x001e240000000a00 */
[----:B0-----:R-:W-:-:S04]  /*28aa0*/  ISETP.NE.U32.AND P0, PT, R8, RZ, PT ;  /* 0x000000ff0800720c */ /* 0x001fc80003f05070 */
[----:B------:R-:W-:-:S13]  /*28ab0*/  ISETP.NE.AND.EX P0, PT, R9, RZ, PT, P0 ;  /* 0x000000ff0900720c */ /* 0x000fda0003f05300 */
[----:B------:R-:W-:Y:S05]  /*28ac0*/  @P0 BRA `(.L_x_1664) ;  /* 0x0000000c00980947 */ /* 0x000fea0003800000 */
[----:B------:R-:W-:Y:S01]  /*28ad0*/  IMAD.MOV.U32 R12, RZ, RZ, 0x100 ;  /* 0x00000100ff0c7424 */ /* 0x000fe200078e00ff */
[----:B------:R-:W-:Y:S01]  /*28ae0*/  LOP3.LUT R8, RZ, R4, RZ, 0x33, !PT ;  /* 0x00000004ff087212 */ /* 0x000fe200078e33ff */
[----:B------:R-:W-:Y:S01]  /*28af0*/  BSSY.RECONVERGENT B1, `(.L_x_1665) ;  /* 0x000001c000017945 */ /* 0x000fe20003800200 */
[----:B------:R-:W-:Y:S02]  /*28b00*/  IMAD.MOV.U32 R11, RZ, RZ, RZ ;  /* 0x000000ffff0b7224 */ /* 0x000fe400078e00ff */
[----:B------:R-:W-:-:S04]  /*28b10*/  VIADDMNMX R7, R5, R12, UR41, !PT ;  /* 0x0000002905077e46 */ /* 0x000fc8000f80010c */
[----:B------:R-:W-:-:S04]  /*28b20*/  IADD3 R8, PT, PT, R7, -UR74, R8 ;  /* 0x8000004a07087c10 */ /* 0x000fc8000fffe008 */
[C---:B------:R-:W-:Y:S02]  /*28b30*/  LOP3.LUT R7, R8.reuse, 0x300, RZ, 0xc0, !PT ;  /* 0x0000030008077812 */ /* 0x040fe400078ec0ff */
[----:B------:R-:W-:Y:S02]  /*28b40*/  ISETP.GE.U32.AND P1, PT, R8, 0x300, PT ;  /* 0x000003000800780c */ /* 0x000fe40003f26070 */
[----:B------:R-:W-:Y:S01]  /*28b50*/  ISETP.NE.AND P0, PT, R7, 0x300, PT ;  /* 0x000003000700780c */ /* 0x000fe20003f05270 */
[----:B------:R-:W-:-:S12]  /*28b60*/  IMAD.MOV.U32 R7, RZ, RZ, R5 ;  /* 0x000000ffff077224 */ /* 0x000fd800078e0005 */
[----:B------:R-:W-:Y:S05]  /*28b70*/  @!P0 BRA `(.L_x_1666) ;  /* 0x00000000004c8947 */ /* 0x000fea0003800000 */
[----:B------:R-:W-:Y:S01]  /*28b80*/  UIADD3 UR4, UPT, UPT, UR7, 0x840, URZ ;  /* 0x0000084007047890 */ /* 0x000fe2000fffe0ff */
[----:B------:R-:W-:Y:S01]  /*28b90*/  LEA.HI R7, R8, 0x1, RZ, 0x18 ;  /* 0x0000000108077811 */ /* 0x000fe200078fc0ff */
[----:B------:R-:W-:Y:S02]  /*28ba0*/  IMAD.MOV.U32 R11, RZ, RZ, RZ ;  /* 0x000000ffff0b7224 */ /* 0x000fe400078e00ff */
[----:B------:R-:W-:Y:S01]  /*28bb0*/  ULEA UR4, UR8, UR4, 0x18 ;  /* 0x0000000408047291 */ /* 0x000fe2000f8ec0ff */
[----:B------:R-:W-:Y:S02]  /*28bc0*/  LOP3.LUT R8, R7, 0x3, RZ, 0xc0, !PT ;  /* 0x0000000307087812 */ /* 0x000fe400078ec0ff */
[----:B------:R-:W-:-:S03]  /*28bd0*/  MOV R7, R5 ;  /* 0x0000000500077202 */ /* 0x000fc60000000f00 */
[----:B------:R-:W-:Y:S02]  /*28be0*/  IMAD.MOV R9, RZ, RZ, -R8 ;  /* 0x000000ffff097224 */ /* 0x000fe400078e0a08 */
[----:B------:R-:W-:-:S07]  /*28bf0*/  VIADD R8, R0, UR4 ;  /* 0x0000000400087c36 */ /* 0x000fce0008000000 */
.L_x_1667:
[----:B------:R-:W1:Y:S01]  /*28c00*/  LDS R12, [R8] ;  /* 0x00000000080c7984 */ /* 0x000e620000000800 */
[----:B------:R-:W-:Y:S02]  /*28c10*/  VIADD R9, R9, 0x1 ;  /* 0x0000000109097836 */ /* 0x000fe40000000000 */
[----:B------:R-:W-:-:S03]  /*28c20*/  VIADD R7, R7, 0x100 ;  /* 0x0000010007077836 */ /* 0x000fc60000000000 */
        /* <DEDUP_REMOVED lines=8> */
.L_x_1666:
[----:B------:R-:W-:Y:S05]  /*28cb0*/  BSYNC.RECONVERGENT B1 ;  /* 0x0000000000017941 */ /* 0x000fea0003800200 */
.L_x_1665:
[----:B------:R-:W-:Y:S05]  /*28cc0*/  @!P1 BRA `(.L_x_1663) ;  /* 0x00000010008c9947 */ /* 0x000fea0003800000 */
[----:B------:R-:W-:Y:S01]  /*28cd0*/  IADD3 R8, PT, PT, -R7, UR41, RZ ;  /* 0x0000002907087c10 */ /* 0x000fe2000fffe1ff */
[----:B------:R-:W-:Y:S01]  /*28ce0*/  UIADD3 UR4, UPT, UPT, UR7, 0x840, URZ ;  /* 0x0000084007047890 */ /* 0x000fe2000fffe0ff */
[----:B------:R-:W-:Y:S01]  /*28cf0*/  BSSY.RECONVERGENT B1, `(.L_x_1668) ;  /* 0x0000070000017945 */ /* 0x000fe20003800200 */
[----:B------:R-:W-:Y:S01]  /*28d00*/  USHF.L.U32 UR5, UR74, 0x2, URZ ;  /* 0x000000024a057899 */ /* 0x000fe200080006ff */
[----:B------:R-:W-:Y:S01]  /*28d10*/  ISETP.GT.AND P1, PT, R8, 0xc00, PT ;  /* 0x00000c000800780c */ /* 0x000fe20003f24270 */
[----:B------:R-:W-:Y:S01]  /*28d20*/  ULEA UR4, UR8, UR4, 0x18 ;  /* 0x0000000408047291 */ /* 0x000fe2000f8ec0ff */
[----:B------:R-:W-:-:S03]  /*28d30*/  PLOP3.LUT P0, PT, PT, PT, PT, 0x80, 0x8 ;  /* 0x000000000008781c */ /* 0x000fc60003f0f070 */
[----:B------:R-:W-:Y:S02]  /*28d40*/  LEA R8, R7, -UR5, 0x2 ;  /* 0x8000000507087c11 */ /* 0x000fe4000f8e10ff */
[----:B------:R-:W-:-:S04]  /*28d50*/  MOV R9, UR4 ;  /* 0x0000000400097c02 */ /* 0x000fc80008000f00 */
[----:B------:R-:W-:Y:S02]  /*28d60*/  IADD3 R8, PT, PT, R8, 0x800, R9 ;  /* 0x0000080008087810 */ /* 0x000fe40007ffe009 */
[----:B------:R-:W-:Y:S05]  /*28d70*/  @!P1 BRA `(.L_x_1669) ;  /* 0x00000004009c9947 */ /* 0x000fea0003800000 */
[----:B------:R-:W-:Y:S01]  /*28d80*/  IMAD.U32 R28, RZ, RZ, UR41 ;  /* 0x00000029ff1c7e24 */ /* 0x000fe2000f8e00ff */
[----:B------:R-:W-:-:S03]  /*28d90*/  PLOP3.LUT P0, PT, PT, PT, PT, 0x8, 0x80 ;  /* 0x000000000080781c */ /* 0x000fc60003f0e170 */
[----:B------:R-:W-:-:S10]  /*28da0*/  VIADD R28, R28, 0xfffff400 ;  /* 0xfffff4001c1c7836 */ /* 0x000fd40000000000 */
.L_x_1670:
[----:B------:R-:W1:Y:S01]  /*28db0*/  LDS R9, [R8+-0x800] ;  /* 0xfff8000008097984 */ /* 0x000e620000000800 */
[----:B------:R-:W-:-:S03]  /*28dc0*/  VIADD R7, R7, 0x1000 ;  /* 0x0000100007077836 */ /* 0x000fc60000000000 */
[----:B------:R-:W0:Y:S02]  /*28dd0*/  LDS R12, [R8+-0x400] ;  /* 0xfffc0000080c7984 */ /* 0x000e240000000800 */
[----:B------:R-:W-:Y:S02]  /*28de0*/  ISETP.GE.AND P1, PT, R7, R28, PT ;  /* 0x0000001c0700720c */ /* 0x000fe40003f26270 */
[----:B------:R-:W2:Y:S04]  /*28df0*/  LDS R13, [R8] ;  /* 0x00000000080d7984 */ /* 0x000ea80000000800 */
[----:B------:R-:W3:Y:S04]  /*28e00*/  LDS R14, [R8+0x400] ;  /* 0x00040000080e7984 */ /* 0x000ee80000000800 */
[----:B------:R-:W4:Y:S04]  /*28e10*/  LDS R15, [R8+0x800] ;  /* 0x00080000080f7984 */ /* 0x000f280000000800 */
[----:B------:R-:W4:Y:S04]  /*28e20*/  LDS R16, [R8+0xc00] ;  /* 0x000c000008107984 */ /* 0x000f280000000800 */
[----:B------:R-:W4:Y:S04]  /*28e30*/  LDS R17, [R8+0x1000] ;  /* 0x0010000008117984 */ /* 0x000f280000000800 */
[----:B------:R-:W4:Y:S04]  /*28e40*/  LDS R18, [R8+0x1400] ;  /* 0x0014000008127984 */ /* 0x000f280000000800 */
[----:B------:R-:W4:Y:S04]  /*28e50*/  LDS R19, [R8+0x1800] ;  /* 0x0018000008137984 */ /* 0x000f280000000800 */
[----:B------:R-:W4:Y:S04]  /*28e60*/  LDS R20, [R8+0x1c00] ;  /* 0x001c000008147984 */ /* 0x000f280000000800 */
[----:B------:R-:W4:Y:S01]  /*28e70*/  LDS R21, [R8+0x2000] ;  /* 0x0020000008157984 */ /* 0x000f220000000800 */
        /* <DEDUP_REMOVED lines=15> */
[C---:B------:R-:W-:Y:S01]  /*28f70*/  FADD.FTZ R16, -R30.reuse, R16 ;  /* 0x000000101e107221 */ /* 0x040fe20000010100 */
[----:B------:R-:W4:Y:S01]  /*28f80*/  MUFU.EX2 R13, R13 ;  /* 0x0000000d000d7308 */ /* 0x000f220000000800 */
[----:B------:R-:W0:Y:S01]  /*28f90*/  LDS R26, [R8+0x3400] ;  /* 0x00340000081a7984 */ /* 0x000e220000000800 */
[----:B------:R-:W-:Y:S01]  /*28fa0*/  FMUL.FTZ R15, R15, 1.4426950216293334961 ;  /* 0x3fb8aa3b0f0f7820 */ /* 0x000fe20000410000 */
[----:B------:R-:W-:Y:S01]  /*28fb0*/  FADD.FTZ R17, -R30, R17 ;  /* 0x000000111e117221 */ /* 0x000fe20000010100 */
[----:B------:R-:W4:Y:S01]  /*28fc0*/  MUFU.EX2 R14, R14 ;  /* 0x0000000e000e7308 */ /* 0x000f220000000800 */
[----:B------:R-:W-:Y:S01]  /*28fd0*/  FMUL.FTZ R16, R16, 1.4426950216293334961 ;  /* 0x3fb8aa3b10107820 */ /* 0x000fe20000410000 */
[----:B--2---:R-:W-:Y:S01]  /*28fe0*/  FADD.FTZ R11, R9, R11 ;  /* 0x0000000b090b7221 */ /* 0x004fe20000010000 */
[C---:B------:R-:W-:Y:S01]  /*28ff0*/  FADD.FTZ R18, -R30.reuse, R18 ;  /* 0x000000121e127221 */ /* 0x040fe20000010100 */
[----:B------:R-:W2:Y:S01]  /*29000*/  MUFU.EX2 R15, R15 ;  /* 0x0000000f000f7308 */ /* 0x000ea20000000800 */
[----:B------:R-:W-:Y:S01]  /*29010*/  FMUL.FTZ R17, R17, 1.4426950216293334961 ;  /* 0x3fb8aa3b11117820 */ /* 0x000fe20000410000 */
[----:B---3--:R-:W-:Y:S01]  /*29020*/  FADD.FTZ R11, R11, R12 ;  /* 0x0000000c0b0b7221 */ /* 0x008fe20000010000 */
[----:B------:R-:W-:Y:S01]  /*29030*/  FADD.FTZ R19, -R30, R19 ;  /* 0x000000131e137221 */ /* 0x000fe20000010100 */
[----:B------:R-:W3:Y:S01]  /*29040*/  MUFU.EX2 R16, R16 ;  /* 0x0000001000107308 */ /* 0x000ee20000000800 */
[----:B------:R-:W-:Y:S01]  /*29050*/  FMUL.FTZ R18, R18, 1.4426950216293334961 ;  /* 0x3fb8aa3b12127820 */ /* 0x000fe20000410000 */
[----:B----4-:R-:W-:Y:S01]  /*29060*/  FADD.FTZ R11, R11, R13 ;  /* 0x0000000d0b0b7221 */ /* 0x010fe20000010000 */
[C---:B------:R-:W-:Y:S01]  /*29070*/  FADD.FTZ R20, -R30.reuse, R20 ;  /* 0x000000141e147221 */ /* 0x040fe20000010100 */
[----:B------:R-:W4:Y:S01]  /*29080*/  MUFU.EX2 R17, R17 ;  /* 0x0000001100117308 */ /* 0x000f220000000800 */
[----:B------:R-:W-:Y:S01]  /*29090*/  FMUL.FTZ R19, R19, 1.4426950216293334961 ;  /* 0x3fb8aa3b13137820 */ /* 0x000fe20000410000 */
[----:B------:R-:W-:Y:S01]  /*290a0*/  FADD.FTZ R11, R11, R14 ;  /* 0x0000000e0b0b7221 */ /* 0x000fe20000010000 */
[----:B------:R-:W-:Y:S01]  /*290b0*/  FADD.FTZ R21, -R30, R21 ;  /* 0x000000151e157221 */ /* 0x000fe20000010100 */
[----:B------:R-:W4:Y:S01]  /*290c0*/  MUFU.EX2 R18, R18 ;  /* 0x0000001200127308 */ /* 0x000f220000000800 */
[----:B------:R-:W-:Y:S01]  /*290d0*/  FMUL.FTZ R20, R20, 1.4426950216293334961 ;  /* 0x3fb8aa3b14147820 */ /* 0x000fe20000410000 */
[----:B--2---:R-:W-:Y:S01]  /*290e0*/  FADD.FTZ R11, R11, R15 ;  /* 0x0000000f0b0b7221 */ /* 0x004fe20000010000 */
[C---:B-1----:R-:W-:Y:S01]  /*290f0*/  FADD.FTZ R22, -R30.reuse, R22 ;  /* 0x000000161e167221 */ /* 0x042fe20000010100 */
        /* <DEDUP_REMOVED lines=13> */
[----:B------:R-:W-:Y:S01]  /*291d0*/  FADD.FTZ R25, -R30, R25 ;  /* 0x000000191e197221 */ /* 0x000fe20000010100 */
[----:B------:R-:W-:Y:S01]  /*291e0*/  FMUL.FTZ R24, R24, 1.4426950216293334961 ;  /* 0x3fb8aa3b18187820 */ /* 0x000fe20000410000 */
[----:B-1----:R-:W-:Y:S01]  /*291f0*/  FADD.FTZ R11, R11, R19 ;  /* 0x000000130b0b7221 */ /* 0x002fe20000010000 */
[----:B------:R-:W1:Y:S01]  /*29200*/  MUFU.EX2 R23, R23 ;  /* 0x0000001700177308 */ /* 0x000e620000000800 */
[----:B------:R-:W-:Y:S01]  /*29210*/  FADD.FTZ R26, -R30, R26 ;  /* 0x0000001a1e1a7221 */ /* 0x000fe20000010100 */
        /* <DEDUP_REMOVED lines=29> */
.L_x_1669:
[----:B------:R-:W-:Y:S05]  /*293f0*/  BSYNC.RECONVERGENT B1 ;  /* 0x0000000000017941 */ /* 0x000fea0003800200 */
.L_x_1668:
        /* <DEDUP_REMOVED lines=11> */
[----:B------:R-:W4:Y:S04]  /*294b0*/  LDS R16, [R8+0xc00] ;  /* 0x000c000008107984 */ /* 0x000f280000000800 */
[----:B------:R-:W4:Y:S04]  /*294c0*/  LDS R17, [R8+0x1000] ;  /* 0x0010000008117984 */ /* 0x000f280000000800 */
[----:B------:R-:W4:Y:S01]  /*294d0*/  LDS R18, [R8+0x1400] ;  /* 0x0014000008127984 */ /* 0x000f220000000800 */
        /* <DEDUP_REMOVED lines=12> */
[----:B------:R-:W-:Y:S01]  /*295a0*/  FADD.FTZ R16, -R30, R16 ;  /* 0x000000101e107221 */ /* 0x000fe20000010100 */
        /* <DEDUP_REMOVED lines=28> */
.L_x_1672:
[----:B------:R-:W-:Y:S05]  /*29770*/  BSYNC.RECONVERGENT B1 ;  /* 0x0000000000017941 */ /* 0x000fea0003800200 */
.L_x_1671:
        /* <DEDUP_REMOVED lines=27> */
.L_x_1664:
[----:B------:R-:W-:Y:S01]  /*29930*/  IMAD.MOV.U32 R14, RZ, RZ, 0x100 ;  /* 0x00000100ff0e7424 */ /* 0x000fe200078e00ff */
[----:B------:R-:W-:Y:S01]  /*29940*/  LOP3.LUT R12, RZ, R4, RZ, 0x33, !PT ;  /* 0x00000004ff0c7212 */ /* 0x000fe200078e33ff */
[----:B------:R-:W-:Y:S03]  /*29950*/  BSSY.RECONVERGENT B1, `(.L_x_1673) ;  /* 0x0000023000017945 */ /* 0x000fe60003800200 */
[----:B------:R-:W-:-:S04]  /*29960*/  VIADDMNMX R7, R5, R14, UR41, !PT ;  /* 0x0000002905077e46 */ /* 0x000fc8000f80010e */
[----:B------:R-:W-:Y:S01]  /*29970*/  IADD3 R7, PT, PT, R7, -UR74, R12 ;  /* 0x8000004a07077c10 */ /* 0x000fe2000fffe00c */
[----:B------:R-:W-:-:S03]  /*29980*/  IMAD.MOV.U32 R12, RZ, RZ, R5 ;  /* 0x000000ffff0c7224 */ /* 0x000fc600078e0005 */
[C---:B------:R-:W-:Y:S02]  /*29990*/  LOP3.LUT R11, R7.reuse, 0x300, RZ, 0xc0, !PT ;  /* 0x00000300070b7812 */ /* 0x040fe400078ec0ff */
[----:B------:R-:W-:Y:S02]  /*299a0*/  ISETP.GE.U32.AND P0, PT, R7, 0x300, PT ;  /* 0x000003000700780c */ /* 0x000fe40003f06070 */
[----:B------:R-:W-:Y:S01]  /*299b0*/  ISETP.NE.AND P1, PT, R11, 0x300, PT ;  /* 0x000003000b00780c */ /* 0x000fe20003f25270 */
[----:B------:R-:W-:-:S12]  /*299c0*/  IMAD.MOV.U32 R11, RZ, RZ, RZ ;  /* 0x000000ffff0b7224 */ /* 0x000fd800078e00ff */
[----:B------:R-:W-:Y:S05]  /*299d0*/  @!P1 BRA `(.L_x_1674) ;  /* 0x0000000000689947 */ /* 0x000fea0003800000 */
[----:B------:R-:W-:Y:S01]  /*299e0*/  UIADD3 UR4, UPT, UPT, UR7, 0x840, URZ ;  /* 0x0000084007047890 */ /* 0x000fe2000fffe0ff */
[----:B------:R-:W-:Y:S01]  /*299f0*/  LEA.HI R7, R7, 0x1, RZ, 0x18 ;  /* 0x0000000107077811 */ /* 0x000fe200078fc0ff */
[----:B------:R-:W-:Y:S01]  /*29a00*/  HFMA2 R11, -RZ, RZ, 0, 0 ;  /* 0x00000000ff0b7431 */ /* 0x000fe200000001ff */
[--C-:B------:R-:W-:Y:S01]  /*29a10*/  IADD3 R8, P1, P2, R3, R8, R5.reuse ;  /* 0x0000000803087210 */ /* 0x100fe20007a3e005 */
[----:B------:R-:W-:Y:S01]  /*29a20*/  ULEA UR4, UR8, UR4, 0x18 ;  /* 0x0000000408047291 */ /* 0x000fe2000f8ec0ff */
[----:B------:R-:W-:Y:S01]  /*29a30*/  LOP3.LUT R7, R7, 0x3, RZ, 0xc0, !PT ;  /* 0x0000000307077812 */ /* 0x000fe200078ec0ff */
[----:B------:R-:W-:Y:S01]  /*29a40*/  IMAD.MOV.U32 R12, RZ, RZ, R5 ;  /* 0x000000ffff0c7224 */ /* 0x000fe200078e0005 */
[----:B------:R-:W-:-:S03]  /*29a50*/  IADD3.X R9, PT, PT, R6, R9, RZ, P1, P2 ;  /* 0x0000000906097210 */ /* 0x000fc60000fe44ff */
[----:B------:R-:W-:Y:S02]  /*29a60*/  IMAD.MOV R13, RZ, RZ, -R7 ;  /* 0x000000ffff0d7224 */ /* 0x000fe400078e0a07 */
[----:B------:R-:W-:-:S07]  /*29a70*/  VIADD R7, R0, UR4 ;  /* 0x0000000400077c36 */ /* 0x000fce0008000000 */
.L_x_1675:
[----:B------:R0:W2:Y:S01]  /*29a80*/  LDG.E.U8 R14, desc[UR36][R8.64] ;  /* 0x00000024080e7981 */ /* 0x0000a2000c1e1100 */
[----:B------:R-:W-:Y:S01]  /*29a90*/  IADD3 R13, PT, PT, R13, 0x1, RZ ;  /* 0x000000010d0d7810 */ /* 0x000fe20007ffe0ff */
[----:B------:R-:W-:Y:S01]  /*29aa0*/  VIADD R12, R12, 0x100 ;  /* 0x000001000c0c7836 */ /* 0x000fe20000000000 */
[----:B0-----:R-:W-:-:S05]  /*29ab0*/  IADD3 R8, P2, PT, R8, 0x100, RZ ;  /* 0x0000010008087810 */ /* 0x001fca0007f5e0ff */
[----:B------:R-:W-:Y:S01]  /*29ac0*/  IMAD.X R9, RZ, RZ, R9, P2 ;  /* 0x000000ffff097224 */ /* 0x000fe200010e0609 */
[----:B--2---:R-:W-:-:S13]  /*29ad0*/  ISETP.NE.AND P1, PT, R14, RZ, PT ;  /* 0x000000ff0e00720c */ /* 0x004fda0003f25270 */
        /* <DEDUP_REMOVED lines=10> */
.L_x_1674:
[----:B------:R-:W-:Y:S05]  /*29b80*/  BSYNC.RECONVERGENT B1 ;  /* 0x0000000000017941 */ /* 0x000fea0003800200 */
.L_x_1673:
        /* <DEDUP_REMOVED lines=13> */
.L_x_1676:
[----:B------:R-:W2:Y:S04]  /*29c60*/  LDG.E.U8 R16, desc[UR36][R8.64+-0x200] ;  /* 0xfffe002408107981 */ /* 0x000ea8000c1e1100 */
[----:B------:R-:W3:Y:S04]  /*29c70*/  LDG.E.U8 R13, desc[UR36][R8.64+-0x100] ;  /* 0xffff0024080d7981 */ /* 0x000ee8000c1e1100 */
[----:B------:R-:W4:Y:S04]  /*29c80*/  LDG.E.U8 R14, desc[UR36][R8.64] ;  /* 0x00000024080e7981 */ /* 0x000f28000c1e1100 */
[----:B------:R-:W4:Y:S01]  /*29c90*/  LDG.E.U8 R15, desc[UR36][R8.64+0x100] ;  /* 0x00010024080f7981 */ /* 0x000f22000c1e1100 */
[----:B------:R-:W-:Y:S01]  /*29ca0*/  IMAD.MOV.U32 R18, RZ, RZ, RZ ;  /* 0x000000ffff127224 */ /* 0x000fe200078e00ff */
[----:B------:R-:W-:Y:S01]  /*29cb0*/  IADD3 R12, PT, PT, R12, 0x400, RZ ;  /* 0x000004000c0c7810 */ /* 0x000fe20007ffe0ff */
[----:B------:R-:W-:Y:S01]  /*29cc0*/  IMAD.MOV.U32 R20, RZ, RZ, RZ ;  /* 0x000000ffff147224 */ /* 0x000fe200078e00ff */
[----:B--2---:R-:W-:Y:S01]  /*29cd0*/  ISETP.NE.AND P0, PT, R16, RZ, PT ;  /* 0x000000ff1000720c */ /* 0x004fe20003f05270 */
[----:B------:R-:W-:Y:S01]  /*29ce0*/  IMAD.MOV.U32 R16, RZ, RZ, RZ ;  /* 0x000000ffff107224 */ /* 0x000fe200078e00ff */
[----:B---3--:R-:W-:-:S02]  /*29cf0*/  ISETP.NE.AND P1, PT, R13, RZ, PT ;  /* 0x000000ff0d00720c */ /* 0x008fc40003f25270 */
[----:B----4-:R-:W-:Y:S01]  /*29d00*/  ISETP.NE.AND P2, PT, R14, RZ, PT ;  /* 0x000000ff0e00720c */ /* 0x010fe20003f45270 */
[----:B------:R-:W-:Y:S01]  /*29d10*/  IMAD.MOV.U32 R14, RZ, RZ, RZ ;  /* 0x000000ffff0e7224 */ /* 0x000fe200078e00ff */
[----:B------:R-:W-:-:S07]  /*29d20*/  ISETP.NE.AND P3, PT, R15, RZ, PT ;  /* 0x000000ff0f00720c */ /* 0x000fce0003f65270 */
[----:B------:R-:W1:Y:S04]  /*29d30*/  @!P0 LDS R13, [R7+-0x800] ;  /* 0xfff80000070d8984 */ /* 0x000e680000000800 */
[----:B------:R-:W0:Y:S04]  /*29d40*/  @!P1 LDS R15, [R7+-0x400] ;  /* 0xfffc0000070f9984 */ /* 0x000e280000000800 */
[----:B------:R-:W2:Y:S04]  /*29d50*/  @!P2 LDS R17, [R7] ;  /* 0x000000000711a984 */ /* 0x000ea80000000800 */
[----:B------:R-:W3:Y:S01]  /*29d60*/  @!P3 LDS R19, [R7+0x400] ;  /* 0x000400000713b984 */ /* 0x000ee20000000800 */
[----:B-1----:R-:W-:-:S04]  /*29d70*/  @!P0 FADD.FTZ R13, -R30, R13 ;  /* 0x0000000d1e0d8221 */ /* 0x002fc80000010100 */
[----:B------:R-:W-:Y:S01]  /*29d80*/  @!P0 FMUL.FTZ R13, R13, 1.4426950216293334961 ;  /* 0x3fb8aa3b0d0d8820 */ /* 0x000fe20000410000 */
[----:B0-----:R-:W-:-:S03]  /*29d90*/  @!P1 FADD.FTZ R15, -R30, R15 ;  /* 0x0000000f1e0f9221 */ /* 0x001fc60000010100 */
[----:B------:R-:W0:Y:S01]  /*29da0*/  @!P0 MUFU.EX2 R14, R13 ;  /* 0x0000000d000e8308 */ /* 0x000e220000000800 */
[----:B------:R-:W-:Y:S01]  /*29db0*/  @!P1 FMUL.FTZ R15, R15, 1.4426950216293334961 ;  /* 0x3fb8aa3b0f0f9820 */ /* 0x000fe20000410000 */
[----:B--2---:R-:W-:Y:S01]  /*29dc0*/  @!P2 FADD.FTZ R17, -R30, R17 ;  /* 0x000000111e11a221 */ /* 0x004fe20000010100 */
[----:B------:R-:W-:Y:S01]  /*29dd0*/  ISETP.GE.AND P0, PT, R12, UR41, PT ;  /* 0x000000290c007c0c */ /* 0x000fe2000bf06270 */
[----:B---3--:R-:W-:Y:S01]  /*29de0*/  @!P3 FADD.FTZ R19, -R30, R19 ;  /* 0x000000131e13b221 */ /* 0x008fe20000010100 */
[----:B------:R-:W1:Y:S01]  /*29df0*/  @!P1 MUFU.EX2 R16, R15 ;  /* 0x0000000f00109308 */ /* 0x000e620000000800 */
[----:B------:R-:W-:Y:S01]  /*29e00*/  @!P2 FMUL.FTZ R17, R17, 1.4426950216293334961 ;  /* 0x3fb8aa3b1111a820 */ /* 0x000fe20000410000 */
[----:B------:R-:W-:Y:S01]  /*29e10*/  IADD3 R8, P1, PT, R8, 0x400, RZ ;  /* 0x0000040008087810 */ /* 0x000fe20007f3e0ff */
[----:B------:R-:W-:Y:S02]  /*29e20*/  @!P3 FMUL.FTZ R19, R19, 1.4426950216293334961 ;  /* 0x3fb8aa3b1313b820 */ /* 0x000fe40000410000 */
[----:B------:R-:W2:Y:S02]  /*29e30*/  @!P2 MUFU.EX2 R18, R17 ;  /* 0x000000110012a308 */ /* 0x000ea40000000800 */
[----:B------:R-:W-:-:S02]  /*29e40*/  IMAD.X R9, RZ, RZ, R9, P1 ;  /* 0x000000ffff097224 */ /* 0x000fc400008e0609 */
        /* <DEDUP_REMOVED lines=11> */
.L_x_1663:
[----:B------:R-:W-:Y:S05]  /*29f00*/  BSYNC.RECONVERGENT B0 ;  /* 0x0000000000007941 */ /* 0x000fea0003800200 */
.L_x_1662:
[----:B----4-:R-:W2:Y:S01]  /*29f10*/  SHFL.BFLY PT, R8, R11, 0x10, 0x1f ;  /* 0x0e001f000b087f89 */ /* 0x010ea200000e0000 */
[C---:B------:R-:W-:Y:S01]  /*29f20*/  ISETP.NE.AND P0, PT, R27.reuse, RZ, PT ;  /* 0x000000ff1b00720c */ /* 0x040fe20003f05270 */
[----:B------:R-:W3:Y:S01]  /*29f30*/  LDCU.U8 UR10, c[0x0][0x48c] ;  /* 0x00009180ff0a77ac */ /* 0x000ee20008000000 */
[----:B------:R-:W-:Y:S01]  /*29f40*/  ISETP.GT.U32.AND P1, PT, R27, 0x7, PT ;  /* 0x000000071b00780c */ /* 0x000fe20003f24070 */
[----:B------:R-:W-:Y:S01]  /*29f50*/  UMOV UR4, URZ ;  /* 0x000000ff00047c82 */ /* 0x000fe20008000000 */
[----:B------:R-:W-:Y:S01]  /*29f60*/  UMOV UR5, URZ ;  /* 0x000000ff00057c82 */ /* 0x000fe20008000000 */
[----:B---3--:R-:W-:Y:S01]  /*29f70*/  UISETP.NE.AND UP0, UPT, UR10, URZ, UPT ;  /* 0x000000ff0a00728c */ /* 0x008fe2000bf05270 */
[----:B--2---:R-:W-:-:S07]  /*29f80*/  FADD.FTZ R8, R8, R11 ;  /* 0x0000000b08087221 */ /* 0x004fce0000010000 */
[----:B------:R-:W-:Y:S01]  /*29f90*/  @!P0 SHF.R.U32.HI R11, RZ, 0x3, R4 ;  /* 0x00000003ff0b8819 */ /* 0x000fe20000011604 */
[----:B------:R-:W2:Y:S03]  /*29fa0*/  SHFL.BFLY PT, R7, R8, 0x8, 0x1f ;  /* 0x0d001f0008077f89 */ /* 0x000ea600000e0000 */
[----:B------:R-:W-:Y:S01]  /*29fb0*/  @!P0 LOP3.LUT R11, R11, 0x7c, RZ, 0xc0, !PT ;  /* 0x0000007c0b0b8812 */ /* 0x000fe200078ec0ff */
[----:B--2---:R-:W-:-:S05]  /*29fc0*/  FADD.FTZ R7, R8, R7 ;  /* 0x0000000708077221 */ /* 0x004fca0000010000 */
[----:B------:R-:W2:Y:S02]  /*29fd0*/  SHFL.BFLY PT, R12, R7, 0x4, 0x1f ;  /* 0x0c801f00070c7f89 */ /* 0x000ea400000e0000 */
[----:B--2---:R-:W-:-:S05]  /*29fe0*/  FADD.FTZ R12, R7, R12 ;  /* 0x0000000c070c7221 */ /* 0x004fca0000010000 */
[----:B0-----:R-:W0:Y:S02]  /*29ff0*/  SHFL.BFLY PT, R9, R12, 0x2, 0x1f ;  /* 0x0c401f000c097f89 */ /* 0x001e2400000e0000 */
[----:B0-----:R-:W-:-:S05]  /*2a000*/  FADD.FTZ R9, R12, R9 ;  /* 0x000000090c097221 */ /* 0x001fca0000010000 */
[----:B------:R-:W0:Y:S02]  /*2a010*/  SHFL.BFLY PT, R14, R9, 0x1, 0x1f ;  /* 0x0c201f00090e7f89 */ /* 0x000e2400000e0000 */
[----:B0-----:R-:W-:-:S05]  /*2a020*/  FADD.FTZ R14, R9, R14 ;  /* 0x0000000e090e7221 */ /* 0x001fca0000010000 */
[----:B------:R-:W-:Y:S01]  /*2a030*/  @!P0 STS [R11+UR9+0x20], R14 ;  /* 0x0000200e0b008988 */ /* 0x000fe20008000809 */
[----:B------:R-:W-:Y:S01]  /*2a040*/  BAR.SYNC.DEFER_BLOCKING 0x0 ;  /* 0x0000000000007b1d */ /* 0x000fe20000010000 */
[----:B------:R-:W-:-:S05]  /*2a050*/  ISETP.GE.AND P0, PT, R5, UR41, PT ;  /* 0x0000002905007c0c */ /* 0x000fca000bf06270 */
[----:B------:R-:W0:Y:S02]  /*2a060*/  @!P1 LDS R14, [R10+UR9+0x20] ;  /* 0x000020090a0e9984 */ /* 0x000e240008000800 */
[----:B------:R-:W2:Y:S02]  /*2a070*/  S2UR UR9, SR_CTAID.X ;  /* 0x00000000000979c3 */ /* 0x000ea40000002500 */
        /* <DEDUP_REMOVED lines=8> */
[----:B------:R0:W3:Y:S01]  /*2a100*/  MUFU.RCP R32, R11 ;  /* 0x0000000b00207308 */ /* 0x0000e20000001000 */
[----:B--2---:R-:W-:Y:S05]  /*2a110*/  BRA.U !UP0, `(.L_x_1677) ;  /* 0x0000000108207547 */ /* 0x004fea000b800000 */
[----:B------:R-:W2:Y:S01]  /*2a120*/  LDCU UR5, c[0x0][0x3f8] ;  /* 0x00007f00ff0577ac */ /* 0x000ea20008000800 */
[----:B------:R-:W4:Y:S01]  /*2a130*/  LDCU UR4, c[0x0][0x488] ;  /* 0x00009100ff0477ac */ /* 0x000f220008000800 */
[----:B------:R-:W4:Y:S01]  /*2a140*/  LDCU UR7, c[0x0][0x40c] ;  /* 0x00008180ff0777ac */ /* 0x000f220008000800 */
[----:B------:R-:W1:Y:S01]  /*2a150*/  LDCU UR8, c[0x0][0x3f4] ;  /* 0x00007e80ff0877ac */ /* 0x000e620008000800 */
[----:B--2---:R-:W-:-:S04]  /*2a160*/  UIMAD UR5, UR6, UR5, UR9 ;  /* 0x00000005060572a4 */ /* 0x004fc8000f8e0209 */
[----:B----4-:R-:W-:-:S04]  /*2a170*/  UIMAD UR4, UR5, UR4, UR7 ;  /* 0x00000004050472a4 */ /* 0x010fc8000f8e0207 */
[----:B-1----:R-:W-:-:S04]  /*2a180*/  UIMAD UR4, UR4, UR8, URZ ;  /* 0x00000008040472a4 */ /* 0x002fc8000f8e02ff */
[----:B------:R-:W-:-:S12]  /*2a190*/  USHF.R.S32.HI UR5, URZ, 0x1f, UR4 ;  /* 0x0000001fff057899 */ /* 0x000fd80008011404 */
.L_x_1677:
[----:B------:R-:W-:Y:S04]  /*2a1a0*/  BSSY.RECONVERGENT B0, `(.L_x_1678) ;  /* 0x0000158000007945 */ /* 0x000fe80003800200 */
[----:B------:R-:W-:Y:S05]  /*2a1b0*/  @P0 BRA `(.L_x_1679) ;  /* 0x0000001400580947 */ /* 0x000fea0003800000 */
[----:B------:R-:W-:-:S09]  /*2a1c0*/  UISETP.NE.AND UP0, UPT, UR10, URZ, UPT ;  /* 0x000000ff0a00728c */ /* 0x000fd2000bf05270 */
[----:B------:R-:W-:Y:S05]  /*2a1d0*/  BRA.U UP0, `(.L_x_1680) ;  /* 0x0000000900407547 */ /* 0x000fea000b800000 */
[----:B------:R-:W-:Y:S01]  /*2a1e0*/  IMAD.MOV.U32 R10, RZ, RZ, 0x100 ;  /* 0x00000100ff0a7424 */ /* 0x000fe200078e00ff */
        /* <DEDUP_REMOVED lines=8> */
[----:B------:R-:W2:Y:S01]  /*2a270*/  S2UR UR8, SR_CgaCtaId ;  /* 0x00000000000879c3 */ /* 0x000ea20000008800 */
[----:B------:R-:W-:Y:S01]  /*2a280*/  LEA.HI R7, R7, 0x1, RZ, 0x18 ;  /* 0x0000000107077811 */ /* 0x000fe200078fc0ff */
[----:B------:R-:W-:Y:S02]  /*2a290*/  UMOV UR7, 0x400 ;  /* 0x0000040000077882 */ /* 0x000fe40000000000 */
[----:B------:R-:W-:Y:S02]  /*2a2a0*/  UIADD3 UR7, UPT, UPT, UR7, 0x840, URZ ;  /* 0x0000084007077890 */ /* 0x000fe4000fffe0ff */
[C---:B------:R-:W-:Y:S01]  /*2a2b0*/  IMAD.SHL.U32 R8, R7.reuse, 0x100, RZ ;  /* 0x0000010007087824 */ /* 0x040fe200078e00ff */
[----:B------:R-:W-:-:S04]  /*2a2c0*/  LOP3.LUT R7, R7, 0x3, RZ, 0xc0, !PT ;  /* 0x0000000307077812 */ /* 0x000fc800078ec0ff */
[----:B------:R-:W-:Y:S02]  /*2a2d0*/  LOP3.LUT R8, R8, 0x300, RZ, 0xc0, !PT ;  /* 0x0000030008087812 */ /* 0x000fe400078ec0ff */
[----:B------:R-:W-:-:S03]  /*2a2e0*/  IADD3 R9, PT, PT, -R7, RZ, RZ ;  /* 0x000000ff07097210 */ /* 0x000fc60007ffe1ff */
[----:B------:R-:W-:Y:S01]  /*2a2f0*/  IMAD.IADD R5, R5, 0x1, R8 ;  /* 0x0000000105057824 */ /* 0x000fe200078e0208 */
[----:B--2---:R-:W-:-:S06]  /*2a300*/  ULEA UR7, UR8, UR7, 0x18 ;  /* 0x0000000708077291 */ /* 0x004fcc000f8ec0ff */
[----:B------:R-:W-:-:S07]  /*2a310*/  VIADD R7, R0, UR7 ;  /* 0x0000000700077c36 */ /* 0x000fce0008000000 */
.L_x_1683:
[----:B------:R-:W3:Y:S01]  /*2a320*/  LDS R8, [R7] ;  /* 0x0000000007087984 */ /* 0x000ee20000000800 */
[----:B------:R-:W-:-:S05]  /*2a330*/  VIADD R9, R9, 0x1 ;  /* 0x0000000109097836 */ /* 0x000fca0000000000 */
[----:B------:R-:W-:Y:S01]  /*2a340*/  ISETP.NE.AND P0, PT, R9, RZ, PT ;  /* 0x000000ff0900720c */ /* 0x000fe20003f05270 */
[----:B---3--:R-:W-:-:S05]  /*2a350*/  FMUL.FTZ R8, R8, R32 ;  /* 0x0000002008087220 */ /* 0x008fca0000410000 */
[----:B------:R2:W-:Y:S02]  /*2a360*/  STS [R7], R8 ;  /* 0x0000000807007388 */ /* 0x0005e40000000800 */
[----:B--2---:R-:W-:-:S05]  /*2a370*/  VIADD R7, R7, 0x400 ;  /* 0x0000040007077836 */ /* 0x004fca0000000000 */
[----:B------:R-:W-:Y:S05]  /*2a380*/  @P0 BRA `(.L_x_1683) ;  /* 0xfffffffc00e40947 */ /* 0x000fea000383ffff */
.L_x_1682:
[----:B------:R-:W-:Y:S05]  /*2a390*/  BSYNC.RECONVERGENT B1 ;  /* 0x0000000000017941 */ /* 0x000fea0003800200 */
.L_x_1681:
[----:B------:R-:W-:Y:S05]  /*2a3a0*/  @!P1 BRA `(.L_x_1679) ;  /* 0x0000001000dc9947 */ /* 0x000fea0003800000 */
[----:B------:R-:W2:Y:S01]  /*2a3b0*/  S2R R9, SR_CgaCtaId ;  /* 0x0000000000097919 */ /* 0x000ea20000008800 */
[----:B------:R-:W-:Y:S01]  /*2a3c0*/  IADD3 R8, PT, PT, -R5, UR41, RZ ;  /* 0x0000002905087c10 */ /* 0x000fe2000fffe1ff */
[----:B------:R-:W-:Y:S01]  /*2a3d0*/  USHF.L.U32 UR7, UR74, 0x2, URZ ;  /* 0x000000024a077899 */ /* 0x000fe200080006ff */
[----:B------:R-:W-:Y:S01]  /*2a3e0*/  MOV R7, 0x400 ;  /* 0x0000040000077802 */ /* 0x000fe20000000f00 */
[----:B------:R-:W-:Y:S01]  /*2a3f0*/  BSSY.RECONVERGENT B1, `(.L_x_1684) ;  /* 0x000003f000017945 */ /* 0x000fe20003800200 */
[----:B------:R-:W-:Y:S02]  /*2a400*/  ISETP.GT.AND P1, PT, R8, 0xc00, PT ;  /* 0x00000c000800780c */ /* 0x000fe40003f24270 */
[----:B------:R-:W-:Y:S02]  /*2a410*/  IADD3 R8, PT, PT, R7, 0x840, RZ ;  /* 0x0000084007087810 */ /* 0x000fe40007ffe0ff */
[----:B------:R-:W-:Y:S02]  /*2a420*/  LEA R7, R5, -UR7, 0x2 ;  /* 0x8000000705077c11 */ /* 0x000fe4000f8e10ff */
[----:B------:R-:W-:-:S02]  /*2a430*/  PLOP3.LUT P0, PT, PT, PT, PT, 0x80, 0x8 ;  /* 0x000000000008781c */ /* 0x000fc40003f0f070 */
[----:B--2---:R-:W-:-:S04]  /*2a440*/  LEA R8, R9, R8, 0x18 ;  /* 0x0000000809087211 */ /* 0x004fc800078ec0ff */
[----:B------:R-:W-:Y:S01]  /*2a450*/  IADD3 R7, PT, PT, R7, 0x800, R8 ;  /* 0x0000080007077810 */ /* 0x000fe20007ffe008 */
[----:B------:R-:W-:Y:S06]  /*2a460*/  @!P1 BRA `(.L_x_1685) ;  /* 0x0000000000dc9947 */ /* 0x000fec0003800000 */
[----:B------:R-:W-:Y:S01]  /*2a470*/  IMAD.U32 R34, RZ, RZ, UR41 ;  /* 0x00000029ff227e24 */ /* 0x000fe2000f8e00ff */
[----:B------:R-:W-:-:S03]  /*2a480*/  PLOP3.LUT P0, PT, PT, PT, PT, 0x8, 0x80 ;  /* 0x000000000080781c */ /* 0x000fc60003f0e170 */
[----:B------:R-:W-:-:S10]  /*2a490*/  VIADD R34, R34, 0xfffff400 ;  /* 0xfffff40022227836 */ /* 0x000fd40000000000 */
.L_x_1686:
[----:B------:R-:W3:Y:S01]  /*2a4a0*/  LDS R8, [R7+-0x800] ;  /* 0xfff8000007087984 */ /* 0x000ee20000000800 */
[----:B------:R-:W-:-:S03]  /*2a4b0*/  VIADD R5, R5, 0x1000 ;  /* 0x0000100005057836 */ /* 0x000fc60000000000 */
[----:B------:R-:W2:Y:S02]  /*2a4c0*/  LDS R9, [R7+-0x400] ;  /* 0xfffc000007097984 */ /* 0x000ea40000000800 */
[----:B------:R-:W-:Y:S02]  /*2a4d0*/  ISETP.GE.AND P1, PT, R5, R34, PT ;  /* 0x000000220500720c */ /* 0x000fe40003f26270 */
[----:B0-----:R-:W0:Y:S04]  /*2a4e0*/  LDS R11, [R7] ;  /* 0x00000000070b7984 */ /* 0x001e280000000800 */
[----:B------:R-:W4:Y:S04]  /*2a4f0*/  LDS R13, [R7+0x400] ;  /* 0x00040000070d7984 */ /* 0x000f280000000800 */
[----:B------:R-:W1:Y:S04]  /*2a500*/  LDS R15, [R7+0x800] ;  /* 0x00080000070f7984 */ /* 0x000e680000000800 */
[----:B------:R-:W1:Y:S04]  /*2a510*/  LDS R17, [R7+0xc00] ;  /* 0x000c000007117984 */ /* 0x000e680000000800 */
[----:B------:R-:W-:Y:S04]  /*2a520*/  LDS R19, [R7+0x1000] ;  /* 0x0010000007137984 */ /* 0x000fe80000000800 */
[----:B------:R-:W1:Y:S04]  /*2a530*/  LDS R20, [R7+0x1400] ;  /* 0x0014000007147984 */ /* 0x000e680000000800 */
[----:B------:R-:W1:Y:S04]  /*2a540*/  LDS R21, [R7+0x1800] ;  /* 0x0018000007157984 */ /* 0x000e680000000800 */
[----:B------:R-:W1:Y:S04]  /*2a550*/  LDS R23, [R7+0x1c00] ;  /* 0x001c000007177984 */ /* 0x000e680000000800 */
[----:B------:R-:W1:Y:S01]  /*2a560*/  LDS R25, [R7+0x2000] ;  /* 0x0020000007197984 */ /* 0x000e620000000800 */
[----:B---3--:R-:W-:-:S03]  /*2a570*/  FMUL.FTZ R8, R32, R8 ;  /* 0x0000000820087220 */ /* 0x008fc60000410000 */
[----:B------:R-:W3:Y:S01]  /*2a580*/  LDS R27, [R7+0x2400] ;  /* 0x00240000071b7984 */ /* 0x000ee20000000800 */
[----:B--2---:R-:W-:-:S03]  /*2a590*/  FMUL.FTZ R10, R32, R9 ;  /* 0x00000009200a7220 */ /* 0x004fc60000410000 */
[----:B------:R-:W2:Y:S01]  /*2a5a0*/  LDS R28, [R7+0x2800] ;  /* 0x00280000071c7984 */ /* 0x000ea20000000800 */
[----:B0-----:R-:W-:-:S03]  /*2a5b0*/  FMUL.FTZ R12, R32, R11 ;  /* 0x0000000b200c7220 */ /* 0x001fc60000410000 */
[----:B------:R-:W0:Y:S01]  /*2a5c0*/  LDS R29, [R7+0x2c00] ;  /* 0x002c0000071d7984 */ /* 0x000e220000000800 */
[----:B----4-:R-:W-:-:S03]  /*2a5d0*/  FMUL.FTZ R14, R32, R13 ;  /* 0x0000000d200e7220 */ /* 0x010fc60000410000 */
[----:B-1----:R-:W1:Y:S01]  /*2a5e0*/  LDS R30, [R7+0x3000] ;  /* 0x00300000071e7984 */ /* 0x002e620000000800 */
[----:B------:R-:W-:-:S03]  /*2a5f0*/  FMUL.FTZ R16, R32, R15 ;  /* 0x0000000f20107220 */ /* 0x000fc60000410000 */
[----:B------:R-:W4:Y:S01]  /*2a600*/  LDS R31, [R7+0x3400] ;  /* 0x00340000071f7984 */ /* 0x000f220000000800 */
[----:B------:R-:W-:-:S03]  /*2a610*/  FMUL.FTZ R18, R32, R17 ;  /* 0x0000001120127220 */ /* 0x000fc60000410000 */
[----:B------:R3:W-:Y:S04]  /*2a620*/  STS [R7+-0x800], R8 ;  /* 0xfff8000807007388 */ /* 0x0007e80000000800 */
[----:B------:R2:W-:Y:S01]  /*2a630*/  STS [R7+-0x400], R10 ;  /* 0xfffc000a07007388 */ /* 0x0005e20000000800 */
[----:B------:R-:W-:-:S03]  /*2a640*/  FMUL.FTZ R20, R32, R20 ;  /* 0x0000001420147220 */ /* 0x000fc60000410000 */
[----:B------:R0:W-:Y:S01]  /*2a650*/  STS [R7], R12 ;  /* 0x0000000c07007388 */ /* 0x0001e20000000800 */
[C---:B------:R-:W-:Y:S01]  /*2a660*/  FMUL.FTZ R22, R32.reuse, R21 ;  /* 0x0000001520167220 */ /* 0x040fe20000410000 */
[C---:B---3--:R-:W-:Y:S02]  /*2a670*/  FMUL.FTZ R8, R32.reuse, R19 ;  /* 0x0000001320087220 */ /* 0x048fe40000410000 */
[----:B------:R4:W-:Y:S01]  /*2a680*/  STS [R7+0x400], R14 ;  /* 0x0004000e07007388 */ /* 0x0009e20000000800 */
[C---:B------:R-:W-:Y:S01]  /*2a690*/  FMUL.FTZ R24, R32.reuse, R23 ;  /* 0x0000001720187220 */ /* 0x040fe20000410000 */
[C---:B------:R-:W-:Y:S02]  /*2a6a0*/  FMUL.FTZ R26, R32.reuse, R25 ;  /* 0x00000019201a7220 */ /* 0x040fe40000410000 */
[----:B------:R-:W-:Y:S01]  /*2a6b0*/  STS [R7+0x800], R16 ;  /* 0x0008001007007388 */ /* 0x000fe20000000800 */
[----:B--2---:R-:W-:-:S03]  /*2a6c0*/  FMUL.FTZ R10, R32, R27 ;  /* 0x0000001b200a7220 */ /* 0x004fc60000410000 */
[----:B------:R-:W-:Y:S01]  /*2a6d0*/  STS [R7+0xc00], R18 ;  /* 0x000c001207007388 */ /* 0x000fe20000000800 */
[----:B------:R-:W-:-:S03]  /*2a6e0*/  FMUL.FTZ R28, R32, R28 ;  /* 0x0000001c201c7220 */ /* 0x000fc60000410000 */
[----:B------:R-:W-:Y:S01]  /*2a6f0*/  STS [R7+0x1000], R8 ;  /* 0x0010000807007388 */ /* 0x000fe20000000800 */
[----:B0-----:R-:W-:-:S03]  /*2a700*/  FMUL.FTZ R12, R32, R29 ;  /* 0x0000001d200c7220 */ /* 0x001fc60000410000 */
[----:B------:R-:W-:Y:S01]  /*2a710*/  STS [R7+0x1400], R20 ;  /* 0x0014001407007388 */ /* 0x000fe20000000800 */
[----:B-1----:R-:W-:-:S03]  /*2a720*/  FMUL.FTZ R30, R32, R30 ;  /* 0x0000001e201e7220 */ /* 0x002fc60000410000 */
[----:B------:R-:W-:Y:S01]  /*2a730*/  STS [R7+0x1800], R22 ;  /* 0x0018001607007388 */ /* 0x000fe20000000800 */
[----:B----4-:R-:W-:-:S03]  /*2a740*/  FMUL.FTZ R14, R32, R31 ;  /* 0x0000001f200e7220 */ /* 0x010fc60000410000 */
        /* <DEDUP_REMOVED lines=9> */
.L_x_1685:
[----:B------:R-:W-:Y:S05]  /*2a7e0*/  BSYNC.RECONVERGENT B1 ;  /* 0x0000000000017941 */ /* 0x000fea0003800200 */
.L_x_1684:
[----:B------:R-:W-:Y:S01]  /*2a7f0*/  IADD3 R8, PT, PT, -R5, UR41, RZ ;  /* 0x0000002905087c10 */ /* 0x000fe2000fffe1ff */
[----:B------:R-:W-:Y:S03]  /*2a800*/  BSSY.RECONVERGENT B1, `(.L_x_1687) ;  /* 0x000001e000017945 */ /* 0x000fe60003800200 */
[----:B------:R-:W-:-:S13]  /*2a810*/  ISETP.GT.AND P1, PT, R8, 0x400, PT ;  /* 0x000004000800780c */ /* 0x000fda0003f24270 */
[----:B------:R-:W-:Y:S05]  /*2a820*/  @!P1 BRA `(.L_x_1688) ;  /* 0x00000000006c9947 */ /* 0x000fea0003800000 */
[----:B------:R-:W3:Y:S01]  /*2a830*/  LDS R8, [R7+-0x800] ;  /* 0xfff8000007087984 */ /* 0x000ee20000000800 */
[----:B------:R-:W-:Y:S02]  /*2a840*/  PLOP3.LUT P0, PT, PT, PT, PT, 0x8, 0x80 ;  /* 0x000000000080781c */ /* 0x000fe40003f0e170 */
[----:B------:R-:W-:Y:S01]  /*2a850*/  IADD3 R5, PT, PT, R5, 0x800, RZ ;  /* 0x0000080005057810 */ /* 0x000fe20007ffe0ff */
[----:B------:R-:W2:Y:S04]  /*2a860*/  LDS R9, [R7+-0x400] ;  /* 0xfffc000007097984 */ /* 0x000ea80000000800 */
[----:B0-----:R-:W0:Y:S04]  /*2a870*/  LDS R11, [R7] ;  /* 0x00000000070b7984 */ /* 0x001e280000000800 */
[----:B------:R-:W4:Y:S04]  /*2a880*/  LDS R13, [R7+0x400] ;  /* 0x00040000070d7984 */ /* 0x000f280000000800 */
[----:B------:R-:W1:Y:S04]  /*2a890*/  LDS R15, [R7+0x800] ;  /* 0x00080000070f7984 */ /* 0x000e680000000800 */
[----:B------:R-:W1:Y:S04]  /*2a8a0*/  LDS R17, [R7+0xc00] ;  /* 0x000c000007117984 */ /* 0x000e680000000800 */
[----:B------:R-:W1:Y:S04]  /*2a8b0*/  LDS R19, [R7+0x1000] ;  /* 0x0010000007137984 */ /* 0x000e680000000800 */
[----:B------:R-:W1:Y:S01]  /*2a8c0*/  LDS R21, [R7+0x1400] ;  /* 0x0014000007157984 */ /* 0x000e620000000800 */
[C---:B---3--:R-:W-:Y:S01]  /*2a8d0*/  FMUL.FTZ R8, R32.reuse, R8 ;  /* 0x0000000820087220 */ /* 0x048fe20000410000 */
[----:B--2---:R-:W-:-:S04]  /*2a8e0*/  FMUL.FTZ R10, R32, R9 ;  /* 0x00000009200a7220 */ /* 0x004fc80000410000 */
[----:B------:R-:W-:Y:S01]  /*2a8f0*/  STS [R7+-0x800], R8 ;  /* 0xfff8000807007388 */ /* 0x000fe20000000800 */
[----:B0-----:R-:W-:-:S03]  /*2a900*/  FMUL.FTZ R12, R32, R11 ;  /* 0x0000000b200c7220 */ /* 0x001fc60000410000 */
[----:B------:R-:W-:Y:S01]  /*2a910*/  STS [R7+-0x400], R10 ;  /* 0xfffc000a07007388 */ /* 0x000fe20000000800 */
[----:B----4-:R-:W-:-:S03]  /*2a920*/  FMUL.FTZ R14, R32, R13 ;  /* 0x0000000d200e7220 */ /* 0x010fc60000410000 */
[----:B------:R-:W-:Y:S01]  /*2a930*/  STS [R7], R12 ;  /* 0x0000000c07007388 */ /* 0x000fe20000000800 */
[----:B-1----:R-:W-:-:S03]  /*2a940*/  FMUL.FTZ R16, R32, R15 ;  /* 0x0000000f20107220 */ /* 0x002fc60000410000 */
[----:B------:R-:W-:Y:S01]  /*2a950*/  STS [R7+0x400], R14 ;  /* 0x0004000e07007388 */ /* 0x000fe20000000800 */
[----:B------:R-:W-:-:S03]  /*2a960*/  FMUL.FTZ R18, R32, R17 ;  /* 0x0000001120127220 */ /* 0x000fc60000410000 */
[----:B------:R-:W-:Y:S01]  /*2a970*/  STS [R7+0x800], R16 ;  /* 0x0008001007007388 */ /* 0x000fe20000000800 */
[----:B------:R-:W-:-:S03]  /*2a980*/  FMUL.FTZ R20, R32, R19 ;  /* 0x0000001320147220 */ /* 0x000fc60000410000 */
[----:B------:R-:W-:Y:S01]  /*2a990*/  STS [R7+0xc00], R18 ;  /* 0x000c001207007388 */ /* 0x000fe20000000800 */
[----:B------:R-:W-:-:S03]  /*2a9a0*/  FMUL.FTZ R22, R32, R21 ;  /* 0x0000001520167220 */ /* 0x000fc60000410000 */
[----:B------:R-:W-:Y:S04]  /*2a9b0*/  STS [R7+0x1000], R20 ;  /* 0x0010001407007388 */ /* 0x000fe80000000800 */
[----:B------:R0:W-:Y:S02]  /*2a9c0*/  STS [R7+0x1400], R22 ;  /* 0x0014001607007388 */ /* 0x0001e40000000800 */
[----:B0-----:R-:W-:-:S07]  /*2a9d0*/  VIADD R7, R7, 0x2000 ;  /* 0x0000200007077836 */ /* 0x001fce0000000000 */
.L_x_1688:
[----:B------:R-:W-:Y:S05]  /*2a9e0*/  BSYNC.RECONVERGENT B1 ;  /* 0x0000000000017941 */ /* 0x000fea0003800200 */
.L_x_1687:
[----:B------:R-:W-:-:S13]  /*2a9f0*/  ISETP.LT.OR P0, PT, R5, UR41, P0 ;  /* 0x0000002905007c0c */ /* 0x000fda0008701670 */
[----:B------:R-:W-:Y:S05]  /*2aa00*/  @!P0 BRA `(.L_x_1679) ;  /* 0x0000000c00448947 */ /* 0x000fea0003800000 */
[----:B------:R-:W3:Y:S04]  /*2aa10*/  LDS R5, [R7+-0x800] ;  /* 0xfff8000007057984 */ /* 0x000ee80000000800 */
[----:B------:R-:W2:Y:S04]  /*2aa20*/  LDS R9, [R7+-0x400] ;  /* 0xfffc000007097984 */ /* 0x000ea80000000800 */
[----:B0-----:R-:W0:Y:S04]  /*2aa30*/  LDS R11, [R7] ;  /* 0x00000000070b7984 */ /* 0x001e280000000800 */
[----:B------:R-:W4:Y:S01]  /*2aa40*/  LDS R13, [R7+0x400] ;  /* 0x00040000070d7984 */ /* 0x000f220000000800 */
[-C--:B---3--:R-:W-:Y:S01]  /*2aa50*/  FMUL.FTZ R8, R5, R32.reuse ;  /* 0x0000002005087220 */ /* 0x088fe20000410000 */
[----:B--2---:R-:W-:-:S04]  /*2aa60*/  FMUL.FTZ R10, R9, R32 ;  /* 0x00000020090a7220 */ /* 0x004fc80000410000 */
[----:B------:R2:W-:Y:S01]  /*2aa70*/  STS [R7+-0x800], R8 ;  /* 0xfff8000807007388 */ /* 0x0005e20000000800 */
[----:B0-----:R-:W-:-:S03]  /*2aa80*/  FMUL.FTZ R12, R11, R32 ;  /* 0x000000200b0c7220 */ /* 0x001fc60000410000 */
[----:B------:R2:W-:Y:S01]  /*2aa90*/  STS [R7+-0x400], R10 ;  /* 0xfffc000a07007388 */ /* 0x0005e20000000800 */
[----:B----4-:R-:W-:-:S03]  /*2aaa0*/  FMUL.FTZ R14, R13, R32 ;  /* 0x000000200d0e7220 */ /* 0x010fc60000410000 */
[----:B------:R2:W-:Y:S04]  /*2aab0*/  STS [R7], R12 ;  /* 0x0000000c07007388 */ /* 0x0005e80000000800 */
[----:B------:R2:W-:Y:S01]  /*2aac0*/  STS [R7+0x400], R14 ;  /* 0x0004000e07007388 */ /* 0x0005e20000000800 */
[----:B------:R-:W-:Y:S05]  /*2aad0*/  BRA `(.L_x_1679) ;  /* 0x0000000c00107947 */ /* 0x000fea0003800000 */
.L_x_1680:
        /* <DEDUP_REMOVED lines=10> */
[----:B------:R-:W4:Y:S01]  /*2ab80*/  LDCU.64 UR12, c[0x0][0x480] ;  /* 0x00009000ff0c77ac */ /* 0x000f220008000a00 */
[----:B------:R-:W-:Y:S02]  /*2ab90*/  LEA.HI R7, R7, 0x1, RZ, 0x18 ;  /* 0x0000000107077811 */ /* 0x000fe400078fc0ff */
[----:B------:R-:W-:Y:S01]  /*2aba0*/  IADD3 R13, P0, PT, R5, UR4, RZ ;  /* 0x00000004050d7c10 */ /* 0x000fe2000ff1e0ff */
[----:B------:R-:W-:Y:S02]  /*2abb0*/  UMOV UR7, 0x400 ;  /* 0x0000040000077882 */ /* 0x000fe40000000000 */
[----:B------:R-:W-:Y:S01]  /*2abc0*/  UIADD3 UR7, UPT, UPT, UR7, 0x840, URZ ;  /* 0x0000084007077890 */ /* 0x000fe2000fffe0ff */
[C---:B------:R-:W-:Y:S01]  /*2abd0*/  IMAD.SHL.U32 R8, R7.reuse, 0x100, RZ ;  /* 0x0000010007087824 */ /* 0x040fe200078e00ff */
[----:B------:R-:W-:Y:S01]  /*2abe0*/  LOP3.LUT R7, R7, 0x3, RZ, 0xc0, !PT ;  /* 0x0000000307077812 */ /* 0x000fe200078ec0ff */
[----:B------:R-:W-:-:S03]  /*2abf0*/  IMAD.X R10, RZ, RZ, UR5, P0 ;  /* 0x00000005ff0a7e24 */ /* 0x000fc600080e06ff */
[----:B------:R-:W-:-:S04]  /*2ac00*/  LOP3.LUT R8, R8, 0x300, RZ, 0xc0, !PT ;  /* 0x0000030008087812 */ /* 0x000fc800078ec0ff */
[----:B------:R-:W-:Y:S02]  /*2ac10*/  IADD3 R5, PT, PT, R5, R8, RZ ;  /* 0x0000000805057210 */ /* 0x000fe40007ffe0ff */
[----:B----4-:R-:W-:-:S04]  /*2ac20*/  LEA R12, P0, R13, UR12, 0x2 ;  /* 0x0000000c0d0c7c11 */ /* 0x010fc8000f8010ff */
[----:B------:R-:W-:Y:S01]  /*2ac30*/  LEA.HI.X R13, R13, UR13, R10, 0x2, P0 ;  /* 0x0000000d0d0d7c11 */ /* 0x000fe200080f140a */
[----:B--2---:R-:W-:Y:S01]  /*2ac40*/  ULEA UR7, UR8, UR7, 0x18 ;  /* 0x0000000708077291 */ /* 0x004fe2000f8ec0ff */
[----:B------:R-:W-:-:S05]  /*2ac50*/  IMAD.MOV R10, RZ, RZ, -R7 ;  /* 0x000000ffff0a7224 */ /* 0x000fca00078e0a07 */
[----:B------:R-:W-:-:S07]  /*2ac60*/  VIADD R7, R0, UR7 ;  /* 0x0000000700077c36 */ /* 0x000fce0008000000 */
.L_x_1691:
[----:B--2---:R-:W0:Y:S01]  /*2ac70*/  LDS R8, [R7] ;  /* 0x0000000007087984 */ /* 0x004e220000000800 */
[----:B------:R-:W-:Y:S01]  /*2ac80*/  IMAD.MOV.U32 R9, RZ, RZ, R13 ;  /* 0x000000ffff097224 */ /* 0x000fe200078e000d */
[----:B------:R-:W-:-:S04]  /*2ac90*/  IADD3 R10, PT, PT, R10, 0x1, RZ ;  /* 0x000000010a0a7810 */ /* 0x000fc80007ffe0ff */
[----:B------:R-:W-:Y:S01]  /*2aca0*/  ISETP.NE.AND P0, PT, R10, RZ, PT ;  /* 0x000000ff0a00720c */ /* 0x000fe20003f05270 */
[----:B0--3--:R-:W-:Y:S01]  /*2acb0*/  FMUL.FTZ R11, R8, R32 ;  /* 0x00000020080b7220 */ /* 0x009fe20000410000 */
[----:B------:R-:W-:Y:S01]  /*2acc0*/  IMAD.MOV.U32 R8, RZ, RZ, R12 ;  /* 0x000000ffff087224 */ /* 0x000fe200078e000c */
[----:B------:R-:W-:-:S03]  /*2acd0*/  IADD3 R12, P2, PT, R12, 0x400, RZ ;  /* 0x000004000c0c7810 */ /* 0x000fc60007f5e0ff */
[----:B------:R0:W-:Y:S02]  /*2ace0*/  STS [R7], R11 ;  /* 0x0000000b07007388 */ /* 0x0001e40000000800 */
[----:B------:R-:W-:Y:S02]  /*2acf0*/  IMAD.X R13, RZ, RZ, R13, P2 ;  /* 0x000000ffff0d7224 */ /* 0x000fe400010e060d */
[----:B------:R2:W-:Y:S01]  /*2ad00*/  STG.E desc[UR36][R8.64], R11 ;  /* 0x0000000b08007986 */ /* 0x0005e2000c101924 */
[----:B0-----:R-:W-:Y:S02]  /*2ad10*/  VIADD R7, R7, 0x400 ;  /* 0x0000040007077836 */ /* 0x001fe40000000000 */
[----:B------:R-:W-:Y:S05]  /*2ad20*/  @P0 BRA `(.L_x_1691) ;  /* 0xfffffffc00d00947 */ /* 0x000fea000383ffff */
.L_x_1690:
[----:B------:R-:W-:Y:S05]  /*2ad30*/  BSYNC.RECONVERGENT B1 ;  /* 0x0000000000017941 */ /* 0x000fea0003800200 */
.L_x_1689:
[----:B------:R-:W-:Y:S05]  /*2ad40*/  @!P1 BRA `(.L_x_1679) ;  /* 0x0000000800749947 */ /* 0x000fea0003800000 */
[----:B------:R-:W4:Y:S01]  /*2ad50*/  S2R R10, SR_CgaCtaId ;  /* 0x00000000000a7919 */ /* 0x000f220000008800 */
[----:B------:R-:W0:Y:S01]  /*2ad60*/  LDCU.64 UR12, c[0x0][0x480] ;  /* 0x00009000ff0c77ac */ /* 0x000e220008000a00 */
[C---:B------:R-:W-:Y:S01]  /*2ad70*/  IADD3 R12, PT, PT, -R5.reuse, UR41, RZ ;  /* 0x00000029050c7c10 */ /* 0x040fe2000fffe1ff */
[----:B------:R-:W-:Y:S01]  /*2ad80*/  BSSY.RECONVERGENT B1, `(.L_x_1692) ;  /* 0x000005b000017945 */ /* 0x000fe20003800200 */
[----:B--2---:R-:W-:Y:S01]  /*2ad90*/  IADD3 R8, P0, PT, R5, UR4, RZ ;  /* 0x0000000405087c10 */ /* 0x004fe2000ff1e0ff */
[----:B------:R-:W-:Y:S01]  /*2ada0*/  USHF.L.U32 UR7, UR74, 0x2, URZ ;  /* 0x000000024a077899 */ /* 0x000fe200080006ff */
[----:B------:R-:W-:Y:S02]  /*2adb0*/  MOV R7, 0x400 ;  /* 0x0000040000077802 */ /* 0x000fe40000000f00 */
[----:B------:R-:W-:Y:S01]  /*2adc0*/  ISETP.GT.AND P1, PT, R12, 0xc00, PT ;  /* 0x00000c000c00780c */ /* 0x000fe20003f24270 */
[----:B------:R-:W-:Y:S02]  /*2add0*/  IMAD.X R9, RZ, RZ, UR5, P0 ;  /* 0x00000005ff097e24 */ /* 0x000fe400080e06ff */
[----:B------:R-:W-:Y:S01]  /*2ade0*/  VIADD R7, R7, 0x840 ;  /* 0x0000084007077836 */ /* 0x000fe20000000000 */
[----:B0-----:R-:W-:-:S04]  /*2adf0*/  LEA R11, P0, R8, UR12, 0x2 ;  /* 0x0000000c080b7c11 */ /* 0x001fc8000f8010ff */
[----:B------:R-:W-:Y:S02]  /*2ae00*/  LEA.HI.X R9, R8, UR13, R9, 0x2, P0 ;  /* 0x0000000d08097c11 */ /* 0x000fe400080f1409 */
[----:B------:R-:W-:-:S04]  /*2ae10*/  IADD3 R8, P0, PT, R11, 0x800, RZ ;  /* 0x000008000b087810 */ /* 0x000fc80007f1e0ff */
[----:B------:R-:W-:Y:S02]  /*2ae20*/  IADD3.X R9, PT, PT, RZ, R9, RZ, P0, !PT ;  /* 0x00000009ff097210 */ /* 0x000fe400007fe4ff */
[----:B------:R-:W-:Y:S02]  /*2ae30*/  PLOP3.LUT P0, PT, PT, PT, PT, 0x80, 0x8 ;  /* 0x000000000008781c */ /* 0x000fe40003f0f070 */
[----:B----4-:R-:W-:Y:S02]  /*2ae40*/  LEA R10, R10, R7, 0x18 ;  /* 0x000000070a0a7211 */ /* 0x010fe400078ec0ff */
[----:B------:R-:W-:-:S04]  /*2ae50*/  LEA R7, R5, -UR7, 0x2 ;  /* 0x8000000705077c11 */ /* 0x000fc8000f8e10ff */
[----:B------:R-:W-:Y:S01]  /*2ae60*/  IADD3 R7, PT, PT, R7, 0x800, R10 ;  /* 0x0000080007077810 */ /* 0x000fe20007ffe00a */
[----:B------:R-:W-:Y:S06]  /*2ae70*/  @!P1 BRA `(.L_x_1693) ;  /* 0x00000004002c9947 */ /* 0x000fec0003800000 */
[----:B------:R-:W-:Y:S01]  /*2ae80*/  IMAD.U32 R26, RZ, RZ, UR41 ;  /* 0x00000029ff1a7e24 */ /* 0x000fe2000f8e00ff */
[----:B------:R-:W-:-:S03]  /*2ae90*/  PLOP3.LUT P0, PT, PT, PT, PT, 0x8, 0x80 ;  /* 0x000000000080781c */ /* 0x000fc60003f0e170 */
[----:B------:R-:W-:-:S10]  /*2aea0*/  VIADD R26, R26, 0xfffff400 ;  /* 0xfffff4001a1a7836 */ /* 0x000fd40000000000 */
.L_x_1694:
[----:B------:R-:W3:Y:S01]  /*2aeb0*/  LDS R10, [R7+-0x800] ;  /* 0xfff80000070a7984 */ /* 0x000ee20000000800 */
[----:B------:R-:W-:-:S03]  /*2aec0*/  VIADD R5, R5, 0x1000 ;  /* 0x0000100005057836 */ /* 0x000fc60000000000 */
[----:B------:R-:W0:Y:S02]  /*2aed0*/  LDS R11, [R7+-0x400] ;  /* 0xfffc0000070b7984 */ /* 0x000e240000000800 */
[----:B------:R-:W-:Y:S02]  /*2aee0*/  ISETP.GE.AND P2, PT, R5, R26, PT ;  /* 0x0000001a0500720c */ /* 0x000fe40003f46270 */
[----:B------:R-:W2:Y:S04]  /*2aef0*/  LDS R12, [R7] ;  /* 0x00000000070c7984 */ /* 0x000ea80000000800 */
[----:B------:R-:W4:Y:S04]  /*2af00*/  LDS R13, [R7+0x400] ;  /* 0x00040000070d7984 */ /* 0x000f280000000800 */
[----:B------:R-:W1:Y:S04]  /*2af10*/  LDS R14, [R7+0x800] ;  /* 0x00080000070e7984 */ /* 0x000e680000000800 */
[----:B------:R-:W1:Y:S04]  /*2af20*/  LDS R15, [R7+0xc00] ;  /* 0x000c0000070f7984 */ /* 0x000e680000000800 */
[----:B------:R-:W1:Y:S04]  /*2af30*/  LDS R16, [R7+0x1000] ;  /* 0x0010000007107984 */ /* 0x000e680000000800 */
[----:B------:R-:W1:Y:S04]  /*2af40*/  LDS R17, [R7+0x1400] ;  /* 0x0014000007117984 */ /* 0x000e680000000800 */
[----:B------:R-:W1:Y:S04]  /*2af50*/  LDS R18, [R7+0x1800] ;  /* 0x0018000007127984 */ /* 0x000e680000000800 */
[----:B------:R-:W1:Y:S04]  /*2af60*/  LDS R19, [R7+0x1c00] ;  /* 0x001c000007137984 */ /* 0x000e680000000800 */
[----:B------:R-:W1:Y:S01]  /*2af70*/  LDS R20, [R7+0x2000] ;  /* 0x0020000007147984 */ /* 0x000e620000000800 */
[----:B---3--:R-:W-:-:S03]  /*2af80*/  FMUL.FTZ R10, R32, R10 ;  /* 0x0000000a200a7220 */ /* 0x008fc60000410000 */
[----:B------:R-:W3:Y:S01]  /*2af90*/  LDS R21, [R7+0x2400] ;  /* 0x0024000007157984 */ /* 0x000ee20000000800 */
[----:B0-----:R-:W-:-:S03]  /*2afa0*/  FMUL.FTZ R11, R32, R11 ;  /* 0x0000000b200b7220 */ /* 0x001fc60000410000 */
[----:B------:R-:W0:Y:S01]  /*2afb0*/  LDS R22, [R7+0x2800] ;  /* 0x0028000007167984 */ /* 0x000e220000000800 */
[----:B--2---:R-:W-:-:S03]  /*2afc0*/  FMUL.FTZ R12, R32, R12 ;  /* 0x0000000c200c7220 */ /* 0x004fc60000410000 */
[----:B------:R-:W2:Y:S01]  /*2afd0*/  LDS R23, [R7+0x2c00] ;  /* 0x002c000007177984 */ /* 0x000ea20000000800 */
[----:B----4-:R-:W-:-:S03]  /*2afe0*/  FMUL.FTZ R13, R32, R13 ;  /* 0x0000000d200d7220 */ /* 0x010fc60000410000 */
[----:B------:R-:W4:Y:S01]  /*2aff0*/  LDS R24, [R7+0x3000] ;  /* 0x0030000007187984 */ /* 0x000f220000000800 */
[----:B-1----:R-:W-:-:S03]  /*2b000*/  FMUL.FTZ R14, R32, R14 ;  /* 0x0000000e200e7220 */ /* 0x002fc60000410000 */
[----:B------:R-:W1:Y:S01]  /*2b010*/  LDS R25, [R7+0x3400] ;  /* 0x0034000007197984 */ /* 0x000e620000000800 */
[----:B------:R-:W-:-:S03]  /*2b020*/  FMUL.FTZ R15, R32, R15 ;  /* 0x0000000f200f7220 */ /* 0x000fc60000410000 */
[----:B------:R-:W-:Y:S01]  /*2b030*/  STG.E desc[UR36][R8.64+-0x800], R10 ;  /* 0xfff8000a08007986 */ /* 0x000fe2000c101924 */
[----:B------:R-:W-:-:S03]  /*2b040*/  FMUL.FTZ R16, R32, R16 ;  /* 0x0000001020107220 */ /* 0x000fc60000410000 */
[----:B------:R3:W-:Y:S01]  /*2b050*/  STS [R7+-0x800], R10 ;  /* 0xfff8000a07007388 */ /* 0x0007e20000000800 */
[C---:B------:R-:W-:Y:S01]  /*2b060*/  FMUL.FTZ R17, R32.reuse, R17 ;  /* 0x0000001120117220 */ /* 0x040fe20000410000 */
[C---:B------:R-:W-:Y:S02]  /*2b070*/  FMUL.FTZ R18, R32.reuse, R18 ;  /* 0x0000001220127220 */ /* 0x040fe40000410000 */
[----:B------:R-:W-:Y:S01]  /*2b080*/  STG.E desc[UR36][R8.64+-0x400], R11 ;  /* 0xfffc000b08007986 */ /* 0x000fe2000c101924 */
[----:B------:R-:W-:-:S03]  /*2b090*/  FMUL.FTZ R19, R32, R19 ;  /* 0x0000001320137220 */ /* 0x000fc60000410000 */
[----:B------:R0:W-:Y:S01]  /*2b0a0*/  STS [R7+-0x400], R11 ;  /* 0xfffc000b07007388 */ /* 0x0001e20000000800 */
[----:B---3--:R-:W-:Y:S01]  /*2b0b0*/  IADD3 R10, P1, PT, R8, 0x4000, RZ ;  /* 0x00004000080a7810 */ /* 0x008fe20007f3e0ff */
[C---:B------:R-:W-:Y:S02]  /*2b0c0*/  FMUL.FTZ R20, R32.reuse, R20 ;  /* 0x0000001420147220 */ /* 0x040fe40000410000 */
[----:B------:R-:W-:Y:S01]  /*2b0d0*/  STG.E desc[UR36][R8.64], R12 ;  /* 0x0000000c08007986 */ /* 0x000fe2000c101924 */
[----:B------:R-:W-:-:S03]  /*2b0e0*/  FMUL.FTZ R21, R32, R21 ;  /* 0x0000001520157220 */ /* 0x000fc60000410000 */
[----:B------:R-:W-:Y:S01]  /*2b0f0*/  STS [R7], R12 ;  /* 0x0000000c07007388 */ /* 0x000fe20000000800 */
[----:B0-----:R-:W-:Y:S02]  /*2b100*/  IMAD.X R11, RZ, RZ, R9, P1 ;  /* 0x000000ffff0b7224 */ /* 0x001fe400008e0609 */
[C---:B------:R-:W-:Y:S01]  /*2b110*/  FMUL.FTZ R22, R32.reuse, R22 ;  /* 0x0000001620167220 */ /* 0x040fe20000410000 */
[----:B------:R-:W-:Y:S01]  /*2b120*/  STG.E desc[UR36][R8.64+0x400], R13 ;  /* 0x0004000d08007986 */ /* 0x000fe2000c101924 */
[----:B--2---:R-:W-:-:S03]  /*2b130*/  FMUL.FTZ R23, R32, R23 ;  /* 0x0000001720177220 */ /* 0x004fc60000410000 */
[----:B------:R-:W-:Y:S01]  /*2b140*/  STS [R7+0x400], R13 ;  /* 0x0004000d07007388 */ /* 0x000fe20000000800 */
[----:B----4-:R-:W-:-:S03]  /*2b150*/  FMUL.FTZ R24, R32, R24 ;  /* 0x0000001820187220 */ /* 0x010fc60000410000 */
[----:B------:R-:W-:Y:S01]  /*2b160*/  STG.E desc[UR36][R8.64+0x800], R14 ;  /* 0x0008000e08007986 */ /* 0x000fe2000c101924 */
[----:B-1----:R-:W-:-:S03]  /*2b170*/  FMUL.FTZ R25, R32, R25 ;  /* 0x0000001920197220 */ /* 0x002fc60000410000 */
[----:B------:R-:W-:Y:S04]  /*2b180*/  STS [R7+0x800], R14 ;  /* 0x0008000e07007388 */ /* 0x000fe80000000800 */
[----:B------:R-:W-:Y:S04]  /*2b190*/  STG.E desc[UR36][R8.64+0xc00], R15 ;  /* 0x000c000f08007986 */ /* 0x000fe8000c101924 */
        /* <DEDUP_REMOVED lines=19> */
[----:B------:R0:W-:Y:S04]  /*2b2d0*/  STG.E desc[UR36][R8.64+0x3400], R25 ;  /* 0x0034001908007986 */ /* 0x0001e8000c101924 */
[----:B------:R1:W-:Y:S01]  /*2b2e0*/  STS [R7+0x3400], R25 ;  /* 0x0034001907007388 */ /* 0x0003e20000000800 */
[----:B0-----:R-:W-:Y:S01]  /*2b2f0*/  IMAD.MOV.U32 R8, RZ, RZ, R10 ;  /* 0x000000ffff087224 */ /* 0x001fe200078e000a */
[----:B-1----:R-:W-:Y:S01]  /*2b300*/  IADD3 R7, PT, PT, R7, 0x4000, RZ ;  /* 0x0000400007077810 */ /* 0x002fe20007ffe0ff */
[----:B------:R-:W-:Y:S01]  /*2b310*/  IMAD.MOV.U32 R9, RZ, RZ, R11 ;  /* 0x000000ffff097224 */ /* 0x000fe200078e000b */
[----:B------:R-:W-:Y:S06]  /*2b320*/  @!P2 BRA `(.L_x_1694) ;  /* 0xfffffff800e0a947 */ /* 0x000fec000383ffff */
.L_x_1693:
[----:B------:R-:W-:Y:S05]  /*2b330*/  BSYNC.RECONVERGENT B1 ;  /* 0x0000000000017941 */ /* 0x000fea0003800200 */
.L_x_1692:
[----:B------:R-:W-:Y:S01]  /*2b340*/  IADD3 R10, PT, PT, -R5, UR41, RZ ;  /* 0x00000029050a7c10 */ /* 0x000fe2000fffe1ff */
[----:B------:R-:W-:Y:S03]  /*2b350*/  BSSY.RECONVERGENT B1, `(.L_x_1695) ;  /* 0x000002a000017945 */ /* 0x000fe60003800200 */
[----:B------:R-:W-:-:S13]  /*2b360*/  ISETP.GT.AND P1, PT, R10, 0x400, PT ;  /* 0x000004000a00780c */ /* 0x000fda0003f24270 */
[----:B------:R-:W-:Y:S05]  /*2b370*/  @!P1 BRA `(.L_x_1696) ;  /* 0x00000000009c9947 */ /* 0x000fea0003800000 */
[----:B------:R-:W3:Y:S01]  /*2b380*/  LDS R10, [R7+-0x800] ;  /* 0xfff80000070a7984 */ /* 0x000ee20000000800 */
[----:B------:R-:W-:Y:S01]  /*2b390*/  PLOP3.LUT P0, PT, PT, PT, PT, 0x8, 0x80 ;  /* 0x000000000080781c */ /* 0x000fe20003f0e170 */
[----:B------:R-:W-:Y:S02]  /*2b3a0*/  VIADD R5, R5, 0x800 ;  /* 0x0000080005057836 */ /* 0x000fe40000000000 */
[----:B------:R-:W0:Y:S04]  /*2b3b0*/  LDS R11, [R7+-0x400] ;  /* 0xfffc0000070b7984 */ /* 0x000e280000000800 */
[----:B------:R-:W2:Y:S04]  /*2b3c0*/  LDS R12, [R7] ;  /* 0x00000000070c7984 */ /* 0x000ea80000000800 */
[----:B------:R-:W4:Y:S04]  /*2b3d0*/  LDS R13, [R7+0x400] ;  /* 0x00040000070d7984 */ /* 0x000f280000000800 */
[----:B------:R-:W1:Y:S04]  /*2b3e0*/  LDS R14, [R7+0x800] ;  /* 0x00080000070e7984 */ /* 0x000e680000000800 */
[----:B------:R-:W1:Y:S04]  /*2b3f0*/  LDS R15, [R7+0xc00] ;  /* 0x000c0000070f7984 */ /* 0x000e680000000800 */
[----:B------:R-:W1:Y:S04]  /*2b400*/  LDS R16, [R7+0x1000] ;  /* 0x0010000007107984 */ /* 0x000e680000000800 */
[----:B------:R-:W1:Y:S01]  /*2b410*/  LDS R17, [R7+0x1400] ;  /* 0x0014000007117984 */ /* 0x000e620000000800 */
[C---:B---3--:R-:W-:Y:S01]  /*2b420*/  FMUL.FTZ R10, R32.reuse, R10 ;  /* 0x0000000a200a7220 */ /* 0x048fe20000410000 */
[----:B0-----:R-:W-:-:S04]  /*2b430*/  FMUL.FTZ R11, R32, R11 ;  /* 0x0000000b200b7220 */ /* 0x001fc80000410000 */
[----:B------:R-:W-:Y:S01]  /*2b440*/  STG.E desc[UR36][R8.64+-0x800], R10 ;  /* 0xfff8000a08007986 */ /* 0x000fe2000c101924 */
[----:B--2---:R-:W-:-:S03]  /*2b450*/  FMUL.FTZ R12, R32, R12 ;  /* 0x0000000c200c7220 */ /* 0x004fc60000410000 */
[----:B------:R0:W-:Y:S01]  /*2b460*/  STS [R7+-0x800], R10 ;  /* 0xfff8000a07007388 */ /* 0x0001e20000000800 */
[----:B----4-:R-:W-:-:S03]  /*2b470*/  FMUL.FTZ R13, R32, R13 ;  /* 0x0000000d200d7220 */ /* 0x010fc60000410000 */
[----:B------:R-:W-:Y:S01]  /*2b480*/  STG.E desc[UR36][R8.64+-0x400], R11 ;  /* 0xfffc000b08007986 */ /* 0x000fe2000c101924 */
[----:B-1----:R-:W-:-:S03]  /*2b490*/  FMUL.FTZ R14, R32, R14 ;  /* 0x0000000e200e7220 */ /* 0x002fc60000410000 */
[----:B------:R1:W-:Y:S01]  /*2b4a0*/  STS [R7+-0x400], R11 ;  /* 0xfffc000b07007388 */ /* 0x0003e20000000800 */
[----:B0-----:R-:W-:Y:S01]  /*2b4b0*/  IADD3 R10, P1, PT, R8, 0x2000, RZ ;  /* 0x00002000080a7810 */ /* 0x001fe20007f3e0ff */
[C---:B------:R-:W-:Y:S02]  /*2b4c0*/  FMUL.FTZ R15, R32.reuse, R15 ;  /* 0x0000000f200f7220 */ /* 0x040fe40000410000 */
[----:B------:R-:W-:Y:S01]  /*2b4d0*/  STG.E desc[UR36][R8.64], R12 ;  /* 0x0000000c08007986 */ /* 0x000fe2000c101924 */
[----:B------:R-:W-:-:S03]  /*2b4e0*/  FMUL.FTZ R16, R32, R16 ;  /* 0x0000001020107220 */ /* 0x000fc60000410000 */
[----:B------:R-:W-:Y:S01]  /*2b4f0*/  STS [R7], R12 ;  /* 0x0000000c07007388 */ /* 0x000fe20000000800 */
[----:B-1----:R-:W-:Y:S02]  /*2b500*/  IMAD.X R11, RZ, RZ, R9, P1 ;  /* 0x000000ffff0b7224 */ /* 0x002fe400008e0609 */
[----:B------:R-:W-:Y:S01]  /*2b510*/  FMUL.FTZ R17, R32, R17 ;  /* 0x0000001120117220 */ /* 0x000fe20000410000 */
        /* <DEDUP_REMOVED lines=12> */
[----:B------:R-:W-:-:S07]  /*2b5e0*/  IMAD.MOV.U32 R9, RZ, RZ, R11 ;  /* 0x000000ffff097224 */ /* 0x000fce00078e000b */
.L_x_1696:
[----:B------:R-:W-:Y:S05]  /*2b5f0*/  BSYNC.RECONVERGENT B1 ;  /* 0x0000000000017941 */ /* 0x000fea0003800200 */
.L_x_1695:
[----:B------:R-:W-:-:S13]  /*2b600*/  ISETP.LT.OR P0, PT, R5, UR41, P0 ;  /* 0x0000002905007c0c */ /* 0x000fda0008701670 */
[----:B------:R-:W-:Y:S05]  /*2b610*/  @!P0 BRA `(.L_x_1679) ;  /* 0x0000000000408947 */ /* 0x000fea0003800000 */
[----:B------:R-:W3:Y:S04]  /*2b620*/  LDS R5, [R7+-0x800] ;  /* 0xfff8000007057984 */ /* 0x000ee80000000800 */
[----:B------:R-:W0:Y:S04]  /*2b630*/  LDS R10, [R7+-0x400] ;  /* 0xfffc0000070a7984 */ /* 0x000e280000000800 */
[----:B------:R-:W2:Y:S04]  /*2b640*/  LDS R11, [R7] ;  /* 0x00000000070b7984 */ /* 0x000ea80000000800 */
[----:B------:R-:W4:Y:S01]  /*2b650*/  LDS R12, [R7+0x400] ;  /* 0x00040000070c7984 */ /* 0x000f220000000800 */
[-C--:B---3--:R-:W-:Y:S01]  /*2b660*/  FMUL.FTZ R5, R5, R32.reuse ;  /* 0x0000002005057220 */ /* 0x088fe20000410000 */
[----:B0-----:R-:W-:-:S04]  /*2b670*/  FMUL.FTZ R10, R10, R32 ;  /* 0x000000200a0a7220 */ /* 0x001fc80000410000 */
[----:B------:R0:W-:Y:S01]  /*2b680*/  STG.E desc[UR36][R8.64+-0x800], R5 ;  /* 0xfff8000508007986 */ /* 0x0001e2000c101924 */
[----:B--2---:R-:W-:-:S03]  /*2b690*/  FMUL.FTZ R11, R11, R32 ;  /* 0x000000200b0b7220 */ /* 0x004fc60000410000 */
[----:B------:R0:W-:Y:S01]  /*2b6a0*/  STS [R7+-0x800], R5 ;  /* 0xfff8000507007388 */ /* 0x0001e20000000800 */
[----:B----4-:R-:W-:-:S03]  /*2b6b0*/  FMUL.FTZ R12, R12, R32 ;  /* 0x000000200c0c7220 */ /* 0x010fc60000410000 */
[----:B------:R0:W-:Y:S04]  /*2b6c0*/  STG.E desc[UR36][R8.64+-0x400], R10 ;  /* 0xfffc000a08007986 */ /* 0x0001e8000c101924 */
[----:B------:R0:W-:Y:S04]  /*2b6d0*/  STS [R7+-0x400], R10 ;  /* 0xfffc000a07007388 */ /* 0x0001e80000000800 */
[----:B------:R0:W-:Y:S04]  /*2b6e0*/  STG.E desc[UR36][R8.64], R11 ;  /* 0x0000000b08007986 */ /* 0x0001e8000c101924 */
[----:B------:R0:W-:Y:S04]  /*2b6f0*/  STS [R7], R11 ;  /* 0x0000000b07007388 */ /* 0x0001e80000000800 */
[----:B------:R0:W-:Y:S04]  /*2b700*/  STG.E desc[UR36][R8.64+0x400], R12 ;  /* 0x0004000c08007986 */ /* 0x0001e8000c101924 */
[----:B------:R0:W-:Y:S02]  /*2b710*/  STS [R7+0x400], R12 ;  /* 0x0004000c07007388 */ /* 0x0001e40000000800 */
.L_x_1679:
[----:B------:R-:W-:Y:S05]  /*2b720*/  BSYNC.RECONVERGENT B0 ;  /* 0x0000000000007941 */ /* 0x000fea0003800200 */
.L_x_1678:
[----:B------:R-:W4:Y:S01]  /*2b730*/  LDCU UR5, c[0x0][0x40c] ;  /* 0x00008180ff0577ac */ /* 0x000f220008000800 */
[----:B------:R-:W1:Y:S01]  /*2b740*/  S2R R22, SR_CgaCtaId ;  /* 0x0000000000167919 */ /* 0x000e620000008800 */
[----:B------:R-:W-:Y:S01]  /*2b750*/  SHF.R.U32.HI R20, RZ, 0x6, R4 ;  /* 0x00000006ff147819 */ /* 0x000fe20000011604 */
[----:B------:R-:W-:Y:S01]  /*2b760*/  BSSY.RECONVERGENT B0, `(.L_x_1697) ;  /* 0x000001e000007945 */ /* 0x000fe20003800200 */
[----:B------:R-:W-:Y:S01]  /*2b770*/  USHF.R.S32.HI UR4, URZ, 0x1f, UR40 ;  /* 0x0000001fff047899 */ /* 0x000fe20008011428 */
[----:B0-----:R-:W-:Y:S01]  /*2b780*/  LOP3.LUT R5, R0, 0xfc, RZ, 0xc0, !PT ;  /* 0x000000fc00057812 */ /* 0x001fe200078ec0ff */
[----:B------:R-:W-:Y:S01]  /*2b790*/  IMAD.SHL.U32 R0, R4, 0x10, RZ ;  /* 0x0000001004007824 */ /* 0x000fe200078e00ff */
[----:B------:R-:W-:Y:S01]  /*2b7a0*/  MOV R16, 0x400 ;  /* 0x0000040000107802 */ /* 0x000fe20000000f00 */
[----:B------:R-:W-:Y:S01]  /*2b7b0*/  ULEA.HI UR4, UR4, UR40, URZ, 0x2 ;  /* 0x0000002804047291 */ /* 0x000fe2000f8f10ff */
[----:B--2---:R-:W-:Y:S02]  /*2b7c0*/  CS2R R10, SRZ ;  /* 0x00000000000a7805 */ /* 0x004fe4000001ff00 */
[----:B------:R-:W-:-:S02]  /*2b7d0*/  CS2R R8, SRZ ;  /* 0x0000000000087805 */ /* 0x000fc4000001ff00 */
[----:B------:R-:W-:Y:S01]  /*2b7e0*/  IADD3 R7, PT, PT, R16, 0x440, RZ ;  /* 0x0000044010077810 */ /* 0x000fe20007ffe0ff */
[----:B------:R-:W-:Y:S01]  /*2b7f0*/  ULOP3.LUT UR4, UR4, 0xfffffffc, URZ, 0xc0, !UPT ;  /* 0xfffffffc04047892 */ /* 0x000fe2000f8ec0ff */
[----:B------:R-:W-:-:S03]  /*2b800*/  LOP3.LUT R0, R0, 0x3f0, RZ, 0xc0, !PT ;  /* 0x000003f000007812 */ /* 0x000fc600078ec0ff */
[----:B------:R-:W-:Y:S01]  /*2b810*/  UIADD3 UR4, UPT, UPT, UR40, -UR4, URZ ;  /* 0x8000000428047290 */ /* 0x000fe2000fffe0ff */
[----:B----4-:R-:W-:-:S05]  /*2b820*/  IMAD.U32 R44, RZ, RZ, UR5 ;  /* 0x00000005ff2c7e24 */ /* 0x010fca000f8e00ff */
[----:B------:R-:W-:-:S04]  /*2b830*/  ISETP.NE.AND P0, PT, R20, UR4, PT ;  /* 0x0000000414007c0c */ /* 0x000fc8000bf05270 */
[----:B------:R-:W-:-:S04]  /*2b840*/  ISETP.NE.OR P0, PT, R44, RZ, P0 ;  /* 0x000000ff2c00720c */ /* 0x000fc80000705670 */
[----:B------:R-:W-:Y:S02]  /*2b850*/  ISETP.GT.U32.OR P0, PT, R5, 0x9f, P0 ;  /* 0x0000009f0500780c */ /* 0x000fe40000704470 */
[----:B-1----:R-:W-:-:S05]  /*2b860*/  LEA R7, R22, R7, 0x18 ;  /* 0x0000000716077211 */ /* 0x002fca00078ec0ff */
[----:B------:R-:W-:-:S06]  /*2b870*/  IMAD.IADD R7, R7, 0x1, R0 ;  /* 0x0000000107077824 */ /* 0x000fcc00078e0200 */
[----:B------:R-:W-:Y:S05]  /*2b880*/  @P0 BRA `(.L_x_1698) ;  /* 0x00000000002c0947 */ /* 0x000fea0003800000 */
[----:B------:R-:W0:Y:S01]  /*2b890*/  LDCU.64 UR10, c[0x0][0x3b0] ;  /* 0x00007600ff0a77ac */ /* 0x000e220008000a00 */
[----:B------:R-:W-:Y:S01]  /*2b8a0*/  IMAD.MOV.U32 R11, RZ, RZ, RZ ;  /* 0x000000ffff0b7224 */ /* 0x000fe200078e00ff */
        /* <DEDUP_REMOVED lines=8> */
.L_x_1699:
[----:B-----5:R0:W-:Y:S02]  /*2b930*/  STS.128 [R7], R8 ;  /* 0x0000000807007388 */ /* 0x0201e40000000c00 */
.L_x_1698:
[----:B------:R-:W-:Y:S05]  /*2b940*/  BSYNC.RECONVERGENT B0 ;  /* 0x0000000000007941 */ /* 0x000fea0003800200 */
.L_x_1697:
[----:B------:R-:W1:Y:S01]  /*2b950*/  LDCU UR12, c[0x0][0x3f8] ;  /* 0x00007f00ff0c77ac */ /* 0x000e620008000800 */
[----:B------:R-:W-:Y:S01]  /*2b960*/  BAR.SYNC.DEFER_BLOCKING 0x0 ;  /* 0x0000000000007b1d */ /* 0x000fe20000010000 */
[----:B------:R-:W-:Y:S02]  /*2b970*/  ISETP.GT.U32.AND P0, PT, R5, 0x9f, PT ;  /* 0x0000009f0500780c */ /* 0x000fe40003f04070 */
[----:B------:R-:W-:Y:S02]  /*2b980*/  CS2R R14, SRZ ;  /* 0x00000000000e7805 */ /* 0x000fe4000001ff00 */
[----:B------:R-:W-:Y:S01]  /*2b990*/  CS2R R12, SRZ ;  /* 0x00000000000c7805 */ /* 0x000fe2000001ff00 */
[----:B------:R-:W2:Y:S01]  /*2b9a0*/  LDCU UR13, c[0x0][0x40c] ;  /* 0x00008180ff0d77ac */ /* 0x000ea20008000800 */
[----:B------:R-:W-:Y:S01]  /*2b9b0*/  BSSY.RECONVERGENT B0, `(.L_x_1700) ;  /* 0x00001b0000007945 */ /* 0x000fe20003800200 */
[----:B------:R-:W4:Y:S01]  /*2b9c0*/  LDCU.64 UR10, c[0x0][0x3c8] ;  /* 0x00007900ff0a77ac */ /* 0x000f220008000a00 */
[----:B-1----:R-:W-:-:S04]  /*2b9d0*/  UIMAD UR6, UR6, UR12, UR9 ;  /* 0x0000000c060672a4 */ /* 0x002fc8000f8e0209 */
[----:B------:R-:W-:Y:S01]  /*2b9e0*/  UIMAD UR6, UR6, 0xa0, URZ ;  /* 0x000000a0060678a4 */ /* 0x000fe2000f8e02ff */
[----:B------:R-:W-:Y:S11]  /*2b9f0*/  @P0 BRA `(.L_x_1701) ;  /* 0x0000001800ac0947 */ /* 0x000ff60003800000 */
[----:B------:R-:W1:Y:S01]  /*2ba00*/  LDC R0, c[0x0][0x3f4] ;  /* 0x0000fd00ff007b82 */ /* 0x000e620000000800 */
[----:B------:R-:W-:Y:S01]  /*2ba10*/  VIADD R28, R20, UR74 ;  /* 0x0000004a141c7c36 */ /* 0x000fe20008000000 */
[----:B------:R-:W-:Y:S01]  /*2ba20*/  BSSY.RECONVERGENT B1, `(.L_x_1702) ;  /* 0x0000094000017945 */ /* 0x000fe20003800200 */
[----:B------:R-:W-:-:S05]  /*2ba30*/  VIADD R23, R16, 0x840 ;  /* 0x0000084010177836 */ /* 0x000fca0000000000 */
[----:B------:R-:W0:Y:S01]  /*2ba40*/  LDC.64 R18, c[0x0][0x3c0] ;  /* 0x0000f000ff127b82 */ /* 0x000e220000000a00 */
[----:B------:R-:W-:-:S05]  /*2ba50*/  LEA R49, R22, R23, 0x18 ;  /* 0x0000001716317211 */ /* 0x000fca00078ec0ff */
[----:B------:R-:W-:Y:S01]  /*2ba60*/  IMAD R29, R20, 0x4, R49 ;  /* 0x00000004141d7824 */ /* 0x000fe200078e0231 */
[C---:B-1----:R-:W-:Y:S01]  /*2ba70*/  VIMNMX R21, PT, PT, R0.reuse, UR40, PT ;  /* 0x0000002800157c48 */ /* 0x042fe2000bfe0100 */
[C-C-:B------:R-:W-:Y:S02]  /*2ba80*/  IMAD R17, R0.reuse, UR6, R5.reuse ;  /* 0x0000000600117c24 */ /* 0x140fe4000f8e0205 */
[----:B------:R-:W-:Y:S01]  /*2ba90*/  IMAD R15, R0, UR44, R5 ;  /* 0x0000002c000f7c24 */ /* 0x000fe2000f8e0205 */
[----:B------:R-:W-:Y:S01]  /*2baa0*/  ISETP.GE.AND P0, PT, R28, R21, PT ;  /* 0x000000151c00720c */ /* 0x000fe20003f06270 */
[----:B0-----:R-:W-:-:S04]  /*2bab0*/  IMAD.WIDE R16, R17, 0x4, R18 ;  /* 0x0000000411107825 */ /* 0x001fc800078e0212 */
[----:B------:R-:W-:-:S04]  /*2bac0*/  IMAD.WIDE R18, R15, 0x4, R18 ;  /* 0x000000040f127825 */ /* 0x000fc800078e0212 */
[----:B------:R-:W-:-:S04]  /*2bad0*/  HFMA2 R15, -RZ, RZ, 0, 0 ;  /* 0x00000000ff0f7431 */ /* 0x000fc800000001ff */
[----:B------:R-:W-:Y:S05]  /*2bae0*/  @P0 BRA `(.L_x_1703) ;  /* 0x00000008001c0947 */ /* 0x000fea0003800000 */
[----:B------:R-:W-:Y:S01]  /*2baf0*/  VIADD R22, R28, 0x4 ;  /* 0x000000041c167836 */ /* 0x000fe20000000000 */
[----:B------:R-:W0:Y:S01]  /*2bb00*/  LDC.64 R12, c[0x0][0x458] ;  /* 0x00011600ff0c7b82 */ /* 0x000e220000000a00 */
[----:B------:R-:W-:Y:S01]  /*2bb10*/  ULOP3.LUT UR5, URZ, UR74, URZ, 0x33, !UPT ;  /* 0x0000004aff057292 */ /* 0x000fe2000f8e33ff */
[----:B------:R-:W-:Y:S01]  /*2bb20*/  IMAD R26, R0, UR12, RZ ;  /* 0x0000000c001a7c24 */ /* 0x000fe2000f8e02ff */
[----:B------:R-:W-:Y:S01]  /*2bb30*/  UIMAD UR7, UR39, UR12, UR9 ;  /* 0x0000000c270772a4 */ /* 0x000fe2000f8e0209 */
[----:B------:R-:W-:Y:S01]  /*2bb40*/  VIMNMX R15, PT, PT, R21, R22, !PT ;  /* 0x00000016150f7248 */ /* 0x000fe20007fe0100 */
[----:B------:R-:W-:Y:S01]  /*2bb50*/  BSSY.RECONVERGENT B2, `(.L_x_1704) ;  /* 0x0000031000027945 */ /* 0x000fe20003800200 */
[----:B------:R-:W-:Y:S02]  /*2bb60*/  IMAD.MOV.U32 R0, RZ, RZ, R28 ;  /* 0x000000ffff007224 */ /* 0x000fe400078e001c */
[----:B------:R-:W-:Y:S01]  /*2bb70*/  IADD3 R23, PT, PT, -R20, UR5, R15 ;  /* 0x0000000514177c10 */ /* 0x000fe2000fffe10f */
[----:B------:R-:W-:-:S02]  /*2bb80*/  IMAD.U32 R14, RZ, RZ, UR7 ;  /* 0x00000007ff0e7e24 */ /* 0x000fc4000f8e00ff */
[----:B------:R-:W-:Y:S01]  /*2bb90*/  IMAD R30, R26, 0xa0, RZ ;  /* 0x000000a01a1e7824 */ /* 0x000fe200078e02ff */
[----:B------:R-:W-:Y:S01]  /*2bba0*/  LOP3.LUT P0, RZ, R23, 0x4, RZ, 0xc0, !PT ;  /* 0x0000000417ff7812 */ /* 0x000fe2000780c0ff */
[----:B------:R-:W-:Y:S01]  /*2bbb0*/  IMAD R25, R14, 0xa0, R5 ;  /* 0x000000a00e197824 */ /* 0x000fe200078e0205 */
[----:B------:R-:W-:-:S03]  /*2bbc0*/  CS2R R14, SRZ ;  /* 0x00000000000e7805 */ /* 0x000fc6000001ff00 */
[----:B0-----:R-:W-:Y:S01]  /*2bbd0*/  IMAD.WIDE R24, R25, 0x4, R12 ;  /* 0x0000000419187825 */ /* 0x001fe200078e020c */
[----:B------:R-:W-:-:S07]  /*2bbe0*/  CS2R R12, SRZ ;  /* 0x00000000000c7805 */ /* 0x000fce000001ff00 */
[----:B------:R-:W-:Y:S05]  /*2bbf0*/  @P0 BRA `(.L_x_1705) ;  /* 0x0000000000980947 */ /* 0x000fea0003800000 */
[----:B------:R-:W0:Y:S01]  /*2bc00*/  LDCU.64 UR14, c[0x0][0x3c8] ;  /* 0x00007900ff0e77ac */ /* 0x000e220008000a00 */
[----:B------:R-:W-:-:S04]  /*2bc10*/  IADD3 R0, P0, PT, R3, R28, RZ ;  /* 0x0000001c03007210 */ /* 0x000fc80007f1e0ff */
[----:B------:R-:W-:Y:S02]  /*2bc20*/  IADD3.X R13, PT, PT, RZ, R6, RZ, P0, !PT ;  /* 0x00000006ff0d7210 */ /* 0x000fe400007fe4ff */
[----:B0-----:R-:W-:-:S04]  /*2bc30*/  LEA R14, P0, R0, UR14, 0x2 ;  /* 0x0000000e000e7c11 */ /* 0x001fc8000f8010ff */
[----:B------:R-:W-:Y:S02]  /*2bc40*/  LEA.HI.X R15, R0, UR15, R13, 0x2, P0 ;  /* 0x0000000f000f7c11 */ /* 0x000fe400080f140d */
[----:B------:R0:W1:Y:S04]  /*2bc50*/  LDS R0, [R29] ;  /* 0x000000001d007984 */ /* 0x0000680000000800 */
[----:B------:R-:W2:Y:S01]  /*2bc60*/  LDG.E R15, desc[UR36][R14.64] ;  /* 0x000000240e0f7981 */ /* 0x000ea2000c1e1900 */
[----:B------:R-:W-:Y:S01]  /*2bc70*/  ISETP.NE.AND P0, PT, R44, RZ, PT ;  /* 0x000000ff2c00720c */ /* 0x000fe20003f05270 */
[----:B--2---:R-:W-:-:S04]  /*2bc80*/  IMAD R13, R26, R15, R28 ;  /* 0x0000000f1a0d7224 */ /* 0x004fc800078e021c */
[----:B------:R-:W-:-:S04]  /*2bc90*/  IMAD R13, R13, 0xa0, RZ ;  /* 0x000000a00d0d7824 */ /* 0x000fc800078e02ff */
[----:B------:R-:W-:-:S05]  /*2bca0*/  IMAD.WIDE R12, R13, 0x4, R18 ;  /* 0x000000040d0c7825 */ /* 0x000fca00078e0212 */
[----:B---3--:R0:W5:Y:S01]  /*2bcb0*/  LDG.E.128 R32, desc[UR36][R12.64] ;  /* 0x000000240c207981 */ /* 0x008162000c1e1d00 */
[----:B-1----:R-:W-:Y:S05]  /*2bcc0*/  @P0 BRA `(.L_x_1706) ;  /* 0x0000000000500947 */ /* 0x002fea0003800000 */
[----:B-----5:R-:W-:Y:S01]  /*2bcd0*/  ISETP.NE.AND P1, PT, R2, RZ, PT ;  /* 0x000000ff0200720c */ /* 0x020fe20003f25270 */
[----:B0-----:R-:W0:-:S12]  /*2bce0*/  LDS.128 R12, [R7] ;  /* 0x00000000070c7984 */ /* 0x001e180000000c00 */
[----:B------:R-:W-:Y:S01]  /*2bcf0*/  VOTEU.ANY UP0, P1 ;  /* 0x0000000000ff7886 */ /* 0x000fe20000800100 */
[----:B------:R-:W-:-:S13]  /*2bd00*/  PLOP3.LUT P0, PT, PT, PT, UP0, 0x80, 0x8 ;  /* 0x000000000008781c */ /* 0x000fda0003f0f008 */
[----:B------:R-:W2:Y:S01]  /*2bd10*/  @P0 LDG.E.128 R36, desc[UR36][R24.64] ;  /* 0x0000002418240981 */ /* 0x000ea2000c1e1d00 */
[----:B------:R-:W-:Y:S02]  /*2bd20*/  PLOP3.LUT P0, PT, PT, PT, UP0, 0x80, 0x8 ;  /* 0x000000000008781c */ /* 0x000fe40003f0f008 */
[----:B------:R-:W-:Y:S02]  /*2bd30*/  PLOP3.LUT P1, PT, PT, PT, UP0, 0x80, 0x8 ;  /* 0x000000000008781c */ /* 0x000fe40003f2f008 */
[----:B------:R-:W-:Y:S02]  /*2bd40*/  PLOP3.LUT P2, PT, PT, PT, UP0, 0x80, 0x8 ;  /* 0x000000000008781c */ /* 0x000fe40003f4f008 */
[----:B------:R-:W-:Y:S01]  /*2bd50*/  PLOP3.LUT P3, PT, PT, PT, UP0, 0x80, 0x8 ;  /* 0x000000000008781c */ /* 0x000fe20003f6f008 */
[----:B0-----:R-:W-:Y:S01]  /*2bd60*/  FADD.FTZ R33, R33, R13 ;  /* 0x0000000d21217221 */ /* 0x001fe20000010000 */
[----:B------:R-:W-:Y:S01]  /*2bd70*/  FADD.FTZ R32, R32, R12 ;  /* 0x0000000c20207221 */ /* 0x000fe20000010000 */
[----:B------:R-:W-:Y:S01]  /*2bd80*/  FADD.FTZ R34, R34, R14 ;  /* 0x0000000e22227221 */ /* 0x000fe20000010000 */
[----:B------:R-:W-:Y:S01]  /*2bd90*/  FADD.FTZ R35, R35, R15 ;  /* 0x0000000f23237221 */ /* 0x000fe20000010000 */
[----:B------:R-:W-:-:S04]  /*2bda0*/  IMAD R13, R28, 0xa0, RZ ;  /* 0x000000a01c0d7824 */ /* 0x000fc800078e02ff */
[----:B------:R-:W-:-:S04]  /*2bdb0*/  IMAD.WIDE.U32 R12, R13, 0x4, R16 ;  /* 0x000000040d0c7825 */ /* 0x000fc800078e0010 */
[----:B--2---:R-:W-:Y:S01]  /*2bdc0*/  @P0 FMUL.FTZ R32, R32, R36 ;  /* 0x0000002420200220 */ /* 0x004fe20000410000 */
[----:B------:R-:W-:Y:S01]  /*2bdd0*/  @P1 FMUL.FTZ R33, R33, R37 ;  /* 0x0000002521211220 */ /* 0x000fe20000410000 */
[----:B------:R-:W-:Y:S01]  /*2bde0*/  @P2 FMUL.FTZ R34, R34, R38 ;  /* 0x0000002622222220 */ /* 0x000fe20000410000 */
[----:B------:R-:W-:-:S05]  /*2bdf0*/  @P3 FMUL.FTZ R35, R35, R39 ;  /* 0x0000002723233220 */ /* 0x000fca0000410000 */
[----:B------:R1:W-:Y:S02]  /*2be00*/  STG.E.128 desc[UR36][R12.64], R32 ;  /* 0x000000200c007986 */ /* 0x0003e4000c101d24 */
.L_x_1706:
[C---:B01---5:R-:W-:Y:S01]  /*2be10*/  FFMA.FTZ R12, R0.reuse, R32, RZ ;  /* 0x00000020000c7223 */ /* 0x063fe200000100ff */
[C---:B------:R-:W-:Y:S01]  /*2be20*/  FFMA.FTZ R13, R0.reuse, R33, RZ ;  /* 0x00000021000d7223 */ /* 0x040fe200000100ff */
[C---:B------:R-:W-:Y:S01]  /*2be30*/  FFMA.FTZ R14, R0.reuse, R34, RZ ;  /* 0x00000022000e7223 */ /* 0x040fe200000100ff */
[----:B------:R-:W-:Y:S01]  /*2be40*/  FFMA.FTZ R15, R0, R35, RZ ;  /* 0x00000023000f7223 */ /* 0x000fe200000100ff */
[----:B------:R-:W-:-:S07]  /*2be50*/  IMAD.MOV.U32 R0, RZ, RZ, R22 ;  /* 0x000000ffff007224 */ /* 0x000fce00078e0016 */
.L_x_1705:
[----:B--2-4-:R-:W-:Y:S05]  /*2be60*/  BSYNC.RECONVERGENT B2 ;  /* 0x0000000000027941 */ /* 0x014fea0003800200 */
.L_x_1704:
[----:B------:R-:W-:-:S13]  /*2be70*/  ISETP.GE.U32.AND P0, PT, R23, 0x4, PT ;  /* 0x000000041700780c */ /* 0x000fda0003f06070 */
[----:B------:R-:W-:Y:S05]  /*2be80*/  @!P0 BRA `(.L_x_1703) ;  /* 0x0000000400348947 */ /* 0x000fea0003800000 */
[----:B------:R-:W-:Y:S01]  /*2be90*/  USHF.L.U32 UR5, UR74, 0x2, URZ ;  /* 0x000000024a057899 */ /* 0x000fe200080006ff */
[----:B------:R-:W-:Y:S01]  /*2bea0*/  ISETP.NE.AND P0, PT, R44, RZ, PT ;  /* 0x000000ff2c00720c */ /* 0x000fe20003f05270 */
[----:B------:R-:W-:-:S04]  /*2beb0*/  IMAD R33, R0, 0xa0, RZ ;  /* 0x000000a000217824 */ /* 0x000fc800078e02ff */
[----:B------:R-:W-:-:S04]  /*2bec0*/  LEA R22, R0, -UR5, 0x2 ;  /* 0x8000000500167c11 */ /* 0x000fc8000f8e10ff */
[----:B------:R-:W-:-:S07]  /*2bed0*/  IADD3 R31, PT, PT, R22, 0x10, R49 ;  /* 0x00000010161f7810 */ /* 0x000fce0007ffe031 */
.L_x_1710:
[----:B------:R-:W-:Y:S02]  /*2bee0*/  IADD3 R22, P1, PT, R3, R0, RZ ;  /* 0x0000000003167210 */ /* 0x000fe40007f3e0ff */
[----:B-----5:R-:W-:-:S03]  /*2bef0*/  ISETP.NE.AND P4, PT, R2, RZ, PT ;  /* 0x000000ff0200720c */ /* 0x020fc60003f85270 */
[----:B------:R-:W-:Y:S01]  /*2bf00*/  IMAD.X R23, RZ, RZ, R6, P1 ;  /* 0x000000ffff177224 */ /* 0x000fe200008e0606 */
[----:B------:R-:W-:-:S04]  /*2bf10*/  LEA R26, P1, R22, UR10, 0x2 ;  /* 0x0000000a161a7c11 */ /* 0x000fc8000f8210ff */
[----:B------:R-:W-:-:S05]  /*2bf20*/  LEA.HI.X R27, R22, UR11, R23, 0x2, P1 ;  /* 0x0000000b161b7c11 */ /* 0x000fca00088f1417 */
[----:B------:R-:W2:Y:S02]  /*2bf30*/  LDG.E R22, desc[UR36][R26.64] ;  /* 0x000000241a167981 */ /* 0x000ea4000c1e1900 */
[----:B--2---:R-:W-:-:S04]  /*2bf40*/  IMAD R23, R30, R22, R33 ;  /* 0x000000161e177224 */ /* 0x004fc800078e0221 */
[----:B------:R-:W-:-:S05]  /*2bf50*/  IMAD.WIDE R22, R23, 0x4, R18 ;  /* 0x0000000417167825 */ /* 0x000fca00078e0212 */
[----:B------:R0:W5:Y:S01]  /*2bf60*/  LDG.E.128 R36, desc[UR36][R22.64] ;  /* 0x0000002416247981 */ /* 0x000162000c1e1d00 */
[----:B------:R-:W-:Y:S04]  /*2bf70*/  BSSY.RECONVERGENT B2, `(.L_x_1707) ;  /* 0x0000014000027945 */ /* 0x000fe80003800200 */
[----:B------:R-:W-:Y:S05]  /*2bf80*/  @P0 BRA `(.L_x_1708) ;  /* 0x0000000000480947 */ /* 0x000fea0003800000 */
[----:B------:R-:W-:Y:S01]  /*2bf90*/  VOTEU.ANY UP0, P4 ;  /* 0x0000000000ff7886 */ /* 0x000fe20002000100 */
[----:B------:R-:W-:Y:S01]  /*2bfa0*/  PLOP3.LUT P0, PT, PT, PT, UP0, 0x80, 0x8 ;  /* 0x000000000008781c */ /* 0x000fe20003f0f008 */
[----:B------:R-:W1:-:S12]  /*2bfb0*/  LDS.128 R40, [R7] ;  /* 0x0000000007287984 */ /* 0x000e580000000c00 */
[----:B------:R-:W2:Y:S01]  /*2bfc0*/  @P0 LDG.E.128 R44, desc[UR36][R24.64] ;  /* 0x00000024182c0981 */ /* 0x000ea2000c1e1d00 */
[----:B------:R-:W-:Y:S01]  /*2bfd0*/  PLOP3.LUT P0, PT, PT, PT, UP0, 0x80, 0x8 ;  /* 0x000000000008781c */ /* 0x000fe20003f0f008 */
[----:B0-----:R-:W-:Y:S01]  /*2bfe0*/  IMAD.WIDE.U32 R22, R33, 0x4, R16 ;  /* 0x0000000421167825 */ /* 0x001fe200078e0010 */
[----:B------:R-:W-:Y:S02]  /*2bff0*/  PLOP3.LUT P1, PT, PT, PT, UP0, 0x80, 0x8 ;  /* 0x000000000008781c */ /* 0x000fe40003f2f008 */
[----:B------:R-:W-:Y:S02]  /*2c000*/  PLOP3.LUT P2, PT, PT, PT, UP0, 0x80, 0x8 ;  /* 0x000000000008781c */ /* 0x000fe40003f4f008 */
[----:B------:R-:W-:Y:S01]  /*2c010*/  PLOP3.LUT P3, PT, PT, PT, UP0, 0x80, 0x8 ;  /* 0x000000000008781c */ /* 0x000fe20003f6f008 */
[----:B-1---5:R-:W-:Y:S01]  /*2c020*/  FADD.FTZ R36, R36, R40 ;  /* 0x0000002824247221 */ /* 0x022fe20000010000 */
[----:B------:R-:W-:Y:S01]  /*2c030*/  FADD.FTZ R37, R37, R41 ;  /* 0x0000002925257221 */ /* 0x000fe20000010000 */
[----:B------:R-:W-:Y:S01]  /*2c040*/  FADD.FTZ R38, R38, R42 ;  /* 0x0000002a26267221 */ /* 0x000fe20000010000 */
[----:B------:R-:W-:-:S03]  /*2c050*/  FADD.FTZ R39, R39, R43 ;  /* 0x0000002b27277221 */ /* 0x000fc60000010000 */
[----:B--2---:R-:W-:Y:S02]  /*2c060*/  @P0 FMUL.FTZ R36, R36, R44 ;  /* 0x0000002c24240220 */ /* 0x004fe40000410000 */
[----:B------:R-:W-:Y:S02]  /*2c070*/  @P1 FMUL.FTZ R37, R37, R45 ;  /* 0x0000002d25251220 */ /* 0x000fe40000410000 */
[----:B------:R-:W-:Y:S02]  /*2c080*/  @P2 FMUL.FTZ R38, R38, R46 ;  /* 0x0000002e26262220 */ /* 0x000fe40000410000 */
[----:B------:R-:W-:-:S05]  /*2c090*/  @P3 FMUL.FTZ R39, R39, R47 ;  /* 0x0000002f27273220 */ /* 0x000fca0000410000 */
[----:B------:R1:W-:Y:S02]  /*2c0a0*/  STG.E.128 desc[UR36][R22.64], R36 ;  /* 0x0000002416007986 */ /* 0x0003e4000c101d24 */
.L_x_1708:
[----:B------:R-:W-:Y:S05]  /*2c0b0*/  BSYNC.RECONVERGENT B2 ;  /* 0x0000000000027941 */ /* 0x000fea0003800200 */
.L_x_1707:
[----:B------:R-:W0:Y:S04]  /*2c0c0*/  LDG.E R26, desc[UR36][R26.64+0x10] ;  /* 0x000010241a1a7981 */ /* 0x000e28000c1e1900 */
[----:B------:R-:W3:Y:S01]  /*2c0d0*/  LDS R35, [R31+-0x10] ;  /* 0xfffff0001f237984 */ /* 0x000ee20000000800 */
[----:B------:R-:W-:Y:S02]  /*2c0e0*/  IMAD.U32 R44, RZ, RZ, UR13 ;  /* 0x0000000dff2c7e24 */ /* 0x000fe4000f8e00ff */
[----:B01----:R-:W-:-:S04]  /*2c0f0*/  IMAD R22, R30, R26, R33 ;  /* 0x0000001a1e167224 */ /* 0x003fc800078e0221 */
[----:B------:R-:W-:-:S04]  /*2c100*/  VIADD R23, R22, 0x280 ;  /* 0x0000028016177836 */ /* 0x000fc80000000000 */
[----:B------:R-:W-:-:S05]  /*2c110*/  IMAD.WIDE R22, R23, 0x4, R18 ;  /* 0x0000000417167825 */ /* 0x000fca00078e0212 */
[----:B------:R0:W5:Y:S01]  /*2c120*/  LDG.E.128 R40, desc[UR36][R22.64] ;  /* 0x0000002416287981 */ /* 0x000162000c1e1d00 */
[----:B------:R-:W-:Y:S01]  /*2c130*/  ISETP.NE.AND P0, PT, R44, RZ, PT ;  /* 0x000000ff2c00720c */ /* 0x000fe20003f05270 */
[C---:B---3-5:R-:W-:Y:S01]  /*2c140*/  FFMA.FTZ R32, R35.reuse, R37, R13 ;  /* 0x0000002523207223 */ /* 0x068fe2000001000d */
[C---:B------:R-:W-:Y:S01]  /*2c150*/  FFMA.FTZ R36, R35.reuse, R36, R12 ;  /* 0x0000002423247223 */ /* 0x040fe2000001000c */
[C---:B------:R-:W-:Y:S01]  /*2c160*/  FFMA.FTZ R37, R35.reuse, R38, R14 ;  /* 0x0000002623257223 */ /* 0x040fe2000001000e */
[----:B------:R-:W-:-:S09]  /*2c170*/  FFMA.FTZ R26, R35, R39, R15 ;  /* 0x00000027231a7223 */ /* 0x000fd2000001000f */
[----:B0-----:R-:W-:Y:S05]  /*2c180*/  @P0 BRA `(.L_x_1709) ;  /* 0x00000000004c0947 */ /* 0x001fea0003800000 */
[----:B------:R-:W-:Y:S01]  /*2c190*/  VOTEU.ANY UP0, P4 ;  /* 0x0000000000ff7886 */ /* 0x000fe20002000100 */
[----:B------:R-:W-:Y:S01]  /*2c1a0*/  PLOP3.LUT P1, PT, PT, PT, UP0, 0x80, 0x8 ;  /* 0x000000000008781c */ /* 0x000fe20003f2f008 */
[----:B------:R-:W0:-:S12]  /*2c1b0*/  LDS.128 R52, [R7] ;  /* 0x0000000007347984 */ /* 0x000e180000000c00 */
[----:B------:R-:W2:Y:S01]  /*2c1c0*/  @P1 LDG.E.128 R12, desc[UR36][R24.64] ;  /* 0x00000024180c1981 */ /* 0x000ea2000c1e1d00 */
[----:B------:R-:W-:Y:S02]  /*2c1d0*/  PLOP3.LUT P1, PT, PT, PT, UP0, 0x80, 0x8 ;  /* 0x000000000008781c */ /* 0x000fe40003f2f008 */
[----:B------:R-:W-:Y:S02]  /*2c1e0*/  PLOP3.LUT P2, PT, PT, PT, UP0, 0x80, 0x8 ;  /* 0x000000000008781c */ /* 0x000fe40003f4f008 */
[----:B------:R-:W-:Y:S02]  /*2c1f0*/  PLOP3.LUT P3, PT, PT, PT, UP0, 0x80, 0x8 ;  /* 0x000000000008781c */ /* 0x000fe40003f6f008 */
[----:B------:R-:W-:Y:S02]  /*2c200*/  PLOP3.LUT P4, PT, PT, PT, UP0, 0x80, 0x8 ;  /* 0x000000000008781c */ /* 0x000fe40003f8f008 */
[----:B------:R-:W-:Y:S01]  /*2c210*/  IADD3 R23, PT, PT, R33, 0x280, RZ ;  /* 0x0000028021177810 */ /* 0x000fe20007ffe0ff */
[----:B0-----:R-:W-:Y:S01]  /*2c220*/  FADD.FTZ R40, R52, R40 ;  /* 0x0000002834287221 */ /* 0x001fe20000010000 */
[----:B------:R-:W-:Y:S01]  /*2c230*/  FADD.FTZ R41, R53, R41 ;  /* 0x0000002935297221 */ /* 0x000fe20000010000 */
[----:B------:R-:W-:Y:S01]  /*2c240*/  FADD.FTZ R42, R54, R42 ;  /* 0x0000002a362a7221 */ /* 0x000fe20000010000 */
[----:B------:R-:W-:Y:S01]  /*2c250*/  FADD.FTZ R43, R55, R43 ;  /* 0x0000002b372b7221 */ /* 0x000fe20000010000 */
[----:B--2---:R-:W-:-:S02]  /*2c260*/  @P1 FMUL.FTZ R40, R40, R12 ;  /* 0x0000000c28281220 */ /* 0x004fc40000410000 */
[----:B------:R-:W-:Y:S02]  /*2c270*/  @P2 FMUL.FTZ R41, R41, R13 ;  /* 0x0000000d29292220 */ /* 0x000fe40000410000 */
[----:B------:R-:W-:Y:S02]  /*2c280*/  @P3 FMUL.FTZ R42, R42, R14 ;  /* 0x0000000e2a2a3220 */ /* 0x000fe40000410000 */
[----:B------:R-:W-:Y:S01]  /*2c290*/  @P4 FMUL.FTZ R43, R43, R15 ;  /* 0x0000000f2b2b4220 */ /* 0x000fe20000410000 */
[----:B------:R-:W-:-:S05]  /*2c2a0*/  IMAD.WIDE.U32 R12, R23, 0x4, R16 ;  /* 0x00000004170c7825 */ /* 0x000fca00078e0010 */
[----:B------:R0:W-:Y:S02]  /*2c2b0*/  STG.E.128 desc[UR36][R12.64], R40 ;  /* 0x000000280c007986 */ /* 0x0001e4000c101d24 */
.L_x_1709:
[----:B------:R1:W0:Y:S01]  /*2c2c0*/  LDS R15, [R31] ;  /* 0x000000001f0f7984 */ /* 0x0002220000000800 */
[----:B------:R-:W-:Y:S02]  /*2c2d0*/  VIADD R0, R0, 0x8 ;  /* 0x0000000800007836 */ /* 0x000fe40000000000 */
[----:B------:R-:W-:-:S03]  /*2c2e0*/  VIADD R33, R33, 0x500 ;  /* 0x0000050021217836 */ /* 0x000fc60000000000 */
[----:B------:R-:W-:Y:S01]  /*2c2f0*/  ISETP.GE.AND P1, PT, R0, R21, PT ;  /* 0x000000150000720c */ /* 0x000fe20003f26270 */
[----:B-1----:R-:W-:Y:S02]  /*2c300*/  VIADD R31, R31, 0x20 ;  /* 0x000000201f1f7836 */ /* 0x002fe40000000000 */
[C---:B0-----:R-:W-:Y:S01]  /*2c310*/  FFMA.FTZ R12, R15.reuse, R40, R36 ;  /* 0x000000280f0c7223 */ /* 0x041fe20000010024 */
[C---:B------:R-:W-:Y:S01]  /*2c320*/  FFMA.FTZ R13, R15.reuse, R41, R32 ;  /* 0x000000290f0d7223 */ /* 0x040fe20000010020 */
[C---:B------:R-:W-:Y:S01]  /*2c330*/  FFMA.FTZ R14, R15.reuse, R42, R37 ;  /* 0x0000002a0f0e7223 */ /* 0x040fe20000010025 */
[----:B------:R-:W-:-:S07]  /*2c340*/  FFMA.FTZ R15, R15, R43, R26 ;  /* 0x0000002b0f0f7223 */ /* 0x000fce000001001a */
[----:B------:R-:W-:Y:S05]  /*2c350*/  @!P1 BRA `(.L_x_1710) ;  /* 0xfffffff800e09947 */ /* 0x000fea000383ffff */
.L_x_1703:
[----:B--2-4-:R-:W-:Y:S05]  /*2c360*/  BSYNC.RECONVERGENT B1 ;  /* 0x0000000000017941 */ /* 0x014fea0003800200 */
.L_x_1702:
[----:B------:R-:W-:Y:S01]  /*2c370*/  ISETP.GE.AND P0, PT, R28, UR40, PT ;  /* 0x000000281c007c0c */ /* 0x000fe2000bf06270 */
[----:B------:R-:W-:-:S12]  /*2c380*/  BSSY.RECONVERGENT B1, `(.L_x_1711) ;  /* 0x00000e2000017945 */ /* 0x000fd80003800200 */
[----:B------:R-:W-:Y:S05]  /*2c390*/  @P0 BRA `(.L_x_1712) ;  /* 0x0000000c00800947 */ /* 0x000fea0003800000 */
[----:B------:R-:W0:Y:S01]  /*2c3a0*/  LDCU UR5, c[0x0][0x3f8] ;  /* 0x00007f00ff0577ac */ /* 0x000e220008000800 */
[----:B------:R-:W-:Y:S01]  /*2c3b0*/  VIADD R31, R28, 0x4 ;  /* 0x000000041c1f7836 */ /* 0x000fe20000000000 */
[----:B------:R-:W1:Y:S01]  /*2c3c0*/  LDC R27, c[0x0][0x3f4] ;  /* 0x0000fd00ff1b7b82 */ /* 0x000e620000000800 */
[----:B------:R-:W-:Y:S01]  /*2c3d0*/  BSSY.RECONVERGENT B2, `(.L_x_1713) ;  /* 0x000004e000027945 */ /* 0x000fe20003800200 */
[----:B------:R-:W-:Y:S02]  /*2c3e0*/  ULOP3.LUT UR8, URZ, UR74, URZ, 0x33, !UPT ;  /* 0x0000004aff087292 */ /* 0x000fe4000f8e33ff */
[----:B------:R-:W-:-:S04]  /*2c3f0*/  VIMNMX R21, PT, PT, R31, UR40, !PT ;  /* 0x000000281f157c48 */ /* 0x000fc8000ffe0100 */
[----:B------:R-:W2:Y:S01]  /*2c400*/  LDC.64 R22, c[0x0][0x458] ;  /* 0x00011600ff167b82 */ /* 0x000ea20000000a00 */
[----:B------:R-:W-:-:S04]  /*2c410*/  IADD3 R21, PT, PT, -R20, UR8, R21 ;  /* 0x0000000814157c10 */ /* 0x000fc8000fffe115 */
[----:B------:R-:W-:Y:S01]  /*2c420*/  LOP3.LUT P0, RZ, R21, 0x4, RZ, 0xc0, !PT ;  /* 0x0000000415ff7812 */ /* 0x000fe2000780c0ff */
[----:B0-----:R-:W-:-:S06]  /*2c430*/  UIMAD UR7, UR39, UR5, UR9 ;  /* 0x00000005270772a4 */ /* 0x001fcc000f8e0209 */
[----:B------:R-:W-:Y:S01]  /*2c440*/  MOV R0, UR7 ;  /* 0x0000000700007c02 */ /* 0x000fe20008000f00 */
[----:B-1----:R-:W-:-:S04]  /*2c450*/  IMAD R30, R27, UR5, RZ ;  /* 0x000000051b1e7c24 */ /* 0x002fc8000f8e02ff */
[----:B------:R-:W-:Y:S02]  /*2c460*/  IMAD R25, R0, 0xa0, R5 ;  /* 0x000000a000197824 */ /* 0x000fe400078e0205 */
[----:B------:R-:W-:Y:S02]  /*2c470*/  IMAD.MOV.U32 R0, RZ, RZ, R28 ;  /* 0x000000ffff007224 */ /* 0x000fe400078e001c */
[----:B--2---:R-:W-:Y:S01]  /*2c480*/  IMAD.WIDE R22, R25, 0x4, R22 ;  /* 0x0000000419167825 */ /* 0x004fe200078e0216 */
[----:B------:R-:W-:Y:S06]  /*2c490*/  @P0 BRA `(.L_x_1714) ;  /* 0x0000000400040947 */ /* 0x000fec0003800000 */
[----:B------:R-:W-:Y:S01]  /*2c4a0*/  ISETP.GE.AND P0, PT, R28, R27, PT ;  /* 0x0000001b1c00720c */ /* 0x000fe20003f06270 */
[----:B------:R-:W-:-:S12]  /*2c4b0*/  IMAD.MOV.U32 R0, RZ, RZ, R31 ;  /* 0x000000ffff007224 */ /* 0x000fd800078e001f */
[----:B------:R-:W-:Y:S05]  /*2c4c0*/  @!P0 BRA `(.L_x_1714) ;  /* 0x0000000000f88947 */ /* 0x000fea0003800000 */
[----:B------:R-:W-:Y:S01]  /*2c4d0*/  IABS R33, R27 ;  /* 0x0000001b00217213 */ /* 0x000fe20000000000 */
[----:B------:R-:W0:Y:S01]  /*2c4e0*/  LDCU.64 UR14, c[0x0][0x3c8] ;  /* 0x00007900ff0e77ac */ /* 0x000e220008000a00 */
[----:B------:R-:W-:Y:S01]  /*2c4f0*/  MOV R24, RZ ;  /* 0x000000ff00187202 */ /* 0x000fe20000000f00 */
[----:B------:R-:W1:Y:S01]  /*2c500*/  LDS R29, [R29] ;  /* 0x000000001d1d7984 */ /* 0x000e620000000800 */
[----:B------:R-:W2:Y:S01]  /*2c510*/  I2F.RP R26, R33 ;  /* 0x00000021001a7306 */ /* 0x000ea20000209400 */
[----:B------:R-:W-:Y:S02]  /*2c520*/  ISETP.GE.AND P1, PT, R28, RZ, PT ;  /* 0x000000ff1c00720c */ /* 0x000fe40003f26270 */
[----:B------:R-:W-:-:S05]  /*2c530*/  ISETP.NE.AND P2, PT, R27, RZ, PT ;  /* 0x000000ff1b00720c */ /* 0x000fca0003f45270 */
[----:B--2---:R-:W3:Y:S02]  /*2c540*/  MUFU.RCP R26, R26 ;  /* 0x0000001a001a7308 */ /* 0x004ee40000001000 */
[----:B---3--:R-:W-:-:S06]  /*2c550*/  VIADD R32, R26, 0xffffffe ;  /* 0x0ffffffe1a207836 */ /* 0x008fcc0000000000 */
[----:B------:R-:W2:Y:S02]  /*2c560*/  F2I.FTZ.U32.TRUNC.NTZ R25, R32 ;  /* 0x0000002000197305 */ /* 0x000ea4000021f000 */
[----:B--2---:R-:W-:-:S04]  /*2c570*/  IMAD.MOV R0, RZ, RZ, -R25 ;  /* 0x000000ffff007224 */ /* 0x004fc800078e0a19 */
[----:B------:R-:W-:Y:S01]  /*2c580*/  IMAD R35, R0, R33, RZ ;  /* 0x0000002100237224 */ /* 0x000fe200078e02ff */
[----:B------:R-:W-:-:S03]  /*2c590*/  IABS R0, R28 ;  /* 0x0000001c00007213 */ /* 0x000fc60000000000 */
[----:B------:R-:W-:-:S04]  /*2c5a0*/  IMAD.HI.U32 R35, R25, R35, R24 ;  /* 0x0000002319237227 */ /* 0x000fc800078e0018 */
[----:B------:R-:W-:-:S04]  /*2c5b0*/  IMAD.MOV.U32 R24, RZ, RZ, R0 ;  /* 0x000000ffff187224 */ /* 0x000fc800078e0000 */
[----:B------:R-:W-:-:S04]  /*2c5c0*/  IMAD.HI.U32 R0, R35, R24, RZ ;  /* 0x0000001823007227 */ /* 0x000fc800078e00ff */
[----:B------:R-:W-:-:S04]  /*2c5d0*/  IMAD.MOV R25, RZ, RZ, -R0 ;  /* 0x000000ffff197224 */ /* 0x000fc800078e0a00 */
[----:B------:R-:W-:-:S05]  /*2c5e0*/  IMAD R0, R33, R25, R24 ;  /* 0x0000001921007224 */ /* 0x000fca00078e0218 */
[----:B------:R-:W-:-:S13]  /*2c5f0*/  ISETP.GT.U32.AND P0, PT, R33, R0, PT ;  /* 0x000000002100720c */ /* 0x000fda0003f04070 */
[----:B------:R-:W-:-:S05]  /*2c600*/  @!P0 IMAD.IADD R0, R0, 0x1, -R33 ;  /* 0x0000000100008824 */ /* 0x000fca00078e0a21 */
        /* <DEDUP_REMOVED lines=8> */
[----:B------:R-:W2:Y:S01]  /*2c690*/  LDG.E R27, desc[UR36][R26.64] ;  /* 0x000000241a1b7981 */ /* 0x000ea2000c1e1900 */
[----:B------:R-:W-:Y:S01]  /*2c6a0*/  ISETP.NE.AND P0, PT, R44, RZ, PT ;  /* 0x000000ff2c00720c */ /* 0x000fe20003f05270 */
[----:B--2---:R-:W-:-:S04]  /*2c6b0*/  IMAD R0, R30, R27, R0 ;  /* 0x0000001b1e007224 */ /* 0x004fc800078e0200 */
[----:B------:R-:W-:-:S04]  /*2c6c0*/  IMAD R25, R0, 0xa0, RZ ;  /* 0x000000a000197824 */ /* 0x000fc800078e02ff */
[----:B------:R-:W-:-:S05]  /*2c6d0*/  IMAD.WIDE R24, R25, 0x4, R18 ;  /* 0x0000000419187825 */ /* 0x000fca00078e0212 */
[----:B------:R0:W5:Y:S01]  /*2c6e0*/  LDG.E.128 R32, desc[UR36][R24.64] ;  /* 0x0000002418207981 */ /* 0x000162000c1e1d00 */
[----:B------:R-:W-:Y:S04]  /*2c6f0*/  BSSY.RECONVERGENT B3, `(.L_x_1715) ;  /* 0x0000016000037945 */ /* 0x000fe80003800200 */
[----:B-1----:R-:W-:Y:S05]  /*2c700*/  @P0 BRA `(.L_x_1716) ;  /* 0x0000000000500947 */ /* 0x002fea0003800000 */
[----:B-----5:R-:W-:Y:S01]  /*2c710*/  ISETP.NE.AND P3, PT, R2, RZ, PT ;  /* 0x000000ff0200720c */ /* 0x020fe20003f65270 */
[----:B------:R-:W1:-:S12]  /*2c720*/  LDS.128 R36, [R7] ;  /* 0x0000000007247984 */ /* 0x000e580000000c00 */
[----:B------:R-:W-:Y:S01]  /*2c730*/  VOTEU.ANY UP0, P3 ;  /* 0x0000000000ff7886 */ /* 0x000fe20001800100 */
[----:B------:R-:W-:-:S13]  /*2c740*/  PLOP3.LUT P0, PT, PT, PT, UP0, 0x80, 0x8 ;  /* 0x000000000008781c */ /* 0x000fda0003f0f008 */
[----:B0-----:R-:W2:Y:S01]  /*2c750*/  @P0 LDG.E.128 R24, desc[UR36][R22.64] ;  /* 0x0000002416180981 */ /* 0x001ea2000c1e1d00 */
[----:B------:R-:W-:Y:S02]  /*2c760*/  PLOP3.LUT P0, PT, PT, PT, UP0, 0x80, 0x8 ;  /* 0x000000000008781c */ /* 0x000fe40003f0f008 */
[----:B------:R-:W-:Y:S02]  /*2c770*/  PLOP3.LUT P1, PT, PT, PT, UP0, 0x80, 0x8 ;  /* 0x000000000008781c */ /* 0x000fe40003f2f008 */
[----:B------:R-:W-:Y:S02]  /*2c780*/  PLOP3.LUT P2, PT, PT, PT, UP0, 0x80, 0x8 ;  /* 0x000000000008781c */ /* 0x000fe40003f4f008 */
[----:B------:R-:W-:Y:S01]  /*2c790*/  PLOP3.LUT P3, PT, PT, PT, UP0, 0x80, 0x8 ;  /* 0x000000000008781c */ /* 0x000fe20003f6f008 */
[----:B-1----:R-:W-:Y:S01]  /*2c7a0*/  FADD.FTZ R32, R36, R32 ;  /* 0x0000002024207221 */ /* 0x002fe20000010000 */
[----:B------:R-:W-:Y:S01]  /*2c7b0*/  FADD.FTZ R33, R37, R33 ;  /* 0x0000002125217221 */ /* 0x000fe20000010000 */
[----:B------:R-:W-:Y:S01]  /*2c7c0*/  FADD.FTZ R34, R38, R34 ;  /* 0x0000002226227221 */ /* 0x000fe20000010000 */
[----:B------:R-:W-:Y:S01]  /*2c7d0*/  FADD.FTZ R35, R39, R35 ;  /* 0x0000002327237221 */ /* 0x000fe20000010000 */
[----:B------:R-:W-:-:S02]  /*2c7e0*/  IMAD R37, R28, 0xa0, RZ ;  /* 0x000000a01c257824 */ /* 0x000fc400078e02ff */
[----:B--2---:R-:W-:Y:S02]  /*2c7f0*/  @P0 FMUL.FTZ R32, R32, R24 ;  /* 0x0000001820200220 */ /* 0x004fe40000410000 */
[----:B------:R-:W-:Y:S02]  /*2c800*/  @P1 FMUL.FTZ R33, R33, R25 ;  /* 0x0000001921211220 */ /* 0x000fe40000410000 */
[----:B------:R-:W-:Y:S02]  /*2c810*/  @P2 FMUL.FTZ R34, R34, R26 ;  /* 0x0000001a22222220 */ /* 0x000fe40000410000 */
[----:B------:R-:W-:Y:S01]  /*2c820*/  @P3 FMUL.FTZ R35, R35, R27 ;  /* 0x0000001b23233220 */ /* 0x000fe20000410000 */
[----:B------:R-:W-:-:S05]  /*2c830*/  IMAD.WIDE.U32 R24, R37, 0x4, R16 ;  /* 0x0000000425187825 */ /* 0x000fca00078e0010 */
[----:B------:R1:W-:Y:S02]  /*2c840*/  STG.E.128 desc[UR36][R24.64], R32 ;  /* 0x0000002018007986 */ /* 0x0003e4000c101d24 */
.L_x_1716:
[----:B------:R-:W-:Y:S05]  /*2c850*/  BSYNC.RECONVERGENT B3 ;  /* 0x0000000000037941 */ /* 0x000fea0003800200 */
.L_x_1715:
[C---:B-----5:R-:W-:Y:S01]  /*2c860*/  FFMA.FTZ R12, R29.reuse, R32, R12 ;  /* 0x000000201d0c7223 */ /* 0x060fe2000001000c */
[C---:B------:R-:W-:Y:S01]  /*2c870*/  FFMA.FTZ R13, R29.reuse, R33, R13 ;  /* 0x000000211d0d7223 */ /* 0x040fe2000001000d */
[C---:B------:R-:W-:Y:S01]  /*2c880*/  FFMA.FTZ R14, R29.reuse, R34, R14 ;  /* 0x000000221d0e7223 */ /* 0x040fe2000001000e */
[----:B------:R-:W-:Y:S01]  /*2c890*/  FFMA.FTZ R15, R29, R35, R15 ;  /* 0x000000231d0f7223 */ /* 0x000fe2000001000f */
[----:B------:R-:W-:-:S07]  /*2c8a0*/  IMAD.MOV.U32 R0, RZ, RZ, R31 ;  /* 0x000000ffff007224 */ /* 0x000fce00078e001f */
.L_x_1714:
[----:B------:R-:W-:Y:S05]  /*2c8b0*/  BSYNC.RECONVERGENT B2 ;  /* 0x0000000000027941 */ /* 0x000fea0003800200 */
.L_x_1713:
[----:B------:R-:W-:-:S13]  /*2c8c0*/  ISETP.GE.U32.AND P0, PT, R21, 0x4, PT ;  /* 0x000000041500780c */ /* 0x000fda0003f06070 */
[----:B------:R-:W-:Y:S05]  /*2c8d0*/  @!P0 BRA `(.L_x_1712) ;  /* 0x0000000800308947 */ /* 0x000fea0003800000 */
[----:B------:R-:W-:Y:S01]  /*2c8e0*/  USHF.L.U32 UR5, UR74, 0x2, URZ ;  /* 0x000000024a057899 */ /* 0x000fe200080006ff */
[C---:B------:R-:W-:Y:S02]  /*2c8f0*/  VIADD R28, R0.reuse, 0x4 ;  /* 0x00000004001c7836 */ /* 0x040fe40000000000 */
[----:B------:R-:W-:-:S03]  /*2c900*/  IMAD R29, R0, 0xa0, RZ ;  /* 0x000000a0001d7824 */ /* 0x000fc600078e02ff */
[----:B------:R-:W-:-:S04]  /*2c910*/  LEA R21, R0, -UR5, 0x2 ;  /* 0x8000000500157c11 */ /* 0x000fc8000f8e10ff */
[----:B------:R-:W-:-:S07]  /*2c920*/  IADD3 R21, PT, PT, R21, 0x10, R49 ;  /* 0x0000001015157810 */ /* 0x000fce0007ffe031 */
.L_x_1723:
[----:B------:R-:W2:Y:S01]  /*2c930*/  LDC R41, c[0x0][0x3f4] ;  /* 0x0000fd00ff297b82 */ /* 0x000ea20000000800 */
[----:B------:R-:W-:Y:S01]  /*2c940*/  VIADD R26, R28, 0xfffffffc ;  /* 0xfffffffc1c1a7836 */ /* 0x000fe20000000000 */
[----:B------:R-:W-:Y:S04]  /*2c950*/  BSSY.RECONVERGENT B2, `(.L_x_1717) ;  /* 0x000003e000027945 */ /* 0x000fe80003800200 */
[----:B--2---:R-:W-:-:S13]  /*2c960*/  ISETP.GE.AND P0, PT, R26, R41, PT ;  /* 0x000000291a00720c */ /* 0x004fda0003f06270 */
[----:B0-----:R-:W-:Y:S05]  /*2c970*/  @!P0 BRA `(.L_x_1718) ;  /* 0x0000000000ec8947 */ /* 0x001fea0003800000 */
[----:B------:R-:W-:Y:S01]  /*2c980*/  IABS R27, R41 ;  /* 0x00000029001b7213 */ /* 0x000fe20000000000 */
[----:B01----:R-:W-:Y:S01]  /*2c990*/  IMAD.MOV.U32 R24, RZ, RZ, RZ ;  /* 0x000000ffff187224 */ /* 0x003fe200078e00ff */
[----:B------:R-:W-:Y:S01]  /*2c9a0*/  ISETP.GE.AND P1, PT, R26, RZ, PT ;  /* 0x000000ff1a00720c */ /* 0x000fe20003f26270 */
[----:B------:R-:W0:Y:S01]  /*2c9b0*/  LDCU.64 UR14, c[0x0][0x3c8] ;  /* 0x00007900ff0e77ac */ /* 0x000e220008000a00 */
[----:B------:R-:W1:Y:S01]  /*2c9c0*/  I2F.RP R31, R27 ;  /* 0x0000001b001f7306 */ /* 0x000e620000209400 */
[----:B------:R-:W-:Y:S01]  /*2c9d0*/  ISETP.NE.AND P2, PT, R41, RZ, PT ;  /* 0x000000ff2900720c */ /* 0x000fe20003f45270 */
[----:B------:R-:W2:Y:S06]  /*2c9e0*/  LDCU UR5, c[0x0][0x40c] ;  /* 0x00008180ff0577ac */ /* 0x000eac0008000800 */
[----:B-1----:R-:W3:Y:S02]  /*2c9f0*/  MUFU.RCP R31, R31 ;  /* 0x0000001f001f7308 */ /* 0x002ee40000001000 */
[----:B---3--:R-:W-:-:S02]  /*2ca00*/  IADD3 R32, PT, PT, R31, 0xffffffe, RZ ;  /* 0x0ffffffe1f207810 */ /* 0x008fc40007ffe0ff */
[----:B------:R1:W3:Y:S04]  /*2ca10*/  LDS R31, [R21+-0x10] ;  /* 0xfffff000151f7984 */ /* 0x0002e80000000800 */
[----:B------:R-:W4:Y:S02]  /*2ca20*/  F2I.FTZ.U32.TRUNC.NTZ R25, R32 ;  /* 0x0000002000197305 */ /* 0x000f24000021f000 */
[----:B----4-:R-:W-:-:S04]  /*2ca30*/  IMAD.MOV R0, RZ, RZ, -R25 ;  /* 0x000000ffff007224 */ /* 0x010fc800078e0a19 */
        /* <DEDUP_REMOVED lines=8> */
[----:B------:R-:W-:-:S04]  /*2cac0*/  @!P0 IADD3 R0, PT, PT, R0, -R27, RZ ;  /* 0x8000001b00008210 */ /* 0x000fc80007ffe0ff */
[----:B------:R-:W-:-:S13]  /*2cad0*/  ISETP.GT.U32.AND P0, PT, R27, R0, PT ;  /* 0x000000001b00720c */ /* 0x000fda0003f04070 */
[----:B------:R-:W-:-:S04]  /*2cae0*/  @!P0 IMAD.IADD R0, R0, 0x1, -R27 ;  /* 0x0000000100008824 */ /* 0x000fc800078e0a1b */
[----:B------:R-:W-:Y:S01]  /*2caf0*/  @!P1 IMAD.MOV R0, RZ, RZ, -R0 ;  /* 0x000000ffff009224 */ /* 0x000fe200078e0a00 */
[----:B------:R-:W-:-:S04]  /*2cb00*/  @!P2 LOP3.LUT R0, RZ, R41, RZ, 0x33, !PT ;  /* 0x00000029ff00a212 */ /* 0x000fc800078e33ff */
[----:B------:R-:W-:-:S05]  /*2cb10*/  IADD3 R24, P0, PT, R3, R0, RZ ;  /* 0x0000000003187210 */ /* 0x000fca0007f1e0ff */
[----:B------:R-:W-:Y:S01]  /*2cb20*/  IMAD.X R25, RZ, RZ, R6, P0 ;  /* 0x000000ffff197224 */ /* 0x000fe200000e0606 */
[----:B0-----:R-:W-:-:S04]  /*2cb30*/  LEA R26, P0, R24, UR14, 0x2 ;  /* 0x0000000e181a7c11 */ /* 0x001fc8000f8010ff */
[----:B------:R-:W-:-:S06]  /*2cb40*/  LEA.HI.X R27, R24, UR15, R25, 0x2, P0 ;  /* 0x0000000f181b7c11 */ /* 0x000fcc00080f1419 */
[----:B------:R-:W4:Y:S01]  /*2cb50*/  LDG.E R27, desc[UR36][R26.64] ;  /* 0x000000241a1b7981 */ /* 0x000f22000c1e1900 */
[----:B--2---:R-:W-:Y:S01]  /*2cb60*/  UISETP.NE.AND UP0, UPT, UR5, URZ, UPT ;  /* 0x000000ff0500728c */ /* 0x004fe2000bf05270 */
[----:B----4-:R-:W-:-:S04]  /*2cb70*/  IMAD R0, R30, R27, R0 ;  /* 0x0000001b1e007224 */ /* 0x010fc800078e0200 */
[----:B------:R-:W-:-:S04]  /*2cb80*/  IMAD R25, R0, 0xa0, RZ ;  /* 0x000000a000197824 */ /* 0x000fc800078e02ff */
[----:B------:R-:W-:-:S05]  /*2cb90*/  IMAD.WIDE R24, R25, 0x4, R18 ;  /* 0x0000000419187825 */ /* 0x000fca00078e0212 */
[----:B------:R1:W5:Y:S01]  /*2cba0*/  LDG.E.128 R32, desc[UR36][R24.64] ;  /* 0x0000002418207981 */ /* 0x000362000c1e1d00 */
[----:B---3--:R-:W-:Y:S05]  /*2cbb0*/  BRA.U UP0, `(.L_x_1719) ;  /* 0x00000001004c7547 */ /* 0x008fea000b800000 */
[----:B-----5:R-:W-:Y:S01]  /*2cbc0*/  ISETP.NE.AND P3, PT, R2, RZ, PT ;  /* 0x000000ff0200720c */ /* 0x020fe20003f65270 */
[----:B-1----:R-:W0:-:S12]  /*2cbd0*/  LDS.128 R24, [R7] ;  /* 0x0000000007187984 */ /* 0x002e180000000c00 */
        /* <DEDUP_REMOVED lines=11> */
[----:B------:R-:W-:-:S04]  /*2cc90*/  IMAD.WIDE.U32 R24, R29, 0x4, R16 ;  /* 0x000000041d187825 */ /* 0x000fc800078e0010 */
[----:B--2---:R-:W-:Y:S01]  /*2cca0*/  @P0 FMUL.FTZ R32, R32, R36 ;  /* 0x0000002420200220 */ /* 0x004fe20000410000 */
[----:B------:R-:W-:Y:S01]  /*2ccb0*/  @P1 FMUL.FTZ R33, R33, R37 ;  /* 0x0000002521211220 */ /* 0x000fe20000410000 */
[----:B------:R-:W-:Y:S02]  /*2ccc0*/  @P2 FMUL.FTZ R34, R34, R38 ;  /* 0x0000002622222220 */ /* 0x000fe40000410000 */
[----:B------:R-:W-:-:S05]  /*2ccd0*/  @P3 FMUL.FTZ R35, R35, R39 ;  /* 0x0000002723233220 */ /* 0x000fca0000410000 */
[----:B------:R0:W-:Y:S02]  /*2cce0*/  STG.E.128 desc[UR36][R24.64], R32 ;  /* 0x0000002018007986 */ /* 0x0001e4000c101d24 */
.L_x_1719:
[C---:B-----5:R-:W-:Y:S01]  /*2ccf0*/  FFMA.FTZ R12, R31.reuse, R32, R12 ;  /* 0x000000201f0c7223 */ /* 0x060fe2000001000c */
[C---:B------:R-:W-:Y:S01]  /*2cd00*/  FFMA.FTZ R13, R31.reuse, R33, R13 ;  /* 0x000000211f0d7223 */ /* 0x040fe2000001000d */
[C---:B------:R-:W-:Y:S01]  /*2cd10*/  FFMA.FTZ R14, R31.reuse, R34, R14 ;  /* 0x000000221f0e7223 */ /* 0x040fe2000001000e */
[----:B------:R-:W-:-:S07]  /*2cd20*/  FFMA.FTZ R15, R31, R35, R15 ;  /* 0x000000231f0f7223 */ /* 0x000fce000001000f */
.L_x_1718:
[----:B------:R-:W-:Y:S05]  /*2cd30*/  BSYNC.RECONVERGENT B2 ;  /* 0x0000000000027941 */ /* 0x000fea0003800200 */
.L_x_1717:
[----:B------:R-:W-:Y:S01]  /*2cd40*/  ISETP.GE.AND P0, PT, R28, R41, PT ;  /* 0x000000291c00720c */ /* 0x000fe20003f06270 */
[----:B------:R-:W-:-:S12]  /*2cd50*/  BSSY.RECONVERGENT B2, `(.L_x_1720) ;  /* 0x000003e000027945 */ /* 0x000fd80003800200 */
[----:B------:R-:W-:Y:S05]  /*2cd60*/  @!P0 BRA `(.L_x_1721) ;  /* 0x0000000000f08947 */ /* 0x000fea0003800000 */
[----:B------:R-:W-:Y:S01]  /*2cd70*/  IABS R27, R41 ;  /* 0x00000029001b7213 */ /* 0x000fe20000000000 */
[----:B01----:R-:W-:Y:S01]  /*2cd80*/  IMAD.MOV.U32 R24, RZ, RZ, RZ ;  /* 0x000000ffff187224 */ /* 0x003fe200078e00ff */
[----:B------:R-:W-:Y:S01]  /*2cd90*/  ISETP.GE.AND P1, PT, R28, RZ, PT ;  /* 0x000000ff1c00720c */ /* 0x000fe20003f26270 */
[----:B------:R-:W0:Y:S01]  /*2cda0*/  LDCU.64 UR14, c[0x0][0x3c8] ;  /* 0x00007900ff0e77ac */ /* 0x000e220008000a00 */
[----:B------:R-:W1:Y:S01]  /*2cdb0*/  I2F.RP R26, R27 ;  /* 0x0000001b001a7306 */ /* 0x000e620000209400 */
[----:B------:R-:W-:Y:S01]  /*2cdc0*/  ISETP.NE.AND P2, PT, R41, RZ, PT ;  /* 0x000000ff2900720c */ /* 0x000fe20003f45270 */
[----:B------:R2:W4:Y:S01]  /*2cdd0*/  LDS R37, [R21] ;  /* 0x0000000015257984 */ /* 0x0005220000000800 */
[----:B------:R-:W3:Y:S05]  /*2cde0*/  LDCU UR5, c[0x0][0x40c] ;  /* 0x00008180ff0577ac */ /* 0x000eea0008000800 */
[----:B-1----:R-:W1:Y:S02]  /*2cdf0*/  MUFU.RCP R26, R26 ;  /* 0x0000001a001a7308 */ /* 0x002e640000001000 */
[----:B-1----:R-:W-:-:S06]  /*2ce00*/  VIADD R31, R26, 0xffffffe ;  /* 0x0ffffffe1a1f7836 */ /* 0x002fcc0000000000 */
[----:B------:R-:W1:Y:S02]  /*2ce10*/  F2I.FTZ.U32.TRUNC.NTZ R25, R31 ;  /* 0x0000001f00197305 */ /* 0x000e64000021f000 */
[----:B-1----:R-:W-:-:S05]  /*2ce20*/  IADD3 R0, PT, PT, RZ, -R25, RZ ;  /* 0x80000019ff007210 */ /* 0x002fca0007ffe0ff */
        /* <DEDUP_REMOVED lines=10> */
[----:B------:R-:W-:-:S05]  /*2ced0*/  @!P0 IADD3 R0, PT, PT, R0, -R27, RZ ;  /* 0x8000001b00008210 */ /* 0x000fca0007ffe0ff */
[----:B------:R-:W-:Y:S01]  /*2cee0*/  @!P1 IMAD.MOV R0, RZ, RZ, -R0 ;  /* 0x000000ffff009224 */ /* 0x000fe200078e0a00 */
[----:B------:R-:W-:-:S04]  /*2cef0*/  @!P2 LOP3.LUT R0, RZ, R41, RZ, 0x33, !PT ;  /* 0x00000029ff00a212 */ /* 0x000fc800078e33ff */
[----:B------:R-:W-:-:S05]  /*2cf00*/  IADD3 R24, P0, PT, R3, R0, RZ ;  /* 0x0000000003187210 */ /* 0x000fca0007f1e0ff */
[----:B------:R-:W-:Y:S01]  /*2cf10*/  IMAD.X R25, RZ, RZ, R6, P0 ;  /* 0x000000ffff197224 */ /* 0x000fe200000e0606 */
[----:B0-----:R-:W-:-:S04]  /*2cf20*/  LEA R26, P0, R24, UR14, 0x2 ;  /* 0x0000000e181a7c11 */ /* 0x001fc8000f8010ff */
[----:B------:R-:W-:-:S06]  /*2cf30*/  LEA.HI.X R27, R24, UR15, R25, 0x2, P0 ;  /* 0x0000000f181b7c11 */ /* 0x000fcc00080f1419 */
[----:B------:R-:W2:Y:S01]  /*2cf40*/  LDG.E R27, desc[UR36][R26.64] ;  /* 0x000000241a1b7981 */ /* 0x000ea2000c1e1900 */
[----:B---3--:R-:W-:Y:S01]  /*2cf50*/  UISETP.NE.AND UP0, UPT, UR5, URZ, UPT ;  /* 0x000000ff0500728c */ /* 0x008fe2000bf05270 */
[----:B--2---:R-:W-:-:S04]  /*2cf60*/  IMAD R0, R30, R27, R0 ;  /* 0x0000001b1e007224 */ /* 0x004fc800078e0200 */
[----:B------:R-:W-:-:S04]  /*2cf70*/  IMAD R25, R0, 0xa0, RZ ;  /* 0x000000a000197824 */ /* 0x000fc800078e02ff */
[----:B------:R-:W-:-:S05]  /*2cf80*/  IMAD.WIDE R24, R25, 0x4, R18 ;  /* 0x0000000419187825 */ /* 0x000fca00078e0212 */
[----:B------:R0:W5:Y:S01]  /*2cf90*/  LDG.E.128 R32, desc[UR36][R24.64] ;  /* 0x0000002418207981 */ /* 0x000162000c1e1d00 */
[----:B----4-:R-:W-:Y:S05]  /*2cfa0*/  BRA.U UP0, `(.L_x_1722) ;  /* 0x0000000100507547 */ /* 0x010fea000b800000 */
[----:B-----5:R-:W-:Y:S01]  /*2cfb0*/  ISETP.NE.AND P3, PT, R2, RZ, PT ;  /* 0x000000ff0200720c */ /* 0x020fe20003f65270 */
[----:B------:R-:W1:-:S12]  /*2cfc0*/  LDS.128 R40, [R7] ;  /* 0x0000000007287984 */ /* 0x000e580000000c00 */
[----:B------:R-:W-:Y:S01]  /*2cfd0*/  VOTEU.ANY UP0, P3 ;  /* 0x0000000000ff7886 */ /* 0x000fe20001800100 */
[----:B------:R-:W-:-:S13]  /*2cfe0*/  PLOP3.LUT P0, PT, PT, PT, UP0, 0x80, 0x8 ;  /* 0x000000000008781c */ /* 0x000fda0003f0f008 */
[----:B0-----:R-:W2:Y:S01]  /*2cff0*/  @P0 LDG.E.128 R24, desc[UR36][R22.64] ;  /* 0x0000002416180981 */ /* 0x001ea2000c1e1d00 */
[----:B------:R-:W-:Y:S01]  /*2d000*/  PLOP3.LUT P0, PT, PT, PT, UP0, 0x80, 0x8 ;  /* 0x000000000008781c */ /* 0x000fe20003f0f008 */
[----:B------:R-:W-:Y:S01]  /*2d010*/  VIADD R31, R29, 0x280 ;  /* 0x000002801d1f7836 */ /* 0x000fe20000000000 */
[----:B------:R-:W-:Y:S02]  /*2d020*/  PLOP3.LUT P1, PT, PT, PT, UP0, 0x80, 0x8 ;  /* 0x000000000008781c */ /* 0x000fe40003f2f008 */
[----:B------:R-:W-:Y:S02]  /*2d030*/  PLOP3.LUT P2, PT, PT, PT, UP0, 0x80, 0x8 ;  /* 0x000000000008781c */ /* 0x000fe40003f4f008 */
[----:B------:R-:W-:Y:S01]  /*2d040*/  PLOP3.LUT P3, PT, PT, PT, UP0, 0x80, 0x8 ;  /* 0x000000000008781c */ /* 0x000fe20003f6f008 */
[----:B-1----:R-:W-:Y:S01]  /*2d050*/  FADD.FTZ R32, R40, R32 ;  /* 0x0000002028207221 */ /* 0x002fe20000010000 */
[----:B------:R-:W-:Y:S01]  /*2d060*/  FADD.FTZ R33, R41, R33 ;  /* 0x0000002129217221 */ /* 0x000fe20000010000 */
[----:B------:R-:W-:Y:S01]  /*2d070*/  FADD.FTZ R34, R42, R34 ;  /* 0x000000222a227221 */ /* 0x000fe20000010000 */
[----:B------:R-:W-:-:S03]  /*2d080*/  FADD.FTZ R35, R43, R35 ;  /* 0x000000232b237221 */ /* 0x000fc60000010000 */
[----:B--2---:R-:W-:Y:S02]  /*2d090*/  @P0 FMUL.FTZ R32, R32, R24 ;  /* 0x0000001820200220 */ /* 0x004fe40000410000 */
[----:B------:R-:W-:Y:S02]  /*2d0a0*/  @P1 FMUL.FTZ R33, R33, R25 ;  /* 0x0000001921211220 */ /* 0x000fe40000410000 */
[----:B------:R-:W-:Y:S02]  /*2d0b0*/  @P2 FMUL.FTZ R34, R34, R26 ;  /* 0x0000001a22222220 */ /* 0x000fe40000410000 */
[----:B------:R-:W-:Y:S01]  /*2d0c0*/  @P3 FMUL.FTZ R35, R35, R27 ;  /* 0x0000001b23233220 */ /* 0x000fe20000410000 */
[----:B------:R-:W-:-:S05]  /*2d0d0*/  IMAD.WIDE.U32 R24, R31, 0x4, R16 ;  /* 0x000000041f187825 */ /* 0x000fca00078e0010 */
[----:B------:R1:W-:Y:S02]  /*2d0e0*/  STG.E.128 desc[UR36][R24.64], R32 ;  /* 0x0000002018007986 */ /* 0x0003e4000c101d24 */
.L_x_1722:
[C---:B-----5:R-:W-:Y:S01]  /*2d0f0*/  FFMA.FTZ R12, R37.reuse, R32, R12 ;  /* 0x00000020250c7223 */ /* 0x060fe2000001000c */
[C---:B------:R-:W-:Y:S01]  /*2d100*/  FFMA.FTZ R13, R37.reuse, R33, R13 ;  /* 0x00000021250d7223 */ /* 0x040fe2000001000d */
[C---:B------:R-:W-:Y:S01]  /*2d110*/  FFMA.FTZ R14, R37.reuse, R34, R14 ;  /* 0x00000022250e7223 */ /* 0x040fe2000001000e */
[----:B------:R-:W-:-:S07]  /*2d120*/  FFMA.FTZ R15, R37, R35, R15 ;  /* 0x00000023250f7223 */ /* 0x000fce000001000f */
.L_x_1721:
[----:B------:R-:W-:Y:S05]  /*2d130*/  BSYNC.RECONVERGENT B2 ;  /* 0x0000000000027941 */ /* 0x000fea0003800200 */
.L_x_1720:
[C---:B------:R-:W-:Y:S01]  /*2d140*/  VIADD R0, R28.reuse, 0x4 ;  /* 0x000000041c007836 */ /* 0x040fe20000000000 */
[----:B------:R-:W-:Y:S01]  /*2d150*/  IADD3 R28, PT, PT, R28, 0x8, RZ ;  /* 0x000000081c1c7810 */ /* 0x000fe20007ffe0ff */
[----:B------:R-:W-:Y:S02]  /*2d160*/  VIADD R29, R29, 0x500 ;  /* 0x000005001d1d7836 */ /* 0x000fe40000000000 */
[----:B-1----:R-:W-:Y:S01]  /*2d170*/  VIADD R21, R21, 0x20 ;  /* 0x0000002015157836 */ /* 0x002fe20000000000 */
[----:B------:R-:W-:-:S13]  /*2d180*/  ISETP.GE.AND P0, PT, R0, UR40, PT ;  /* 0x0000002800007c0c */ /* 0x000fda000bf06270 */
[----:B------:R-:W-:Y:S05]  /*2d190*/  @!P0 BRA `(.L_x_1723) ;  /* 0xfffffff400e48947 */ /* 0x000fea000383ffff */
.L_x_1712:
[----:B------:R-:W-:Y:S05]  /*2d1a0*/  BSYNC.RECONVERGENT B1 ;  /* 0x0000000000017941 */ /* 0x000fea0003800200 */
.L_x_1711:
[----:B------:R-:W-:-:S13]  /*2d1b0*/  ISETP.NE.AND P0, PT, R20, UR4, PT ;  /* 0x0000000414007c0c */ /* 0x000fda000bf05270 */
[----:B------:R-:W-:Y:S05]  /*2d1c0*/  @P0 BRA `(.L_x_1701) ;  /* 0x0000000000b80947 */ /* 0x000fea0003800000 */
[----:B------:R-:W-:Y:S02]  /*2d1d0*/  UMOV UR5, 0xa0 ;  /* 0x000000a000057882 */ /* 0x000fe40000000000 */
[----:B------:R-:W-:-:S06]  /*2d1e0*/  UIMAD UR5, UR41, UR5, -0xa0 ;  /* 0xffffff60290574a4 */ /* 0x000fcc000f8e0205 */
[----:B------:R-:W-:-:S04]  /*2d1f0*/  IMAD.U32 R3, RZ, RZ, UR5 ;  /* 0x00000005ff037e24 */ /* 0x000fc8000f8e00ff */
[----:B-----5:R-:W-:-:S05]  /*2d200*/  IMAD.WIDE R2, R3, 0x4, R16 ;  /* 0x0000000403027825 */ /* 0x020fca00078e0210 */
[----:B01----:R0:W5:Y:S01]  /*2d210*/  LDG.E.128 R24, desc[UR36][R2.64] ;  /* 0x0000002402187981 */ /* 0x003162000c1e1d00 */
[----:B------:R-:W1:Y:S01]  /*2d220*/  S2UR UR7, SR_CgaCtaId ;  /* 0x00000000000779c3 */ /* 0x000e620000008800 */
[----:B------:R-:W-:Y:S02]  /*2d230*/  UMOV UR5, 0x400 ;  /* 0x0000040000057882 */ /* 0x000fe40000000000 */
[----:B------:R-:W-:Y:S02]  /*2d240*/  UIADD3 UR8, UPT, UPT, UR5, 0x840, URZ ;  /* 0x0000084005087890 */ /* 0x000fe4000fffe0ff */
[----:B------:R-:W-:Y:S02]  /*2d250*/  UIADD3 UR5, UPT, UPT, UR41, -UR74, URZ ;  /* 0x8000004a29057290 */ /* 0x000fe4000fffe0ff */
[----:B-1----:R-:W-:-:S04]  /*2d260*/  ULEA UR7, UR7, UR8, 0x18 ;  /* 0x0000000807077291 */ /* 0x002fc8000f8ec0ff */
[----:B------:R-:W-:-:S09]  /*2d270*/  ULEA UR5, UR5, UR7, 0x2 ;  /* 0x0000000705057291 */ /* 0x000fd2000f8e10ff */
[----:B------:R-:W1:Y:S02]  /*2d280*/  LDS R7, [UR5+-0x4] ;  /* 0xfffffc05ff077984 */ /* 0x000e640008000800 */
[----:B------:R-:W2:Y:S02]  /*2d290*/  LDCU UR5, c[0x0][0x40c] ;  /* 0x00008180ff0577ac */ /* 0x000ea40008000800 */
[----:B--2---:R-:W-:-:S09]  /*2d2a0*/  UISETP.NE.AND UP0, UPT, UR5, URZ, UPT ;  /* 0x000000ff0500728c */ /* 0x004fd2000bf05270 */
[----:B0-----:R-:W-:Y:S05]  /*2d2b0*/  BRA.U UP0, `(.L_x_1724) ;  /* 0x00000001006c7547 */ /* 0x001fea000b800000 */
[----:B------:R-:W2:Y:S01]  /*2d2c0*/  LDL R0, [R1+0x78c] ;  /* 0x00078c0001007983 */ /* 0x000ea20000100800 */
[----:B------:R-:W0:Y:S02]  /*2d2d0*/  LDCU.64 UR14, c[0x0][0x460] ;  /* 0x00008c00ff0e77ac */ /* 0x000e240008000a00 */
[----:B0-----:R-:W-:-:S04]  /*2d2e0*/  UISETP.NE.U32.AND UP0, UPT, UR14, URZ, UPT ;  /* 0x000000ff0e00728c */ /* 0x001fc8000bf05070 */
[----:B------:R-:W-:-:S06]  /*2d2f0*/  UISETP.NE.AND.EX UP0, UPT, UR15, URZ, UPT, UP0 ;  /* 0x000000ff0f00728c */ /* 0x000fcc000bf05300 */
[----:B------:R-:W-:-:S05]  /*2d300*/  PLOP3.LUT P0, PT, PT, PT, UP0, 0x80, 0x8 ;  /* 0x000000000008781c */ /* 0x000fca0003f0f008 */
[----:B------:R-:W0:Y:S01]  /*2d310*/  @UP0 LDCU UR5, c[0x0][0x3f8] ;  /* 0x00007f00ff0507ac */ /* 0x000e220008000800 */
[----:B------:R-:W4:Y:S01]  /*2d320*/  @UP0 LDCU.64 UR14, c[0x0][0x458] ;  /* 0x00008b00ff0e07ac */ /* 0x000f220008000a00 */
[----:B0-----:R-:W-:Y:S01]  /*2d330*/  @UP0 UIMAD UR5, UR39, UR5, UR9 ;  /* 0x00000005270502a4 */ /* 0x001fe2000f8e0209 */
[----:B----4-:R-:W-:Y:S01]  /*2d340*/  MOV R2, UR14 ;  /* 0x0000000e00027c02 */ /* 0x010fe20008000f00 */
[----:B------:R-:W-:Y:S01]  /*2d350*/  IMAD.U32 R3, RZ, RZ, UR15 ;  /* 0x0000000fff037e24 */ /* 0x000fe2000f8e00ff */
[----:B--2---:R-:W-:-:S03]  /*2d360*/  R2UR UR7, R0 ;  /* 0x00000000000772ca */ /* 0x004fc600000e0000 */
[----:B------:R-:W-:-:S04]  /*2d370*/  IMAD.U32 R0, RZ, RZ, UR5 ;  /* 0x00000005ff007e24 */ /* 0x000fc8000f8e00ff */
[----:B------:R-:W-:-:S04]  /*2d380*/  @P0 IMAD R19, R0, 0xa0, R5 ;  /* 0x000000a000130824 */ /* 0x000fc800078e0205 */
[----:B------:R-:W-:-:S05]  /*2d390*/  @P0 IMAD.WIDE R2, R19, 0x4, R2 ;  /* 0x0000000413020825 */ /* 0x000fca00078e0202 */
[----:B------:R-:W2:Y:S01]  /*2d3a0*/  @P0 LDG.E.128 R28, desc[UR36][R2.64] ;  /* 0x00000024021c0981 */ /* 0x000ea2000c1e1d00 */
[----:B------:R-:W-:Y:S01]  /*2d3b0*/  UIMAD UR5, UR7, 0xa0, URZ ;  /* 0x000000a0070578a4 */ /* 0x000fe2000f8e02ff */
[----:B-----5:R-:W-:Y:S01]  /*2d3c0*/  FADD.FTZ R24, R24, R8 ;  /* 0x0000000818187221 */ /* 0x020fe20000010000 */
[----:B------:R-:W-:Y:S01]  /*2d3d0*/  FADD.FTZ R25, R25, R9 ;  /* 0x0000000919197221 */ /* 0x000fe20000010000 */
[----:B------:R-:W-:Y:S01]  /*2d3e0*/  FADD.FTZ R26, R26, R10 ;  /* 0x0000000a1a1a7221 */ /* 0x000fe20000010000 */
[----:B------:R-:W-:Y:S02]  /*2d3f0*/  FADD.FTZ R27, R27, R11 ;  /* 0x0000000b1b1b7221 */ /* 0x000fe40000010000 */
[----:B------:R-:W-:-:S04]  /*2d400*/  IMAD.U32 R19, RZ, RZ, UR5 ;  /* 0x00000005ff137e24 */ /* 0x000fc8000f8e00ff */
[----:B------:R-:W-:-:S04]  /*2d410*/  IMAD.WIDE R16, R19, 0x4, R16 ;  /* 0x0000000413107825 */ /* 0x000fc800078e0210 */
[----:B--2---:R-:W-:Y:S01]  /*2d420*/  @P0 FMUL.FTZ R24, R24, R28 ;  /* 0x0000001c18180220 */ /* 0x004fe20000410000 */
[----:B------:R-:W-:Y:S01]  /*2d430*/  @P0 FMUL.FTZ R25, R25, R29 ;  /* 0x0000001d19190220 */ /* 0x000fe20000410000 */
[----:B------:R-:W-:Y:S01]  /*2d440*/  @P0 FMUL.FTZ R26, R26, R30 ;  /* 0x0000001e1a1a0220 */ /* 0x000fe20000410000 */
[----:B------:R-:W-:-:S05]  /*2d450*/  @P0 FMUL.FTZ R27, R27, R31 ;  /* 0x0000001f1b1b0220 */ /* 0x000fca0000410000 */
[----:B------:R0:W-:Y:S02]  /*2d460*/  STG.E.128 desc[UR36][R16.64], R24 ;  /* 0x0000001810007986 */ /* 0x0001e4000c101d24 */
.L_x_1724:
[C---:B-1---5:R-:W-:Y:S01]  /*2d470*/  FFMA.FTZ R12, R7.reuse, R24, R12 ;  /* 0x00000018070c7223 */ /* 0x062fe2000001000c */
[C---:B------:R-:W-:Y:S01]  /*2d480*/  FFMA.FTZ R13, R7.reuse, R25, R13 ;  /* 0x00000019070d7223 */ /* 0x040fe2000001000d */
[C---:B------:R-:W-:Y:S01]  /*2d490*/  FFMA.FTZ R14, R7.reuse, R26, R14 ;  /* 0x0000001a070e7223 */ /* 0x040fe2000001000e */
[----:B------:R-:W-:-:S07]  /*2d4a0*/  FFMA.FTZ R15, R7, R27, R15 ;  /* 0x0000001b070f7223 */ /* 0x000fce000001000f */
.L_x_1701:
[----:B--2-4-:R-:W-:Y:S05]  /*2d4b0*/  BSYNC.RECONVERGENT B0 ;  /* 0x0000000000007941 */ /* 0x014fea0003800200 */
.L_x_1700:
[----:B------:R-:W-:Y:S01]  /*2d4c0*/  BAR.SYNC.DEFER_BLOCKING 0x0 ;  /* 0x0000000000007b1d */ /* 0x000fe20000010000 */
[----:B------:R-:W-:-:S13]  /*2d4d0*/  ISETP.GT.U32.AND P0, PT, R5, 0x9f, PT ;  /* 0x0000009f0500780c */ /* 0x000fda0003f04070 */
[----:B------:R-:W-:Y:S05]  /*2d4e0*/  @P0 EXIT ;  /* 0x000000000000094d */ /* 0x000fea0003800000 */
[----:B------:R-:W2:Y:S01]  /*2d4f0*/  S2UR UR5, SR_CgaCtaId ;  /* 0x00000000000579c3 */ /* 0x000ea20000008800 */
[----:B------:R-:W-:Y:S01]  /*2d500*/  UMOV UR4, 0x400 ;  /* 0x0000040000047882 */ /* 0x000fe20000000000 */
[----:B------:R-:W-:Y:S01]  /*2d510*/  LOP3.LUT R0, R4, 0x380, RZ, 0xc0, !PT ;  /* 0x0000038004007812 */ /* 0x000fe200078ec0ff */
[----:B------:R-:W-:Y:S01]  /*2d520*/  UIADD3 UR4, UPT, UPT, UR4, 0x840, URZ ;  /* 0x0000084004047890 */ /* 0x000fe2000fffe0ff */
[----:B------:R-:W-:Y:S01]  /*2d530*/  IMAD R20, R20, 0xa0, R5 ;  /* 0x000000a014147824 */ /* 0x000fe200078e0205 */
[----:B------:R-:W-:Y:S02]  /*2d540*/  ISETP.GT.U32.AND P1, PT, R4, 0x7f, PT ;  /* 0x0000007f0400780c */ /* 0x000fe40003f24070 */
[----:B------:R-:W-:Y:S02]  /*2d550*/  ISETP.NE.AND P0, PT, R0, 0x80, PT ;  /* 0x000000800000780c */ /* 0x000fe40003f05270 */
[C---:B------:R-:W-:Y:S02]  /*2d560*/  LOP3.LUT R0, R4.reuse, 0x3c0, RZ, 0xc0, !PT ;  /* 0x000003c004007812 */ /* 0x040fe400078ec0ff */
[----:B------:R-:W-:Y:S01]  /*2d570*/  ISETP.GT.U32.AND P2, PT, R4, 0x3f, PT ;  /* 0x0000003f0400780c */ /* 0x000fe20003f44070 */
[----:B--2---:R-:W-:-:S06]  /*2d580*/  ULEA UR4, UR5, UR4, 0x18 ;  /* 0x0000000405047291 */ /* 0x004fcc000f8ec0ff */
[----:B------:R-:W-:-:S05]  /*2d590*/  LEA R20, R20, UR4, 0x2 ;  /* 0x0000000414147c11 */ /* 0x000fca000f8e10ff */
[----:B------:R-:W-:Y:S01]  /*2d5a0*/  @!P0 STS.128 [R20+-0x500], R12 ;  /* 0xfffb000c14008388 */ /* 0x000fe20000000c00 */
[----:B------:R-:W-:Y:S01]  /*2d5b0*/  BAR.SYNC.DEFER_BLOCKING 0x0 ;  /* 0x0000000000007b1d */ /* 0x000fe20000010000 */
[----:B------:R-:W-:-:S05]  /*2d5c0*/  ISETP.NE.AND P0, PT, R0, 0x40, PT ;  /* 0x000000400000780c */ /* 0x000fca0003f05270 */
[----:B0-----:R-:W0:Y:S02]  /*2d5d0*/  @!P1 LDS.128 R8, [R20] ;  /* 0x0000000014089984 */ /* 0x001e240000000c00 */
[----:B0-----:R-:W-:Y:S01]  /*2d5e0*/  @!P1 FADD.FTZ R12, R12, R8 ;  /* 0x000000080c0c9221 */ /* 0x001fe20000010000 */
[----:B------:R-:W-:Y:S01]  /*2d5f0*/  @!P1 FADD.FTZ R13, R13, R9 ;  /* 0x000000090d0d9221 */ /* 0x000fe20000010000 */
[----:B------:R-:W-:Y:S01]  /*2d600*/  @!P1 FADD.FTZ R14, R14, R10 ;  /* 0x0000000a0e0e9221 */ /* 0x000fe20000010000 */
[----:B------:R-:W-:Y:S01]  /*2d610*/  @!P1 FADD.FTZ R15, R15, R11 ;  /* 0x0000000b0f0f9221 */ /* 0x000fe20000010000 */
[----:B------:R-:W-:Y:S06]  /*2d620*/  BAR.SYNC.DEFER_BLOCKING 0x0 ;  /* 0x0000000000007b1d */ /* 0x000fec0000010000 */
[----:B------:R0:W-:Y:S02]  /*2d630*/  @!P0 STS.128 [R20+-0x280], R12 ;  /* 0xfffd800c14008388 */ /* 0x0001e40000000c00 */
[----:B------:R-:W-:Y:S06]  /*2d640*/  BAR.SYNC.DEFER_BLOCKING 0x0 ;  /* 0x0000000000007b1d */ /* 0x000fec0000010000 */
[----:B------:R0:W2:Y:S02]  /*2d650*/  @!P2 LDS.128 R8, [R20] ;  /* 0x000000001408a984 */ /* 0x0000a40000000c00 */
[----:B------:R-:W-:Y:S06]  /*2d660*/  BAR.SYNC.DEFER_BLOCKING 0x0 ;  /* 0x0000000000007b1d */ /* 0x000fec0000010000 */
[----:B------:R-:W-:Y:S05]  /*2d670*/  @P2 EXIT ;  /* 0x000000000000294d */ /* 0x000fea0003800000 */
[----:B------:R-:W4:Y:S01]  /*2d680*/  LDCU UR4, c[0x0][0x478] ;  /* 0x00008f00ff0477ac */ /* 0x000f220008000800 */
[----:B0-2---:R-:W-:Y:S01]  /*2d690*/  @!P2 FADD.FTZ R12, R12, R8 ;  /* 0x000000080c0ca221 */ /* 0x005fe20000010000 */
[----:B------:R-:W-:Y:S01]  /*2d6a0*/  @!P2 FADD.FTZ R13, R13, R9 ;  /* 0x000000090d0da221 */ /* 0x000fe20000010000 */
[----:B------:R-:W-:Y:S01]  /*2d6b0*/  @!P2 FADD.FTZ R14, R14, R10 ;  /* 0x0000000a0e0ea221 */ /* 0x000fe20000010000 */
[----:B------:R-:W-:Y:S01]  /*2d6c0*/  @!P2 FADD.FTZ R15, R15, R11 ;  /* 0x0000000b0f0fa221 */ /* 0x000fe20000010000 */
[----:B----4-:R-:W-:-:S09]  /*2d6d0*/  UISETP.NE.AND UP0, UPT, UR4, 0x2, UPT ;  /* 0x000000020400788c */ /* 0x010fd2000bf05270 */
[----:B------:R-:W-:Y:S05]  /*2d6e0*/  BRA.U UP0, `(.L_x_1725) ;  /* 0x00000001007c7547 */ /* 0x000fea000b800000 */
[----:B-----5:R-:W0:Y:S01]  /*2d6f0*/  LDC.64 R2, c[0x0][0x470] ;  /* 0x00011c00ff027b82 */ /* 0x020e220000000a00 */
[----:B------:R-:W2:Y:S01]  /*2d700*/  LDCU.64 UR4, c[0x0][0x380] ;  /* 0x00007000ff0477ac */ /* 0x000ea20008000a00 */
[----:B0-----:R-:W4:Y:S01]  /*2d710*/  LDG.E R2, desc[UR36][R2.64] ;  /* 0x0000002402027981 */ /* 0x001f22000c1e1900 */
[----:B------:R-:W-:Y:S01]  /*2d720*/  IADD3 R6, PT, PT, R5, UR6, RZ ;  /* 0x0000000605067c10 */ /* 0x000fe2000fffe0ff */
[C---:B----4-:R-:W-:Y:S01]  /*2d730*/  FMUL.FTZ R14, R2.reuse, R14 ;  /* 0x0000000e020e7220 */ /* 0x050fe20000410000 */
[C---:B------:R-:W-:Y:S01]  /*2d740*/  FMUL.FTZ R15, R2.reuse, R15 ;  /* 0x0000000f020f7220 */ /* 0x040fe20000410000 */
[C---:B------:R-:W-:Y:S01]  /*2d750*/  FMUL.FTZ R13, R2.reuse, R13 ;  /* 0x0000000d020d7220 */ /* 0x040fe20000410000 */
[----:B------:R-:W-:-:S03]  /*2d760*/  FMUL.FTZ R12, R2, R12 ;  /* 0x0000000c020c7220 */ /* 0x000fc60000410000 */
[----:B------:R-:W0:Y:S08]  /*2d770*/  F2I.S8.NTZ R14, R14 ;  /* 0x0000000e000e7305 */ /* 0x000e300000202100 */
[----:B------:R-:W4:Y:S01]  /*2d780*/  F2I.S8.NTZ R15, R15 ;  /* 0x0000000f000f7305 */ /* 0x000f220000202100 */
[----:B0-----:R-:W-:-:S07]  /*2d790*/  PRMT R0, R14, 0x8880, RZ ;  /* 0x000088800e007816 */ /* 0x001fce00000000ff */
[----:B------:R-:W0:Y:S01]  /*2d7a0*/  F2I.S8.NTZ R13, R13 ;  /* 0x0000000d000d7305 */ /* 0x000e220000202100 */
[----:B------:R-:W-:Y:S02]  /*2d7b0*/  PRMT R0, R0, 0x7710, RZ ;  /* 0x0000771000007816 */ /* 0x000fe400000000ff */
[----:B----4-:R-:W-:-:S05]  /*2d7c0*/  PRMT R3, R15, 0x8880, RZ ;  /* 0x000088800f037816 */ /* 0x010fca00000000ff */
[----:B------:R-:W4:Y:S01]  /*2d7d0*/  F2I.S8.NTZ R12, R12 ;  /* 0x0000000c000c7305 */ /* 0x000f220000202100 */
[----:B------:R-:W-:Y:S01]  /*2d7e0*/  IMAD.U32 R2, R0, 0x10000, RZ ;  /* 0x0001000000027824 */ /* 0x000fe200078e00ff */
[----:B------:R-:W-:-:S04]  /*2d7f0*/  PRMT R0, R3, 0x7710, RZ ;  /* 0x0000771003007816 */ /* 0x000fc800000000ff */
[----:B------:R-:W-:Y:S02]  /*2d800*/  LOP3.LUT R3, R2, 0xff0000, RZ, 0xc0, !PT ;  /* 0x00ff000002037812 */ /* 0x000fe400078ec0ff */
[----:B0-----:R-:W-:-:S03]  /*2d810*/  PRMT R13, R13, 0x8880, RZ ;  /* 0x000088800d0d7816 */ /* 0x001fc600000000ff */
[----:B------:R-:W-:Y:S01]  /*2d820*/  IMAD R3, R0, 0x1000000, R3 ;  /* 0x0100000000037824 */ /* 0x000fe200078e0203 */
[----:B------:R-:W-:Y:S02]  /*2d830*/  PRMT R2, R13, 0x7710, RZ ;  /* 0x000077100d027816 */ /* 0x000fe400000000ff */
[----:B----4-:R-:W-:-:S04]  /*2d840*/  PRMT R4, R12, 0x8880, RZ ;  /* 0x000088800c047816 */ /* 0x010fc800000000ff */
[----:B------:R-:W-:Y:S02]  /*2d850*/  PRMT R0, R4, 0x7710, RZ ;  /* 0x0000771004007816 */ /* 0x000fe400000000ff */
[----:B------:R-:W-:Y:S02]  /*2d860*/  LOP3.LUT R4, R2, 0xff, RZ, 0xc0, !PT ;  /* 0x000000ff02047812 */ /* 0x000fe400078ec0ff */
[----:B------:R-:W-:Y:S02]  /*2d870*/  LOP3.LUT R5, R0, 0xff, RZ, 0xc0, !PT ;  /* 0x000000ff00057812 */ /* 0x000fe400078ec0ff */
[----:B--2---:R-:W-:Y:S01]  /*2d880*/  IADD3 R2, P0, PT, R6, UR4, RZ ;  /* 0x0000000406027c10 */ /* 0x004fe2000ff1e0ff */
[----:B------:R-:W-:-:S03]  /*2d890*/  IMAD R4, R4, 0x100, R3 ;  /* 0x0000010004047824 */ /* 0x000fc600078e0203 */
[----:B------:R-:W-:Y:S01]  /*2d8a0*/  LEA.HI.X.SX32 R3, R6, UR5, 0x1, P0 ;  /* 0x0000000506037c11 */ /* 0x000fe200080f0eff */
[----:B------:R-:W-:-:S05]  /*2d8b0*/  IMAD.IADD R5, R4, 0x1, R5 ;  /* 0x0000000104057824 */ /* 0x000fca00078e0205 */
[----:B------:R-:W-:Y:S01]  /*2d8c0*/  STG.E desc[UR36][R2.64], R5 ;  /* 0x0000000502007986 */ /* 0x000fe2000c101924 */
[----:B------:R-:W-:Y:S05]  /*2d8d0*/  EXIT ;  /* 0x000000000000794d */ /* 0x000fea0003800000 */
.L_x_1725:
[----:B-----5:R-:W0:Y:S01]  /*2d8e0*/  LDC.64 R2, c[0x0][0x380] ;  /* 0x0000e000ff027b82 */ /* 0x020e220000000a00 */
[----:B------:R-:W-:-:S04]  /*2d8f0*/  VIADD R5, R5, UR6 ;  /* 0x0000000605057c36 */ /* 0x000fc80008000000 */
[----:B0-----:R-:W-:-:S05]  /*2d900*/  IMAD.WIDE R2, R5, 0x4, R2 ;  /* 0x0000000405027825 */ /* 0x001fca00078e0202 */
[----:B------:R-:W-:Y:S01]  /*2d910*/  STG.E.128 desc[UR36][R2.64], R12 ;  /* 0x0000000c02007986 */ /* 0x000fe2000c101d24 */
[----:B------:R-:W-:Y:S05]  /*2d920*/  EXIT ;  /* 0x000000000000794d */ /* 0x000fea0003800000 */
.L_x_1726:
        /* <DEDUP_REMOVED lines=13> */
.L_x_5595:


//--------------------- .text._ZN4mmha33masked_multihead_attention_kernelIfLi160ELi256ELi2ELi64ELi128ELb1ELb1EEEv26Multihead_attention_paramsIT_XT5_EE --------------------------
	.section	.text._ZN4mmha33masked_multihead_attention_kernelIfLi160ELi256ELi2ELi64ELi128ELb1ELb1EEEv26Multihead_attention_paramsIT_XT5_EE,"ax",@progbits
	.align	128
        .global         _ZN4mmha33masked_multihead_attention_kernelIfLi160ELi256ELi2ELi64ELi128ELb1ELb1EEEv26Multihead_attention_paramsIT_XT5_EE
        .type           _ZN4mmha33masked_multihead_attention_kernelIfLi160ELi256ELi2ELi64ELi128ELb1ELb1EEEv26Multihead_attention_paramsIT_XT5_EE,@function
        .size           _ZN4mmha33masked_multihead_attention_kernelIfLi160ELi256ELi2ELi64ELi128ELb1ELb1EEEv26Multihead_attention_paramsIT_XT5_EE,(.L_x_5596 - _ZN4mmha33masked_multihead_attention_kernelIfLi160ELi256ELi2ELi64ELi128ELb1ELb1EEEv26Multihead_attention_paramsIT_XT5_EE)
        .other          _ZN4mmha33masked_multihead_attention_kernelIfLi160ELi256ELi2ELi64ELi128ELb1ELb1EEEv26Multihead_attention_paramsIT_XT5_EE,@"STO_CUDA_ENTRY STV_DEFAULT"
_ZN4mmha33masked_multihead_attention_kernelIfLi160ELi256ELi2ELi64ELi128ELb1ELb1EEEv26Multihead_attention_paramsIT_XT5_EE:
.text._ZN4mmha33masked_multihead_attention_kernelIfLi160ELi256ELi2ELi64ELi128ELb1ELb1EEEv26Multihead_attention_paramsIT_XT5_EE:
        /* <DEDUP_REMOVED lines=13> */
.L_x_1727:
[----:B------:R-:W1:Y:S01]  /*00d0*/  LDC.64 R2, c[0x0][0x498] ;  /* 0x00012600ff027b82 */ /* 0x000e620000000a00 */
[----:B------:R-:W2:Y:S01]  /*00e0*/  LDCU UR8, c[0x0][0x3f0] ;  /* 0x00007e00ff0877ac */ /* 0x000ea20008000800 */
[----:B------:R-:W-:Y:S01]  /*00f0*/  IABS R6, R17 ;  /* 0x0000001100067213 */ /* 0x000fe20000000000 */
[----:B------:R-:W-:Y:S01]  /*0100*/  UMOV UR4, URZ ;  /* 0x000000ff00047c82 */ /* 0x000fe20008000000 */
[----:B------:R-:W3:Y:S01]  /*0110*/  LDCU UR11, c[0x0][0x40c] ;  /* 0x00008180ff0b77ac */ /* 0x000ee20008000800 */
[----:B------:R-:W4:Y:S03]  /*0120*/  S2R R22, SR_TID.X ;  /* 0x0000000000167919 */ /* 0x000f260000002100 */
[----:B------:R-:W-:Y:S08]  /*0130*/  S2UR UR45, SR_CTAID.X ;  /* 0x00000000002d79c3 */ /* 0x000ff00000002500 */
[----:B------:R-:W3:Y:S01]  /*0140*/  LDC.64 R18, c[0x0][0x418] ;  /* 0x00010600ff127b82 */ /* 0x000ee20000000a00 */
[----:B--2---:R-:W-:-:S02]  /*0150*/  IMAD.U32 R0, RZ, RZ, UR8 ;  /* 0x00000008ff007e24 */ /* 0x004fc4000f8e00ff */
[----:B-1----:R-:W-:-:S03]  /*0160*/  IMAD.WIDE.U32 R2, R17, 0x4, R2 ;  /* 0x0000000411027825 */ /* 0x002fc600078e0002 */
[----:B------:R-:W-:Y:S02]  /*0170*/  IABS R5, R0 ;  /* 0x0000000000057213 */ /* 0x000fe40000000000 */
[----:B0-----:R0:W2:Y:S02]  /*0180*/  LDG.E R9, desc[UR36][R2.64] ;  /* 0x0000002402097981 */ /* 0x0010a4000c1e1900 */
[----:B------:R-:W1:Y:S08]  /*0190*/  I2F.RP R0, R5 ;  /* 0x0000000500007306 */ /* 0x000e700000209400 */
[----:B-1----:R-:W1:Y:S02]  /*01a0*/  MUFU.RCP R0, R0 ;  /* 0x0000000000007308 */ /* 0x002e640000001000 */
[----:B-1----:R-:W-:-:S06]  /*01b0*/  VIADD R4, R0, 0xffffffe ;  /* 0x0ffffffe00047836 */ /* 0x002fcc0000000000 */
[----:B------:R-:W1:Y:S01]  /*01c0*/  F2I.FTZ.U32.TRUNC.NTZ R4, R4 ;  /* 0x0000000400047305 */ /* 0x000e62000021f000 */
[----:B------:R-:W-:Y:S02]  /*01d0*/  R2UR UR9, R5 ;  /* 0x00000000050972ca */ /* 0x000fe400000e0000 */
[----:B------:R-:W-:Y:S02]  /*01e0*/  R2UR UR7, R6 ;  /* 0x00000000060772ca */ /* 0x000fe400000e0000 */
[----:B------:R-:W4:Y:S01]  /*01f0*/  LDC.64 R6, c[0x0][0x460] ;  /* 0x00011800ff067b82 */ /* 0x000f220000000a00 */
[----:B-1----:R-:W-:-:S13]  /*0200*/  R2UR UR5, R4 ;  /* 0x00000000040572ca */ /* 0x002fda00000e0000 */
[----:B------:R-:W-:-:S04]  /*0210*/  UIADD3 UR6, UPT, UPT, URZ, -UR5, URZ ;  /* 0x80000005ff067290 */ /* 0x000fc8000fffe0ff */
[----:B------:R-:W-:-:S04]  /*0220*/  UIMAD UR6, UR6, UR9, URZ ;  /* 0x00000009060672a4 */ /* 0x000fc8000f8e02ff */
[----:B------:R-:W-:-:S04]  /*0230*/  UIMAD.WIDE.U32 UR4, UR5, UR6, UR4 ;  /* 0x00000006050472a5 */ /* 0x000fc8000f8e0004 */
[----:B------:R-:W-:Y:S01]  /*0240*/  UIMAD.WIDE.U32 UR4, UR5, UR7, URZ ;  /* 0x00000007050472a5 */ /* 0x000fe2000f8e00ff */
[----:B------:R-:W-:-:S06]  /*0250*/  R2UR UR10, R5 ;  /* 0x00000000050a72ca */ /* 0x000fcc00000e0000 */
[----:B------:R-:W-:Y:S02]  /*0260*/  UMOV UR6, UR5 ;  /* 0x0000000500067c82 */ /* 0x000fe40008000000 */
[----:B------:R-:W-:Y:S01]  /*0270*/  UIADD3 UR4, UPT, UPT, -UR6, URZ, URZ ;  /* 0x000000ff06047290 */ /* 0x000fe2000fffe1ff */
[----:B----4-:R-:W-:-:S03]  /*0280*/  ISETP.NE.U32.AND P0, PT, R6, RZ, PT ;  /* 0x000000ff0600720c */ /* 0x010fc60003f05070 */
[----:B------:R-:W-:Y:S01]  /*0290*/  UIMAD UR4, UR9, UR4, UR7 ;  /* 0x00000004090472a4 */ /* 0x000fe2000f8e0207 */
[----:B------:R-:W-:-:S03]  /*02a0*/  ISETP.NE.AND.EX P0, PT, R7, RZ, PT, P0 ;  /* 0x000000ff0700720c */ /* 0x000fc60003f05300 */
[----:B------:R-:W-:-:S11]  /*02b0*/  UISETP.GT.U32.AND UP1, UPT, UR10, UR4, UPT ;  /* 0x000000040a00728c */ /* 0x000fd6000bf24070 */
[----:B------:R-:W-:Y:S01]  /*02c0*/  @!UP1 UIADD3 UR4, UPT, UPT, UR4, -UR9, URZ ;  /* 0x8000000904049290 */ /* 0x000fe2000fffe0ff */
[----:B------:R-:W-:Y:S01]  /*02d0*/  VOTEU.ANY UP0, P0 ;  /* 0x0000000000ff7886 */ /* 0x000fe20000000100 */
[----:B---3--:R-:W-:Y:S02]  /*02e0*/  UISETP.EQ.AND UP3, UPT, UR11, URZ, UP0 ;  /* 0x000000ff0b00728c */ /* 0x008fe40008762270 */
[----:B------:R-:W-:Y:S01]  /*02f0*/  UISETP.GE.U32.AND UP0, UPT, UR4, UR10, UPT ;  /* 0x0000000a0400728c */ /* 0x000fe2000bf06070 */
[----:B------:R-:W1:Y:S01]  /*0300*/  LDCU UR10, c[0x0][0x3f4] ;  /* 0x00007e80ff0a77ac */ /* 0x000e620008000800 */
[----:B------:R-:W3:Y:S01]  /*0310*/  S2UR UR5, SR_CTAID.Y ;  /* 0x00000000000579c3 */ /* 0x000ee20000002600 */
[----:B-1----:R-:W-:-:S05]  /*0320*/  IMAD.U32 R15, RZ, RZ, UR10 ;  /* 0x0000000aff0f7e24 */ /* 0x002fca000f8e00ff */
[----:B------:R-:W-:-:S04]  /*0330*/  IABS R0, R15 ;  /* 0x0000000f00007213 */ /* 0x000fc80000000000 */
[----:B------:R-:W-:-:S13]  /*0340*/  R2UR UR9, R0 ;  /* 0x00000000000972ca */ /* 0x000fda00000e0000 */
[----:B------:R-:W1:Y:S01]  /*0350*/  I2F.RP R0, UR9 ;  /* 0x0000000900007d06 */ /* 0x000e620008209400 */
[----:B---3--:R-:W-:Y:S02]  /*0360*/  ULOP3.LUT UR4, UR5, UR8, URZ, 0x3c, !UPT ;  /* 0x0000000805047292 */ /* 0x008fe4000f8e3cff */
[----:B------:R-:W-:-:S05]  /*0370*/  @!UP1 UIADD3 UR6, UPT, UPT, UR6, 0x1, URZ ;  /* 0x0000000106069890 */ /* 0x000fca000fffe0ff */
[----:B-1----:R-:W1:Y:S01]  /*0380*/  MUFU.RCP R0, R0 ;  /* 0x0000000000007308 */ /* 0x002e620000001000 */
[----:B------:R-:W-:-:S03]  /*0390*/  UISETP.GE.AND UP2, UPT, UR4, URZ, UPT ;  /* 0x000000ff0400728c */ /* 0x000fc6000bf46270 */
[----:B------:R-:W3:Y:S01]  /*03a0*/  @UP3 LDCU.64 UR4, c[0x0][0x460] ;  /* 0x00008c00ff0437ac */ /* 0x000ee20008000a00 */
[----:B------:R-:W-:Y:S02]  /*03b0*/  @UP0 UIADD3 UR6, UPT, UPT, UR6, 0x1, URZ ;  /* 0x0000000106060890 */ /* 0x000fe4000fffe0ff */
[----:B------:R-:W-:Y:S01]  /*03c0*/  UISETP.NE.AND UP0, UPT, UR8, URZ, UPT ;  /* 0x000000ff0800728c */ /* 0x000fe2000bf05270 */
[----:B-1----:R-:W-:-:S04]  /*03d0*/  VIADD R4, R0, 0xffffffe ;  /* 0x0ffffffe00047836 */ /* 0x002fc80000000000 */
[----:B------:R-:W-:Y:S02]  /*03e0*/  UMOV UR41, UR6 ;  /* 0x0000000600297c82 */ /* 0x000fe40008000000 */
[----:B------:R-:W-:Y:S01]  /*03f0*/  @!UP2 UIADD3 UR41, UPT, UPT, -UR41, URZ, URZ ;  /* 0x000000ff2929a290 */ /* 0x000fe2000fffe1ff */
[----:B------:R-:W1:Y:S03]  /*0400*/  F2I.FTZ.U32.TRUNC.NTZ R4, R4 ;  /* 0x0000000400047305 */ /* 0x000e66000021f000 */
[----:B------:R-:W-:Y:S01]  /*0410*/  @!UP0 ULOP3.LUT UR41, URZ, UR8, URZ, 0x33, !UPT ;  /* 0x00000008ff298292 */ /* 0x000fe2000f8e33ff */
[----:B------:R-:W-:-:S03]  /*0420*/  PLOP3.LUT P0, PT, PT, PT, UP3, 0x80, 0x8 ;  /* 0x000000000008781c */ /* 0x000fc60003f0f038 */
[----:B---3--:R-:W-:-:S06]  /*0430*/  @UP3 UIMAD.WIDE UR4, UR41, 0x4, UR4 ;  /* 0x00000004290438a5 */ /* 0x008fcc000f8e0204 */
[----:B0-----:R-:W-:Y:S02]  /*0440*/  IMAD.U32 R3, RZ, RZ, UR5 ;  /* 0x00000005ff037e24 */ /* 0x001fe4000f8e00ff */
[----:B------:R-:W-:Y:S01]  /*0450*/  IMAD.U32 R2, RZ, RZ, UR4 ;  /* 0x00000004ff027e24 */ /* 0x000fe2000f8e00ff */
[----:B-1----:R-:W-:-:S04]  /*0460*/  R2UR UR5, R4 ;  /* 0x00000000040572ca */ /* 0x002fc800000e0000 */
[----:B------:R0:W5:Y:S01]  /*0470*/  @P0 LDG.E R8, desc[UR36][R2.64] ;  /* 0x0000002402080981 */ /* 0x000162000c1e1900 */
[----:B------:R-:W-:-:S08]  /*0480*/  UMOV UR4, URZ ;  /* 0x000000ff00047c82 */ /* 0x000fd00008000000 */
[----:B------:R-:W-:-:S04]  /*0490*/  UIADD3 UR6, UPT, UPT, URZ, -UR5, URZ ;  /* 0x80000005ff067290 */ /* 0x000fc8000fffe0ff */
[----:B------:R-:W-:-:S04]  /*04a0*/  UIMAD UR6, UR6, UR9, URZ ;  /* 0x00000009060672a4 */ /* 0x000fc8000f8e02ff */
[----:B------:R-:W-:Y:S01]  /*04b0*/  UIMAD.WIDE.U32 UR4, UR5, UR6, UR4 ;  /* 0x00000006050472a5 */ /* 0x000fe2000f8e0004 */
[----:B------:R-:W1:Y:S06]  /*04c0*/  S2UR UR7, SR_CTAID.Y ;  /* 0x00000000000779c3 */ /* 0x000e6c0000002600 */
[----:B------:R-:W1:Y:S01]  /*04d0*/  LDCU UR6, c[0x0][0x3f8] ;  /* 0x00007f00ff0677ac */ /* 0x000e620008000800 */
[----:B--2---:R-:W-:-:S13]  /*04e0*/  R2UR UR43, R9 ;  /* 0x00000000092b72ca */ /* 0x004fda00000e0000 */
[----:B------:R-:W-:-:S06]  /*04f0*/  UIADD3 UR44, UPT, UPT, UR43, -0x1, URZ ;  /* 0xffffffff2b2c7890 */ /* 0x000fcc000fffe0ff */
[----:B0-----:R-:W-:-:S04]  /*0500*/  IABS R2, UR44 ;  /* 0x0000002c00027c13 */ /* 0x001fc80008000000 */
[----:B------:R-:W-:-:S13]  /*0510*/  R2UR UR40, R2 ;  /* 0x00000000022872ca */ /* 0x000fda00000e0000 */
[----:B------:R-:W-:-:S04]  /*0520*/  UIMAD.WIDE.U32 UR4, UR5, UR40, URZ ;  /* 0x00000028050472a5 */ /* 0x000fc8000f8e00ff */
[----:B------:R-:W-:-:S04]  /*0530*/  UIADD3 UR4, UPT, UPT, -UR5, URZ, URZ ;  /* 0x000000ff05047290 */ /* 0x000fc8000fffe1ff */
[----:B------:R-:W-:-:S03]  /*0540*/  UIMAD UR40, UR9, UR4, UR40 ;  /* 0x00000004092872a4 */ /* 0x000fc6000f8e0228 */
[----:B------:R-:W0:Y:S01]  /*0550*/  LDCU UR5, c[0x0][0x3e8] ;  /* 0x00007d00ff0577ac */ /* 0x000e220008000800 */
[----:B------:R-:W-:Y:S01]  /*0560*/  UISETP.GT.U32.AND UP0, UPT, UR9, UR40, UPT ;  /* 0x000000280900728c */ /* 0x000fe2000bf04070 */
[----:B------:R-:W-:Y:S01]  /*0570*/  ISETP.GT.U32.AND P4, PT, R22, 0x27, PT ;  /* 0x000000271600780c */ /* 0x000fe20003f84070 */
[----:B------:R-:W-:-:S09]  /*0580*/  UP2UR UR42, UPR, URZ, 0x8 ;  /* 0x00000008ff2a7883 */ /* 0x000fd20008000000 */
[----:B------:R-:W-:Y:S02]  /*0590*/  @!UP0 UIADD3 UR40, UPT, UPT, UR40, -UR9, URZ ;  /* 0x8000000928288290 */ /* 0x000fe4000fffe0ff */
[----:B0-----:R-:W-:Y:S02]  /*05a0*/  UISETP.NE.AND UP1, UPT, UR5, URZ, UPT ;  /* 0x000000ff0500728c */ /* 0x001fe4000bf25270 */
[----:B------:R-:W-:Y:S02]  /*05b0*/  UISETP.GT.U32.AND UP2, UPT, UR9, UR40, UPT ;  /* 0x000000280900728c */ /* 0x000fe4000bf44070 */
[----:B------:R-:W-:Y:S02]  /*05c0*/  UISETP.GE.AND UP3, UPT, UR44, URZ, UPT ;  /* 0x000000ff2c00728c */ /* 0x000fe4000bf66270 */
[----:B------:R-:W-:Y:S02]  /*05d0*/  UISETP.NE.AND UP0, UPT, UR10, URZ, UPT ;  /* 0x000000ff0a00728c */ /* 0x000fe4000bf05270 */
[----:B-1----:R-:W-:-:S03]  /*05e0*/  UIMAD UR4, UR7, UR6, UR45 ;  /* 0x00000006070472a4 */ /* 0x002fc6000f8e022d */
[----:B------:R-:W-:Y:S02]  /*05f0*/  @UP1 UIMAD UR5, UR7, UR5, URZ ;  /* 0x00000005070512a4 */ /* 0x000fe4000f8e02ff */
[----:B------:R-:W-:Y:S01]  /*0600*/  @!UP2 UIADD3 UR40, UPT, UPT, UR40, -UR9, URZ ;  /* 0x800000092828a290 */ /* 0x000fe2000fffe0ff */
[----:B------:R-:W-:Y:S01]  /*0610*/  BSSY.RECONVERGENT B0, `(.L_x_1728) ;  /* 0x000001f000007945 */ /* 0x000fe20003800200 */
[----:B------:R-:W-:Y:S02]  /*0620*/  @!UP1 UIMAD UR8, UR4, 0xa0, URZ ;  /* 0x000000a0040898a4 */ /* 0x000fe4000f8e02ff */
[----:B------:R-:W-:Y:S01]  /*0630*/  @!UP3 UIADD3 UR40, UPT, UPT, -UR40, URZ, URZ ;  /* 0x000000ff2828b290 */ /* 0x000fe2000fffe1ff */
[----:B------:R-:W-:Y:S01]  /*0640*/  UMOV UR38, URZ ;  /* 0x000000ff00267c82 */ /* 0x000fe20008000000 */
[----:B------:R-:W-:Y:S02]  /*0650*/  @UP1 UIMAD UR8, UR45, 0xa0, UR5 ;  /* 0x000000a02d0818a4 */ /* 0x000fe4000f8e0205 */
[----:B------:R-:W-:-:S02]  /*0660*/  UIMAD UR41, UR41, UR6, URZ ;  /* 0x00000006292972a4 */ /* 0x000fc4000f8e02ff */
[----:B------:R-:W-:Y:S01]  /*0670*/  @!UP0 ULOP3.LUT UR40, URZ, UR10, URZ, 0x33, !UPT ;  /* 0x0000000aff288292 */ /* 0x000fe2000f8e33ff */
[----:B------:R-:W-:Y:S02]  /*0680*/  CS2R R30, SRZ ;  /* 0x00000000001e7805 */ /* 0x000fe4000001ff00 */
[----:B------:R-:W-:Y:S01]  /*0690*/  CS2R R28, SRZ ;  /* 0x00000000001c7805 */ /* 0x000fe2000001ff00 */
[----:B------:R-:W-:Y:S01]  /*06a0*/  IMAD.SHL.U32 R0, R22, 0x4, RZ ;  /* 0x0000000416007824 */ /* 0x000fe200078e00ff */
[----:B------:R-:W-:Y:S07]  /*06b0*/  @P4 BRA `(.L_x_1729) ;  /* 0x0000000000504947 */ /* 0x000fee0003800000 */
        /* <DEDUP_REMOVED lines=20> */
.L_x_1729:
[----:B------:R-:W-:Y:S05]  /*0800*/  BSYNC.RECONVERGENT B0 ;  /* 0x0000000000007941 */ /* 0x000fea0003800200 */
.L_x_1728:
[----:B------:R-:W1:Y:S01]  /*0810*/  LDCU.64 UR12, c[0x0][0x3a0] ;  /* 0x00007400ff0c77ac */ /* 0x000e620008000a00 */
[----:B------:R-:W-:Y:S01]  /*0820*/  ISETP.NE.U32.AND P0, PT, R18, RZ, PT ;  /* 0x000000ff1200720c */ /* 0x000fe20003f05070 */
[----:B------:R-:W2:Y:S01]  /*0830*/  S2R R13, SR_CTAID.X ;  /* 0x00000000000d7919 */ /* 0x000ea20000002500 */
[----:B------:R-:W3:Y:S01]  /*0840*/  @!P4 LDC.64 R2, c[0x0][0x3b8] ;  /* 0x0000ee00ff02cb82 */ /* 0x000ee20000000a00 */
[----:B------:R-:W4:Y:S01]  /*0850*/  LDCU.64 UR8, c[0x0][0x390] ;  /* 0x00007200ff0877ac */ /* 0x000f220008000a00 */
[----:B------:R-:W-:Y:S02]  /*0860*/  ISETP.NE.AND.EX P0, PT, R19, RZ, PT, P0 ;  /* 0x000000ff1300720c */ /* 0x000fe40003f05300 */
[----:B------:R-:W-:Y:S02]  /*0870*/  CS2R R34, SRZ ;  /* 0x0000000000227805 */ /* 0x000fe4000001ff00 */
[----:B------:R-:W-:Y:S01]  /*0880*/  CS2R R32, SRZ ;  /* 0x0000000000207805 */ /* 0x000fe2000001ff00 */
[----:B------:R-:W-:-:S02]  /*0890*/  UISETP.NE.AND UP0, UPT, UR42, URZ, UPT ;  /* 0x000000ff2a00728c */ /* 0x000fc4000bf05270 */
[----:B------:R-:W-:-:S04]  /*08a0*/  UIMAD UR46, UR4, 0xa0, URZ ;  /* 0x000000a0042e78a4 */ /* 0x000fc8000f8e02ff */
[----:B------:R-:W-:Y:S02]  /*08b0*/  PLOP3.LUT P5, PT, PT, PT, UP0, 0x80, 0x8 ;  /* 0x000000000008781c */ /* 0x000fe40003faf008 */
[----:B------:R-:W-:Y:S02]  /*08c0*/  PLOP3.LUT P2, PT, PT, PT, UP0, 0x40, 0x4 ;  /* 0x000000000004781c */ /* 0x000fe40003f4e808 */
[----:B-1----:R-:W-:Y:S01]  /*08d0*/  ISETP.NE.U32.AND P3, PT, RZ, UR12, PT ;  /* 0x0000000cff007c0c */ /* 0x002fe2000bf65070 */
[----:B------:R-:W1:Y:S01]  /*08e0*/  @P0 LDC.64 R10, c[0x0][0x418] ;  /* 0x00010600ff0a0b82 */ /* 0x000e620000000a00 */
[----:B------:R-:W-:Y:S02]  /*08f0*/  ISETP.GT.U32.OR P2, PT, R22, 0x3f, P2 ;  /* 0x0000003f1600780c */ /* 0x000fe40001744470 */
[----:B------:R-:W-:Y:S02]  /*0900*/  ISETP.NE.AND.EX P3, PT, RZ, UR13, PT, P3 ;  /* 0x0000000dff007c0c */ /* 0x000fe4000bf65330 */
[----:B----4-:R-:W-:-:S02]  /*0910*/  ISETP.NE.U32.AND P1, PT, RZ, UR8, PT ;  /* 0x00000008ff007c0c */ /* 0x010fc4000bf25070 */
[C---:B------:R-:W-:Y:S02]  /*0920*/  ISETP.GT.U32.OR P3, PT, R22.reuse, 0x27, !P3 ;  /* 0x000000271600780c */ /* 0x040fe40005f64470 */
[----:B------:R-:W-:Y:S02]  /*0930*/  ISETP.NE.AND.EX P1, PT, RZ, UR9, PT, P1 ;  /* 0x00000009ff007c0c */ /* 0x000fe4000bf25310 */
[----:B------:R-:W-:Y:S02]  /*0940*/  ISETP.NE.OR P3, PT, RZ, UR11, P3 ;  /* 0x0000000bff007c0c */ /* 0x000fe40009f65670 */
[----:B------:R-:W-:Y:S01]  /*0950*/  ISETP.GT.U32.OR P1, PT, R22, 0x27, !P1 ;  /* 0x000000271600780c */ /* 0x000fe20004f24470 */
[----:B------:R-:W-:Y:S01]  /*0960*/  VOTEU.ALL UP0, P2 ;  /* 0x0000000000ff7886 */ /* 0x000fe20001000000 */
[----:B-----5:R-:W-:Y:S01]  /*0970*/  @P5 R2UR UR38, R8 ;  /* 0x00000000082652ca */ /* 0x020fe200000e0000 */
[----:B------:R-:W-:Y:S02]  /*0980*/  @!P4 IMAD R8, R22, R15, UR44 ;  /* 0x0000002c1608ce24 */ /* 0x000fe4000f8e020f */
[----:B--2---:R-:W-:-:S02]  /*0990*/  IMAD R13, R13, 0xa0, R0 ;  /* 0x000000a00d0d7824 */ /* 0x004fc400078e0200 */
[----:B------:R-:W-:Y:S02]  /*09a0*/  @!P4 IMAD.SHL.U32 R12, R8, 0x4, RZ ;  /* 0x00000004080cc824 */ /* 0x000fe400078e00ff */
[----:B------:R-:W2:Y:S02]  /*09b0*/  @!P2 LDC.64 R8, c[0x0][0x450] ;  /* 0x00011400ff08ab82 */ /* 0x000ea40000000a00 */
[----:B------:R-:W-:Y:S01]  /*09c0*/  @!P4 IMAD R15, R15, UR46, R12 ;  /* 0x0000002e0f0fcc24 */ /* 0x000fe2000f8e020c */
[----:B------:R-:W-:Y:S01]  /*09d0*/  CS2R R26, SRZ ;  /* 0x00000000001a7805 */ /* 0x000fe2000001ff00 */
[----:B-1----:R-:W-:Y:S02]  /*09e0*/  @P0 IMAD.WIDE.U32 R10, R17, 0x4, R10 ;  /* 0x00000004110a0825 */ /* 0x002fe400078e000a */
[----:B------:R-:W-:Y:S02]  /*09f0*/  @!UP0 UIMAD UR4, UR38, UR6, URZ ;  /* 0x00000006260482a4 */ /* 0x000fe4000f8e02ff */
[----:B------:R-:W1:Y:S01]  /*0a00*/  @!P3 LDC.64 R6, c[0x0][0x3a0] ;  /* 0x0000e800ff06bb82 */ /* 0x000e620000000a00 */
[----:B---3--:R-:W-:-:S07]  /*0a10*/  @!P4 IMAD.WIDE R2, R15, 0x4, R2 ;  /* 0x000000040f02c825 */ /* 0x008fce00078e0202 */
[----:B0-----:R-:W0:Y:S01]  /*0a20*/  @!P1 LDC.64 R4, c[0x0][0x390] ;  /* 0x0000e400ff049b82 */ /* 0x001e220000000a00 */
[----:B------:R-:W-:Y:S01]  /*0a30*/  IMAD.U32 R12, RZ, RZ, UR4 ;  /* 0x00000004ff0c7e24 */ /* 0x000fe2000f8e00ff */
[----:B------:R-:W-:Y:S02]  /*0a40*/  CS2R R24, SRZ ;  /* 0x0000000000187805 */ /* 0x000fe4000001ff00 */
[----:B------:R-:W-:Y:S02]  /*0a50*/  CS2R R18, SRZ ;  /* 0x0000000000127805 */ /* 0x000fe4000001ff00 */
[----:B------:R-:W-:Y:S01]  /*0a60*/  CS2R R16, SRZ ;  /* 0x0000000000107805 */ /* 0x000fe2000001ff00 */
[----:B------:R-:W-:Y:S01]  /*0a70*/  @!P2 IMAD R15, R12, 0xa0, R13 ;  /* 0x000000a00c0fa824 */ /* 0x000fe200078e020d */
[----:B------:R-:W3:Y:S01]  /*0a80*/  @P0 LDG.E R10, desc[UR36][R10.64] ;  /* 0x000000240a0a0981 */ /* 0x000ee2000c1e1900 */
[----:B------:R-:W4:Y:S02]  /*0a90*/  LDCU.U8 UR4, c[0x0][0x404] ;  /* 0x00008080ff0477ac */ /* 0x000f240008000000 */
[----:B--2---:R-:W-:Y:S01]  /*0aa0*/  @!P2 IMAD.WIDE R8, R15, 0x4, R8 ;  /* 0x000000040f08a825 */ /* 0x004fe200078e0208 */
[----:B------:R-:W2:Y:S03]  /*0ab0*/  @!P4 LDG.E.128 R24, desc[UR36][R2.64] ;  /* 0x000000240218c981 */ /* 0x000ea6000c1e1d00 */
[----:B-1----:R-:W-:-:S05]  /*0ac0*/  @!P3 IMAD.WIDE.U32 R6, R13, 0x4, R6 ;  /* 0x000000040d06b825 */ /* 0x002fca00078e0006 */
[----:B------:R-:W2:Y:S01]  /*0ad0*/  @!P3 LDG.E.128 R16, desc[UR36][R6.64] ;  /* 0x000000240610b981 */ /* 0x000ea2000c1e1d00 */
[----:B0-----:R-:W-:-:S03]  /*0ae0*/  @!P1 IMAD.WIDE.U32 R4, R13, 0x4, R4 ;  /* 0x000000040d049825 */ /* 0x001fc600078e0004 */
[----:B------:R-:W2:Y:S04]  /*0af0*/  @!P2 LDG.E.128 R12, desc[UR36][R8.64] ;  /* 0x00000024080ca981 */ /* 0x000ea8000c1e1d00 */
[----:B------:R0:W2:Y:S02]  /*0b00*/  @!P1 LDG.E.128 R32, desc[UR36][R4.64] ;  /* 0x0000002404209981 */ /* 0x0000a4000c1e1d00 */
[----:B0-----:R-:W0:Y:S01]  /*0b10*/  LDC R5, c[0x0][0x400] ;  /* 0x00010000ff057b82 */ /* 0x001e220000000800 */
[----:B----4-:R-:W-:Y:S02]  /*0b20*/  ISETP.NE.AND P1, PT, RZ, UR4, PT ;  /* 0x00000004ff007c0c */ /* 0x010fe4000bf25270 */
[----:B------:R-:W-:Y:S01]  /*0b30*/  ISETP.NE.AND P3, PT, RZ, UR11, PT ;  /* 0x0000000bff007c0c */ /* 0x000fe2000bf65270 */
[----:B------:R-:W-:Y:S01]  /*0b40*/  UMOV UR39, URZ ;  /* 0x000000ff00277c82 */ /* 0x000fe20008000000 */
[----:B------:R-:W-:Y:S01]  /*0b50*/  BSSY.RECONVERGENT B6, `(.L_x_1730) ;  /* 0x0000120000067945 */ /* 0x000fe20003800200 */
[----:B0-----:R-:W-:-:S02]  /*0b60*/  ISETP.LT.OR P1, PT, R5, 0x1, P1 ;  /* 0x000000010500780c */ /* 0x001fc40000f21670 */
[----:B---3--:R-:W-:-:S08]  /*0b70*/  @P0 R2UR UR39, R10 ;  /* 0x000000000a2702ca */ /* 0x008fd000000e0000 */
[----:B--2---:R-:W-:Y:S01]  /*0b80*/  @!P3 FADD.FTZ R24, R24, R16 ;  /* 0x000000101818b221 */ /* 0x004fe20000010000 */
[----:B------:R-:W-:Y:S01]  /*0b90*/  @!P3 FADD.FTZ R25, R25, R17 ;  /* 0x000000111919b221 */ /* 0x000fe20000010000 */
[----:B------:R-:W-:Y:S01]  /*0ba0*/  @!P3 FADD.FTZ R26, R26, R18 ;  /* 0x000000121a1ab221 */ /* 0x000fe20000010000 */
[----:B------:R-:W-:Y:S01]  /*0bb0*/  @!P3 FADD.FTZ R27, R27, R19 ;  /* 0x000000131b1bb221 */ /* 0x000fe20000010000 */
[----:B------:R-:W-:Y:S01]  /*0bc0*/  @!P2 FMUL.FTZ R24, R24, R12 ;  /* 0x0000000c1818a220 */ /* 0x000fe20000410000 */
        /* <DEDUP_REMOVED lines=13> */
[----:B------:R-:W-:Y:S01]  /*0ca0*/  I2FP.F32.U32 R0, R0 ;  /* 0x0000000000007245 */ /* 0x000fe20000201000 */
[----:B------:R-:W-:-:S03]  /*0cb0*/  UIADD3 UR4, UPT, UPT, -UR39, UR11, URZ ;  /* 0x0000000b27047290 */ /* 0x000fc6000fffe1ff */
[----:B------:R-:W0:Y:S01]  /*0cc0*/  MUFU.RCP R2, R2 ;  /* 0x0000000200027308 */ /* 0x000e220000001000 */
[----:B------:R-:W-:-:S05]  /*0cd0*/  I2FP.F32.U32 R3, R3 ;  /* 0x0000000300037245 */ /* 0x000fca0000201000 */
[-C--:B0-----:R-:W-:Y:S01]  /*0ce0*/  FMUL.FTZ R3, R3, R2.reuse ;  /* 0x0000000203037220 */ /* 0x081fe20000410000 */
[----:B------:R-:W-:-:S03]  /*0cf0*/  FMUL.FTZ R0, R0, R2 ;  /* 0x0000000200007220 */ /* 0x000fc60000410000 */
[----:B------:R-:W-:Y:S01]  /*0d00*/  FMUL.FTZ R4, R3, 13.28771209716796875 ;  /* 0x41549a7803047820 */ /* 0x000fe20000410000 */
[----:B------:R-:W-:Y:S01]  /*0d10*/  FMUL.FTZ R3, R0, 13.28771209716796875 ;  /* 0x41549a7800037820 */ /* 0x000fe20000410000 */
[----:B------:R-:W-:Y:S02]  /*0d20*/  I2FP.F32.S32 R0, UR4 ;  /* 0x0000000400007c45 */ /* 0x000fe40008201400 */
        /* <DEDUP_REMOVED lines=10> */
[-C--:B------:R-:W-:Y:S01]  /*0dd0*/  FMUL.FTZ R9, R27, R5.reuse ;  /* 0x000000051b097220 */ /* 0x080fe20000410000 */
[-C--:B------:R-:W-:Y:S01]  /*0de0*/  FMUL.FTZ R8, R30, R5.reuse ;  /* 0x000000051e087220 */ /* 0x080fe20000410000 */
[----:B------:R-:W-:-:S04]  /*0df0*/  FMUL.FTZ R10, R26, R5 ;  /* 0x000000051a0a7220 */ /* 0x000fc80000410000 */
[----:B------:R-:W0:Y:S01]  /*0e00*/  MUFU.COS R0, R11 ;  /* 0x0000000b00007308 */ /* 0x000e220000000000 */
[-C--:B-1----:R-:W-:Y:S01]  /*0e10*/  FMUL.FTZ R3, R29, R2.reuse ;  /* 0x000000021d037220 */ /* 0x082fe20000410000 */
[-C--:B------:R-:W-:Y:S01]  /*0e20*/  FMUL.FTZ R5, R25, R2.reuse ;  /* 0x0000000219057220 */ /* 0x080fe20000410000 */
[-C--:B------:R-:W-:Y:S01]  /*0e30*/  FMUL.FTZ R4, R28, R2.reuse ;  /* 0x000000021c047220 */ /* 0x080fe20000410000 */
[----:B------:R-:W-:Y:S01]  /*0e40*/  FMUL.FTZ R2, R24, R2 ;  /* 0x0000000218027220 */ /* 0x000fe20000410000 */
[-C--:B--2---:R-:W-:Y:S01]  /*0e50*/  FFMA.FTZ R7, R30, R6.reuse, -R7 ;  /* 0x000000061e077223 */ /* 0x084fe20000010807 */
[-C--:B------:R-:W-:Y:S01]  /*0e60*/  FFMA.FTZ R26, R26, R6.reuse, -R9 ;  /* 0x000000061a1a7223 */ /* 0x080fe20000010809 */
[-C--:B------:R-:W-:Y:S01]  /*0e70*/  FFMA.FTZ R31, R31, R6.reuse, R8 ;  /* 0x000000061f1f7223 */ /* 0x080fe20000010008 */
[----:B------:R-:W-:Y:S01]  /*0e80*/  FFMA.FTZ R27, R27, R6, R10 ;  /* 0x000000061b1b7223 */ /* 0x000fe2000001000a */
[----:B------:R-:W-:Y:S02]  /*0e90*/  IMAD.MOV.U32 R30, RZ, RZ, R7 ;  /* 0x000000ffff1e7224 */ /* 0x000fe400078e0007 */
[-C--:B0-----:R-:W-:Y:S01]  /*0ea0*/  FFMA.FTZ R3, R28, R0.reuse, -R3 ;  /* 0x000000001c037223 */ /* 0x081fe20000010803 */
[-C--:B------:R-:W-:Y:S01]  /*0eb0*/  FFMA.FTZ R24, R24, R0.reuse, -R5 ;  /* 0x0000000018187223 */ /* 0x080fe20000010805 */
[-C--:B------:R-:W-:Y:S01]  /*0ec0*/  FFMA.FTZ R29, R29, R0.reuse, R4 ;  /* 0x000000001d1d7223 */ /* 0x080fe20000010004 */
[----:B------:R-:W-:Y:S01]  /*0ed0*/  FFMA.FTZ R25, R25, R0, R2 ;  /* 0x0000000019197223 */ /* 0x000fe20000010002 */
[----:B------:R-:W-:Y:S01]  /*0ee0*/  IMAD.MOV.U32 R28, RZ, RZ, R3 ;  /* 0x000000ffff1c7224 */ /* 0x000fe200078e0003 */
[----:B------:R-:W-:Y:S06]  /*0ef0*/  BRA `(.L_x_1733) ;  /* 0x0000000c00947947 */ /* 0x000fec0003800000 */
.L_x_1732:
        /* <DEDUP_REMOVED lines=32> */
.L_x_1731:
        /* <DEDUP_REMOVED lines=15> */
[----:B------:R-:W-:Y:S02]  /*11f0*/  IMAD R9, R6, R7, RZ ;  /* 0x0000000706097224 */ /* 0x000fe400078e02ff */
[----:B------:R-:W-:Y:S02]  /*1200*/  IMAD.MOV.U32 R6, RZ, RZ, R8 ;  /* 0x000000ffff067224 */ /* 0x000fe400078e0008 */
        /* <DEDUP_REMOVED lines=11> */
[----:B------:R-:W-:-:S03]  /*12c0*/  ISETP.GE.AND P0, PT, R0, R5, PT ;  /* 0x000000050000720c */ /* 0x000fc60003f06270 */
[----:B------:R-:W-:-:S04]  /*12d0*/  IMAD.MOV.U32 R32, RZ, RZ, R3 ;  /* 0x000000ffff207224 */ /* 0x000fc800078e0003 */
        /* <DEDUP_REMOVED lines=18> */
[----:B---3--:R-:W-:Y:S02]  /*1400*/  IMAD.U32 R6, RZ, RZ, UR6 ;  /* 0x00000006ff067e24 */ /* 0x008fe4000f8e00ff */
[----:B------:R-:W-:Y:S02]  /*1410*/  IMAD.U32 R7, RZ, RZ, UR7 ;  /* 0x00000007ff077e24 */ /* 0x000fe4000f8e00ff */
[----:B----4-:R-:W-:Y:S02]  /*1420*/  IMAD.U32 R10, RZ, RZ, UR8 ;  /* 0x00000008ff0a7e24 */ /* 0x010fe4000f8e00ff */
[----:B-1----:R-:W-:-:S07]  /*1430*/  IMAD.U32 R11, RZ, RZ, UR9 ;  /* 0x00000009ff0b7e24 */ /* 0x002fce000f8e00ff */
[----:B------:R-:W-:-:S07]  /*1440*/  LEPC R20, `(.L_x_1734) ;  /* 0x000000001014794e */ /* 0x000fce0000000000 */
[----:B--2---:R-:W-:Y:S05]  /*1450*/  CALL.ABS.NOINC R2 ;  /* 0x0000000002007343 */ /* 0x004fea0003c00000 */
.L_x_1734:
        /* <DEDUP_REMOVED lines=15> */
.L_x_1735:
        /* <DEDUP_REMOVED lines=20> */
[C---:B------:R-:W-:Y:S01]  /*1690*/  IMAD R21, R5.reuse, 0x4, R2 ;  /* 0x0000000405157824 */ /* 0x040fe200078e0202 */
[----:B------:R-:W-:Y:S01]  /*16a0*/  LEA.HI R3, R5, R5, RZ, 0x1 ;  /* 0x0000000505037211 */ /* 0x000fe200078f08ff */
[----:B------:R-:W-:Y:S02]  /*16b0*/  BSSY.RECONVERGENT B2, `(.L_x_1740) ;  /* 0x0000031000027945 */ /* 0x000fe40003800200 */
        /* <DEDUP_REMOVED lines=13> */
[----:B------:R-:W-:Y:S02]  /*1790*/  I2FP.F32.S32 R3, R3 ;  /* 0x0000000300037245 */ /* 0x000fe40000201400 */
[----:B------:R-:W-:-:S03]  /*17a0*/  I2FP.F32.S32 R8, R8 ;  /* 0x0000000800087245 */ /* 0x000fc60000201400 */
[----:B0-----:R-:W-:Y:S01]  /*17b0*/  FMUL.FTZ R5, R3, R4 ;  /* 0x0000000403057220 */ /* 0x001fe20000410000 */
[----:B------:R-:W-:-:S03]  /*17c0*/  I2FP.F32.S32 R3, R6 ;  /* 0x0000000600037245 */ /* 0x000fc60000201400 */
        /* <DEDUP_REMOVED lines=10> */
[----:B------:R-:W5:Y:S08]  /*1870*/  MUFU.SIN R5, R8 ;  /* 0x0000000800057308 */ /* 0x000f700000000400 */
[----:B------:R-:W3:Y:S01]  /*1880*/  MUFU.COS R9, R13 ;  /* 0x0000000d00097308 */ /* 0x000ee20000000000 */
[-C--:B0-----:R-:W-:Y:S01]  /*1890*/  FMUL.FTZ R7, R31, R6.reuse ;  /* 0x000000061f077220 */ /* 0x081fe20000410000 */
[-C--:B----4-:R-:W-:Y:S01]  /*18a0*/  FMUL.FTZ R11, R27, R6.reuse ;  /* 0x000000061b0b7220 */ /* 0x090fe20000410000 */
[-C--:B------:R-:W-:Y:S01]  /*18b0*/  FMUL.FTZ R12, R30, R6.reuse ;  /* 0x000000061e0c7220 */ /* 0x080fe20000410000 */
[----:B--2---:R-:W-:-:S04]  /*18c0*/  FMUL.FTZ R14, R26, R6 ;  /* 0x000000061a0e7220 */ /* 0x004fc80000410000 */
[----:B------:R1:W0:Y:S01]  /*18d0*/  MUFU.COS R4, R8 ;  /* 0x0000000800047308 */ /* 0x0002220000000000 */
[-C--:B-----5:R-:W-:Y:S01]  /*18e0*/  FMUL.FTZ R3, R29, R5.reuse ;  /* 0x000000051d037220 */ /* 0x0a0fe20000410000 */
[-C--:B------:R-:W-:Y:S01]  /*18f0*/  FMUL.FTZ R6, R28, R5.reuse ;  /* 0x000000051c067220 */ /* 0x080fe20000410000 */
[----:B-1----:R-:W-:Y:S01]  /*1900*/  FMUL.FTZ R8, R24, R5 ;  /* 0x0000000518087220 */ /* 0x002fe20000410000 */
[----:B---3--:R-:W-:Y:S01]  /*1910*/  FFMA.FTZ R10, R30, R9, -R7 ;  /* 0x000000091e0a7223 */ /* 0x008fe20000010807 */
[----:B------:R-:W-:Y:S01]  /*1920*/  FMUL.FTZ R7, R25, R5 ;  /* 0x0000000519077220 */ /* 0x000fe20000410000 */
        /* <DEDUP_REMOVED lines=8> */
[----:B------:R-:W-:-:S07]  /*19b0*/  IMAD.MOV.U32 R28, RZ, RZ, R3 ;  /* 0x000000ffff1c7224 */ /* 0x000fce00078e0003 */
.L_x_1741:
[----:B------:R-:W-:Y:S05]  /*19c0*/  BSYNC.RECONVERGENT B2 ;  /* 0x0000000000027941 */ /* 0x000fea0003800200 */
.L_x_1740:
[----:B-1----:R0:W-:Y:S04]  /*19d0*/  STS [R21], R24 ;  /* 0x0000001815007388 */ /* 0x0021e80000000800 */
[----:B--2---:R0:W-:Y:S04]  /*19e0*/  STS [R21+0x4], R26 ;  /* 0x0000041a15007388 */ /* 0x0041e80000000800 */
[----:B---3--:R0:W-:Y:S04]  /*19f0*/  STS [R34], R25 ;  /* 0x0000001922007388 */ /* 0x0081e80000000800 */
[----:B----4-:R0:W-:Y:S01]  /*1a00*/  STS [R34+0x4], R27 ;  /* 0x0000041b22007388 */ /* 0x0101e20000000800 */
[----:B------:R-:W-:Y:S05]  /*1a10*/  BRA `(.L_x_1742) ;  /* 0x0000000000847947 */ /* 0x000fea0003800000 */
.L_x_1739:
[----:B------:R-:W-:-:S05]  /*1a20*/  LEA.HI R5, R5, R5, RZ, 0x1 ;  /* 0x0000000505057211 */ /* 0x000fca00078f08ff */
[----:B------:R-:W-:-:S05]  /*1a30*/  IMAD.SHL.U32 R5, R5, 0x2, RZ ;  /* 0x0000000205057824 */ /* 0x000fca00078e00ff */
[----:B------:R-:W-:-:S04]  /*1a40*/  LOP3.LUT R6, R5, 0xfffffffc, RZ, 0xc0, !PT ;  /* 0xfffffffc05067812 */ /* 0x000fc800078ec0ff */
[----:B------:R-:W-:-:S13]  /*1a50*/  ISETP.GE.AND P0, PT, R6, R7, PT ;  /* 0x000000070600720c */ /* 0x000fda0003f06270 */
[----:B------:R-:W-:Y:S05]  /*1a60*/  @P0 BRA `(.L_x_1742) ;  /* 0x0000000000700947 */ /* 0x000fea0003800000 */
[----:B------:R-:W-:Y:S01]  /*1a70*/  I2FP.F32.S32 R7, R7 ;  /* 0x0000000700077245 */ /* 0x000fe20000201400 */
[----:B------:R-:W-:-:S03]  /*1a80*/  VIADD R3, R6, 0x2 ;  /* 0x0000000206037836 */ /* 0x000fc60000000000 */
[----:B------:R-:W0:Y:S02]  /*1a90*/  MUFU.RCP R10, R7 ;  /* 0x00000007000a7308 */ /* 0x000e240000001000 */
        /* <DEDUP_REMOVED lines=25> */
.L_x_1742:
[----:B------:R-:W-:Y:S05]  /*1c30*/  BSYNC.RECONVERGENT B1 ;  /* 0x0000000000017941 */ /* 0x000fea0003800200 */
.L_x_1738:
[----:B------:R1:W-:Y:S04]  /*1c40*/  STS [R15], R28 ;  /* 0x0000001c0f007388 */ /* 0x0003e80000000800 */
[----:B------:R1:W-:Y:S04]  /*1c50*/  STS [R15+0x4], R30 ;  /* 0x0000041e0f007388 */ /* 0x0003e80000000800 */
[----:B------:R1:W-:Y:S04]  /*1c60*/  STS [R20], R29 ;  /* 0x0000001d14007388 */ /* 0x0003e80000000800 */
[----:B------:R1:W-:Y:S02]  /*1c70*/  STS [R20+0x4], R31 ;  /* 0x0000041f14007388 */ /* 0x0003e40000000800 */
.L_x_1737:
[----:B------:R-:W-:Y:S05]  /*1c80*/  BSYNC.RECONVERGENT B0 ;  /* 0x0000000000007941 */ /* 0x000fea0003800200 */
.L_x_1736:
        /* <DEDUP_REMOVED lines=10> */
.L_x_1744:
[----:B------:R-:W-:Y:S05]  /*1d30*/  BSYNC.RECONVERGENT B0 ;  /* 0x0000000000007941 */ /* 0x000fea0003800200 */
.L_x_1743:
[----:B------:R-:W-:Y:S06]  /*1d40*/  BAR.SYNC.DEFER_BLOCKING 0x0 ;  /* 0x0000000000007b1d */ /* 0x000fec0000010000 */
.L_x_1733:
[----:B------:R-:W-:Y:S05]  /*1d50*/  BSYNC.RECONVERGENT B6 ;  /* 0x0000000000067941 */ /* 0x000fea0003800200 */
.L_x_1730:
[----:B------:R-:W-:Y:S01]  /*1d60*/  ISETP.GT.U32.AND P0, PT, R22, 0x3f, PT ;  /* 0x0000003f1600780c */ /* 0x000fe20003f04070 */
[----:B------:R-:W-:Y:S01]  /*1d70*/  BSSY.RECONVERGENT B0, `(.L_x_1745) ;  /* 0x000001b000007945 */ /* 0x000fe20003800200 */
[----:B---3--:R-:W-:-:S11]  /*1d80*/  IMAD.MOV.U32 R0, RZ, RZ, RZ ;  /* 0x000000ffff007224 */ /* 0x008fd600078e00ff */
[----:B------:R-:W-:Y:S05]  /*1d90*/  @P0 BRA `(.L_x_1746) ;  /* 0x0000000000600947 */ /* 0x000fea0003800000 */
[----:B------:R-:W3:Y:S01]  /*1da0*/  LDC R0, c[0x0][0x40c] ;  /* 0x00010300ff007b82 */ /* 0x000ee20000000800 */
[----:B------:R-:W5:Y:S01]  /*1db0*/  S2R R7, SR_CgaCtaId ;  /* 0x0000000000077919 */ /* 0x000f620000008800 */
[----:B-1----:R-:W-:Y:S02]  /*1dc0*/  MOV R4, 0x400 ;  /* 0x0000040000047802 */ /* 0x002fe40000000f00 */
[----:B---3--:R-:W-:-:S03]  /*1dd0*/  ISETP.NE.AND P1, PT, R0, RZ, PT ;  /* 0x000000ff0000720c */ /* 0x008fc60003f25270 */
[----:B------:R-:W-:Y:S01]  /*1de0*/  VIADD R0, R4, 0x20 ;  /* 0x0000002004007836 */ /* 0x000fe20000000000 */
[----:B------:R-:W-:-:S09]  /*1df0*/  ISETP.GT.U32.OR P0, PT, R22, 0x27, P1 ;  /* 0x000000271600780c */ /* 0x000fd20000f04470 */
[----:B------:R-:W-:-:S04]  /*1e00*/  @!P1 VIADD R4, R4, 0x420 ;  /* 0x0000042004049836 */ /* 0x000fc80000000000 */
[----:B------:R-:W1:Y:S08]  /*1e10*/  @!P0 LDC R9, c[0x0][0x3f4] ;  /* 0x0000fd00ff098b82 */ /* 0x000e700000000800 */
[----:B------:R-:W3:Y:S01]  /*1e20*/  @!P0 LDC.64 R2, c[0x0][0x3b8] ;  /* 0x0000ee00ff028b82 */ /* 0x000ee20000000a00 */
[----:B-1----:R-:W-:-:S04]  /*1e30*/  @!P0 IMAD R5, R22, R9, UR40 ;  /* 0x0000002816058e24 */ /* 0x002fc8000f8e0209 */
[----:B------:R-:W-:Y:S01]  /*1e40*/  @!P0 IMAD.SHL.U32 R6, R5, 0x4, RZ ;  /* 0x0000000405068824 */ /* 0x000fe200078e00ff */
[C---:B-----5:R-:W-:Y:S01]  /*1e50*/  LEA R5, R7.reuse, R0, 0x18 ;  /* 0x0000000007057211 */ /* 0x060fe200078ec0ff */
[----:B--2-4-:R-:W-:Y:S01]  /*1e60*/  FMUL.FTZ R0, R28, R24 ;  /* 0x000000181c007220 */ /* 0x014fe20000410000 */
[----:B------:R-:W-:Y:S01]  /*1e70*/  @!P1 LEA R7, R7, R4, 0x18 ;  /* 0x0000000407079211 */ /* 0x000fe200078ec0ff */
[----:B------:R-:W-:Y:S02]  /*1e80*/  @!P0 IMAD R9, R9, UR46, R6 ;  /* 0x0000002e09098c24 */ /* 0x000fe4000f8e0206 */
[C---:B------:R-:W-:Y:S02]  /*1e90*/  IMAD R5, R22.reuse, 0x10, R5 ;  /* 0x0000001016057824 */ /* 0x040fe400078e0205 */
[----:B------:R-:W-:Y:S02]  /*1ea0*/  @!P1 IMAD R7, R22, 0x10, R7 ;  /* 0x0000001016079824 */ /* 0x000fe400078e0207 */
[----:B---3--:R-:W-:Y:S01]  /*1eb0*/  @!P0 IMAD.WIDE R2, R9, 0x4, R2 ;  /* 0x0000000409028825 */ /* 0x008fe200078e0202 */
[----:B------:R3:W-:Y:S03]  /*1ec0*/  STS.128 [R5], R28 ;  /* 0x0000001c05007388 */ /* 0x0007e60000000c00 */
[----:B------:R-:W-:Y:S01]  /*1ed0*/  FFMA.FTZ R9, R29, R25, R0 ;  /* 0x000000191d097223 */ /* 0x000fe20000010000 */
[----:B------:R3:W-:Y:S03]  /*1ee0*/  @!P1 STS.128 [R7], R16 ;  /* 0x0000001007009388 */ /* 0x0007e60000000c00 */
[----:B------:R-:W-:Y:S01]  /*1ef0*/  FFMA.FTZ R0, R30, R26, R9 ;  /* 0x0000001a1e007223 */ /* 0x000fe20000010009 */
[----:B------:R3:W-:Y:S03]  /*1f00*/  @!P0 STG.E.128 desc[UR36][R2.64], R24 ;  /* 0x0000001802008986 */ /* 0x0007e6000c101d24 */
[----:B------:R-:W-:-:S07]  /*1f10*/  FFMA.FTZ R0, R31, R27, R0 ;  /* 0x0000001b1f007223 */ /* 0x000fce0000010000 */
.L_x_1746:
[----:B------:R-:W-:Y:S05]  /*1f20*/  BSYNC.RECONVERGENT B0 ;  /* 0x0000000000007941 */ /* 0x000fea0003800200 */
.L_x_1745:
[----:B-1-3--:R-:W1:Y:S01]  /*1f30*/  SHFL.BFLY PT, R3, R0, 0x10, 0x1f ;  /* 0x0e001f0000037f89 */ /* 0x00ae6200000e0000 */
[----:B------:R-:W3:Y:S01]  /*1f40*/  S2UR UR12, SR_CgaCtaId ;  /* 0x00000000000c79c3 */ /* 0x000ee20000008800 */
[----:B------:R-:W-:Y:S01]  /*1f50*/  UMOV UR11, 0x400 ;  /* 0x00000400000b7882 */ /* 0x000fe20000000000 */
[----:B------:R-:W-:Y:S01]  /*1f60*/  BSSY.RECONVERGENT B0, `(.L_x_1747) ;  /* 0x0000033000007945 */ /* 0x000fe20003800200 */
[----:B------:R-:W-:Y:S01]  /*1f70*/  UIADD3 UR7, UPT, UPT, UR11, 0x820, URZ ;  /* 0x000008200b077890 */ /* 0x000fe2000fffe0ff */
[----:B------:R-:W-:Y:S02]  /*1f80*/  IMAD.MOV.U32 R251, RZ, RZ, -0x800001 ;  /* 0xff7ffffffffb7424 */ /* 0x000fe400078e00ff */
[----:B-1----:R-:W-:Y:S01]  /*1f90*/  FADD.FTZ R3, R3, R0 ;  /* 0x0000000003037221 */ /* 0x002fe20000010000 */
[----:B------:R-:W-:Y:S01]  /*1fa0*/  SHF.R.U32.HI R0, RZ, 0x3, R22 ;  /* 0x00000003ff007819 */ /* 0x000fe20000011616 */
[----:B---3--:R-:W-:Y:S02]  /*1fb0*/  ULEA UR4, UR12, UR11, 0x18 ;  /* 0x0000000b0c047291 */ /* 0x008fe4000f8ec0ff */
[----:B------:R-:W-:Y:S01]  /*1fc0*/  ULEA UR7, UR12, UR7, 0x18 ;  /* 0x000000070c077291 */ /* 0x000fe2000f8ec0ff */
[----:B------:R-:W1:Y:S02]  /*1fd0*/  SHFL.BFLY PT, R2, R3, 0x8, 0x1f ;  /* 0x0d001f0003027f89 */ /* 0x000e6400000e0000 */
[----:B-1----:R-:W-:Y:S01]  /*1fe0*/  FADD.FTZ R4, R3, R2 ;  /* 0x0000000203047221 */ /* 0x002fe20000010000 */
[----:B------:R-:W-:-:S04]  /*1ff0*/  LOP3.LUT R3, R0, 0x7c, RZ, 0xc0, !PT ;  /* 0x0000007c00037812 */ /* 0x000fc800078ec0ff */
        /* <DEDUP_REMOVED lines=8> */
[----:B-1----:R-:W-:-:S05]  /*2080*/  FADD.FTZ R4, R6, R7 ;  /* 0x0000000706047221 */ /* 0x002fca0000010000 */
[----:B------:R-:W-:Y:S01]  /*2090*/  @!P0 STS [R3+UR4+0x8], R4 ;  /* 0x0000080403008988 */ /* 0x000fe20008000804 */
[----:B------:R-:W1:Y:S01]  /*20a0*/  LDCU UR4, c[0x0][0x3f4] ;  /* 0x00007e80ff0477ac */ /* 0x000e620008000800 */
[----:B------:R-:W-:Y:S01]  /*20b0*/  BAR.SYNC.DEFER_BLOCKING 0x0 ;  /* 0x0000000000007b1d */ /* 0x000fe20000010000 */
[----:B------:R-:W-:Y:S01]  /*20c0*/  ISETP.NE.AND P0, PT, R22, RZ, PT ;  /* 0x000000ff1600720c */ /* 0x000fe20003f05270 */
[----:B-1----:R-:W-:-:S04]  /*20d0*/  IMAD.U32 R0, RZ, RZ, UR4 ;  /* 0x00000004ff007e24 */ /* 0x002fc8000f8e00ff */
[----:B------:R-:W-:Y:S01]  /*20e0*/  IMAD.MOV R6, RZ, RZ, -R0 ;  /* 0x000000ffff067224 */ /* 0x000fe200078e0a00 */
[----:B------:R-:W1:Y:S04]  /*20f0*/  @!P1 LDS R4, [R2+0x8] ;  /* 0x0000080002049984 */ /* 0x000e680000000800 */
[----:B------:R-:W-:-:S04]  /*2100*/  VIADDMNMX R6, R6, UR43, RZ, !PT ;  /* 0x0000002b06067c46 */ /* 0x000fc8000f8001ff */
[----:B------:R-:W-:-:S13]  /*2110*/  R2UR UR13, R6 ;  /* 0x00000000060d72ca */ /* 0x000fda00000e0000 */
[----:B------:R-:W-:-:S04]  /*2120*/  UIADD3 UR4, UPT, UPT, UR43, -UR13, URZ ;  /* 0x8000000d2b047290 */ /* 0x000fc8000fffe0ff */
[----:B------:R-:W-:Y:S01]  /*2130*/  ULEA UR6, UR4, UR7, 0x2 ;  /* 0x0000000704067291 */ /* 0x000fe2000f8e10ff */
[----:B-1----:R-:W1:Y:S02]  /*2140*/  SHFL.BFLY PT, R5, R4, 0x1, 0x1f ;  /* 0x0c201f0004057f89 */ /* 0x002e6400000e0000 */
[----:B-1----:R-:W-:-:S06]  /*2150*/  FADD.FTZ R5, R5, R4 ;  /* 0x0000000405057221 */ /* 0x002fcc0000010000 */
[----:B------:R-:W1:Y:S01]  /*2160*/  SHFL.IDX PT, R5, R5, RZ, 0x1f ;  /* 0x00001fff05057589 */ /* 0x000e6200000e0000 */
[----:B------:R-:W-:Y:S05]  /*2170*/  @P0 BRA `(.L_x_1748) ;  /* 0x0000000000440947 */ /* 0x000fea0003800000 */
[----:B------:R-:W3:Y:S01]  /*2180*/  LDCU.64 UR8, c[0x0][0x438] ;  /* 0x00008700ff0877ac */ /* 0x000ee20008000a00 */
[----:B------:R-:W1:Y:S01]  /*2190*/  LDCU UR4, c[0x0][0x410] ;  /* 0x00008200ff0477ac */ /* 0x000e620008000800 */
[----:B---3--:R-:W-:-:S04]  /*21a0*/  UISETP.NE.U32.AND UP0, UPT, UR8, URZ, UPT ;  /* 0x000000ff0800728c */ /* 0x008fc8000bf05070 */
[----:B------:R-:W-:Y:S01]  /*21b0*/  UISETP.NE.AND.EX UP0, UPT, UR9, URZ, UPT, UP0 ;  /* 0x000000ff0900728c */ /* 0x000fe2000bf05300 */
[----:B-1----:R-:W-:-:S08]  /*21c0*/  FMUL.FTZ R251, R5, UR4 ;  /* 0x0000000405fb7c20 */ /* 0x002fd00008410000 */
[----:B------:R-:W-:Y:S05]  /*21d0*/  BRA.U !UP0, `(.L_x_1749) ;  /* 0x0000000108287547 */ /* 0x000fea000b800000 */
        /* <DEDUP_REMOVED lines=9> */
[----:B---3--:R-:W-:-:S07]  /*2270*/  FADD.FTZ R251, R251, R2 ;  /* 0x00000002fbfb7221 */ /* 0x008fce0000010000 */
.L_x_1749:
[----:B------:R3:W-:Y:S02]  /*2280*/  STS [UR6+-0x4], R251 ;  /* 0xfffffcfbff007988 */ /* 0x0007e40008000806 */
.L_x_1748:
[----:B------:R-:W-:Y:S05]  /*2290*/  BSYNC.RECONVERGENT B0 ;  /* 0x0000000000007941 */ /* 0x000fea0003800200 */
.L_x_1747:
[----:B------:R-:W-:Y:S01]  /*22a0*/  BAR.SYNC.DEFER_BLOCKING 0x0 ;  /* 0x0000000000007b1d */ /* 0x000fe20000010000 */
[----:B------:R-:W-:Y:S01]  /*22b0*/  UIADD3 UR4, UPT, UPT, UR11, 0x20, URZ ;  /* 0x000000200b047890 */ /* 0x000fe2000fffe0ff */
[----:B------:R-:W-:-:S03]  /*22c0*/  IMAD.SHL.U32 R2, R22, 0x8, RZ ;  /* 0x0000000816027824 */ /* 0x000fc600078e00ff */
[----:B------:R-:W-:-:S03]  /*22d0*/  ULEA UR4, UR12, UR4, 0x18 ;  /* 0x000000040c047291 */ /* 0x000fc6000f8ec0ff */
[----:B------:R-:W0:Y:S01]  /*22e0*/  S2UR UR9, SR_CTAID.X ;  /* 0x00000000000979c3 */ /* 0x000e220000002500 */
[----:B------:R-:W-:Y:S01]  /*22f0*/  LOP3.LUT R2, R2, 0x8, RZ, 0xc0, !PT ;  /* 0x0000000802027812 */ /* 0x000fe200078ec0ff */
[----:B------:R-:W5:Y:S01]  /*2300*/  LDCU UR5, c[0x0][0x40c] ;  /* 0x00008180ff0577ac */ /* 0x000f620008000800 */
[----:B------:R-:W0:Y:S03]  /*2310*/  S2R R238, SR_TID.X ;  /* 0x0000000000ee7919 */ /* 0x000e260000002100 */
[----:B------:R-:W2:Y:S01]  /*2320*/  LDS.64 R8, [R2+UR4] ;  /* 0x0000000402087984 */ /* 0x000ea20008000a00 */
[----:B-----5:R-:W-:-:S03]  /*2330*/  UISETP.NE.AND UP0, UPT, UR5, URZ, UPT ;  /* 0x000000ff0500728c */ /* 0x020fc6000bf05270 */
[----:B------:R-:W5:Y:S04]  /*2340*/  LDS.64 R6, [R2+UR4+0x10] ;  /* 0x0000100402067984 */ /* 0x000f680008000a00 */
[----:B-1----:R-:W1:Y:S04]  /*2350*/  LDS.64 R4, [R2+UR4+0x20] ;  /* 0x0000200402047984 */ /* 0x002e680008000a00 */
[----:B--2---:R-:W-:Y:S04]  /*2360*/  STL.64 [R1+0x260], R8 ;  /* 0x0002600801007387 */ /* 0x004fe80000100a00 */
[----:B------:R-:W2:Y:S04]  /*2370*/  LDS.64 R8, [R2+UR4+0x30] ;  /* 0x0000300402087984 */ /* 0x000ea80008000a00 */
[----:B-----5:R-:W-:Y:S04]  /*2380*/  STL.64 [R1+0x258], R6 ;  /* 0x0002580601007387 */ /* 0x020fe80000100a00 */
[----:B------:R-:W5:Y:S04]  /*2390*/  LDS.64 R6, [R2+UR4+0x40] ;  /* 0x0000400402067984 */ /* 0x000f680008000a00 */
[----:B-1----:R-:W-:Y:S04]  /*23a0*/  STL.64 [R1+0x250], R4 ;  /* 0x0002500401007387 */ /* 0x002fe80000100a00 */
[----:B------:R-:W1:Y:S04]  /*23b0*/  LDS.64 R4, [R2+UR4+0x50] ;  /* 0x0000500402047984 */ /* 0x000e680008000a00 */
        /* <DEDUP_REMOVED lines=96> */
[----:B--2---:R2:W-:Y:S04]  /*29c0*/  STL.64 [R1+0xc8], R8 ;  /* 0x0000c80801007387 */ /* 0x0045e80000100a00 */
[----:B-----5:R2:W-:Y:S04]  /*29d0*/  STL.64 [R1+0xc0], R6 ;  /* 0x0000c00601007387 */ /* 0x0205e80000100a00 */
[----:B-1----:R2:W-:Y:S01]  /*29e0*/  STL.64 [R1+0xb8], R4 ;  /* 0x0000b80401007387 */ /* 0x0025e20000100a00 */
[----:B0-----:R-:W-:Y:S05]  /*29f0*/  BRA.U UP0, `(.L_x_1750) ;  /* 0x00000005003c7547 */ /* 0x001fea000b800000 */
[----:B------:R-:W-:-:S04]  /*2a00*/  UIADD3 UR11, UPT, UPT, UR11, 0x420, URZ ;  /* 0x000004200b0b7890 */ /* 0x000fc8000fffe0ff */
[----:B------:R-:W-:-:S09]  /*2a10*/  ULEA UR11, UR12, UR11, 0x18 ;  /* 0x0000000b0c0b7291 */ /* 0x000fd2000f8ec0ff */
[----:B--2---:R-:W0:Y:S04]  /*2a20*/  LDS.64 R4, [R2+UR11] ;  /* 0x0000000b02047984 */ /* 0x004e280008000a00 */
[----:B------:R-:W1:Y:S04]  /*2a30*/  LDS.64 R8, [R2+UR11+0x10] ;  /* 0x0000100b02087984 */ /* 0x000e680008000a00 */
[----:B------:R-:W2:Y:S04]  /*2a40*/  LDS.64 R6, [R2+UR11+0x20] ;  /* 0x0000200b02067984 */ /* 0x000ea80008000a00 */
[----:B------:R-:W-:Y:S04]  /*2a50*/  LDS.64 R248, [R2+UR11+0xd0] ;  /* 0x0000d00b02f87984 */ /* 0x000fe80008000a00 */
[----:B------:R-:W-:Y:S04]  /*2a60*/  LDS.64 R246, [R2+UR11+0xe0] ;  /* 0x0000e00b02f67984 */ /* 0x000fe80008000a00 */
[----:B------:R-:W-:Y:S04]  /*2a70*/  LDS.64 R242, [R2+UR11+0xf0] ;  /* 0x0000f00b02f27984 */ /* 0x000fe80008000a00 */
[----:B------:R-:W-:Y:S04]  /*2a80*/  LDS.64 R240, [R2+UR11+0x100] ;  /* 0x0001000b02f07984 */ /* 0x000fe80008000a00 */
[----:B------:R-:W-:Y:S04]  /*2a90*/  LDS.64 R134, [R2+UR11+0x110] ;  /* 0x0001100b02867984 */ /* 0x000fe80008000a00 */
[----:B------:R-:W-:Y:S04]  /*2aa0*/  LDS.64 R132, [R2+UR11+0x120] ;  /* 0x0001200b02847984 */ /* 0x000fe80008000a00 */
[----:B------:R-:W-:Y:S04]  /*2ab0*/  LDS.64 R130, [R2+UR11+0x130] ;  /* 0x0001300b02827984 */ /* 0x000fe80008000a00 */
[----:B0-----:R-:W-:Y:S04]  /*2ac0*/  STL.64 [R1+0x60], R4 ;  /* 0x0000600401007387 */ /* 0x001fe80000100a00 */
[----:B------:R-:W0:Y:S04]  /*2ad0*/  LDS.64 R4, [R2+UR11+0x30] ;  /* 0x0000300b02047984 */ /* 0x000e280008000a00 */
[----:B-1----:R-:W-:Y:S04]  /*2ae0*/  STL.64 [R1+0x58], R8 ;  /* 0x0000580801007387 */ /* 0x002fe80000100a00 */
[----:B------:R-:W1:Y:S04]  /*2af0*/  LDS.64 R8, [R2+UR11+0x40] ;  /* 0x0000400b02087984 */ /* 0x000e680008000a00 */
[----:B--2---:R-:W-:Y:S04]  /*2b00*/  STL.64 [R1+0x50], R6 ;  /* 0x0000500601007387 */ /* 0x004fe80000100a00 */
[----:B------:R-:W2:Y:S04]  /*2b10*/  LDS.64 R6, [R2+UR11+0x50] ;  /* 0x0000500b02067984 */ /* 0x000ea80008000a00 */
        /* <DEDUP_REMOVED lines=51> */
[----:B------:R0:W3:Y:S04]  /*2e50*/  LDS.64 R54, [R2+UR11+0x390] ;  /* 0x0003900b02367984 */ /* 0x0000e80008000a00 */
[----:B------:R0:W3:Y:S04]  /*2e60*/  LDS.64 R52, [R2+UR11+0x3a0] ;  /* 0x0003a00b02347984 */ /* 0x0000e80008000a00 */
[----:B------:R0:W3:Y:S04]  /*2e70*/  LDS.64 R50, [R2+UR11+0x3b0] ;  /* 0x0003b00b02327984 */ /* 0x0000e80008000a00 */
[----:B------:R0:W3:Y:S04]  /*2e80*/  LDS.64 R48, [R2+UR11+0x3c0] ;  /* 0x0003c00b02307984 */ /* 0x0000e80008000a00 */
[----:B------:R0:W3:Y:S04]  /*2e90*/  LDS.64 R46, [R2+UR11+0x3d0] ;  /* 0x0003d00b022e7984 */ /* 0x0000e80008000a00 */
[----:B------:R0:W3:Y:S04]  /*2ea0*/  LDS.64 R44, [R2+UR11+0x3e0] ;  /* 0x0003e00b022c7984 */ /* 0x0000e80008000a00 */
[----:B------:R0:W3:Y:S04]  /*2eb0*/  LDS.64 R42, [R2+UR11+0x3f0] ;  /* 0x0003f00b022a7984 */ /* 0x0000e80008000a00 */
[----:B-1----:R1:W-:Y:S04]  /*2ec0*/  STL.64 [R1+0x10], R8 ;  /* 0x0000100801007387 */ /* 0x0023e80000100a00 */
[----:B--2---:R1:W-:Y:S04]  /*2ed0*/  STL.64 [R1+0x8], R6 ;  /* 0x0000080601007387 */ /* 0x0043e80000100a00 */
[----:B0-----:R1:W-:Y:S02]  /*2ee0*/  STL.64 [R1], R4 ;  /* 0x0000000401007387 */ /* 0x0013e40000100a00 */
.L_x_1750:
[----:B-12---:R-:W0:Y:S01]  /*2ef0*/  LDS.64 R8, [R2+UR4+0x360] ;  /* 0x0003600402087984 */ /* 0x006e220008000a00 */
[----:B------:R-:W1:Y:S01]  /*2f00*/  LDCU UR6, c[0x0][0x3f0] ;  /* 0x00007e00ff0677ac */ /* 0x000e620008000800 */
[----:B------:R-:W-:Y:S01]  /*2f10*/  SHF.R.U32.HI R245, RZ, 0x1, R238 ;  /* 0x00000001fff57819 */ /* 0x000fe200000116ee */
[----:B------:R-:W-:Y:S01]  /*2f20*/  BSSY B1, `(.L_x_1751) ;  /* 0x000152a000017945 */ /* 0x000fe20003800000 */
[----:B------:R-:W2:Y:S01]  /*2f30*/  LDS.64 R6, [R2+UR4+0x370] ;  /* 0x0003700402067984 */ /* 0x000ea20008000a00 */
[----:B------:R-:W0:Y:S03]  /*2f40*/  LDCU UR12, c[0x0][0x3f8] ;  /* 0x00007f00ff0c77ac */ /* 0x000e260008000800 */
[----:B------:R-:W5:Y:S01]  /*2f50*/  LDS.64 R4, [R2+UR4+0x380] ;  /* 0x0003800402047984 */ /* 0x000f620008000a00 */
[----:B------:R-:W0:Y:S01]  /*2f60*/  LDCU UR20, c[0x0][0x40c] ;  /* 0x00008180ff1477ac */ /* 0x000e220008000800 */
[----:B------:R-:W0:Y:S01]  /*2f70*/  LDCU UR21, c[0x0][0x3f4] ;  /* 0x00007e80ff1577ac */ /* 0x000e220008000800 */
[----:B------:R-:W0:Y:S01]  /*2f80*/  LDCU UR22, c[0x0][0x410] ;  /* 0x00008200ff1677ac */ /* 0x000e220008000800 */
[----:B-1----:R-:W-:Y:S01]  /*2f90*/  UIMAD UR6, UR41, UR6, UR9 ;  /* 0x00000006290672a4 */ /* 0x002fe2000f8e0209 */
[----:B------:R-:W1:Y:S01]  /*2fa0*/  LDCU.64 UR10, c[0x0][0x3c8] ;  /* 0x00007900ff0a77ac */ /* 0x000e620008000a00 */
[----:B------:R-:W0:Y:S01]  /*2fb0*/  LDCU.64 UR14, c[0x0][0x3b8] ;  /* 0x00007700ff0e77ac */ /* 0x000e220008000a00 */
[----:B------:R-:W0:Y:S01]  /*2fc0*/  LDCU.64 UR16, c[0x0][0x438] ;  /* 0x00008700ff1077ac */ /* 0x000e220008000a00 */
[----:B------:R-:W1:Y:S01]  /*2fd0*/  LDCU.64 UR18, c[0x0][0x448] ;  /* 0x00008900ff1277ac */ /* 0x000e620008000a00 */
[----:B------:R-:W-:Y:S01]  /*2fe0*/  UIMAD UR6, UR6, 0xa0, URZ ;  /* 0x000000a0060678a4 */ /* 0x000fe2000f8e02ff */
[----:B0-----:R-:W-:Y:S04]  /*2ff0*/  STL.64 [R1+0xb0], R8 ;  /* 0x0000b00801007387 */ /* 0x001fe80000100a00 */
[----:B------:R-:W0:Y:S04]  /*3000*/  LDS.64 R8, [R2+UR4+0x390] ;  /* 0x0003900402087984 */ /* 0x000e280008000a00 */
[----:B--2---:R-:W-:Y:S04]  /*3010*/  STL.64 [R1+0xa8], R6 ;  /* 0x0000a80601007387 */ /* 0x004fe80000100a00 */
[----:B------:R-:W2:Y:S04]  /*3020*/  LDS.64 R6, [R2+UR4+0x3a0] ;  /* 0x0003a00402067984 */ /* 0x000ea80008000a00 */
[----:B-----5:R-:W-:Y:S04]  /*3030*/  STL.64 [R1+0xa0], R4 ;  /* 0x0000a00401007387 */ /* 0x020fe80000100a00 */
[----:B------:R-:W5:Y:S04]  /*3040*/  LDS.64 R4, [R2+UR4+0x3b0] ;  /* 0x0003b00402047984 */ /* 0x000f680008000a00 */
[----:B0-----:R-:W-:Y:S04]  /*3050*/  STL.64 [R1+0x98], R8 ;  /* 0x0000980801007387 */ /* 0x001fe80000100a00 */
[----:B------:R-:W0:Y:S04]  /*3060*/  LDS.64 R8, [R2+UR4+0x3c0] ;  /* 0x0003c00402087984 */ /* 0x000e280008000a00 */
[----:B--2---:R-:W-:Y:S04]  /*3070*/  STL.64 [R1+0x90], R6 ;  /* 0x0000900601007387 */ /* 0x004fe80000100a00 */
[----:B------:R-:W2:Y:S04]  /*3080*/  LDS.64 R6, [R2+UR4+0x3d0] ;  /* 0x0003d00402067984 */ /* 0x000ea80008000a00 */
[----:B-----5:R-:W-:Y:S04]  /*3090*/  STL.64 [R1+0x88], R4 ;  /* 0x0000880401007387 */ /* 0x020fe80000100a00 */
[----:B------:R-:W5:Y:S04]  /*30a0*/  LDS.64 R4, [R2+UR4+0x3e0] ;  /* 0x0003e00402047984 */ /* 0x000f680008000a00 */
[----:B------:R-:W4:Y:S01]  /*30b0*/  LDS.64 R2, [R2+UR4+0x3f0] ;  /* 0x0003f00402027984 */ /* 0x000f220008000a00 */
[----:B------:R-:W-:-:S04]  /*30c0*/  UIADD3 UR4, UPT, UPT, UR44, 0xf, -UR13 ;  /* 0x0000000f2c047890 */ /* 0x000fc8000fffe80d */
[----:B------:R-:W-:-:S04]  /*30d0*/  USHF.R.S32.HI UR5, URZ, 0x1f, UR4 ;  /* 0x0000001fff057899 */ /* 0x000fc80008011404 */
[----:B------:R-:W-:-:S04]  /*30e0*/  ULEA.HI UR5, UR5, UR4, URZ, 0x4 ;  /* 0x0000000405057291 */ /* 0x000fc8000f8f20ff */
[----:B------:R-:W-:-:S06]  /*30f0*/  ULOP3.LUT UR8, UR5, 0xfffffff0, URZ, 0xc0, !UPT ;  /* 0xfffffff005087892 */ /* 0x000fcc000f8ec0ff */
[----:B------:R-:W-:Y:S01]  /*3100*/  ISETP.GE.AND P0, PT, R245, UR8, PT ;  /* 0x00000008f5007c0c */ /* 0x000fe2000bf06270 */
[----:B0-----:R0:W-:Y:S04]  /*3110*/  STL.64 [R1+0x80], R8 ;  /* 0x0000800801007387 */ /* 0x0011e80000100a00 */
[----:B--2---:R0:W-:Y:S04]  /*3120*/  STL.64 [R1+0x78], R6 ;  /* 0x0000780601007387 */ /* 0x0041e80000100a00 */
[----:B-----5:R0:W-:Y:S04]  /*3130*/  STL.64 [R1+0x70], R4 ;  /* 0x0000700401007387 */ /* 0x0201e80000100a00 */
[----:B----4-:R0:W-:Y:S01]  /*3140*/  STL.64 [R1+0x68], R2 ;  /* 0x0000680201007387 */ /* 0x0101e20000100a00 */
[----:B-1----:R-:W-:Y:S05]  /*3150*/  @P0 BRA `(.L_x_1752) ;  /* 0x0000015000180947 */ /* 0x002fea0003800000 */
[----:B------:R-:W-:Y:S01]  /*3160*/  IABS R252, R0 ;  /* 0x0000000000fc7213 */ /* 0x000fe20000000000 */
[----:B------:R-:W1:Y:S01]  /*3170*/  S2UR UR5, SR_CTAID.Y ;  /* 0x00000000000579c3 */ /* 0x000e620000002600 */
[----:B------:R-:W1:Y:S02]  /*3180*/  LDCU UR4, c[0x0][0x3f8] ;  /* 0x00007f00ff0477ac */ /* 0x000e640008000800 */
[----:B0-----:R-:W0:Y:S01]  /*3190*/  I2F.RP R2, R252 ;  /* 0x000000fc00027306 */ /* 0x001e220000209400 */
[----:B------:R-:W2:Y:S04]  /*31a0*/  LDCU.64 UR24, c[0x0][0x420] ;  /* 0x00008400ff1877ac */ /* 0x000ea80008000a00 */
[----:B------:R-:W4:Y:S03]  /*31b0*/  LDC R6, c[0x0][0x430] ;  /* 0x00010c00ff067b82 */ /* 0x000f260000000800 */
[----:B0-----:R-:W0:Y:S01]  /*31c0*/  MUFU.RCP R2, R2 ;  /* 0x0000000200027308 */ /* 0x001e220000001000 */
[----:B--2---:R-:W-:Y:S01]  /*31d0*/  ISETP.NE.U32.AND P1, PT, RZ, UR24, PT ;  /* 0x00000018ff007c0c */ /* 0x004fe2000bf25070 */
[----:B-1----:R-:W-:-:S02]  /*31e0*/  UIMAD UR23, UR5, UR4, UR9 ;  /* 0x00000004051772a4 */ /* 0x002fc4000f8e0209 */
[----:B------:R-:W-:Y:S01]  /*31f0*/  UIMAD UR4, UR38, UR4, UR9 ;  /* 0x00000004260472a4 */ /* 0x000fe2000f8e0209 */
[----:B------:R-:W-:-:S05]  /*3200*/  ISETP.NE.AND.EX P1, PT, RZ, UR25, PT, P1 ;  /* 0x00000019ff007c0c */ /* 0x000fca000bf25310 */
[----:B------:R-:W-:Y:S02]  /*3210*/  IMAD.U32 R8, RZ, RZ, UR4 ;  /* 0x00000004ff087e24 */ /* 0x000fe4000f8e00ff */
[----:B0-----:R-:W-:-:S04]  /*3220*/  VIADD R2, R2, 0xffffffe ;  /* 0x0ffffffe02027836 */ /* 0x001fc80000000000 */
[----:B------:R-:W0:Y:S02]  /*3230*/  F2I.FTZ.U32.TRUNC.NTZ R3, R2 ;  /* 0x0000000200037305 */ /* 0x000e24000021f000 */
[----:B0-----:R-:W-:-:S04]  /*3240*/  IMAD.MOV R2, RZ, RZ, -R3 ;  /* 0x000000ffff027224 */ /* 0x001fc800078e0a03 */
[----:B------:R-:W-:Y:S02]  /*3250*/  IMAD R4, R2, R252, RZ ;  /* 0x000000fc02047224 */ /* 0x000fe400078e02ff */
[----:B------:R-:W-:-:S04]  /*3260*/  IMAD.MOV.U32 R2, RZ, RZ, RZ ;  /* 0x000000ffff027224 */ /* 0x000fc800078e00ff */
[----:B------:R-:W-:Y:S02]  /*3270*/  IMAD.HI.U32 R2, R3, R4, R2 ;  /* 0x0000000403027227 */ /* 0x000fe400078e0002 */
[----:B------:R-:W0:Y:S02]  /*3280*/  LDC.64 R4, c[0x0][0x450] ;  /* 0x00011400ff047b82 */ /* 0x000e240000000a00 */
[----:B------:R-:W-:Y:S01]  /*3290*/  IMAD.SHL.U32 R3, R238, 0x2, RZ ;  /* 0x00000002ee037824 */ /* 0x000fe200078e00ff */
[----:B------:R1:W-:Y:S04]  /*32a0*/  STL [R1+0x26c], R2 ;  /* 0x00026c0201007387 */ /* 0x0003e80000100800 */
[----:B------:R-:W-:-:S05]  /*32b0*/  LOP3.LUT R3, R3, 0x2, RZ, 0xc0, !PT ;  /* 0x0000000203037812 */ /* 0x000fca00078ec0ff */
[--C-:B------:R-:W-:Y:S02]  /*32c0*/  IMAD R8, R8, 0xa0, R3.reuse ;  /* 0x000000a008087824 */ /* 0x100fe400078e0203 */
[C---:B-1----:R-:W-:Y:S01]  /*32d0*/  IMAD R2, R0.reuse, UR23, RZ ;  /* 0x0000001700027c24 */ /* 0x042fe2000f8e02ff */
[----:B------:R-:W1:Y:S01]  /*32e0*/  LDCU UR23, c[0x0][0x440] ;  /* 0x00008800ff1777ac */ /* 0x000e620008000800 */
[----:B------:R-:W-:Y:S02]  /*32f0*/  IMAD R0, R0, UR5, RZ ;  /* 0x0000000500007c24 */ /* 0x000fe4000f8e02ff */
[----:B------:R-:W-:Y:S01]  /*3300*/  IMAD R2, R2, 0xa0, R3 ;  /* 0x000000a002027824 */ /* 0x000fe200078e0203 */
[----:B------:R-:W4:Y:S01]  /*3310*/  LDCU UR5, c[0x0][0x408] ;  /* 0x00008100ff0577ac */ /* 0x000f220008000800 */
[----:B0-----:R-:W-:Y:S01]  /*3320*/  IMAD.WIDE R8, R8, 0x4, R4 ;  /* 0x0000000408087825 */ /* 0x001fe200078e0204 */
[----:B------:R-:W-:-:S03]  /*3330*/  SHF.R.S32.HI R4, RZ, 0x1f, R0 ;  /* 0x0000001fff047819 */ /* 0x000fc60000011400 */
[C---:B------:R-:W-:Y:S01]  /*3340*/  VIADD R5, R245.reuse, UR13 ;  /* 0x0000000df5057c36 */ /* 0x040fe20008000000 */
[----:B------:R-:W-:-:S04]  /*3350*/  LEA R245, R245, UR7, 0x2 ;  /* 0x00000007f5f57c11 */ /* 0x000fc8000f8e10ff */
[--C-:B------:R-:W-:Y:S01]  /*3360*/  IADD3 R3, P0, P2, R0, UR24, R5.reuse ;  /* 0x0000001800037c10 */ /* 0x100fe2000fa1e005 */
[----:B------:R-:W-:Y:S01]  /*3370*/  IMAD.U32 R0, RZ, RZ, UR8 ;  /* 0x00000008ff007e24 */ /* 0x000fe2000f8e00ff */
[----:B-1----:R-:W-:Y:S02]  /*3380*/  UIMAD UR4, UR9, UR23, UR44 ;  /* 0x00000017090472a4 */ /* 0x002fe4000f8e022c */
[----:B------:R-:W-:Y:S01]  /*3390*/  IMAD.U32 R244, RZ, RZ, UR23 ;  /* 0x00000017fff47e24 */ /* 0x000fe2000f8e00ff */
[----:B------:R-:W-:Y:S01]  /*33a0*/  IADD3.X R4, PT, PT, R4, UR25, RZ, P0, P2 ;  /* 0x0000001904047c10 */ /* 0x000fe200087e44ff */
[----:B------:R-:W-:Y:S02]  /*33b0*/  VIADD R7, R0, UR13 ;  /* 0x0000000d00077c36 */ /* 0x000fe40008000000 */
[----:B----4-:R-:W-:Y:S01]  /*33c0*/  VIADD R0, R6, UR5 ;  /* 0x0000000506007c36 */ /* 0x010fe20008000000 */
[----:B------:R-:W-:Y:S01]  /*33d0*/  SHF.R.S32.HI R6, RZ, 0x1f, R2 ;  /* 0x0000001fff067819 */ /* 0x000fe20000011402 */
[----:B------:R-:W-:Y:S01]  /*33e0*/  IMAD R244, R244, UR4, R5 ;  /* 0x00000004f4f47c24 */ /* 0x000fe2000f8e0205 */
[----:B------:R0:W-:Y:S01]  /*33f0*/  STL [R1+0x268], R7 ;  /* 0x0002680701007387 */ /* 0x0001e20000100800 */
[----:B------:R-:W-:-:S07]  /*3400*/  VIADD R5, R5, 0x1 ;  /* 0x0000000105057836 */ /* 0x000fce0000000000 */
.L_x_2139:
[----:B------:R-:W2:Y:S01]  /*3410*/  LDL R11, [R1+0x26c] ;  /* 0x00026c00010b7983 */ /* 0x000ea20000100800 */
[----:B0-----:R-:W-:Y:S02]  /*3420*/  VIADD R7, R5, 0xffffffff ;  /* 0xffffffff05077836 */ /* 0x001fe40000000000 */
[----:B------:R-:W-:-:S03]  /*3430*/  IMAD.U32 R0, RZ, RZ, UR21 ;  /* 0x00000015ff007e24 */ /* 0x000fc6000f8e00ff */
[----:B------:R-:W-:Y:S02]  /*3440*/  IABS R12, R7 ;  /* 0x00000007000c7213 */ /* 0x000fe40000000000 */
[----:B------:R-:W-:-:S03]  /*3450*/  IABS R10, R0 ;  /* 0x00000000000a7213 */ /* 0x000fc60000000000 */
[----:B--2---:R-:W-:-:S04]  /*3460*/  IMAD.HI.U32 R11, R11, R12, RZ ;  /* 0x0000000c0b0b7227 */ /* 0x004fc800078e00ff */
[----:B------:R-:W-:-:S04]  /*3470*/  IMAD.MOV R11, RZ, RZ, -R11 ;  /* 0x000000ffff0b7224 */ /* 0x000fc800078e0a0b */
[----:B------:R-:W-:Y:S02]  /*3480*/  IMAD R12, R10, R11, R12 ;  /* 0x0000000b0a0c7224 */ /* 0x000fe400078e020c */
[----:B------:R-:W-:-:S03]  /*3490*/  @P1 IMAD.MOV.U32 R11, RZ, RZ, R4 ;  /* 0x000000ffff0b1224 */ /* 0x000fc600078e0004 */
[----:B------:R-:W-:-:S13]  /*34a0*/  ISETP.GT.U32.AND P0, PT, R252, R12, PT ;  /* 0x0000000cfc00720c */ /* 0x000fda0003f04070 */
[----:B------:R-:W-:-:S05]  /*34b0*/  @!P0 IMAD.IADD R12, R12, 0x1, -R10 ;  /* 0x000000010c0c8824 */ /* 0x000fca00078e0a0a */
[----:B------:R-:W-:-:S13]  /*34c0*/  ISETP.GT.U32.AND P0, PT, R252, R12, PT ;  /* 0x0000000cfc00720c */ /* 0x000fda0003f04070 */
[----:B------:R-:W-:Y:S02]  /*34d0*/  @!P0 IMAD.IADD R12, R12, 0x1, -R10 ;  /* 0x000000010c0c8824 */ /* 0x000fe400078e0a0a */
[----:B------:R-:W-:-:S06]  /*34e0*/  @P1 IMAD.MOV.U32 R10, RZ, RZ, R3 ;  /* 0x000000ffff0a1224 */ /* 0x000fcc00078e0003 */
[----:B------:R-:W2:Y:S01]  /*34f0*/  @P1 LDG.E.U8 R10, desc[UR36][R10.64] ;  /* 0x000000240a0a1981 */ /* 0x000ea2000c1e1100 */
[----:B------:R-:W-:Y:S01]  /*3500*/  ISETP.GE.AND P0, PT, R7, RZ, PT ;  /* 0x000000ff0700720c */ /* 0x000fe20003f06270 */
[----:B------:R-:W-:Y:S01]  /*3510*/  UISETP.NE.AND UP0, UPT, UR20, URZ, UPT ;  /* 0x000000ff1400728c */ /* 0x000fe2000bf05270 */
[----:B------:R-:W-:Y:S01]  /*3520*/  ISETP.NE.AND P2, PT, R0, RZ, PT ;  /* 0x000000ff0000720c */ /* 0x000fe20003f45270 */
[----:B------:R-:W-:Y:S10]  /*3530*/  BSSY.RECONVERGENT B0, `(.L_x_1753) ;  /* 0x000136f000007945 */ /* 0x000ff40003800200 */
[----:B------:R-:W-:-:S02]  /*3540*/  @!P0 IMAD.MOV R12, RZ, RZ, -R12 ;  /* 0x000000ffff0c8224 */ /* 0x000fc400078e0a0c */
[----:B------:R-:W-:Y:S02]  /*3550*/  @!P2 LOP3.LUT R12, RZ, R0, RZ, 0x33, !PT ;  /* 0x00000000ff0ca212 */ /* 0x000fe400078e33ff */
[----:B--2---:R-:W-:Y:S01]  /*3560*/  ISETP.NE.AND P4, PT, R10, RZ, P1 ;  /* 0x000000ff0a00720c */ /* 0x004fe20000f85270 */
[----:B------:R-:W-:-:S12]  /*3570*/  BRA.U UP0, `(.L_x_1754) ;  /* 0x000000bd00d07547 */ /* 0x000fd8000b800000 */
[----:B------:R-:W-:Y:S01]  /*3580*/  ISETP.GE.AND P0, PT, R7, UR44, PT ;  /* 0x0000002c07007c0c */ /* 0x000fe2000bf06270 */
[----:B------:R-:W-:Y:S01]  /*3590*/  BSSY.RECONVERGENT B2, `(.L_x_1755) ;  /* 0x000002f000027945 */ /* 0x000fe20003800200 */
[----:B------:R-:W-:Y:S02]  /*35a0*/  IMAD.SHL.U32 R11, R12, 0x4, RZ ;  /* 0x000000040c0b7824 */ /* 0x000fe400078e00ff */
[----:B------:R-:W-:-:S09]  /*35b0*/  IMAD R10, R0, 0xa0, RZ ;  /* 0x000000a0000a7824 */ /* 0x000fd200078e02ff */
[----:B------:R-:W-:Y:S05]  /*35c0*/  @P0 BRA `(.L_x_1756) ;  /* 0x0000000000ac0947 */ /* 0x000fea0003800000 */
[----:B------:R-:W-:Y:S01]  /*35d0*/  ISETP.GE.AND P2, PT, R11, R10, PT ;  /* 0x0000000a0b00720c */ /* 0x000fe20003f46270 */
[----:B------:R-:W-:Y:S01]  /*35e0*/  UISETP.NE.AND UP0, UPT, UR42, URZ, UPT ;  /* 0x000000ff2a00728c */ /* 0x000fe2000bf05270 */
[----:B------:R-:W-:Y:S01]  /*35f0*/  BSSY.RECONVERGENT B3, `(.L_x_1757) ;  /* 0x0000018000037945 */ /* 0x000fe20003800200 */
[----:B------:R-:W-:-:S04]  /*3600*/  CS2R R40, SRZ ;  /* 0x0000000000287805 */ /* 0x000fc8000001ff00 */
[----:B------:R-:W-:-:S06]  /*3610*/  PLOP3.LUT P3, PT, PT, PT, UP0, 0x80, 0x8 ;  /* 0x000000000008781c */ /* 0x000fcc0003f6f008 */
[----:B------:R-:W-:Y:S07]  /*3620*/  @P2 BRA `(.L_x_1758) ;  /* 0x0000000000502947 */ /* 0x000fee0003800000 */
        /* <DEDUP_REMOVED lines=9> */
[----:B------:R-:W0:Y:S02]  /*36c0*/  S2R R13, SR_TID.X ;  /* 0x00000000000d7919 */ /* 0x000e240000002100 */
[----:B------:R-:W-:Y:S02]  /*36d0*/  IMAD R14, R14, 0xa0, R11 ;  /* 0x000000a00e0e7824 */ /* 0x000fe400078e020b */
[----:B0-----:R-:W-:-:S05]  /*36e0*/  IMAD.SHL.U32 R13, R13, 0x2, RZ ;  /* 0x000000020d0d7824 */ /* 0x001fca00078e00ff */
[----:B------:R-:W-:-:S05]  /*36f0*/  LOP3.LUT R13, R13, 0x2, RZ, 0xc0, !PT ;  /* 0x000000020d0d7812 */ /* 0x000fca00078ec0ff */
[----:B------:R-:W-:-:S05]  /*3700*/  IMAD R13, R0, UR6, R13 ;  /* 0x00000006000d7c24 */ /* 0x000fca000f8e020d */
[----:B------:R-:W-:Y:S02]  /*3710*/  SHF.R.S32.HI R15, RZ, 0x1f, R13 ;  /* 0x0000001fff0f7819 */ /* 0x000fe4000001140d */
[----:B------:R-:W-:-:S04]  /*3720*/  IADD3 R13, P5, PT, R14, R13, RZ ;  /* 0x0000000d0e0d7210 */ /* 0x000fc80007fbe0ff */
[----:B------:R-:W-:Y:S02]  /*3730*/  LEA.HI.X.SX32 R14, R14, R15, 0x1, P5 ;  /* 0x0000000f0e0e7211 */ /* 0x000fe400028f0eff */
[----:B------:R-:W-:-:S04]  /*3740*/  LEA R40, P5, R13, UR14, 0x2 ;  /* 0x0000000e0d287c11 */ /* 0x000fc8000f8a10ff */
[----:B------:R-:W-:-:S06]  /*3750*/  LEA.HI.X R41, R13, UR15, R14, 0x2, P5 ;  /* 0x0000000f0d297c11 */ /* 0x000fcc000a8f140e */
[----:B------:R-:W5:Y:S03]  /*3760*/  LDG.E.64 R40, desc[UR36][R40.64] ;  /* 0x0000002428287981 */ /* 0x000f66000c1e1b00 */
.L_x_1758:
[----:B------:R-:W-:Y:S05]  /*3770*/  BSYNC.RECONVERGENT B3 ;  /* 0x0000000000037941 */ /* 0x000fea0003800200 */
.L_x_1757:
[----:B------:R-:W2:Y:S04]  /*3780*/  LDL R14, [R1+0x60] ;  /* 0x00006000010e7983 */ /* 0x000ea80000100800 */
[----:B------:R-:W4:Y:S04]  /*3790*/  @P3 LDG.E.64 R238, desc[UR36][R8.64] ;  /* 0x0000002408ee3981 */ /* 0x000f28000c1e1b00 */
[----:B------:R-:W3:Y:S01]  /*37a0*/  LDL R13, [R1+0x64] ;  /* 0x00006400010d7983 */ /* 0x000ee20000100800 */
[----:B------:R-:W-:-:S06]  /*37b0*/  UISETP.NE.AND UP0, UPT, UR42, URZ, UPT ;  /* 0x000000ff2a00728c */ /* 0x000fcc000bf05270 */
[----:B------:R-:W-:Y:S01]  /*37c0*/  PLOP3.LUT P3, PT, PT, PT, UP0, 0x80, 0x8 ;  /* 0x000000000008781c */ /* 0x000fe20003f6f008 */
[----:B--2--5:R-:W-:Y:S02]  /*37d0*/  FADD.FTZ R40, R14, R40 ;  /* 0x000000280e287221 */ /* 0x024fe40000010000 */
[----:B------:R-:W0:Y:S10]  /*37e0*/  @!P2 LDC.64 R14, c[0x0][0x3b8] ;  /* 0x0000ee00ff0eab82 */ /* 0x000e340000000a00 */
[----:B----4-:R-:W-:Y:S01]  /*37f0*/  @P3 FMUL.FTZ R40, R40, R238 ;  /* 0x000000ee28283220 */ /* 0x010fe20000410000 */
[----:B------:R-:W-:Y:S01]  /*3800*/  PLOP3.LUT P3, PT, PT, PT, UP0, 0x80, 0x8 ;  /* 0x000000000008781c */ /* 0x000fe20003f6f008 */
[----:B---3--:R-:W-:-:S12]  /*3810*/  FADD.FTZ R41, R13, R41 ;  /* 0x000000290d297221 */ /* 0x008fd80000010000 */
[----:B------:R-:W-:Y:S01]  /*3820*/  @P3 FMUL.FTZ R41, R41, R239 ;  /* 0x000000ef29293220 */ /* 0x000fe20000410000 */
[----:B------:R-:W-:-:S05]  /*3830*/  @!P2 IADD3 R13, P3, PT, R2, R11, RZ ;  /* 0x0000000b020da210 */ /* 0x000fca0007f7e0ff */
[----:B------:R-:W-:Y:S01]  /*3840*/  @!P2 IMAD.X R238, RZ, RZ, R6, P3 ;  /* 0x000000ffffeea224 */ /* 0x000fe200018e0606 */
[----:B0-----:R-:W-:-:S04]  /*3850*/  @!P2 LEA R14, P5, R13, R14, 0x2 ;  /* 0x0000000e0d0ea211 */ /* 0x001fc800078a10ff */
[----:B------:R-:W-:-:S05]  /*3860*/  @!P2 LEA.HI.X R15, R13, R15, R238, 0x2, P5 ;  /* 0x0000000f0d0fa211 */ /* 0x000fca00028f14ee */
[----:B------:R0:W-:Y:S04]  /*3870*/  @!P2 STG.E.64 desc[UR36][R14.64], R40 ;  /* 0x000000280e00a986 */ /* 0x0001e8000c101b24 */
.L_x_1756:
[----:B------:R-:W-:Y:S05]  /*3880*/  BSYNC.RECONVERGENT B2 ;  /* 0x0000000000027941 */ /* 0x000fea0003800200 */
.L_x_1755:
[----:B------:R-:W-:Y:S01]  /*3890*/  BSSY.RECONVERGENT B2, `(.L_x_1759) ;  /* 0x000002f000027945 */ /* 0x000fe20003800200 */
[----:B------:R-:W-:-:S03]  /*38a0*/  IMAD.IADD R13, R12, 0x1, R0 ;  /* 0x000000010c0d7824 */ /* 0x000fc600078e0200 */
[----:B------:R-:W-:Y:S05]  /*38b0*/  @P0 BRA `(.L_x_1760) ;  /* 0x0000000000b00947 */ /* 0x000fea0003800000 */
[----:B------:R-:W-:Y:S01]  /*38c0*/  IMAD.SHL.U32 R238, R13, 0x4, RZ ;  /* 0x000000040dee7824 */ /* 0x000fe200078e00ff */
[----:B------:R-:W-:Y:S01]  /*38d0*/  UISETP.NE.AND UP0, UPT, UR42, URZ, UPT ;  /* 0x000000ff2a00728c */ /* 0x000fe2000bf05270 */
[----:B------:R-:W-:Y:S01]  /*38e0*/  BSSY.RECONVERGENT B3, `(.L_x_1761) ;  /* 0x0000019000037945 */ /* 0x000fe20003800200 */
[----:B------:R-:W-:Y:S02]  /*38f0*/  CS2R R38, SRZ ;  /* 0x0000000000267805 */ /* 0x000fe4000001ff00 */
[----:B------:R-:W-:Y:S02]  /*3900*/  ISETP.GE.AND P2, PT, R238, R10, PT ;  /* 0x0000000aee00720c */ /* 0x000fe40003f46270 */
[----:B------:R-:W-:-:S11]  /*3910*/  PLOP3.LUT P3, PT, PT, PT, UP0, 0x80, 0x8 ;  /* 0x000000000008781c */ /* 0x000fd60003f6f008 */
[----:B------:R-:W-:Y:S05]  /*3920*/  @P2 BRA `(.L_x_1762) ;  /* 0x0000000000502947 */ /* 0x000fea0003800000 */
[----:B------:R-:W1:Y:S02]  /*3930*/  S2UR UR4, SR_CTAID.Y ;  /* 0x00000000000479c3 */ /* 0x000e640000002600 */
[----:B-1----:R-:W-:-:S05]  /*3940*/  IMAD R38, R0, UR4, RZ ;  /* 0x0000000400267c24 */ /* 0x002fca000f8e02ff */
[----:B0-----:R-:W-:-:S04]  /*3950*/  IADD3 R15, P5, PT, R38, R12, RZ ;  /* 0x0000000c260f7210 */ /* 0x001fc80007fbe0ff */
[----:B------:R-:W-:Y:S02]  /*3960*/  LEA.HI.X.SX32 R38, R38, RZ, 0x1, P5 ;  /* 0x000000ff26267211 */ /* 0x000fe400028f0eff */
[----:B------:R-:W-:-:S04]  /*3970*/  LEA R14, P5, R15, UR10, 0x2 ;  /* 0x0000000a0f0e7c11 */ /* 0x000fc8000f8a10ff */
[----:B------:R-:W-:-:S05]  /*3980*/  LEA.HI.X R15, R15, UR11, R38, 0x2, P5 ;  /* 0x0000000b0f0f7c11 */ /* 0x000fca000a8f1426 */
[----:B------:R0:W2:Y:S02]  /*3990*/  LDG.E R14, desc[UR36][R14.64] ;  /* 0x000000240e0e7981 */ /* 0x0000a4000c1e1900 */
[----:B0-----:R-:W-:-:S04]  /*39a0*/  IMAD R15, R0, UR12, RZ ;  /* 0x0000000c000f7c24 */ /* 0x001fc8000f8e02ff */
[----:B--2---:R-:W-:Y:S02]  /*39b0*/  IMAD R14, R15, R14, RZ ;  /* 0x0000000e0f0e7224 */ /* 0x004fe400078e02ff */
[----:B------:R-:W0:Y:S02]  /*39c0*/  S2R R15, SR_TID.X ;  /* 0x00000000000f7919 */ /* 0x000e240000002100 */
[----:B------:R-:W-:-:S05]  /*39d0*/  IMAD R14, R14, 0xa0, R238 ;  /* 0x000000a00e0e7824 */ /* 0x000fca00078e02ee */
[----:B------:R-:W-:Y:S01]  /*39e0*/  SHF.R.S32.HI R38, RZ, 0x1f, R14 ;  /* 0x0000001fff267819 */ /* 0x000fe2000001140e */
[----:B0-----:R-:W-:-:S05]  /*39f0*/  IMAD.SHL.U32 R15, R15, 0x2, RZ ;  /* 0x000000020f0f7824 */ /* 0x001fca00078e00ff */
[----:B------:R-:W-:-:S05]  /*3a00*/  LOP3.LUT R15, R15, 0x2, RZ, 0xc0, !PT ;  /* 0x000000020f0f7812 */ /* 0x000fca00078ec0ff */
[----:B------:R-:W-:-:S05]  /*3a10*/  IMAD R15, R0, UR6, R15 ;  /* 0x00000006000f7c24 */ /* 0x000fca000f8e020f */
[----:B------:R-:W-:-:S04]  /*3a20*/  IADD3 R14, P5, PT, R15, R14, RZ ;  /* 0x0000000e0f0e7210 */ /* 0x000fc80007fbe0ff */
[----:B------:R-:W-:Y:S02]  /*3a30*/  LEA.HI.X.SX32 R15, R15, R38, 0x1, P5 ;  /* 0x000000260f0f7211 */ /* 0x000fe400028f0eff */
[----:B------:R-:W-:-:S04]  /*3a40*/  LEA R38, P5, R14, UR14, 0x2 ;  /* 0x0000000e0e267c11 */ /* 0x000fc8000f8a10ff */
[----:B------:R-:W-:-:S06]  /*3a50*/  LEA.HI.X R39, R14, UR15, R15, 0x2, P5 ;  /* 0x0000000f0e277c11 */ /* 0x000fcc000a8f140f */
[----:B------:R-:W5:Y:S03]  /*3a60*/  LDG.E.64 R38, desc[UR36][R38.64] ;  /* 0x0000002426267981 */ /* 0x000f66000c1e1b00 */
.L_x_1762:
[----:B------:R-:W-:Y:S05]  /*3a70*/  BSYNC.RECONVERGENT B3 ;  /* 0x0000000000037941 */ /* 0x000fea0003800200 */
.L_x_1761:
[----:B------:R-:W2:Y:S04]  /*3a80*/  LDL R250, [R1+0x58] ;  /* 0x0000580001fa7983 */ /* 0x000ea80000100800 */
[----:B------:R-:W4:Y:S01]  /*3a90*/  LDL R239, [R1+0x5c] ;  /* 0x00005c0001ef7983 */ /* 0x000f220000100800 */
[----:B------:R-:W-:-:S03]  /*3aa0*/  UISETP.NE.AND UP0, UPT, UR42, URZ, UPT ;  /* 0x000000ff2a00728c */ /* 0x000fc6000bf05270 */
[----:B0-----:R-:W3:Y:S03]  /*3ab0*/  @P3 LDG.E.64 R14, desc[UR36][R8.64+0x10] ;  /* 0x00001024080e3981 */ /* 0x001ee6000c1e1b00 */
[----:B------:R-:W-:Y:S02]  /*3ac0*/  PLOP3.LUT P3, PT, PT, PT, UP0, 0x80, 0x8 ;  /* 0x000000000008781c */ /* 0x000fe40003f6f008 */
[----:B------:R-:W-:Y:S01]  /*3ad0*/  PLOP3.LUT P5, PT, PT, PT, UP0, 0x80, 0x8 ;  /* 0x000000000008781c */ /* 0x000fe20003faf008 */
[----:B--2--5:R-:W-:Y:S01]  /*3ae0*/  FADD.FTZ R38, R250, R38 ;  /* 0x00000026fa267221 */ /* 0x024fe20000010000 */
[----:B----4-:R-:W-:-:S09]  /*3af0*/  FADD.FTZ R39, R239, R39 ;  /* 0x00000027ef277221 */ /* 0x010fd20000010000 */
[----:B---3--:R-:W-:Y:S02]  /*3b00*/  @P3 FMUL.FTZ R38, R38, R14 ;  /* 0x0000000e26263220 */ /* 0x008fe40000410000 */
[----:B------:R-:W-:Y:S01]  /*3b10*/  @P5 FMUL.FTZ R39, R39, R15 ;  /* 0x0000000f27275220 */ /* 0x000fe20000410000 */
[----:B------:R-:W-:Y:S01]  /*3b20*/  @!P2 IADD3 R239, P3, PT, R2, R238, RZ ;  /* 0x000000ee02efa210 */ /* 0x000fe20007f7e0ff */
[----:B------:R-:W0:Y:S03]  /*3b30*/  @!P2 LDC.64 R14, c[0x0][0x3b8] ;  /* 0x0000ee00ff0eab82 */ /* 0x000e260000000a00 */
[----:B------:R-:W-:Y:S02]  /*3b40*/  @!P2 LEA.HI.X.SX32 R238, R238, R6, 0x1, P3 ;  /* 0x00000006eeeea211 */ /* 0x000fe400018f0eff */
[----:B0-----:R-:W-:-:S04]  /*3b50*/  @!P2 LEA R14, P3, R239, R14, 0x2 ;  /* 0x0000000eef0ea211 */ /* 0x001fc800078610ff */
[----:B------:R-:W-:-:S05]  /*3b60*/  @!P2 LEA.HI.X R15, R239, R15, R238, 0x2, P3 ;  /* 0x0000000fef0fa211 */ /* 0x000fca00018f14ee */
[----:B------:R1:W-:Y:S04]  /*3b70*/  @!P2 STG.E.64 desc[UR36][R14.64], R38 ;  /* 0x000000260e00a986 */ /* 0x0003e8000c101b24 */
.L_x_1760:
[----:B------:R-:W-:Y:S05]  /*3b80*/  BSYNC.RECONVERGENT B2 ;  /* 0x0000000000027941 */ /* 0x000fea0003800200 */
.L_x_1759:
[----:B------:R-:W-:Y:S04]  /*3b90*/  BSSY.RECONVERGENT B2, `(.L_x_1763) ;  /* 0x000002f000027945 */ /* 0x000fe80003800200 */
[----:B------:R-:W-:Y:S05]  /*3ba0*/  @P0 BRA `(.L_x_1764) ;  /* 0x0000000000b40947 */ /* 0x000fea0003800000 */
[----:B------:R-:W-:Y:S01]  /*3bb0*/  IMAD R238, R0, 0x8, R11 ;  /* 0x0000000800ee7824 */ /* 0x000fe200078e020b */
[----:B------:R-:W-:Y:S01]  /*3bc0*/  UISETP.NE.AND UP0, UPT, UR42, URZ, UPT ;  /* 0x000000ff2a00728c */ /* 0x000fe2000bf05270 */
[----:B------:R-:W-:Y:S01]  /*3bd0*/  BSSY.RECONVERGENT B3, `(.L_x_1765) ;  /* 0x0000019000037945 */ /* 0x000fe20003800200 */
[----:B------:R-:W-:Y:S02]  /*3be0*/  CS2R R36, SRZ ;  /* 0x0000000000247805 */ /* 0x000fe4000001ff00 */
[----:B------:R-:W-:Y:S02]  /*3bf0*/  ISETP.GE.AND P3, PT, R238, R10, PT ;  /* 0x0000000aee00720c */ /* 0x000fe40003f66270 */
[----:B------:R-:W-:-:S11]  /*3c00*/  PLOP3.LUT P2, PT, PT, PT, UP0, 0x80, 0x8 ;  /* 0x000000000008781c */ /* 0x000fd60003f4f008 */
[----:B------:R-:W-:Y:S05]  /*3c10*/  @P3 BRA `(.L_x_1766) ;  /* 0x0000000000503947 */ /* 0x000fea0003800000 */
[----:B------:R-:W2:Y:S02]  /*3c20*/  S2UR UR4, SR_CTAID.Y ;  /* 0x00000000000479c3 */ /* 0x000ea40000002600 */
[----:B--2---:R-:W-:-:S05]  /*3c30*/  IMAD R36, R0, UR4, RZ ;  /* 0x0000000400247c24 */ /* 0x004fca000f8e02ff */
[----:B01----:R-:W-:-:S04]  /*3c40*/  IADD3 R15, P3, PT, R36, R12, RZ ;  /* 0x0000000c240f7210 */ /* 0x003fc80007f7e0ff */
        /* <DEDUP_REMOVED lines=17> */
.L_x_1766:
[----:B------:R-:W-:Y:S05]  /*3d60*/  BSYNC.RECONVERGENT B3 ;  /* 0x0000000000037941 */ /* 0x000fea0003800200 */
.L_x_1765:
[----:B------:R-:W2:Y:S04]  /*3d70*/  LDL R250, [R1+0x50] ;  /* 0x0000500001fa7983 */ /* 0x000ea80000100800 */
[----:B------:R-:W4:Y:S01]  /*3d80*/  LDL R239, [R1+0x54] ;  /* 0x0000540001ef7983 */ /* 0x000f220000100800 */
[----:B------:R-:W-:-:S03]  /*3d90*/  UISETP.NE.AND UP0, UPT, UR42, URZ, UPT ;  /* 0x000000ff2a00728c */ /* 0x000fc6000bf05270 */
[----:B01----:R-:W3:Y:S01]  /*3da0*/  @P2 LDG.E.64 R14, desc[UR36][R8.64+0x20] ;  /* 0x00002024080e2981 */ /* 0x003ee2000c1e1b00 */
[----:B------:R-:W-:Y:S02]  /*3db0*/  ISETP.GE.AND P2, PT, R238, R10, PT ;  /* 0x0000000aee00720c */ /* 0x000fe40003f46270 */
        /* <DEDUP_REMOVED lines=12> */
.L_x_1764:
[----:B------:R-:W-:Y:S05]  /*3e80*/  BSYNC.RECONVERGENT B2 ;  /* 0x0000000000027941 */ /* 0x000fea0003800200 */
.L_x_1763:
[----:B------:R-:W-:Y:S04]  /*3e90*/  BSSY.RECONVERGENT B2, `(.L_x_1767) ;  /* 0x0000030000027945 */ /* 0x000fe80003800200 */
[----:B------:R-:W-:Y:S05]  /*3ea0*/  @P0 BRA `(.L_x_1768) ;  /* 0x0000000000b80947 */ /* 0x000fea0003800000 */
[----:B------:R-:W-:Y:S01]  /*3eb0*/  IMAD.SHL.U32 R238, R13, 0x4, RZ ;  /* 0x000000040dee7824 */ /* 0x000fe200078e00ff */
[----:B------:R-:W-:Y:S01]  /*3ec0*/  UISETP.NE.AND UP0, UPT, UR42, URZ, UPT ;  /* 0x000000ff2a00728c */ /* 0x000fe2000bf05270 */
[----:B------:R-:W-:Y:S01]  /*3ed0*/  BSSY.RECONVERGENT B3, `(.L_x_1769) ;  /* 0x000001a000037945 */ /* 0x000fe20003800200 */
[----:B------:R-:W-:Y:S01]  /*3ee0*/  CS2R R34, SRZ ;  /* 0x0000000000227805 */ /* 0x000fe2000001ff00 */
[----:B------:R-:W-:-:S03]  /*3ef0*/  IMAD R238, R0, 0x8, R238 ;  /* 0x0000000800ee7824 */ /* 0x000fc600078e02ee */
[----:B------:R-:W-:Y:S02]  /*3f00*/  PLOP3.LUT P2, PT, PT, PT, UP0, 0x80, 0x8 ;  /* 0x000000000008781c */ /* 0x000fe40003f4f008 */
[----:B------:R-:W-:-:S13]  /*3f10*/  ISETP.GE.AND P3, PT, R238, R10, PT ;  /* 0x0000000aee00720c */ /* 0x000fda0003f66270 */
[----:B------:R-:W-:Y:S05]  /*3f20*/  @P3 BRA `(.L_x_1770) ;  /* 0x0000000000503947 */ /* 0x000fea0003800000 */
[----:B------:R-:W4:Y:S02]  /*3f30*/  S2UR UR4, SR_CTAID.Y ;  /* 0x00000000000479c3 */ /* 0x000f240000002600 */
[----:B----4-:R-:W-:-:S05]  /*3f40*/  IMAD R34, R0, UR4, RZ ;  /* 0x0000000400227c24 */ /* 0x010fca000f8e02ff */
[----:B012---:R-:W-:-:S04]  /*3f50*/  IADD3 R15, P3, PT, R34, R12, RZ ;  /* 0x0000000c220f7210 */ /* 0x007fc80007f7e0ff */
        /* <DEDUP_REMOVED lines=17> */
.L_x_1770:
[----:B------:R-:W-:Y:S05]  /*4070*/  BSYNC.RECONVERGENT B3 ;  /* 0x0000000000037941 */ /* 0x000fea0003800200 */
.L_x_1769:
[----:B------:R-:W4:Y:S04]  /*4080*/  LDL R250, [R1+0x48] ;  /* 0x0000480001fa7983 */ /* 0x000f280000100800 */
[----:B------:R-:W3:Y:S01]  /*4090*/  LDL R239, [R1+0x4c] ;  /* 0x00004c0001ef7983 */ /* 0x000ee20000100800 */
[----:B------:R-:W-:-:S03]  /*40a0*/  UISETP.NE.AND UP0, UPT, UR42, URZ, UPT ;  /* 0x000000ff2a00728c */ /* 0x000fc6000bf05270 */
[----:B012---:R-:W2:Y:S01]  /*40b0*/  @P2 LDG.E.64 R14, desc[UR36][R8.64+0x30] ;  /* 0x00003024080e2981 */ /* 0x007ea2000c1e1b00 */
[----:B------:R-:W-:Y:S02]  /*40c0*/  ISETP.GE.AND P2, PT, R238, R10, PT ;  /* 0x0000000aee00720c */ /* 0x000fe40003f46270 */
[----:B------:R-:W-:Y:S02]  /*40d0*/  PLOP3.LUT P3, PT, PT, PT, UP0, 0x80, 0x8 ;  /* 0x000000000008781c */ /* 0x000fe40003f6f008 */
[----:B------:R-:W-:Y:S01]  /*40e0*/  PLOP3.LUT P5, PT, PT, PT, UP0, 0x80, 0x8 ;  /* 0x000000000008781c */ /* 0x000fe20003faf008 */
[----:B----45:R-:W-:Y:S01]  /*40f0*/  FADD.FTZ R34, R250, R34 ;  /* 0x00000022fa227221 */ /* 0x030fe20000010000 */
[----:B---3--:R-:W-:-:S09]  /*4100*/  FADD.FTZ R35, R239, R35 ;  /* 0x00000023ef237221 */ /* 0x008fd20000010000 */
[----:B--2---:R-:W-:Y:S02]  /*4110*/  @P3 FMUL.FTZ R34, R34, R14 ;  /* 0x0000000e22223220 */ /* 0x004fe40000410000 */
[----:B------:R-:W-:Y:S01]  /*4120*/  @P5 FMUL.FTZ R35, R35, R15 ;  /* 0x0000000f23235220 */ /* 0x000fe20000410000 */
[----:B------:R-:W-:Y:S01]  /*4130*/  @!P2 IADD3 R239, P3, PT, R2, R238, RZ ;  /* 0x000000ee02efa210 */ /* 0x000fe20007f7e0ff */
[----:B------:R-:W0:Y:S03]  /*4140*/  @!P2 LDC.64 R14, c[0x0][0x3b8] ;  /* 0x0000ee00ff0eab82 */ /* 0x000e260000000a00 */
[----:B------:R-:W-:Y:S02]  /*4150*/  @!P2 LEA.HI.X.SX32 R238, R238, R6, 0x1, P3 ;  /* 0x00000006eeeea211 */ /* 0x000fe400018f0eff */
[----:B0-----:R-:W-:-:S04]  /*4160*/  @!P2 LEA R14, P3, R239, R14, 0x2 ;  /* 0x0000000eef0ea211 */ /* 0x001fc800078610ff */
[----:B------:R-:W-:-:S05]  /*4170*/  @!P2 LEA.HI.X R15, R239, R15, R238, 0x2, P3 ;  /* 0x0000000fef0fa211 */ /* 0x000fca00018f14ee */
[----:B------:R4:W-:Y:S04]  /*4180*/  @!P2 STG.E.64 desc[UR36][R14.64], R34 ;  /* 0x000000220e00a986 */ /* 0x0009e8000c101b24 */
.L_x_1768:
[----:B------:R-:W-:Y:S05]  /*4190*/  BSYNC.RECONVERGENT B2 ;  /* 0x0000000000027941 */ /* 0x000fea0003800200 */
.L_x_1767:
        /* <DEDUP_REMOVED lines=9> */
[----:B------:R-:W0:Y:S02]  /*4230*/  S2UR UR4, SR_CTAID.Y ;  /* 0x00000000000479c3 */ /* 0x000e240000002600 */
[----:B0-----:R-:W-:-:S05]  /*4240*/  IMAD R32, R0, UR4, RZ ;  /* 0x0000000400207c24 */ /* 0x001fca000f8e02ff */
[----:B-12-4-:R-:W-:-:S04]  /*4250*/  IADD3 R15, P3, PT, R32, R12, RZ ;  /* 0x0000000c200f7210 */ /* 0x016fc80007f7e0ff */
        /* <DEDUP_REMOVED lines=17> */
.L_x_1774:
[----:B------:R-:W-:Y:S05]  /*4370*/  BSYNC.RECONVERGENT B3 ;  /* 0x0000000000037941 */ /* 0x000fea0003800200 */
.L_x_1773:
[----:B------:R-:W3:Y:S04]  /*4380*/  LDL R250, [R1+0x40] ;  /* 0x0000400001fa7983 */ /* 0x000ee80000100800 */
[----:B------:R-:W3:Y:S01]  /*4390*/  LDL R239, [R1+0x44] ;  /* 0x0000440001ef7983 */ /* 0x000ee20000100800 */
[----:B------:R-:W-:-:S03]  /*43a0*/  UISETP.NE.AND UP0, UPT, UR42, URZ, UPT ;  /* 0x000000ff2a00728c */ /* 0x000fc6000bf05270 */
[----:B012-4-:R-:W2:Y:S01]  /*43b0*/  @P2 LDG.E.64 R14, desc[UR36][R8.64+0x40] ;  /* 0x00004024080e2981 */ /* 0x017ea2000c1e1b00 */
[----:B------:R-:W-:Y:S02]  /*43c0*/  ISETP.GE.AND P2, PT, R238, R10, PT ;  /* 0x0000000aee00720c */ /* 0x000fe40003f46270 */
[----:B------:R-:W-:Y:S02]  /*43d0*/  PLOP3.LUT P3, PT, PT, PT, UP0, 0x80, 0x8 ;  /* 0x000000000008781c */ /* 0x000fe40003f6f008 */
[----:B------:R-:W-:Y:S01]  /*43e0*/  PLOP3.LUT P5, PT, PT, PT, UP0, 0x80, 0x8 ;  /* 0x000000000008781c */ /* 0x000fe20003faf008 */
[----:B---3-5:R-:W-:Y:S01]  /*43f0*/  FADD.FTZ R32, R250, R32 ;  /* 0x00000020fa207221 */ /* 0x028fe20000010000 */
[----:B------:R-:W-:-:S09]  /*4400*/  FADD.FTZ R33, R239, R33 ;  /* 0x00000021ef217221 */ /* 0x000fd20000010000 */
        /* <DEDUP_REMOVED lines=8> */
.L_x_1772:
[----:B------:R-:W-:Y:S05]  /*4490*/  BSYNC.RECONVERGENT B2 ;  /* 0x0000000000027941 */ /* 0x000fea0003800200 */
.L_x_1771:
[----:B------:R-:W-:Y:S04]  /*44a0*/  BSSY.RECONVERGENT B2, `(.L_x_1775) ;  /* 0x0000032000027945 */ /* 0x000fe80003800200 */
[----:B------:R-:W-:Y:S05]  /*44b0*/  @P0 BRA `(.L_x_1776) ;  /* 0x0000000000c00947 */ /* 0x000fea0003800000 */
[----:B------:R-:W-:Y:S01]  /*44c0*/  IMAD R238, R0, 0x4, R13 ;  /* 0x0000000400ee7824 */ /* 0x000fe200078e020d */
[----:B------:R-:W-:Y:S01]  /*44d0*/  UISETP.NE.AND UP0, UPT, UR42, URZ, UPT ;  /* 0x000000ff2a00728c */ /* 0x000fe2000bf05270 */
[----:B------:R-:W-:Y:S01]  /*44e0*/  BSSY.RECONVERGENT B3, `(.L_x_1777) ;  /* 0x000001b000037945 */ /* 0x000fe20003800200 */
[----:B------:R-:W-:Y:S01]  /*44f0*/  CS2R R30, SRZ ;  /* 0x00000000001e7805 */ /* 0x000fe2000001ff00 */
[----:B012-4-:R-:W-:-:S03]  /*4500*/  IMAD.SHL.U32 R14, R238, 0x4, RZ ;  /* 0x00000004ee0e7824 */ /* 0x017fc600078e00ff */
[----:B------:R-:W-:Y:S02]  /*4510*/  PLOP3.LUT P2, PT, PT, PT, UP0, 0x80, 0x8 ;  /* 0x000000000008781c */ /* 0x000fe40003f4f008 */
        /* <DEDUP_REMOVED lines=11> */
[----:B------:R-:W0:Y:S02]  /*45d0*/  S2R R15, SR_TID.X ;  /* 0x00000000000f7919 */ /* 0x000e240000002100 */
[----:B------:R-:W-:-:S04]  /*45e0*/  IMAD R14, R14, 0x28, R238 ;  /* 0x000000280e0e7824 */ /* 0x000fc800078e02ee */
[----:B------:R-:W-:-:S05]  /*45f0*/  IMAD.SHL.U32 R14, R14, 0x4, RZ ;  /* 0x000000040e0e7824 */ /* 0x000fca00078e00ff */
        /* <DEDUP_REMOVED lines=9> */
.L_x_1778:
[----:B------:R-:W-:Y:S05]  /*4690*/  BSYNC.RECONVERGENT B3 ;  /* 0x0000000000037941 */ /* 0x000fea0003800200 */
.L_x_1777:
[----:B------:R-:W2:Y:S04]  /*46a0*/  LDL R250, [R1+0x38] ;  /* 0x0000380001fa7983 */ /* 0x000ea80000100800 */
[----:B------:R-:W4:Y:S01]  /*46b0*/  LDL R239, [R1+0x3c] ;  /* 0x00003c0001ef7983 */ /* 0x000f220000100800 */
[----:B------:R-:W-:-:S03]  /*46c0*/  UISETP.NE.AND UP0, UPT, UR42, URZ, UPT ;  /* 0x000000ff2a00728c */ /* 0x000fc6000bf05270 */
[----:B------:R-:W3:Y:S01]  /*46d0*/  @P2 LDG.E.64 R14, desc[UR36][R8.64+0x50] ;  /* 0x00005024080e2981 */ /* 0x000ee2000c1e1b00 */
[----:B------:R-:W-:Y:S02]  /*46e0*/  IMAD.SHL.U32 R238, R238, 0x4, RZ ;  /* 0x00000004eeee7824 */ /* 0x000fe400078e00ff */
[----:B------:R-:W-:Y:S02]  /*46f0*/  PLOP3.LUT P3, PT, PT, PT, UP0, 0x80, 0x8 ;  /* 0x000000000008781c */ /* 0x000fe40003f6f008 */
[----:B------:R-:W-:Y:S02]  /*4700*/  PLOP3.LUT P5, PT, PT, PT, UP0, 0x80, 0x8 ;  /* 0x000000000008781c */ /* 0x000fe40003faf008 */
[----:B------:R-:W-:Y:S01]  /*4710*/  ISETP.GE.AND P2, PT, R238, R10, PT ;  /* 0x0000000aee00720c */ /* 0x000fe20003f46270 */
[----:B--2--5:R-:W-:Y:S01]  /*4720*/  FADD.FTZ R30, R250, R30 ;  /* 0x0000001efa1e7221 */ /* 0x024fe20000010000 */
[----:B----4-:R-:W-:-:S07]  /*4730*/  FADD.FTZ R31, R239, R31 ;  /* 0x0000001fef1f7221 */ /* 0x010fce0000010000 */
[----:B---3--:R-:W-:Y:S02]  /*4740*/  @P3 FMUL.FTZ R30, R30, R14 ;  /* 0x0000000e1e1e3220 */ /* 0x008fe40000410000 */
[----:B------:R-:W-:Y:S02]  /*4750*/  @P5 FMUL.FTZ R31, R31, R15 ;  /* 0x0000000f1f1f5220 */ /* 0x000fe40000410000 */
[----:B------:R-:W-:Y:S01]  /*4760*/  @!P2 IADD3 R239, P3, PT, R2, R238, RZ ;  /* 0x000000ee02efa210 */ /* 0x000fe20007f7e0ff */
[----:B------:R-:W0:Y:S03]  /*4770*/  @!P2 LDC.64 R14, c[0x0][0x3b8] ;  /* 0x0000ee00ff0eab82 */ /* 0x000e260000000a00 */
[----:B------:R-:W-:Y:S02]  /*4780*/  @!P2 LEA.HI.X.SX32 R238, R238, R6, 0x1, P3 ;  /* 0x00000006eeeea211 */ /* 0x000fe400018f0eff */
[----:B0-----:R-:W-:-:S04]  /*4790*/  @!P2 LEA R14, P3, R239, R14, 0x2 ;  /* 0x0000000eef0ea211 */ /* 0x001fc800078610ff */
[----:B------:R-:W-:-:S05]  /*47a0*/  @!P2 LEA.HI.X R15, R239, R15, R238, 0x2, P3 ;  /* 0x0000000fef0fa211 */ /* 0x000fca00018f14ee */
[----:B------:R0:W-:Y:S04]  /*47b0*/  @!P2 STG.E.64 desc[UR36][R14.64], R30 ;  /* 0x0000001e0e00a986 */ /* 0x0001e8000c101b24 */
.L_x_1776:
[----:B------:R-:W-:Y:S05]  /*47c0*/  BSYNC.RECONVERGENT B2 ;  /* 0x0000000000027941 */ /* 0x000fea0003800200 */
.L_x_1775:
[----:B------:R-:W-:Y:S04]  /*47d0*/  BSSY.RECONVERGENT B2, `(.L_x_1779) ;  /* 0x0000034000027945 */ /* 0x000fe80003800200 */
[----:B------:R-:W-:Y:S05]  /*47e0*/  @P0 BRA `(.L_x_1780) ;  /* 0x0000000000c80947 */ /* 0x000fea0003800000 */
[----:B------:R-:W-:Y:S01]  /*47f0*/  IMAD R238, R0, 0x4, R13 ;  /* 0x0000000400ee7824 */ /* 0x000fe200078e020d */
[----:B------:R-:W-:Y:S01]  /*4800*/  UISETP.NE.AND UP0, UPT, UR42, URZ, UPT ;  /* 0x000000ff2a00728c */ /* 0x000fe2000bf05270 */
[----:B------:R-:W-:Y:S01]  /*4810*/  BSSY.RECONVERGENT B3, `(.L_x_1781) ;  /* 0x000001c000037945 */ /* 0x000fe20003800200 */
[----:B------:R-:W-:Y:S01]  /*4820*/  CS2R R28, SRZ ;  /* 0x00000000001c7805 */ /* 0x000fe2000001ff00 */
[----:B------:R-:W-:-:S03]  /*4830*/  IMAD.IADD R239, R238, 0x1, R0 ;  /* 0x00000001eeef7824 */ /* 0x000fc600078e0200 */
[----:B------:R-:W-:Y:S01]  /*4840*/  PLOP3.LUT P2, PT, PT, PT, UP0, 0x80, 0x8 ;  /* 0x000000000008781c */ /* 0x000fe20003f4f008 */
[----:B012-4-:R-:W-:-:S05]  /*4850*/  IMAD.SHL.U32 R14, R239, 0x4, RZ ;  /* 0x00000004ef0e7824 */ /* 0x017fca00078e00ff */
        /* <DEDUP_REMOVED lines=23> */
.L_x_1782:
[----:B------:R-:W-:Y:S05]  /*49d0*/  BSYNC.RECONVERGENT B3 ;  /* 0x0000000000037941 */ /* 0x000fea0003800200 */
.L_x_1781:
[----:B------:R-:W2:Y:S04]  /*49e0*/  LDL R250, [R1+0x30] ;  /* 0x0000300001fa7983 */ /* 0x000ea80000100800 */
[----:B------:R-:W4:Y:S01]  /*49f0*/  LDL R239, [R1+0x34] ;  /* 0x0000340001ef7983 */ /* 0x000f220000100800 */
[----:B------:R-:W-:-:S03]  /*4a00*/  UISETP.NE.AND UP0, UPT, UR42, URZ, UPT ;  /* 0x000000ff2a00728c */ /* 0x000fc6000bf05270 */
[----:B------:R-:W3:Y:S01]  /*4a10*/  @P2 LDG.E.64 R14, desc[UR36][R8.64+0x60] ;  /* 0x00006024080e2981 */ /* 0x000ee2000c1e1b00 */
[----:B------:R-:W-:Y:S02]  /*4a20*/  IMAD.IADD R238, R238, 0x1, R0 ;  /* 0x00000001eeee7824 */ /* 0x000fe400078e0200 */
[----:B------:R-:W-:Y:S02]  /*4a30*/  PLOP3.LUT P3, PT, PT, PT, UP0, 0x80, 0x8 ;  /* 0x000000000008781c */ /* 0x000fe40003f6f008 */
[----:B------:R-:W-:Y:S01]  /*4a40*/  IMAD.SHL.U32 R238, R238, 0x4, RZ ;  /* 0x00000004eeee7824 */ /* 0x000fe200078e00ff */
[----:B------:R-:W-:-:S04]  /*4a50*/  PLOP3.LUT P5, PT, PT, PT, UP0, 0x80, 0x8 ;  /* 0x000000000008781c */ /* 0x000fc80003faf008 */
[----:B------:R-:W-:Y:S01]  /*4a60*/  ISETP.GE.AND P2, PT, R238, R10, PT ;  /* 0x0000000aee00720c */ /* 0x000fe20003f46270 */
[----:B--2--5:R-:W-:Y:S01]  /*4a70*/  FADD.FTZ R28, R250, R28 ;  /* 0x0000001cfa1c7221 */ /* 0x024fe20000010000 */
[----:B----4-:R-:W-:-:S04]  /*4a80*/  FADD.FTZ R29, R239, R29 ;  /* 0x0000001def1d7221 */ /* 0x010fc80000010000 */
[----:B---3--:R-:W-:-:S03]  /*4a90*/  @P3 FMUL.FTZ R28, R28, R14 ;  /* 0x0000000e1c1c3220 */ /* 0x008fc60000410000 */
[----:B------:R-:W-:-:S04]  /*4aa0*/  @P5 FMUL.FTZ R29, R29, R15 ;  /* 0x0000000f1d1d5220 */ /* 0x000fc80000410000 */
[----:B------:R-:W-:Y:S01]  /*4ab0*/  @!P2 IADD3 R239, P3, PT, R2, R238, RZ ;  /* 0x000000ee02efa210 */ /* 0x000fe20007f7e0ff */
[----:B------:R-:W0:Y:S03]  /*4ac0*/  @!P2 LDC.64 R14, c[0x0][0x3b8] ;  /* 0x0000ee00ff0eab82 */ /* 0x000e260000000a00 */
[----:B------:R-:W-:Y:S02]  /*4ad0*/  @!P2 LEA.HI.X.SX32 R238, R238, R6, 0x1, P3 ;  /* 0x00000006eeeea211 */ /* 0x000fe400018f0eff */
[----:B0-----:R-:W-:-:S04]  /*4ae0*/  @!P2 LEA R14, P3, R239, R14, 0x2 ;  /* 0x0000000eef0ea211 */ /* 0x001fc800078610ff */
[----:B------:R-:W-:-:S05]  /*4af0*/  @!P2 LEA.HI.X R15, R239, R15, R238, 0x2, P3 ;  /* 0x0000000fef0fa211 */ /* 0x000fca00018f14ee */
[----:B------:R0:W-:Y:S04]  /*4b00*/  @!P2 STG.E.64 desc[UR36][R14.64], R28 ;  /* 0x0000001c0e00a986 */ /* 0x0001e8000c101b24 */
.L_x_1780:
[----:B------:R-:W-:Y:S05]  /*4b10*/  BSYNC.RECONVERGENT B2 ;  /* 0x0000000000027941 */ /* 0x000fea0003800200 */
.L_x_1779:
[C---:B------:R-:W-:Y:S01]  /*4b20*/  IMAD R238, R0.reuse, 0x4, R13 ;  /* 0x0000000400ee7824 */ /* 0x040fe200078e020d */
[----:B------:R-:W-:Y:S03]  /*4b30*/  BSSY.RECONVERGENT B2, `(.L_x_1783) ;  /* 0x000002f000027945 */ /* 0x000fe60003800200 */
[----:B------:R-:W-:Y:S01]  /*4b40*/  IMAD R238, R0, 0x2, R238 ;  /* 0x0000000200ee7824 */ /* 0x000fe200078e02ee */
[----:B------:R-:W-:Y:S06]  /*4b50*/  @P0 BRA `(.L_x_1784) ;  /* 0x0000000000b00947 */ /* 0x000fec0003800000 */
[----:B------:R-:W-:Y:S01]  /*4b60*/  IMAD.SHL.U32 R13, R238, 0x4, RZ ;  /* 0x00000004ee0d7824 */ /* 0x000fe200078e00ff */
        /* <DEDUP_REMOVED lines=26> */
.L_x_1786:
[----:B------:R-:W-:Y:S05]  /*4d10*/  BSYNC.RECONVERGENT B3 ;  /* 0x0000000000037941 */ /* 0x000fea0003800200 */
.L_x_1785:
[----:B------:R-:W3:Y:S04]  /*4d20*/  LDL R250, [R1+0x28] ;  /* 0x0000280001fa7983 */ /* 0x000ee80000100800 */
[----:B------:R-:W3:Y:S01]  /*4d30*/  LDL R239, [R1+0x2c] ;  /* 0x00002c0001ef7983 */ /* 0x000ee20000100800 */
[----:B------:R-:W-:-:S03]  /*4d40*/  UISETP.NE.AND UP0, UPT, UR42, URZ, UPT ;  /* 0x000000ff2a00728c */ /* 0x000fc6000bf05270 */
[----:B012-4-:R-:W2:Y:S03]  /*4d50*/  @P3 LDG.E.64 R14, desc[UR36][R8.64+0x70] ;  /* 0x00007024080e3981 */ /* 0x017ea6000c1e1b00 */
        /* <DEDUP_REMOVED lines=12> */
.L_x_1784:
[----:B------:R-:W-:Y:S05]  /*4e20*/  BSYNC.RECONVERGENT B2 ;  /* 0x0000000000027941 */ /* 0x000fea0003800200 */
.L_x_1783:
        /* <DEDUP_REMOVED lines=29> */
.L_x_1790:
[----:B------:R-:W-:Y:S05]  /*5000*/  BSYNC.RECONVERGENT B3 ;  /* 0x0000000000037941 */ /* 0x000fea0003800200 */
.L_x_1789:
        /* <DEDUP_REMOVED lines=17> */
.L_x_1788:
[----:B------:R-:W-:Y:S05]  /*5120*/  BSYNC.RECONVERGENT B2 ;  /* 0x0000000000027941 */ /* 0x000fea0003800200 */
.L_x_1787:
        /* <DEDUP_REMOVED lines=31> */
.L_x_1794:
[----:B------:R-:W-:Y:S05]  /*5320*/  BSYNC.RECONVERGENT B3 ;  /* 0x0000000000037941 */ /* 0x000fea0003800200 */
.L_x_1793:
        /* <DEDUP_REMOVED lines=18> */
.L_x_1792:
[----:B------:R-:W-:Y:S05]  /*5450*/  BSYNC.RECONVERGENT B2 ;  /* 0x0000000000027941 */ /* 0x000fea0003800200 */
.L_x_1791:
        /* <DEDUP_REMOVED lines=32> */
.L_x_1798:
[----:B------:R-:W-:Y:S05]  /*5660*/  BSYNC.RECONVERGENT B3 ;  /* 0x0000000000037941 */ /* 0x000fea0003800200 */
.L_x_1797:
        /* <DEDUP_REMOVED lines=19> */
.L_x_1796:
[----:B------:R-:W-:Y:S05]  /*57a0*/  BSYNC.RECONVERGENT B2 ;  /* 0x0000000000027941 */ /* 0x000fea0003800200 */
.L_x_1795:
[----:B------:R-:W-:Y:S04]  /*57b0*/  BSSY.RECONVERGENT B2, `(.L_x_1799) ;  /* 0x0000034000027945 */ /* 0x000fe80003800200 */
[----:B------:R-:W-:Y:S05]  /*57c0*/  @P0 BRA `(.L_x_1800) ;  /* 0x0000000000c80947 */ /* 0x000fea0003800000 */
[C---:B------:R-:W-:Y:S01]  /*57d0*/  IMAD R13, R0.reuse, 0x2, R238 ;  /* 0x00000002000d7824 */ /* 0x040fe200078e02ee */
[----:B------:R-:W-:Y:S01]  /*57e0*/  UISETP.NE.AND UP0, UPT, UR42, URZ, UPT ;  /* 0x000000ff2a00728c */ /* 0x000fe2000bf05270 */
[----:B------:R-:W-:Y:S01]  /*57f0*/  BSSY.RECONVERGENT B3, `(.L_x_1801) ;  /* 0x000001c000037945 */ /* 0x000fe20003800200 */
[----:B------:R-:W-:Y:S01]  /*5800*/  CS2R R18, SRZ ;  /* 0x0000000000127805 */ /* 0x000fe2000001ff00 */
[----:B------:R-:W-:-:S03]  /*5810*/  IMAD R239, R0, 0x2, R13 ;  /* 0x0000000200ef7824 */ /* 0x000fc600078e020d */
        /* <DEDUP_REMOVED lines=25> */
.L_x_1802:
[----:B------:R-:W-:Y:S05]  /*59b0*/  BSYNC.RECONVERGENT B3 ;  /* 0x0000000000037941 */ /* 0x000fea0003800200 */
.L_x_1801:
[----:B------:R-:W2:Y:S04]  /*59c0*/  LDL R250, [R1+0x8] ;  /* 0x0000080001fa7983 */ /* 0x000ea80000100800 */
[----:B------:R-:W4:Y:S01]  /*59d0*/  LDL R239, [R1+0xc] ;  /* 0x00000c0001ef7983 */ /* 0x000f220000100800 */
[----:B------:R-:W-:-:S03]  /*59e0*/  UISETP.NE.AND UP0, UPT, UR42, URZ, UPT ;  /* 0x000000ff2a00728c */ /* 0x000fc6000bf05270 */
[----:B------:R-:W3:Y:S01]  /*59f0*/  @P2 LDG.E.64 R14, desc[UR36][R8.64+0xb0] ;  /* 0x0000b024080e2981 */ /* 0x000ee2000c1e1b00 */
[----:B------:R-:W-:Y:S02]  /*5a00*/  IMAD R13, R0, 0x2, R13 ;  /* 0x00000002000d7824 */ /* 0x000fe400078e020d */
        /* <DEDUP_REMOVED lines=14> */
.L_x_1800:
[----:B------:R-:W-:Y:S05]  /*5af0*/  BSYNC.RECONVERGENT B2 ;  /* 0x0000000000027941 */ /* 0x000fea0003800200 */
.L_x_1799:
        /* <DEDUP_REMOVED lines=8> */
[----:B------:R-:W-:-:S04]  /*5b80*/  IMAD.IADD R239, R239, 0x1, R0 ;  /* 0x00000001efef7824 */ /* 0x000fc800078e0200 */
        /* <DEDUP_REMOVED lines=24> */
.L_x_1806:
[----:B------:R-:W-:Y:S05]  /*5d10*/  BSYNC.RECONVERGENT B3 ;  /* 0x0000000000037941 */ /* 0x000fea0003800200 */
.L_x_1805:
[----:B------:R-:W2:Y:S04]  /*5d20*/  LDL R250, [R1] ;  /* 0x0000000001fa7983 */ /* 0x000ea80000100800 */
[----:B------:R-:W4:Y:S01]  /*5d30*/  LDL R239, [R1+0x4] ;  /* 0x0000040001ef7983 */ /* 0x000f220000100800 */
[----:B------:R-:W-:-:S03]  /*5d40*/  UISETP.NE.AND UP0, UPT, UR42, URZ, UPT ;  /* 0x000000ff2a00728c */ /* 0x000fc6000bf05270 */
[----:B------:R-:W3:Y:S01]  /*5d50*/  @P2 LDG.E.64 R14, desc[UR36][R8.64+0xc0] ;  /* 0x0000c024080e2981 */ /* 0x000ee2000c1e1b00 */
[----:B------:R-:W-:Y:S02]  /*5d60*/  IMAD R13, R0, 0x2, R13 ;  /* 0x00000002000d7824 */ /* 0x000fe400078e020d */
[----:B------:R-:W-:Y:S02]  /*5d70*/  PLOP3.LUT P3, PT, PT, PT, UP0, 0x80, 0x8 ;  /* 0x000000000008781c */ /* 0x000fe40003f6f008 */
[----:B------:R-:W-:Y:S01]  /*5d80*/  IMAD.IADD R13, R13, 0x1, R0 ;  /* 0x000000010d0d7824 */ /* 0x000fe200078e0200 */
[----:B------:R-:W-:-:S03]  /*5d90*/  PLOP3.LUT P5, PT, PT, PT, UP0, 0x80, 0x8 ;  /* 0x000000000008781c */ /* 0x000fc60003faf008 */
[----:B------:R-:W-:-:S05]  /*5da0*/  IMAD.SHL.U32 R13, R13, 0x4, RZ ;  /* 0x000000040d0d7824 */ /* 0x000fca00078e00ff */
[----:B------:R-:W-:Y:S01]  /*5db0*/  ISETP.GE.AND P2, PT, R13, R10, PT ;  /* 0x0000000a0d00720c */ /* 0x000fe20003f46270 */
[----:B--2--5:R-:W-:Y:S01]  /*5dc0*/  FADD.FTZ R16, R250, R16 ;  /* 0x00000010fa107221 */ /* 0x024fe20000010000 */
[----:B----4-:R-:W-:-:S03]  /*5dd0*/  FADD.FTZ R17, R239, R17 ;  /* 0x00000011ef117221 */ /* 0x010fc60000010000 */
[----:B---3--:R-:W-:Y:S01]  /*5de0*/  @P3 FMUL.FTZ R16, R16, R14 ;  /* 0x0000000e10103220 */ /* 0x008fe20000410000 */
[----:B------:R-:W-:-:S07]  /*5df0*/  @P5 FMUL.FTZ R17, R17, R15 ;  /* 0x0000000f11115220 */ /* 0x000fce0000410000 */
[----:B------:R-:W-:Y:S01]  /*5e00*/  @!P2 IADD3 R239, P3, PT, R2, R13, RZ ;  /* 0x0000000d02efa210 */ /* 0x000fe20007f7e0ff */
[----:B------:R-:W0:Y:S03]  /*5e10*/  @!P2 LDC.64 R14, c[0x0][0x3b8] ;  /* 0x0000ee00ff0eab82 */ /* 0x000e260000000a00 */
[----:B------:R-:W-:Y:S02]  /*5e20*/  @!P2 LEA.HI.X.SX32 R13, R13, R6, 0x1, P3 ;  /* 0x000000060d0da211 */ /* 0x000fe400018f0eff */
[----:B0-----:R-:W-:-:S04]  /*5e30*/  @!P2 LEA R14, P3, R239, R14, 0x2 ;  /* 0x0000000eef0ea211 */ /* 0x001fc800078610ff */
[----:B------:R-:W-:-:S05]  /*5e40*/  @!P2 LEA.HI.X R15, R239, R15, R13, 0x2, P3 ;  /* 0x0000000fef0fa211 */ /* 0x000fca00018f140d */
[----:B------:R0:W-:Y:S04]  /*5e50*/  @!P2 STG.E.64 desc[UR36][R14.64], R16 ;  /* 0x000000100e00a986 */ /* 0x0001e8000c101b24 */
.L_x_1804:
[----:B------:R-:W-:Y:S05]  /*5e60*/  BSYNC.RECONVERGENT B2 ;  /* 0x0000000000027941 */ /* 0x000fea0003800200 */
.L_x_1803:
[C---:B------:R-:W-:Y:S01]  /*5e70*/  IMAD R238, R0.reuse, 0x2, R238 ;  /* 0x0000000200ee7824 */ /* 0x040fe200078e02ee */
[----:B------:R-:W-:Y:S03]  /*5e80*/  BSSY.RECONVERGENT B2, `(.L_x_1807) ;  /* 0x000002f000027945 */ /* 0x000fe60003800200 */
[----:B------:R-:W-:-:S04]  /*5e90*/  IMAD R13, R0, 0x2, R238 ;  /* 0x00000002000d7824 */ /* 0x000fc800078e02ee */
        /* <DEDUP_REMOVED lines=30> */
.L_x_1810:
[----:B------:R-:W-:Y:S05]  /*6080*/  BSYNC.RECONVERGENT B3 ;  /* 0x0000000000037941 */ /* 0x000fea0003800200 */
.L_x_1809:
[----:B012-4-:R-:W2:Y:S01]  /*6090*/  @P3 LDG.E.64 R14, desc[UR36][R8.64+0xd0] ;  /* 0x0000d024080e3981 */ /* 0x017ea2000c1e1b00 */
[----:B------:R-:W-:-:S06]  /*60a0*/  UISETP.NE.AND UP0, UPT, UR42, URZ, UPT ;  /* 0x000000ff2a00728c */ /* 0x000fcc000bf05270 */
[----:B------:R-:W-:Y:S02]  /*60b0*/  PLOP3.LUT P3, PT, PT, PT, UP0, 0x80, 0x8 ;  /* 0x000000000008781c */ /* 0x000fe40003f6f008 */
[----:B------:R-:W-:Y:S01]  /*60c0*/  PLOP3.LUT P5, PT, PT, PT, UP0, 0x80, 0x8 ;  /* 0x000000000008781c */ /* 0x000fe20003faf008 */
[----:B-----5:R-:W-:Y:S01]  /*60d0*/  FADD.FTZ R136, R248, R136 ;  /* 0x00000088f8887221 */ /* 0x020fe20000010000 */
[----:B------:R-:W-:-:S09]  /*60e0*/  FADD.FTZ R137, R249, R137 ;  /* 0x00000089f9897221 */ /* 0x000fd20000010000 */
[----:B--2---:R-:W-:Y:S02]  /*60f0*/  @P3 FMUL.FTZ R136, R136, R14 ;  /* 0x0000000e88883220 */ /* 0x004fe40000410000 */
[----:B------:R-:W-:Y:S02]  /*6100*/  @P5 FMUL.FTZ R137, R137, R15 ;  /* 0x0000000f89895220 */ /* 0x000fe40000410000 */
[----:B------:R-:W0:Y:S01]  /*6110*/  @!P2 LDC.64 R14, c[0x0][0x3b8] ;  /* 0x0000ee00ff0eab82 */ /* 0x000e220000000a00 */
[----:B------:R-:W-:-:S04]  /*6120*/  @!P2 IADD3 R250, P3, PT, R2, R239, RZ ;  /* 0x000000ef02faa210 */ /* 0x000fc80007f7e0ff */
[----:B------:R-:W-:Y:S02]  /*6130*/  @!P2 LEA.HI.X.SX32 R239, R239, R6, 0x1, P3 ;  /* 0x00000006efefa211 */ /* 0x000fe400018f0eff */
[----:B0-----:R-:W-:-:S04]  /*6140*/  @!P2 LEA R14, P3, R250, R14, 0x2 ;  /* 0x0000000efa0ea211 */ /* 0x001fc800078610ff */
[----:B------:R-:W-:-:S05]  /*6150*/  @!P2 LEA.HI.X R15, R250, R15, R239, 0x2, P3 ;  /* 0x0000000ffa0fa211 */ /* 0x000fca00018f14ef */
[----:B------:R0:W-:Y:S04]  /*6160*/  @!P2 STG.E.64 desc[UR36][R14.64], R136 ;  /* 0x000000880e00a986 */ /* 0x0001e8000c101b24 */
.L_x_1808:
[----:B------:R-:W-:Y:S05]  /*6170*/  BSYNC.RECONVERGENT B2 ;  /* 0x0000000000027941 */ /* 0x000fea0003800200 */
.L_x_1807:
[----:B------:R-:W-:Y:S04]  /*6180*/  BSSY.RECONVERGENT B2, `(.L_x_1811) ;  /* 0x000002d000027945 */ /* 0x000fe80003800200 */
[----:B------:R-:W-:Y:S05]  /*6190*/  @P0 BRA `(.L_x_1812) ;  /* 0x0000000000ac0947 */ /* 0x000fea0003800000 */
[----:B------:R-:W-:Y:S01]  /*61a0*/  IMAD.IADD R239, R13, 0x1, R0 ;  /* 0x000000010def7824 */ /* 0x000fe200078e0200 */
[----:B------:R-:W-:Y:S01]  /*61b0*/  UISETP.NE.AND UP0, UPT, UR42, URZ, UPT ;  /* 0x000000ff2a00728c */ /* 0x000fe2000bf05270 */
[----:B------:R-:W-:Y:S01]  /*61c0*/  BSSY.RECONVERGENT B3, `(.L_x_1813) ;  /* 0x000001a000037945 */ /* 0x000fe20003800200 */
[----:B------:R-:W-:Y:S01]  /*61d0*/  CS2R R138, SRZ ;  /* 0x00000000008a7805 */ /* 0x000fe2000001ff00 */
[----:B------:R-:W-:-:S03]  /*61e0*/  IMAD.SHL.U32 R239, R239, 0x4, RZ ;  /* 0x00000004efef7824 */ /* 0x000fc600078e00ff */
[----:B------:R-:W-:Y:S02]  /*61f0*/  PLOP3.LUT P3, PT, PT, PT, UP0, 0x80, 0x8 ;  /* 0x000000000008781c */ /* 0x000fe40003f6f008 */
[----:B------:R-:W-:-:S13]  /*6200*/  ISETP.GE.AND P2, PT, R239, R10, PT ;  /* 0x0000000aef00720c */ /* 0x000fda0003f46270 */
        /* <DEDUP_REMOVED lines=21> */
.L_x_1814:
[----:B------:R-:W-:Y:S05]  /*6360*/  BSYNC.RECONVERGENT B3 ;  /* 0x0000000000037941 */ /* 0x000fea0003800200 */
.L_x_1813:
        /* <DEDUP_REMOVED lines=14> */
.L_x_1812:
[----:B------:R-:W-:Y:S05]  /*6450*/  BSYNC.RECONVERGENT B2 ;  /* 0x0000000000027941 */ /* 0x000fea0003800200 */
.L_x_1811:
[----:B------:R-:W-:Y:S04]  /*6460*/  BSSY.RECONVERGENT B2, `(.L_x_1815) ;  /* 0x0000035000027945 */ /* 0x000fe80003800200 */
[----:B------:R-:W-:Y:S05]  /*6470*/  @P0 BRA `(.L_x_1816) ;  /* 0x0000000000cc0947 */ /* 0x000fea0003800000 */
[C---:B012-4-:R-:W-:Y:S01]  /*6480*/  IMAD R14, R0.reuse, 0x2, R238 ;  /* 0x00000002000e7824 */ /* 0x057fe200078e02ee */
[----:B------:R-:W-:Y:S01]  /*6490*/  UISETP.NE.AND UP0, UPT, UR42, URZ, UPT ;  /* 0x000000ff2a00728c */ /* 0x000fe2000bf05270 */
[----:B------:R-:W-:Y:S01]  /*64a0*/  BSSY.RECONVERGENT B3, `(.L_x_1817) ;  /* 0x000001d000037945 */ /* 0x000fe20003800200 */
[----:B------:R-:W-:Y:S01]  /*64b0*/  CS2R R140, SRZ ;  /* 0x00000000008c7805 */ /* 0x000fe2000001ff00 */
[----:B------:R-:W-:-:S03]  /*64c0*/  IMAD R14, R0, 0x2, R14 ;  /* 0x00000002000e7824 */ /* 0x000fc600078e020e */
[----:B------:R-:W-:Y:S01]  /*64d0*/  PLOP3.LUT P2, PT, PT, PT, UP0, 0x80, 0x8 ;  /* 0x000000000008781c */ /* 0x000fe20003f4f008 */
[----:B------:R-:W-:-:S04]  /*64e0*/  IMAD R239, R0, 0x2, R14 ;  /* 0x0000000200ef7824 */ /* 0x000fc800078e020e */
[----:B------:R-:W-:-:S05]  /*64f0*/  IMAD.SHL.U32 R14, R239, 0x4, RZ ;  /* 0x00000004ef0e7824 */ /* 0x000fca00078e00ff */
        /* <DEDUP_REMOVED lines=23> */
.L_x_1818:
[----:B------:R-:W-:Y:S05]  /*6670*/  BSYNC.RECONVERGENT B3 ;  /* 0x0000000000037941 */ /* 0x000fea0003800200 */
.L_x_1817:
[----:B------:R-:W2:Y:S01]  /*6680*/  @P2 LDG.E.64 R14, desc[UR36][R8.64+0xf0] ;  /* 0x0000f024080e2981 */ /* 0x000ea2000c1e1b00 */
[----:B------:R-:W-:Y:S01]  /*6690*/  IMAD R238, R0, 0x2, R238 ;  /* 0x0000000200ee7824 */ /* 0x000fe200078e02ee */
[----:B------:R-:W-:-:S03]  /*66a0*/  UISETP.NE.AND UP0, UPT, UR42, URZ, UPT ;  /* 0x000000ff2a00728c */ /* 0x000fc6000bf05270 */
[----:B------:R-:W-:-:S04]  /*66b0*/  IMAD R238, R0, 0x2, R238 ;  /* 0x0000000200ee7824 */ /* 0x000fc800078e02ee */
[----:B------:R-:W-:-:S04]  /*66c0*/  IMAD R238, R0, 0x2, R238 ;  /* 0x0000000200ee7824 */ /* 0x000fc800078e02ee */
[----:B------:R-:W-:Y:S01]  /*66d0*/  IMAD.SHL.U32 R238, R238, 0x4, RZ ;  /* 0x00000004eeee7824 */ /* 0x000fe200078e00ff */
[----:B------:R-:W-:Y:S02]  /*66e0*/  PLOP3.LUT P3, PT, PT, PT, UP0, 0x80, 0x8 ;  /* 0x000000000008781c */ /* 0x000fe40003f6f008 */
[----:B------:R-:W-:Y:S02]  /*66f0*/  PLOP3.LUT P5, PT, PT, PT, UP0, 0x80, 0x8 ;  /* 0x000000000008781c */ /* 0x000fe40003faf008 */
[----:B------:R-:W-:Y:S01]  /*6700*/  ISETP.GE.AND P2, PT, R238, R10, PT ;  /* 0x0000000aee00720c */ /* 0x000fe20003f46270 */
[----:B-----5:R-:W-:Y:S01]  /*6710*/  FADD.FTZ R140, R242, R140 ;  /* 0x0000008cf28c7221 */ /* 0x020fe20000010000 */
[----:B------:R-:W-:-:S07]  /*6720*/  FADD.FTZ R141, R243, R141 ;  /* 0x0000008df38d7221 */ /* 0x000fce0000010000 */
        /* <DEDUP_REMOVED lines=8> */
.L_x_1816:
[----:B------:R-:W-:Y:S05]  /*67b0*/  BSYNC.RECONVERGENT B2 ;  /* 0x0000000000027941 */ /* 0x000fea0003800200 */
.L_x_1815:
        /* <DEDUP_REMOVED lines=29> */
.L_x_1822:
[----:B------:R-:W-:Y:S05]  /*6990*/  BSYNC.RECONVERGENT B3 ;  /* 0x0000000000037941 */ /* 0x000fea0003800200 */
.L_x_1821:
[----:B012-4-:R-:W2:Y:S01]  /*69a0*/  @P2 LDG.E.64 R14, desc[UR36][R8.64+0x100] ;  /* 0x00010024080e2981 */ /* 0x017ea2000c1e1b00 */
[----:B------:R-:W-:Y:S01]  /*69b0*/  UISETP.NE.AND UP0, UPT, UR42, URZ, UPT ;  /* 0x000000ff2a00728c */ /* 0x000fe2000bf05270 */
[----:B------:R-:W-:-:S05]  /*69c0*/  ISETP.GE.AND P2, PT, R238, R10, PT ;  /* 0x0000000aee00720c */ /* 0x000fca0003f46270 */
        /* <DEDUP_REMOVED lines=12> */
.L_x_1820:
[----:B------:R-:W-:Y:S05]  /*6a90*/  BSYNC.RECONVERGENT B2 ;  /* 0x0000000000027941 */ /* 0x000fea0003800200 */
.L_x_1819:
        /* <DEDUP_REMOVED lines=32> */
.L_x_1826:
[----:B------:R-:W-:Y:S05]  /*6ca0*/  BSYNC.RECONVERGENT B3 ;  /* 0x0000000000037941 */ /* 0x000fea0003800200 */
.L_x_1825:
[----:B------:R-:W2:Y:S01]  /*6cb0*/  @P2 LDG.E.64 R14, desc[UR36][R8.64+0x110] ;  /* 0x00011024080e2981 */ /* 0x000ea2000c1e1b00 */
[----:B------:R-:W-:Y:S01]  /*6cc0*/  UISETP.NE.AND UP0, UPT, UR42, URZ, UPT ;  /* 0x000000ff2a00728c */ /* 0x000fe2000bf05270 */
[----:B------:R-:W-:-:S05]  /*6cd0*/  IMAD.SHL.U32 R238, R238, 0x4, RZ ;  /* 0x00000004eeee7824 */ /* 0x000fca00078e00ff */
        /* <DEDUP_REMOVED lines=13> */
.L_x_1824:
[----:B------:R-:W-:Y:S05]  /*6db0*/  BSYNC.RECONVERGENT B2 ;  /* 0x0000000000027941 */ /* 0x000fea0003800200 */
.L_x_1823:
[C---:B------:R-:W-:Y:S01]  /*6dc0*/  IMAD R13, R0.reuse, 0x2, R13 ;  /* 0x00000002000d7824 */ /* 0x040fe200078e020d */
[----:B------:R-:W-:Y:S03]  /*6dd0*/  BSSY.RECONVERGENT B2, `(.L_x_1827) ;  /* 0x000002f000027945 */ /* 0x000fe60003800200 */
[----:B------:R-:W-:-:S04]  /*6de0*/  IMAD R13, R0, 0x2, R13 ;  /* 0x00000002000d7824 */ /* 0x000fc800078e020d */
[----:B------:R-:W-:Y:S01]  /*6df0*/  IMAD.IADD R13, R0, 0x1, R13 ;  /* 0x00000001000d7824 */ /* 0x000fe200078e020d */
        /* <DEDUP_REMOVED lines=29> */
.L_x_1830:
[----:B------:R-:W-:Y:S05]  /*6fd0*/  BSYNC.RECONVERGENT B3 ;  /* 0x0000000000037941 */ /* 0x000fea0003800200 */
.L_x_1829:
        /* <DEDUP_REMOVED lines=14> */
.L_x_1828:
[----:B------:R-:W-:Y:S05]  /*70c0*/  BSYNC.RECONVERGENT B2 ;  /* 0x0000000000027941 */ /* 0x000fea0003800200 */
.L_x_1827:
        /* <DEDUP_REMOVED lines=31> */
.L_x_1834:
[----:B------:R-:W-:Y:S05]  /*72c0*/  BSYNC.RECONVERGENT B3 ;  /* 0x0000000000037941 */ /* 0x000fea0003800200 */
.L_x_1833:
        /* <DEDUP_REMOVED lines=14> */
.L_x_1832:
[----:B------:R-:W-:Y:S05]  /*73b0*/  BSYNC.RECONVERGENT B2 ;  /* 0x0000000000027941 */ /* 0x000fea0003800200 */
.L_x_1831:
        /* <DEDUP_REMOVED lines=31> */
.L_x_1838:
[----:B------:R-:W-:Y:S05]  /*75b0*/  BSYNC.RECONVERGENT B3 ;  /* 0x0000000000037941 */ /* 0x000fea0003800200 */
.L_x_1837:
        /* <DEDUP_REMOVED lines=14> */
.L_x_1836:
[----:B------:R-:W-:Y:S05]  /*76a0*/  BSYNC.RECONVERGENT B2 ;  /* 0x0000000000027941 */ /* 0x000fea0003800200 */
.L_x_1835:
        /* <DEDUP_REMOVED lines=31> */
.L_x_1842:
[----:B------:R-:W-:Y:S05]  /*78a0*/  BSYNC.RECONVERGENT B3 ;  /* 0x0000000000037941 */ /* 0x000fea0003800200 */
.L_x_1841:
        /* <DEDUP_REMOVED lines=14> */
.L_x_1840:
[----:B------:R-:W-:Y:S05]  /*7990*/  BSYNC.RECONVERGENT B2 ;  /* 0x0000000000027941 */ /* 0x000fea0003800200 */
.L_x_1839:
        /* <DEDUP_REMOVED lines=31> */
.L_x_1846:
[----:B------:R-:W-:Y:S05]  /*7b90*/  BSYNC.RECONVERGENT B3 ;  /* 0x0000000000037941 */ /* 0x000fea0003800200 */
.L_x_1845:
        /* <DEDUP_REMOVED lines=14> */
.L_x_1844:
[----:B------:R-:W-:Y:S05]  /*7c80*/  BSYNC.RECONVERGENT B2 ;  /* 0x0000000000027941 */ /* 0x000fea0003800200 */
.L_x_1843:
        /* <DEDUP_REMOVED lines=31> */
.L_x_1850:
[----:B------:R-:W-:Y:S05]  /*7e80*/  BSYNC.RECONVERGENT B3 ;  /* 0x0000000000037941 */ /* 0x000fea0003800200 */
.L_x_1849:
        /* <DEDUP_REMOVED lines=14> */
.L_x_1848:
[----:B------:R-:W-:Y:S05]  /*7f70*/  BSYNC.RECONVERGENT B2 ;  /* 0x0000000000027941 */ /* 0x000fea0003800200 */
.L_x_1847:
        /* <DEDUP_REMOVED lines=31> */
.L_x_1854:
[----:B------:R-:W-:Y:S05]  /*8170*/  BSYNC.RECONVERGENT B3 ;  /* 0x0000000000037941 */ /* 0x000fea0003800200 */
.L_x_1853:
        /* <DEDUP_REMOVED lines=14> */
.L_x_1852:
[----:B------:R-:W-:Y:S05]  /*8260*/  BSYNC.RECONVERGENT B2 ;  /* 0x0000000000027941 */ /* 0x000fea0003800200 */
.L_x_1851:
        /* <DEDUP_REMOVED lines=31> */
.L_x_1858:
[----:B------:R-:W-:Y:S05]  /*8460*/  BSYNC.RECONVERGENT B3 ;  /* 0x0000000000037941 */ /* 0x000fea0003800200 */
.L_x_1857:
        /* <DEDUP_REMOVED lines=14> */
.L_x_1856:
[----:B------:R-:W-:Y:S05]  /*8550*/  BSYNC.RECONVERGENT B2 ;  /* 0x0000000000027941 */ /* 0x000fea0003800200 */
.L_x_1855:
        /* <DEDUP_REMOVED lines=31> */
.L_x_1862:
[----:B------:R-:W-:Y:S05]  /*8750*/  BSYNC.RECONVERGENT B3 ;  /* 0x0000000000037941 */ /* 0x000fea0003800200 */
.L_x_1861:
        /* <DEDUP_REMOVED lines=14> */
.L_x_1860:
[----:B------:R-:W-:Y:S05]  /*8840*/  BSYNC.RECONVERGENT B2 ;  /* 0x0000000000027941 */ /* 0x000fea0003800200 */
.L_x_1859:
        /* <DEDUP_REMOVED lines=31> */
.L_x_1866:
[----:B------:R-:W-:Y:S05]  /*8a40*/  BSYNC.RECONVERGENT B3 ;  /* 0x0000000000037941 */ /* 0x000fea0003800200 */
.L_x_1865:
        /* <DEDUP_REMOVED lines=14> */
.L_x_1864:
[----:B------:R-:W-:Y:S05]  /*8b30*/  BSYNC.RECONVERGENT B2 ;  /* 0x0000000000027941 */ /* 0x000fea0003800200 */
.L_x_1863:
        /* <DEDUP_REMOVED lines=31> */
.L_x_1870:
[----:B------:R-:W-:Y:S05]  /*8d30*/  BSYNC.RECONVERGENT B3 ;  /* 0x0000000000037941 */ /* 0x000fea0003800200 */
.L_x_1869:
        /* <DEDUP_REMOVED lines=14> */
.L_x_1868:
[----:B------:R-:W-:Y:S05]  /*8e20*/  BSYNC.RECONVERGENT B2 ;  /* 0x0000000000027941 */ /* 0x000fea0003800200 */
.L_x_1867:
        /* <DEDUP_REMOVED lines=31> */
.L_x_1874:
[----:B------:R-:W-:Y:S05]  /*9020*/  BSYNC.RECONVERGENT B3 ;  /* 0x0000000000037941 */ /* 0x000fea0003800200 */
.L_x_1873:
        /* <DEDUP_REMOVED lines=14> */
.L_x_1872:
[----:B------:R-:W-:Y:S05]  /*9110*/  BSYNC.RECONVERGENT B2 ;  /* 0x0000000000027941 */ /* 0x000fea0003800200 */
.L_x_1871:
        /* <DEDUP_REMOVED lines=31> */
.L_x_1878:
[----:B------:R-:W-:Y:S05]  /*9310*/  BSYNC.RECONVERGENT B3 ;  /* 0x0000000000037941 */ /* 0x000fea0003800200 */
.L_x_1877:
        /* <DEDUP_REMOVED lines=14> */
.L_x_1876:
[----:B------:R-:W-:Y:S05]  /*9400*/  BSYNC.RECONVERGENT B2 ;  /* 0x0000000000027941 */ /* 0x000fea0003800200 */
.L_x_1875:
        /* <DEDUP_REMOVED lines=31> */
.L_x_1882:
[----:B------:R-:W-:Y:S05]  /*9600*/  BSYNC.RECONVERGENT B3 ;  /* 0x0000000000037941 */ /* 0x000fea0003800200 */
.L_x_1881:
        /* <DEDUP_REMOVED lines=14> */
.L_x_1880:
[----:B------:R-:W-:Y:S05]  /*96f0*/  BSYNC.RECONVERGENT B2 ;  /* 0x0000000000027941 */ /* 0x000fea0003800200 */
.L_x_1879:
[----:B------:R-:W-:Y:S01]  /*9700*/  BSSY.RECONVERGENT B2, `(.L_x_1883) ;  /* 0x000002c000027945 */ /* 0x000fe20003800200 */
[----:B------:R-:W-:-:S03]  /*9710*/  IMAD R11, R0, 0x80, R11 ;  /* 0x00000080000b7824 */ /* 0x000fc600078e020b */
        /* <DEDUP_REMOVED lines=27> */
.L_x_1886:
[----:B------:R-:W-:Y:S05]  /*98d0*/  BSYNC.RECONVERGENT B3 ;  /* 0x0000000000037941 */ /* 0x000fea0003800200 */
.L_x_1885:
        /* <DEDUP_REMOVED lines=14> */
.L_x_1884:
[----:B------:R-:W-:Y:S05]  /*99c0*/  BSYNC.RECONVERGENT B2 ;  /* 0x0000000000027941 */ /* 0x000fea0003800200 */
.L_x_1883:
[----:B------:R-:W-:Y:S01]  /*99d0*/  BSSY.RECONVERGENT B2, `(.L_x_1887) ;  /* 0x000002e000027945 */ /* 0x000fe20003800200 */
[----:B------:R-:W-:-:S03]  /*99e0*/  IMAD R13, R0, 0x2, R13 ;  /* 0x00000002000d7824 */ /* 0x000fc600078e020d */
        /* <DEDUP_REMOVED lines=29> */
.L_x_1890:
[----:B------:R-:W-:Y:S05]  /*9bc0*/  BSYNC.RECONVERGENT B3 ;  /* 0x0000000000037941 */ /* 0x000fea0003800200 */
.L_x_1889:
        /* <DEDUP_REMOVED lines=14> */
.L_x_1888:
[----:B------:R-:W-:Y:S05]  /*9cb0*/  BSYNC.RECONVERGENT B2 ;  /* 0x0000000000027941 */ /* 0x000fea0003800200 */
.L_x_1887:
        /* <DEDUP_REMOVED lines=31> */
.L_x_1894:
[----:B------:R-:W-:Y:S05]  /*9eb0*/  BSYNC.RECONVERGENT B3 ;  /* 0x0000000000037941 */ /* 0x000fea0003800200 */
.L_x_1893:
        /* <DEDUP_REMOVED lines=14> */
.L_x_1892:
[----:B------:R-:W-:Y:S05]  /*9fa0*/  BSYNC.RECONVERGENT B2 ;  /* 0x0000000000027941 */ /* 0x000fea0003800200 */
.L_x_1891:
        /* <DEDUP_REMOVED lines=31> */
.L_x_1898:
[----:B------:R-:W-:Y:S05]  /*a1a0*/  BSYNC.RECONVERGENT B3 ;  /* 0x0000000000037941 */ /* 0x000fea0003800200 */
.L_x_1897:
        /* <DEDUP_REMOVED lines=14> */
.L_x_1896:
[----:B------:R-:W-:Y:S05]  /*a290*/  BSYNC.RECONVERGENT B2 ;  /* 0x0000000000027941 */ /* 0x000fea0003800200 */
.L_x_1895:
        /* <DEDUP_REMOVED lines=31> */
.L_x_1902:
[----:B------:R-:W-:Y:S05]  /*a490*/  BSYNC.RECONVERGENT B3 ;  /* 0x0000000000037941 */ /* 0x000fea0003800200 */
.L_x_1901:
        /* <DEDUP_REMOVED lines=14> */
.L_x_1900:
[----:B------:R-:W-:Y:S05]  /*a580*/  BSYNC.RECONVERGENT B2 ;  /* 0x0000000000027941 */ /* 0x000fea0003800200 */
.L_x_1899:
        /* <DEDUP_REMOVED lines=31> */
.L_x_1906:
[----:B------:R-:W-:Y:S05]  /*a780*/  BSYNC.RECONVERGENT B3 ;  /* 0x0000000000037941 */ /* 0x000fea0003800200 */
.L_x_1905:
        /* <DEDUP_REMOVED lines=14> */
.L_x_1904:
[----:B------:R-:W-:Y:S05]  /*a870*/  BSYNC.RECONVERGENT B2 ;  /* 0x0000000000027941 */ /* 0x000fea0003800200 */
.L_x_1903:
        /* <DEDUP_REMOVED lines=31> */
.L_x_1910:
[----:B------:R-:W-:Y:S05]  /*aa70*/  BSYNC.RECONVERGENT B3 ;  /* 0x0000000000037941 */ /* 0x000fea0003800200 */
.L_x_1909:
        /* <DEDUP_REMOVED lines=14> */
.L_x_1908:
[----:B------:R-:W-:Y:S05]  /*ab60*/  BSYNC.RECONVERGENT B2 ;  /* 0x0000000000027941 */ /* 0x000fea0003800200 */
.L_x_1907:
        /* <DEDUP_REMOVED lines=31> */
.L_x_1914:
[----:B------:R-:W-:Y:S05]  /*ad60*/  BSYNC.RECONVERGENT B3 ;  /* 0x0000000000037941 */ /* 0x000fea0003800200 */
.L_x_1913:
        /* <DEDUP_REMOVED lines=14> */
.L_x_1912:
[----:B------:R-:W-:Y:S05]  /*ae50*/  BSYNC.RECONVERGENT B2 ;  /* 0x0000000000027941 */ /* 0x000fea0003800200 */
.L_x_1911:
        /* <DEDUP_REMOVED lines=31> */
.L_x_1918:
[----:B------:R-:W-:Y:S05]  /*b050*/  BSYNC.RECONVERGENT B3 ;  /* 0x0000000000037941 */ /* 0x000fea0003800200 */
.L_x_1917:
        /* <DEDUP_REMOVED lines=14> */
.L_x_1916:
[----:B------:R-:W-:Y:S05]  /*b140*/  BSYNC.RECONVERGENT B2 ;  /* 0x0000000000027941 */ /* 0x000fea0003800200 */
.L_x_1915:
        /* <DEDUP_REMOVED lines=31> */
.L_x_1922:
[----:B------:R-:W-:Y:S05]  /*b340*/  BSYNC.RECONVERGENT B3 ;  /* 0x0000000000037941 */ /* 0x000fea0003800200 */
.L_x_1921:
        /* <DEDUP_REMOVED lines=14> */
.L_x_1920:
[----:B------:R-:W-:Y:S05]  /*b430*/  BSYNC.RECONVERGENT B2 ;  /* 0x0000000000027941 */ /* 0x000fea0003800200 */
.L_x_1919:
        /* <DEDUP_REMOVED lines=31> */
.L_x_1926:
[----:B------:R-:W-:Y:S05]  /*b630*/  BSYNC.RECONVERGENT B3 ;  /* 0x0000000000037941 */ /* 0x000fea0003800200 */
.L_x_1925:
        /* <DEDUP_REMOVED lines=14> */
.L_x_1924:
[----:B------:R-:W-:Y:S05]  /*b720*/  BSYNC.RECONVERGENT B2 ;  /* 0x0000000000027941 */ /* 0x000fea0003800200 */
.L_x_1923:
        /* <DEDUP_REMOVED lines=31> */
.L_x_1930:
[----:B------:R-:W-:Y:S05]  /*b920*/  BSYNC.RECONVERGENT B3 ;  /* 0x0000000000037941 */ /* 0x000fea0003800200 */
.L_x_1929:
        /* <DEDUP_REMOVED lines=14> */
.L_x_1928:
[----:B------:R-:W-:Y:S05]  /*ba10*/  BSYNC.RECONVERGENT B2 ;  /* 0x0000000000027941 */ /* 0x000fea0003800200 */
.L_x_1927:
        /* <DEDUP_REMOVED lines=31> */
.L_x_1934:
[----:B------:R-:W-:Y:S05]  /*bc10*/  BSYNC.RECONVERGENT B3 ;  /* 0x0000000000037941 */ /* 0x000fea0003800200 */
.L_x_1933:
        /* <DEDUP_REMOVED lines=14> */
.L_x_1932:
[----:B------:R-:W-:Y:S05]  /*bd00*/  BSYNC.RECONVERGENT B2 ;  /* 0x0000000000027941 */ /* 0x000fea0003800200 */
.L_x_1931:
        /* <DEDUP_REMOVED lines=31> */
.L_x_1938:
[----:B------:R-:W-:Y:S05]  /*bf00*/  BSYNC.RECONVERGENT B3 ;  /* 0x0000000000037941 */ /* 0x000fea0003800200 */
.L_x_1937:
        /* <DEDUP_REMOVED lines=14> */
.L_x_1936:
[----:B------:R-:W-:Y:S05]  /*bff0*/  BSYNC.RECONVERGENT B2 ;  /* 0x0000000000027941 */ /* 0x000fea0003800200 */
.L_x_1935:
        /* <DEDUP_REMOVED lines=31> */
.L_x_1942:
[----:B------:R-:W-:Y:S05]  /*c1f0*/  BSYNC.RECONVERGENT B3 ;  /* 0x0000000000037941 */ /* 0x000fea0003800200 */
.L_x_1941:
        /* <DEDUP_REMOVED lines=14> */
.L_x_1940:
[----:B------:R-:W-:Y:S05]  /*c2e0*/  BSYNC.RECONVERGENT B2 ;  /* 0x0000000000027941 */ /* 0x000fea0003800200 */
.L_x_1939:
        /* <DEDUP_REMOVED lines=31> */
.L_x_1946:
[----:B------:R-:W-:Y:S05]  /*c4e0*/  BSYNC.RECONVERGENT B3 ;  /* 0x0000000000037941 */ /* 0x000fea0003800200 */
.L_x_1945:
        /* <DEDUP_REMOVED lines=14> */
.L_x_1944:
[----:B------:R-:W-:Y:S05]  /*c5d0*/  BSYNC.RECONVERGENT B2 ;  /* 0x0000000000027941 */ /* 0x000fea0003800200 */
.L_x_1943:
        /* <DEDUP_REMOVED lines=31> */
.L_x_1950:
[----:B------:R-:W-:Y:S05]  /*c7d0*/  BSYNC.RECONVERGENT B3 ;  /* 0x0000000000037941 */ /* 0x000fea0003800200 */
.L_x_1949:
        /* <DEDUP_REMOVED lines=14> */
.L_x_1948:
[----:B------:R-:W-:Y:S05]  /*c8c0*/  BSYNC.RECONVERGENT B2 ;  /* 0x0000000000027941 */ /* 0x000fea0003800200 */
.L_x_1947:
        /* <DEDUP_REMOVED lines=31> */
.L_x_1954:
[----:B------:R-:W-:Y:S05]  /*cac0*/  BSYNC.RECONVERGENT B3 ;  /* 0x0000000000037941 */ /* 0x000fea0003800200 */
.L_x_1953:
        /* <DEDUP_REMOVED lines=14> */
.L_x_1952:
[----:B------:R-:W-:Y:S05]  /*cbb0*/  BSYNC.RECONVERGENT B2 ;  /* 0x0000000000027941 */ /* 0x000fea0003800200 */
.L_x_1951:
        /* <DEDUP_REMOVED lines=31> */
.L_x_1958:
[----:B------:R-:W-:Y:S05]  /*cdb0*/  BSYNC.RECONVERGENT B3 ;  /* 0x0000000000037941 */ /* 0x000fea0003800200 */
.L_x_1957:
        /* <DEDUP_REMOVED lines=14> */
.L_x_1956:
[----:B------:R-:W-:Y:S05]  /*cea0*/  BSYNC.RECONVERGENT B2 ;  /* 0x0000000000027941 */ /* 0x000fea0003800200 */
.L_x_1955:
        /* <DEDUP_REMOVED lines=31> */
.L_x_1962:
[----:B------:R-:W-:Y:S05]  /*d0a0*/  BSYNC.RECONVERGENT B3 ;  /* 0x0000000000037941 */ /* 0x000fea0003800200 */
.L_x_1961:
        /* <DEDUP_REMOVED lines=14> */
.L_x_1960:
[----:B------:R-:W-:Y:S05]  /*d190*/  BSYNC.RECONVERGENT B2 ;  /* 0x0000000000027941 */ /* 0x000fea0003800200 */
.L_x_1959:
        /* <DEDUP_REMOVED lines=31> */
.L_x_1966:
[----:B------:R-:W-:Y:S05]  /*d390*/  BSYNC.RECONVERGENT B3 ;  /* 0x0000000000037941 */ /* 0x000fea0003800200 */
.L_x_1965:
        /* <DEDUP_REMOVED lines=14> */
.L_x_1964:
[----:B------:R-:W-:Y:S05]  /*d480*/  BSYNC.RECONVERGENT B2 ;  /* 0x0000000000027941 */ /* 0x000fea0003800200 */
.L_x_1963:
        /* <DEDUP_REMOVED lines=31> */
.L_x_1970:
[----:B------:R-:W-:Y:S05]  /*d680*/  BSYNC.RECONVERGENT B3 ;  /* 0x0000000000037941 */ /* 0x000fea0003800200 */
.L_x_1969:
        /* <DEDUP_REMOVED lines=14> */
.L_x_1968:
[----:B------:R-:W-:Y:S05]  /*d770*/  BSYNC.RECONVERGENT B2 ;  /* 0x0000000000027941 */ /* 0x000fea0003800200 */
.L_x_1967:
        /* <DEDUP_REMOVED lines=31> */
.L_x_1974:
[----:B------:R-:W-:Y:S05]  /*d970*/  BSYNC.RECONVERGENT B3 ;  /* 0x0000000000037941 */ /* 0x000fea0003800200 */
.L_x_1973:
        /* <DEDUP_REMOVED lines=14> */
.L_x_1972:
[----:B------:R-:W-:Y:S05]  /*da60*/  BSYNC.RECONVERGENT B2 ;  /* 0x0000000000027941 */ /* 0x000fea0003800200 */
.L_x_1971:
        /* <DEDUP_REMOVED lines=31> */
.L_x_1978:
[----:B------:R-:W-:Y:S05]  /*dc60*/  BSYNC.RECONVERGENT B3 ;  /* 0x0000000000037941 */ /* 0x000fea0003800200 */
.L_x_1977:
        /* <DEDUP_REMOVED lines=14> */
.L_x_1976:
[----:B------:R-:W-:Y:S05]  /*dd50*/  BSYNC.RECONVERGENT B2 ;  /* 0x0000000000027941 */ /* 0x000fea0003800200 */
.L_x_1975:
        /* <DEDUP_REMOVED lines=31> */
.L_x_1982:
[----:B------:R-:W-:Y:S05]  /*df50*/  BSYNC.RECONVERGENT B3 ;  /* 0x0000000000037941 */ /* 0x000fea0003800200 */
.L_x_1981:
        /* <DEDUP_REMOVED lines=14> */
.L_x_1980:
[----:B------:R-:W-:Y:S05]  /*e040*/  BSYNC.RECONVERGENT B2 ;  /* 0x0000000000027941 */ /* 0x000fea0003800200 */
.L_x_1979:
        /* <DEDUP_REMOVED lines=31> */
.L_x_1986:
[----:B------:R-:W-:Y:S05]  /*e240*/  BSYNC.RECONVERGENT B3 ;  /* 0x0000000000037941 */ /* 0x000fea0003800200 */
.L_x_1985:
[----:B012-4-:R-:W2:Y:S01]  /*e250*/  @P3 LDG.E.64 R14, desc[UR36][R8.64+0x390] ;  /* 0x00039024080e3981 */ /* 0x017ea2000c1e1b00 */
[----:B------:R-:W-:-:S06]  /*e260*/  UISETP.NE.AND UP0, UPT, UR42, URZ, UPT ;  /* 0x000000ff2a00728c */ /* 0x000fcc000bf05270 */
[----:B------:R-:W-:Y:S02]  /*e270*/  PLOP3.LUT P3, PT, PT, PT, UP0, 0x80, 0x8 ;  /* 0x000000000008781c */ /* 0x000fe40003f6f008 */
[----:B------:R-:W-:Y:S01]  /*e280*/  PLOP3.LUT P5, PT, PT, PT, UP0, 0x80, 0x8 ;  /* 0x000000000008781c */ /* 0x000fe20003faf008 */
[----:B---3-5:R-:W-:Y:S01]  /*e290*/  FADD.FTZ R224, R54, R224 ;  /* 0x000000e036e07221 */ /* 0x028fe20000010000 */
        /* <DEDUP_REMOVED lines=9> */
.L_x_1984:
[----:B------:R-:W-:Y:S05]  /*e330*/  BSYNC.RECONVERGENT B2 ;  /* 0x0000000000027941 */ /* 0x000fea0003800200 */
.L_x_1983:
        /* <DEDUP_REMOVED lines=31> */
.L_x_1990:
[----:B------:R-:W-:Y:S05]  /*e530*/  BSYNC.RECONVERGENT B3 ;  /* 0x0000000000037941 */ /* 0x000fea0003800200 */
.L_x_1989:
        /* <DEDUP_REMOVED lines=14> */
.L_x_1988:
[----:B------:R-:W-:Y:S05]  /*e620*/  BSYNC.RECONVERGENT B2 ;  /* 0x0000000000027941 */ /* 0x000fea0003800200 */
.L_x_1987:
        /* <DEDUP_REMOVED lines=31> */
.L_x_1994:
[----:B------:R-:W-:Y:S05]  /*e820*/  BSYNC.RECONVERGENT B3 ;  /* 0x0000000000037941 */ /* 0x000fea0003800200 */
.L_x_1993:
        /* <DEDUP_REMOVED lines=14> */
.L_x_1992:
[----:B------:R-:W-:Y:S05]  /*e910*/  BSYNC.RECONVERGENT B2 ;  /* 0x0000000000027941 */ /* 0x000fea0003800200 */
.L_x_1991:
        /* <DEDUP_REMOVED lines=31> */
.L_x_1998:
[----:B------:R-:W-:Y:S05]  /*eb10*/  BSYNC.RECONVERGENT B3 ;  /* 0x0000000000037941 */ /* 0x000fea0003800200 */
.L_x_1997:
        /* <DEDUP_REMOVED lines=14> */
.L_x_1996:
[----:B------:R-:W-:Y:S05]  /*ec00*/  BSYNC.RECONVERGENT B2 ;  /* 0x0000000000027941 */ /* 0x000fea0003800200 */
.L_x_1995:
        /* <DEDUP_REMOVED lines=31> */
.L_x_2002:
[----:B------:R-:W-:Y:S05]  /*ee00*/  BSYNC.RECONVERGENT B3 ;  /* 0x0000000000037941 */ /* 0x000fea0003800200 */
.L_x_2001:
        /* <DEDUP_REMOVED lines=14> */
.L_x_2000:
[----:B------:R-:W-:Y:S05]  /*eef0*/  BSYNC.RECONVERGENT B2 ;  /* 0x0000000000027941 */ /* 0x000fea0003800200 */
.L_x_1999:
        /* <DEDUP_REMOVED lines=31> */
.L_x_2006:
[----:B------:R-:W-:Y:S05]  /*f0f0*/  BSYNC.RECONVERGENT B3 ;  /* 0x0000000000037941 */ /* 0x000fea0003800200 */
.L_x_2005:
        /* <DEDUP_REMOVED lines=14> */
.L_x_2004:
[----:B------:R-:W-:Y:S05]  /*f1e0*/  BSYNC.RECONVERGENT B2 ;  /* 0x0000000000027941 */ /* 0x000fea0003800200 */
.L_x_2003:
        /* <DEDUP_REMOVED lines=29> */
.L_x_2009:
[----:B------:R-:W-:Y:S05]  /*f3c0*/  BSYNC.RECONVERGENT B2 ;  /* 0x0000000000027941 */ /* 0x000fea0003800200 */
.L_x_2008:
[----:B------:R-:W2:Y:S01]  /*f3d0*/  @P3 LDG.E.64 R10, desc[UR36][R8.64+0x3f0] ;  /* 0x0003f024080a3981 */ /* 0x000ea2000c1e1b00 */
[----:B------:R-:W-:-:S06]  /*f3e0*/  UISETP.NE.AND UP0, UPT, UR42, URZ, UPT ;  /* 0x000000ff2a00728c */ /* 0x000fcc000bf05270 */
[----:B------:R-:W-:Y:S02]  /*f3f0*/  PLOP3.LUT P3, PT, PT, PT, UP0, 0x80, 0x8 ;  /* 0x000000000008781c */ /* 0x000fe40003f6f008 */
[----:B------:R-:W-:Y:S01]  /*f400*/  PLOP3.LUT P5, PT, PT, PT, UP0, 0x80, 0x8 ;  /* 0x000000000008781c */ /* 0x000fe20003faf008 */
[----:B---3-5:R-:W-:Y:S01]  /*f410*/  FADD.FTZ R236, R42, R236 ;  /* 0x000000ec2aec7221 */ /* 0x028fe20000010000 */
[----:B------:R-:W-:-:S09]  /*f420*/  FADD.FTZ R237, R43, R237 ;  /* 0x000000ed2bed7221 */ /* 0x000fd20000010000 */
[----:B--2---:R-:W-:Y:S02]  /*f430*/  @P3 FMUL.FTZ R236, R236, R10 ;  /* 0x0000000aecec3220 */ /* 0x004fe40000410000 */
[----:B------:R-:W-:Y:S01]  /*f440*/  @P5 FMUL.FTZ R237, R237, R11 ;  /* 0x0000000beded5220 */ /* 0x000fe20000410000 */
[----:B------:R-:W-:Y:S06]  /*f450*/  @P2 BRA `(.L_x_2007) ;  /* 0x0000007400f02947 */ /* 0x000fec0003800000 */
[----:B------:R-:W-:-:S04]  /*f460*/  IADD3 R11, P2, PT, R2, R13, RZ ;  /* 0x0000000d020b7210 */ /* 0x000fc80007f5e0ff */
[----:B------:R-:W-:Y:S02]  /*f470*/  LEA.HI.X.SX32 R13, R13, R6, 0x1, P2 ;  /* 0x000000060d0d7211 */ /* 0x000fe400010f0eff */
[----:B------:R-:W-:-:S04]  /*f480*/  LEA R10, P2, R11, UR14, 0x2 ;  /* 0x0000000e0b0a7c11 */ /* 0x000fc8000f8410ff */
[----:B------:R-:W-:-:S05]  /*f490*/  LEA.HI.X R11, R11, UR15, R13, 0x2, P2 ;  /* 0x0000000f0b0b7c11 */ /* 0x000fca00090f140d */
[----:B------:R2:W-:Y:S01]  /*f4a0*/  STG.E.64 desc[UR36][R10.64], R236 ;  /* 0x000000ec0a007986 */ /* 0x0005e2000c101b24 */
[----:B------:R-:W-:Y:S05]  /*f4b0*/  BRA `(.L_x_2007) ;  /* 0x0000007400d87947 */ /* 0x000fea0003800000 */
.L_x_1754:
[----:B------:R-:W-:Y:S01]  /*f4c0*/  IMAD R13, R0, 0xa0, RZ ;  /* 0x000000a0000d7824 */ /* 0x000fe200078e02ff */
[----:B------:R-:W-:Y:S01]  /*f4d0*/  ISETP.GE.AND P5, PT, R7, UR44, PT ;  /* 0x0000002c07007c0c */ /* 0x000fe2000bfa6270 */
[----:B------:R-:W-:Y:S01]  /*f4e0*/  IMAD.SHL.U32 R11, R12, 0x4, RZ ;  /* 0x000000040c0b7824 */ /* 0x000fe200078e00ff */
[----:B------:R-:W-:Y:S02]  /*f4f0*/  BSSY.RECONVERGENT B2, `(.L_x_2010) ;  /* 0x000001a000027945 */ /* 0x000fe40003800200 */
[----:B------:R-:W-:Y:S02]  /*f500*/  FSEL R41, R41, RZ, P5 ;  /* 0x000000ff29297208 */ /* 0x000fe40002800000 */
[----:B------:R-:W-:Y:S02]  /*f510*/  ISETP.GE.AND P0, PT, R11, R13, PT ;  /* 0x0000000d0b00720c */ /* 0x000fe40003f06270 */
[----:B------:R-:W-:Y:S02]  /*f520*/  FSEL R40, R40, RZ, P5 ;  /* 0x000000ff28287208 */ /* 0x000fe40002800000 */
[----:B------:R-:W-:-:S13]  /*f530*/  ISETP.GE.OR P0, PT, R7, UR44, P0 ;  /* 0x0000002c07007c0c */ /* 0x000fda0008706670 */
        /* <DEDUP_REMOVED lines=21> */
.L_x_2011:
[----:B------:R-:W-:Y:S05]  /*f690*/  BSYNC.RECONVERGENT B2 ;  /* 0x0000000000027941 */ /* 0x000fea0003800200 */
.L_x_2010:
[----:B------:R-:W-:Y:S01]  /*f6a0*/  IMAD.IADD R10, R12, 0x1, R0 ;  /* 0x000000010c0a7824 */ /* 0x000fe200078e0200 */
[----:B------:R-:W-:Y:S01]  /*f6b0*/  BSSY.RECONVERGENT B2, `(.L_x_2012) ;  /* 0x000001c000027945 */ /* 0x000fe20003800200 */
[----:B------:R-:W-:Y:S02]  /*f6c0*/  FSEL R39, R39, RZ, P5 ;  /* 0x000000ff27277208 */ /* 0x000fe40002800000 */
[----:B------:R-:W-:Y:S01]  /*f6d0*/  IMAD.SHL.U32 R14, R10, 0x4, RZ ;  /* 0x000000040a0e7824 */ /* 0x000fe200078e00ff */
[----:B------:R-:W-:-:S04]  /*f6e0*/  FSEL R38, R38, RZ, P5 ;  /* 0x000000ff26267208 */ /* 0x000fc80002800000 */
[----:B------:R-:W-:-:S04]  /*f6f0*/  ISETP.GE.AND P0, PT, R14, R13, PT ;  /* 0x0000000d0e00720c */ /* 0x000fc80003f06270 */
        /* <DEDUP_REMOVED lines=23> */
.L_x_2013:
[----:B------:R-:W-:Y:S05]  /*f870*/  BSYNC.RECONVERGENT B2 ;  /* 0x0000000000027941 */ /* 0x000fea0003800200 */
.L_x_2012:
[----:B------:R-:W-:Y:S01]  /*f880*/  IMAD R238, R0, 0x8, R11 ;  /* 0x0000000800ee7824 */ /* 0x000fe200078e020b */
[----:B------:R-:W-:Y:S01]  /*f890*/  BSSY.RECONVERGENT B2, `(.L_x_2014) ;  /* 0x000001a000027945 */ /* 0x000fe20003800200 */
[----:B------:R-:W-:Y:S02]  /*f8a0*/  FSEL R37, R37, RZ, P5 ;  /* 0x000000ff25257208 */ /* 0x000fe40002800000 */
[----:B------:R-:W-:Y:S02]  /*f8b0*/  FSEL R36, R36, RZ, P5 ;  /* 0x000000ff24247208 */ /* 0x000fe40002800000 */
        /* <DEDUP_REMOVED lines=23> */
.L_x_2015:
[----:B------:R-:W-:Y:S05]  /*fa30*/  BSYNC.RECONVERGENT B2 ;  /* 0x0000000000027941 */ /* 0x000fea0003800200 */
.L_x_2014:
[----:B------:R-:W-:Y:S01]  /*fa40*/  IMAD R238, R0, 0x2, R10 ;  /* 0x0000000200ee7824 */ /* 0x000fe200078e020a */
        /* <DEDUP_REMOVED lines=27> */
.L_x_2017:
[----:B------:R-:W-:Y:S05]  /*fc00*/  BSYNC.RECONVERGENT B2 ;  /* 0x0000000000027941 */ /* 0x000fea0003800200 */
.L_x_2016:
        /* <DEDUP_REMOVED lines=27> */
.L_x_2019:
[----:B------:R-:W-:Y:S05]  /*fdc0*/  BSYNC.RECONVERGENT B2 ;  /* 0x0000000000027941 */ /* 0x000fea0003800200 */
.L_x_2018:
[C-C-:B------:R-:W-:Y:S01]  /*fdd0*/  IMAD R238, R0.reuse, 0x4, R10.reuse ;  /* 0x0000000400ee7824 */ /* 0x140fe200078e020a */
[----:B------:R-:W-:Y:S01]  /*fde0*/  BSSY.RECONVERGENT B2, `(.L_x_2020) ;  /* 0x000001d000027945 */ /* 0x000fe20003800200 */
[----:B------:R-:W-:Y:S01]  /*fdf0*/  IMAD R10, R0, 0x4, R10 ;  /* 0x00000004000a7824 */ /* 0x000fe200078e020a */
[----:B------:R-:W-:Y:S01]  /*fe00*/  FSEL R31, R31, RZ, P5 ;  /* 0x000000ff1f1f7208 */ /* 0x000fe20002800000 */
        /* <DEDUP_REMOVED lines=26> */
.L_x_2021:
[----:B------:R-:W-:Y:S05]  /*ffb0*/  BSYNC.RECONVERGENT B2 ;  /* 0x0000000000027941 */ /* 0x000fea0003800200 */
.L_x_2020:
[----:B------:R-:W-:Y:S01]  /*ffc0*/  IMAD.IADD R238, R10, 0x1, R0 ;  /* 0x000000010aee7824 */ /* 0x000fe200078e0200 */
[----:B------:R-:W-:Y:S01]  /*ffd0*/  BSSY.RECONVERGENT B2, `(.L_x_2022) ;  /* 0x000001d000027945 */ /* 0x000fe20003800200 */
[----:B------:R-:W-:Y:S01]  /*ffe0*/  FSEL R29, R29, RZ, P5 ;  /* 0x000000ff1d1d7208 */ /* 0x000fe20002800000 */
[----:B------:R-:W-:Y:S01]  /*fff0*/  IMAD R10, R0, 0x2, R10 ;  /* 0x00000002000a7824 */ /* 0x000fe200078e020a */
[----:B------:R-:W-:Y:S01]  /*10000*/  FSEL R28, R28, RZ, P5 ;  /* 0x000000ff1c1c7208 */ /* 0x000fe20002800000 */
[----:B------:R-:W-:-:S05]  /*10010*/  IMAD.SHL.U32 R14, R238, 0x4, RZ ;  /* 0x00000004ee0e7824 */ /* 0x000fca00078e00ff */
        /* <DEDUP_REMOVED lines=24> */
.L_x_2023:
[----:B------:R-:W-:Y:S05]  /*101a0*/  BSYNC.RECONVERGENT B2 ;  /* 0x0000000000027941 */ /* 0x000fea0003800200 */
.L_x_2022:
[----:B------:R-:W-:Y:S01]  /*101b0*/  IMAD.SHL.U32 R14, R10, 0x4, RZ ;  /* 0x000000040a0e7824 */ /* 0x000fe200078e00ff */
        /* <DEDUP_REMOVED lines=27> */
.L_x_2025:
[----:B------:R-:W-:Y:S05]  /*10370*/  BSYNC.RECONVERGENT B2 ;  /* 0x0000000000027941 */ /* 0x000fea0003800200 */
.L_x_2024:
[C---:B------:R-:W-:Y:S01]  /*10380*/  IMAD R238, R0.reuse, 0x20, R11 ;  /* 0x0000002000ee7824 */ /* 0x040fe200078e020b */
[----:B------:R-:W-:Y:S01]  /*10390*/  BSSY.RECONVERGENT B2, `(.L_x_2026) ;  /* 0x000001b000027945 */ /* 0x000fe20003800200 */
[----:B------:R-:W-:Y:S01]  /*103a0*/  FSEL R25, R25, RZ, P5 ;  /* 0x000000ff19197208 */ /* 0x000fe20002800000 */
[----:B------:R-:W-:Y:S01]  /*103b0*/  IMAD R10, R0, 0x2, R10 ;  /* 0x00000002000a7824 */ /* 0x000fe200078e020a */
        /* <DEDUP_REMOVED lines=24> */
.L_x_2027:
[----:B------:R-:W-:Y:S05]  /*10540*/  BSYNC.RECONVERGENT B2 ;  /* 0x0000000000027941 */ /* 0x000fea0003800200 */
.L_x_2026:
[C---:B------:R-:W-:Y:S01]  /*10550*/  IMAD.SHL.U32 R14, R10.reuse, 0x4, RZ ;  /* 0x000000040a0e7824 */ /* 0x040fe200078e00ff */
[----:B------:R-:W-:Y:S01]  /*10560*/  BSSY.RECONVERGENT B2, `(.L_x_2028) ;  /* 0x000001c000027945 */ /* 0x000fe20003800200 */
[----:B------:R-:W-:Y:S01]  /*10570*/  FSEL R23, R23, RZ, P5 ;  /* 0x000000ff17177208 */ /* 0x000fe20002800000 */
[----:B------:R-:W-:Y:S01]  /*10580*/  IMAD.IADD R238, R10, 0x1, R0 ;  /* 0x000000010aee7824 */ /* 0x000fe200078e0200 */
        /* <DEDUP_REMOVED lines=15> */
[----:B------:R-:W-:Y:S02]  /*10680*/  IMAD.SHL.U32 R10, R10, 0x4, RZ ;  /* 0x000000040a0a7824 */ /* 0x000fe400078e00ff */
[----:B0-----:R-:W-:-:S05]  /*10690*/  IMAD.SHL.U32 R15, R15, 0x2, RZ ;  /* 0x000000020f0f7824 */ /* 0x001fca00078e00ff */
[----:B------:R-:W-:Y:S02]  /*106a0*/  LOP3.LUT R14, R15, 0x2, RZ, 0xc0, !PT ;  /* 0x000000020f0e7812 */ /* 0x000fe400078ec0ff */
[----:B------:R-:W-:-:S03]  /*106b0*/  SHF.R.S32.HI R15, RZ, 0x1f, R10 ;  /* 0x0000001fff0f7819 */ /* 0x000fc6000001140a */
[----:B------:R-:W-:-:S05]  /*106c0*/  IMAD R14, R0, UR6, R14 ;  /* 0x00000006000e7c24 */ /* 0x000fca000f8e020e */
[----:B------:R-:W-:-:S04]  /*106d0*/  IADD3 R10, P0, PT, R14, R10, RZ ;  /* 0x0000000a0e0a7210 */ /* 0x000fc80007f1e0ff */
[----:B------:R-:W-:Y:S02]  /*106e0*/  LEA.HI.X.SX32 R14, R14, R15, 0x1, P0 ;  /* 0x0000000f0e0e7211 */ /* 0x000fe400000f0eff */
[----:B------:R-:W-:-:S04]  /*106f0*/  LEA R22, P0, R10, UR14, 0x2 ;  /* 0x0000000e0a167c11 */ /* 0x000fc8000f8010ff */
[----:B------:R-:W-:-:S06]  /*10700*/  LEA.HI.X R23, R10, UR15, R14, 0x2, P0 ;  /* 0x0000000f0a177c11 */ /* 0x000fcc00080f140e */
[----:B------:R-:W5:Y:S03]  /*10710*/  LDG.E.64 R22, desc[UR36][R22.64] ;  /* 0x0000002416167981 */ /* 0x000f66000c1e1b00 */
.L_x_2029:
[----:B------:R-:W-:Y:S05]  /*10720*/  BSYNC.RECONVERGENT B2 ;  /* 0x0000000000027941 */ /* 0x000fea0003800200 */
.L_x_2028:
[----:B------:R-:W-:Y:S01]  /*10730*/  IMAD.SHL.U32 R10, R238, 0x4, RZ ;  /* 0x00000004ee0a7824 */ /* 0x000fe200078e00ff */
[----:B------:R-:W-:Y:S01]  /*10740*/  BSSY.RECONVERGENT B2, `(.L_x_2030) ;  /* 0x000001c000027945 */ /* 0x000fe20003800200 */
[----:B------:R-:W-:Y:S02]  /*10750*/  FSEL R21, R21, RZ, P5 ;  /* 0x000000ff15157208 */ /* 0x000fe40002800000 */
[----:B------:R-:W-:Y:S02]  /*10760*/  FSEL R20, R20, RZ, P5 ;  /* 0x000000ff14147208 */ /* 0x000fe40002800000 */
[----:B------:R-:W-:Y:S01]  /*10770*/  ISETP.GE.AND P0, PT, R10, R13, PT ;  /* 0x0000000d0a00720c */ /* 0x000fe20003f06270 */
[----:B------:R-:W-:-:S03]  /*10780*/  IMAD.IADD R10, R238, 0x1, R0 ;  /* 0x00000001ee0a7824 */ /* 0x000fc600078e0200 */
        /* <DEDUP_REMOVED lines=23> */
.L_x_2031:
[----:B------:R-:W-:Y:S05]  /*10900*/  BSYNC.RECONVERGENT B2 ;  /* 0x0000000000027941 */ /* 0x000fea0003800200 */
.L_x_2030:
        /* <DEDUP_REMOVED lines=29> */
.L_x_2033:
[----:B------:R-:W-:Y:S05]  /*10ae0*/  BSYNC.RECONVERGENT B2 ;  /* 0x0000000000027941 */ /* 0x000fea0003800200 */
.L_x_2032:
        /* <DEDUP_REMOVED lines=29> */
.L_x_2035:
[----:B------:R-:W-:Y:S05]  /*10cc0*/  BSYNC.RECONVERGENT B2 ;  /* 0x0000000000027941 */ /* 0x000fea0003800200 */
.L_x_2034:
        /* <DEDUP_REMOVED lines=29> */
.L_x_2037:
[----:B------:R-:W-:Y:S05]  /*10ea0*/  BSYNC.RECONVERGENT B2 ;  /* 0x0000000000027941 */ /* 0x000fea0003800200 */
.L_x_2036:
        /* <DEDUP_REMOVED lines=29> */
.L_x_2039:
[----:B------:R-:W-:Y:S05]  /*11080*/  BSYNC.RECONVERGENT B2 ;  /* 0x0000000000027941 */ /* 0x000fea0003800200 */
.L_x_2038:
        /* <DEDUP_REMOVED lines=28> */
.L_x_2041:
[----:B------:R-:W-:Y:S05]  /*11250*/  BSYNC.RECONVERGENT B2 ;  /* 0x0000000000027941 */ /* 0x000fea0003800200 */
.L_x_2040:
        /* <DEDUP_REMOVED lines=28> */
.L_x_2043:
[----:B------:R-:W-:Y:S05]  /*11420*/  BSYNC.RECONVERGENT B2 ;  /* 0x0000000000027941 */ /* 0x000fea0003800200 */
.L_x_2042:
        /* <DEDUP_REMOVED lines=29> */
.L_x_2045:
[----:B------:R-:W-:Y:S05]  /*11600*/  BSYNC.RECONVERGENT B2 ;  /* 0x0000000000027941 */ /* 0x000fea0003800200 */
.L_x_2044:
        /* <DEDUP_REMOVED lines=29> */
.L_x_2047:
[----:B------:R-:W-:Y:S05]  /*117e0*/  BSYNC.RECONVERGENT B2 ;  /* 0x0000000000027941 */ /* 0x000fea0003800200 */
.L_x_2046:
        /* <DEDUP_REMOVED lines=29> */
.L_x_2049:
[----:B------:R-:W-:Y:S05]  /*119c0*/  BSYNC.RECONVERGENT B2 ;  /* 0x0000000000027941 */ /* 0x000fea0003800200 */
.L_x_2048:
        /* <DEDUP_REMOVED lines=29> */
.L_x_2051:
[----:B------:R-:W-:Y:S05]  /*11ba0*/  BSYNC.RECONVERGENT B2 ;  /* 0x0000000000027941 */ /* 0x000fea0003800200 */
.L_x_2050:
        /* <DEDUP_REMOVED lines=29> */
.L_x_2053:
[----:B------:R-:W-:Y:S05]  /*11d80*/  BSYNC.RECONVERGENT B2 ;  /* 0x0000000000027941 */ /* 0x000fea0003800200 */
.L_x_2052:
        /* <DEDUP_REMOVED lines=29> */
.L_x_2055:
[----:B------:R-:W-:Y:S05]  /*11f60*/  BSYNC.RECONVERGENT B2 ;  /* 0x0000000000027941 */ /* 0x000fea0003800200 */
.L_x_2054:
        /* <DEDUP_REMOVED lines=29> */
.L_x_2057:
[----:B------:R-:W-:Y:S05]  /*12140*/  BSYNC.RECONVERGENT B2 ;  /* 0x0000000000027941 */ /* 0x000fea0003800200 */
.L_x_2056:
        /* <DEDUP_REMOVED lines=29> */
.L_x_2059:
[----:B------:R-:W-:Y:S05]  /*12320*/  BSYNC.RECONVERGENT B2 ;  /* 0x0000000000027941 */ /* 0x000fea0003800200 */
.L_x_2058:
        /* <DEDUP_REMOVED lines=29> */
.L_x_2061:
[----:B------:R-:W-:Y:S05]  /*12500*/  BSYNC.RECONVERGENT B2 ;  /* 0x0000000000027941 */ /* 0x000fea0003800200 */
.L_x_2060:
        /* <DEDUP_REMOVED lines=29> */
.L_x_2063:
[----:B------:R-:W-:Y:S05]  /*126e0*/  BSYNC.RECONVERGENT B2 ;  /* 0x0000000000027941 */ /* 0x000fea0003800200 */
.L_x_2062:
        /* <DEDUP_REMOVED lines=29> */
.L_x_2065:
[----:B------:R-:W-:Y:S05]  /*128c0*/  BSYNC.RECONVERGENT B2 ;  /* 0x0000000000027941 */ /* 0x000fea0003800200 */
.L_x_2064:
        /* <DEDUP_REMOVED lines=29> */
.L_x_2067:
[----:B------:R-:W-:Y:S05]  /*12aa0*/  BSYNC.RECONVERGENT B2 ;  /* 0x0000000000027941 */ /* 0x000fea0003800200 */
.L_x_2066:
        /* <DEDUP_REMOVED lines=29> */
.L_x_2069:
[----:B------:R-:W-:Y:S05]  /*12c80*/  BSYNC.RECONVERGENT B2 ;  /* 0x0000000000027941 */ /* 0x000fea0003800200 */
.L_x_2068:
        /* <DEDUP_REMOVED lines=28> */
.L_x_2071:
[----:B------:R-:W-:Y:S05]  /*12e50*/  BSYNC.RECONVERGENT B2 ;  /* 0x0000000000027941 */ /* 0x000fea0003800200 */
.L_x_2070:
[----:B------:R-:W-:Y:S01]  /*12e60*/  IMAD.IADD R15, R10, 0x1, R0 ;  /* 0x000000010a0f7824 */ /* 0x000fe200078e0200 */
[----:B------:R-:W-:Y:S01]  /*12e70*/  BSSY.RECONVERGENT B2, `(.L_x_2072) ;  /* 0x0000020000027945 */ /* 0x000fe20003800200 */
[----:B------:R-:W-:Y:S01]  /*12e80*/  IMAD R14, R0, 0x80, R11 ;  /* 0x00000080000e7824 */ /* 0x000fe200078e020b */
[----:B------:R-:W-:Y:S01]  /*12e90*/  FSEL R173, R173, RZ, P5 ;  /* 0x000000ffadad7208 */ /* 0x000fe20002800000 */
[----:B------:R-:W-:Y:S01]  /*12ea0*/  IMAD.SHL.U32 R10, R15, 0x4, RZ ;  /* 0x000000040f0a7824 */ /* 0x000fe200078e00ff */
[----:B------:R-:W-:Y:S02]  /*12eb0*/  FSEL R175, R175, RZ, P5 ;  /* 0x000000ffafaf7208 */ /* 0x000fe40002800000 */
[-C--:B------:R-:W-:Y:S02]  /*12ec0*/  ISETP.GE.AND P3, PT, R14, R13.reuse, PT ;  /* 0x0000000d0e00720c */ /* 0x080fe40003f66270 */
[----:B------:R-:W-:Y:S02]  /*12ed0*/  ISETP.GE.AND P0, PT, R10, R13, PT ;  /* 0x0000000d0a00720c */ /* 0x000fe40003f06270 */
[----:B------:R-:W-:-:S02]  /*12ee0*/  FSEL R172, R172, RZ, P5 ;  /* 0x000000ffacac7208 */ /* 0x000fc40002800000 */
[C---:B------:R-:W-:Y:S02]  /*12ef0*/  ISETP.GE.OR P2, PT, R7.reuse, UR44, P0 ;  /* 0x0000002c07007c0c */ /* 0x040fe40008746670 */
[----:B------:R-:W-:-:S11]  /*12f00*/  ISETP.GE.OR P0, PT, R7, UR44, P3 ;  /* 0x0000002c07007c0c */ /* 0x000fd60009f06670 */
        /* <DEDUP_REMOVED lines=22> */
.L_x_2073:
[----:B------:R-:W-:Y:S05]  /*13070*/  BSYNC.RECONVERGENT B2 ;  /* 0x0000000000027941 */ /* 0x000fea0003800200 */
.L_x_2072:
[----:B------:R-:W-:Y:S01]  /*13080*/  BSSY.RECONVERGENT B2, `(.L_x_2074) ;  /* 0x0000018000027945 */ /* 0x000fe20003800200 */
[----:B------:R-:W-:Y:S01]  /*13090*/  IMAD R15, R0, 0x2, R15 ;  /* 0x00000002000f7824 */ /* 0x000fe200078e020f */
[----:B------:R-:W-:Y:S02]  /*130a0*/  FSEL R174, R174, RZ, P5 ;  /* 0x000000ffaeae7208 */ /* 0x000fe40002800000 */
        /* <DEDUP_REMOVED lines=21> */
.L_x_2075:
[----:B------:R-:W-:Y:S05]  /*13200*/  BSYNC.RECONVERGENT B2 ;  /* 0x0000000000027941 */ /* 0x000fea0003800200 */
.L_x_2074:
[C---:B------:R-:W-:Y:S01]  /*13210*/  IMAD.SHL.U32 R10, R15.reuse, 0x4, RZ ;  /* 0x000000040f0a7824 */ /* 0x040fe200078e00ff */
[----:B------:R-:W-:Y:S01]  /*13220*/  BSSY.RECONVERGENT B2, `(.L_x_2076) ;  /* 0x000001f000027945 */ /* 0x000fe20003800200 */
[----:B------:R-:W-:Y:S01]  /*13230*/  IMAD.IADD R14, R15, 0x1, R0 ;  /* 0x000000010f0e7824 */ /* 0x000fe200078e0200 */
[----:B------:R-:W-:Y:S02]  /*13240*/  FSEL R177, R177, RZ, P5 ;  /* 0x000000ffb1b17208 */ /* 0x000fe40002800000 */
[-C--:B------:R-:W-:Y:S01]  /*13250*/  ISETP.GE.AND P0, PT, R10, R13.reuse, PT ;  /* 0x0000000d0a00720c */ /* 0x080fe20003f06270 */
[----:B------:R-:W-:Y:S01]  /*13260*/  IMAD.SHL.U32 R10, R14, 0x4, RZ ;  /* 0x000000040e0a7824 */ /* 0x000fe200078e00ff */
[----:B------:R-:W-:Y:S02]  /*13270*/  FSEL R176, R176, RZ, P5 ;  /* 0x000000ffb0b07208 */ /* 0x000fe40002800000 */
[----:B------:R-:W-:Y:S02]  /*13280*/  ISETP.GE.OR P2, PT, R7, UR44, P0 ;  /* 0x0000002c07007c0c */ /* 0x000fe40008746670 */
[----:B------:R-:W-:-:S04]  /*13290*/  ISETP.GE.AND P3, PT, R10, R13, PT ;  /* 0x0000000d0a00720c */ /* 0x000fc80003f66270 */
[----:B------:R-:W-:-:S07]  /*132a0*/  ISETP.GE.OR P0, PT, R7, UR44, P3 ;  /* 0x0000002c07007c0c */ /* 0x000fce0009f06670 */
[----:B------:R-:W-:Y:S06]  /*132b0*/  @P2 BRA `(.L_x_2077) ;  /* 0x0000000000542947 */ /* 0x000fec0003800000 */
        /* <DEDUP_REMOVED lines=21> */
.L_x_2077:
[----:B------:R-:W-:Y:S05]  /*13410*/  BSYNC.RECONVERGENT B2 ;  /* 0x0000000000027941 */ /* 0x000fea0003800200 */
.L_x_2076:
[----:B------:R-:W-:Y:S01]  /*13420*/  BSSY.RECONVERGENT B2, `(.L_x_2078) ;  /* 0x000001a000027945 */ /* 0x000fe20003800200 */
[----:B------:R-:W-:Y:S01]  /*13430*/  FSEL R179, R179, RZ, P5 ;  /* 0x000000ffb3b37208 */ /* 0x000fe20002800000 */
[----:B------:R-:W-:Y:S01]  /*13440*/  IMAD.IADD R15, R14, 0x1, R0 ;  /* 0x000000010e0f7824 */ /* 0x000fe200078e0200 */
[----:B------:R-:W-:Y:S01]  /*13450*/  FSEL R178, R178, RZ, P5 ;  /* 0x000000ffb2b27208 */ /* 0x000fe20002800000 */
        /* <DEDUP_REMOVED lines=22> */
.L_x_2079:
[----:B------:R-:W-:Y:S05]  /*135c0*/  BSYNC.RECONVERGENT B2 ;  /* 0x0000000000027941 */ /* 0x000fea0003800200 */
.L_x_2078:
        /* <DEDUP_REMOVED lines=32> */
.L_x_2081:
[----:B------:R-:W-:Y:S05]  /*137d0*/  BSYNC.RECONVERGENT B2 ;  /* 0x0000000000027941 */ /* 0x000fea0003800200 */
.L_x_2080:
        /* <DEDUP_REMOVED lines=26> */
.L_x_2083:
[----:B------:R-:W-:Y:S05]  /*13980*/  BSYNC.RECONVERGENT B2 ;  /* 0x0000000000027941 */ /* 0x000fea0003800200 */
.L_x_2082:
        /* <DEDUP_REMOVED lines=32> */
.L_x_2085:
[----:B------:R-:W-:Y:S05]  /*13b90*/  BSYNC.RECONVERGENT B2 ;  /* 0x0000000000027941 */ /* 0x000fea0003800200 */
.L_x_2084:
        /* <DEDUP_REMOVED lines=26> */
.L_x_2087:
[----:B------:R-:W-:Y:S05]  /*13d40*/  BSYNC.RECONVERGENT B2 ;  /* 0x0000000000027941 */ /* 0x000fea0003800200 */
.L_x_2086:
        /* <DEDUP_REMOVED lines=32> */
.L_x_2089:
[----:B------:R-:W-:Y:S05]  /*13f50*/  BSYNC.RECONVERGENT B2 ;  /* 0x0000000000027941 */ /* 0x000fea0003800200 */
.L_x_2088:
        /* <DEDUP_REMOVED lines=26> */
.L_x_2091:
[----:B------:R-:W-:Y:S05]  /*14100*/  BSYNC.RECONVERGENT B2 ;  /* 0x0000000000027941 */ /* 0x000fea0003800200 */
.L_x_2090:
        /* <DEDUP_REMOVED lines=32> */
.L_x_2093:
[----:B------:R-:W-:Y:S05]  /*14310*/  BSYNC.RECONVERGENT B2 ;  /* 0x0000000000027941 */ /* 0x000fea0003800200 */
.L_x_2092:
        /* <DEDUP_REMOVED lines=26> */
.L_x_2095:
[----:B------:R-:W-:Y:S05]  /*144c0*/  BSYNC.RECONVERGENT B2 ;  /* 0x0000000000027941 */ /* 0x000fea0003800200 */
.L_x_2094:
        /* <DEDUP_REMOVED lines=32> */
.L_x_2097:
[----:B------:R-:W-:Y:S05]  /*146d0*/  BSYNC.RECONVERGENT B2 ;  /* 0x0000000000027941 */ /* 0x000fea0003800200 */
.L_x_2096:
        /* <DEDUP_REMOVED lines=26> */
.L_x_2099:
[----:B------:R-:W-:Y:S05]  /*14880*/  BSYNC.RECONVERGENT B2 ;  /* 0x0000000000027941 */ /* 0x000fea0003800200 */
.L_x_2098:
        /* <DEDUP_REMOVED lines=32> */
.L_x_2101:
[----:B------:R-:W-:Y:S05]  /*14a90*/  BSYNC.RECONVERGENT B2 ;  /* 0x0000000000027941 */ /* 0x000fea0003800200 */
.L_x_2100:
        /* <DEDUP_REMOVED lines=26> */
.L_x_2103:
[----:B------:R-:W-:Y:S05]  /*14c40*/  BSYNC.RECONVERGENT B2 ;  /* 0x0000000000027941 */ /* 0x000fea0003800200 */
.L_x_2102:
        /* <DEDUP_REMOVED lines=32> */
.L_x_2105:
[----:B------:R-:W-:Y:S05]  /*14e50*/  BSYNC.RECONVERGENT B2 ;  /* 0x0000000000027941 */ /* 0x000fea0003800200 */
.L_x_2104:
        /* <DEDUP_REMOVED lines=26> */
.L_x_2107:
[----:B------:R-:W-:Y:S05]  /*15000*/  BSYNC.RECONVERGENT B2 ;  /* 0x0000000000027941 */ /* 0x000fea0003800200 */
.L_x_2106:
        /* <DEDUP_REMOVED lines=32> */
.L_x_2109:
[----:B------:R-:W-:Y:S05]  /*15210*/  BSYNC.RECONVERGENT B2 ;  /* 0x0000000000027941 */ /* 0x000fea0003800200 */
.L_x_2108:
        /* <DEDUP_REMOVED lines=26> */
.L_x_2111:
[----:B------:R-:W-:Y:S05]  /*153c0*/  BSYNC.RECONVERGENT B2 ;  /* 0x0000000000027941 */ /* 0x000fea0003800200 */
.L_x_2110:
        /* <DEDUP_REMOVED lines=32> */
.L_x_2113:
[----:B------:R-:W-:Y:S05]  /*155d0*/  BSYNC.RECONVERGENT B2 ;  /* 0x0000000000027941 */ /* 0x000fea0003800200 */
.L_x_2112:
        /* <DEDUP_REMOVED lines=26> */
.L_x_2115:
[----:B------:R-:W-:Y:S05]  /*15780*/  BSYNC.RECONVERGENT B2 ;  /* 0x0000000000027941 */ /* 0x000fea0003800200 */
.L_x_2114:
        /* <DEDUP_REMOVED lines=32> */
.L_x_2117:
[----:B------:R-:W-:Y:S05]  /*15990*/  BSYNC.RECONVERGENT B2 ;  /* 0x0000000000027941 */ /* 0x000fea0003800200 */
.L_x_2116:
        /* <DEDUP_REMOVED lines=26> */
.L_x_2119:
[----:B------:R-:W-:Y:S05]  /*15b40*/  BSYNC.RECONVERGENT B2 ;  /* 0x0000000000027941 */ /* 0x000fea0003800200 */
.L_x_2118:
        /* <DEDUP_REMOVED lines=32> */
.L_x_2121:
[----:B------:R-:W-:Y:S05]  /*15d50*/  BSYNC.RECONVERGENT B2 ;  /* 0x0000000000027941 */ /* 0x000fea0003800200 */
.L_x_2120:
        /* <DEDUP_REMOVED lines=26> */
.L_x_2123:
[----:B------:R-:W-:Y:S05]  /*15f00*/  BSYNC.RECONVERGENT B2 ;  /* 0x0000000000027941 */ /* 0x000fea0003800200 */
.L_x_2122:
        /* <DEDUP_REMOVED lines=32> */
.L_x_2125:
[----:B------:R-:W-:Y:S05]  /*16110*/  BSYNC.RECONVERGENT B2 ;  /* 0x0000000000027941 */ /* 0x000fea0003800200 */
.L_x_2124:
        /* <DEDUP_REMOVED lines=26> */
.L_x_2127:
[----:B------:R-:W-:Y:S05]  /*162c0*/  BSYNC.RECONVERGENT B2 ;  /* 0x0000000000027941 */ /* 0x000fea0003800200 */
.L_x_2126:
        /* <DEDUP_REMOVED lines=32> */
.L_x_2129:
[----:B------:R-:W-:Y:S05]  /*164d0*/  BSYNC.RECONVERGENT B2 ;  /* 0x0000000000027941 */ /* 0x000fea0003800200 */
.L_x_2128:
        /* <DEDUP_REMOVED lines=26> */
.L_x_2131:
[----:B------:R-:W-:Y:S05]  /*16680*/  BSYNC.RECONVERGENT B2 ;  /* 0x0000000000027941 */ /* 0x000fea0003800200 */
.L_x_2130:
[C---:B------:R-:W-:Y:S01]  /*16690*/  IMAD.SHL.U32 R10, R15.reuse, 0x4, RZ ;  /* 0x000000040f0a7824 */ /* 0x040fe200078e00ff */
[----:B------:R-:W-:Y:S01]  /*166a0*/  BSSY.RECONVERGENT B2, `(.L_x_2132) ;  /* 0x0000020000027945 */ /* 0x000fe20003800200 */
[----:B------:R-:W-:Y:S01]  /*166b0*/  IMAD.IADD R14, R15, 0x1, R0 ;  /* 0x000000010f0e7824 */ /* 0x000fe200078e0200 */
[----:B------:R-:W-:Y:S02]  /*166c0*/  ISETP.GE.AND P0, PT, R7, UR44, PT ;  /* 0x0000002c07007c0c */ /* 0x000fe4000bf06270 */
[-C--:B------:R-:W-:Y:S01]  /*166d0*/  ISETP.GE.AND P2, PT, R10, R13.reuse, PT ;  /* 0x0000000d0a00720c */ /* 0x080fe20003f46270 */
[----:B------:R-:W-:Y:S01]  /*166e0*/  IMAD.SHL.U32 R10, R14, 0x4, RZ ;  /* 0x000000040e0a7824 */ /* 0x000fe200078e00ff */
[----:B------:R-:W-:Y:S02]  /*166f0*/  FSEL R233, R233, RZ, P5 ;  /* 0x000000ffe9e97208 */ /* 0x000fe40002800000 */
[----:B------:R-:W-:Y:S02]  /*16700*/  ISETP.GE.OR P2, PT, R7, UR44, P2 ;  /* 0x0000002c07007c0c */ /* 0x000fe40009746670 */
[----:B------:R-:W-:-:S02]  /*16710*/  ISETP.GE.AND P3, PT, R10, R13, PT ;  /* 0x0000000d0a00720c */ /* 0x000fc40003f66270 */
[----:B------:R-:W-:Y:S02]  /*16720*/  FSEL R232, R232, RZ, P5 ;  /* 0x000000ffe8e87208 */ /* 0x000fe40002800000 */
        /* <DEDUP_REMOVED lines=23> */
.L_x_2133:
[----:B------:R-:W-:Y:S05]  /*168a0*/  BSYNC.RECONVERGENT B2 ;  /* 0x0000000000027941 */ /* 0x000fea0003800200 */
.L_x_2132:
[----:B------:R-:W-:Y:S01]  /*168b0*/  BSSY.RECONVERGENT B2, `(.L_x_2134) ;  /* 0x0000019000027945 */ /* 0x000fe20003800200 */
[----:B------:R-:W-:Y:S02]  /*168c0*/  FSEL R235, R235, RZ, P5 ;  /* 0x000000ffebeb7208 */ /* 0x000fe40002800000 */
        /* <DEDUP_REMOVED lines=23> */
.L_x_2135:
[----:B------:R-:W-:Y:S05]  /*16a40*/  BSYNC.RECONVERGENT B2 ;  /* 0x0000000000027941 */ /* 0x000fea0003800200 */
.L_x_2134:
[----:B------:R-:W-:Y:S05]  /*16a50*/  @P0 BRA `(.L_x_2007) ;  /* 0x0000000000700947 */ /* 0x000fea0003800000 */
[----:B------:R-:W-:Y:S01]  /*16a60*/  IMAD.IADD R14, R14, 0x1, R0 ;  /* 0x000000010e0e7824 */ /* 0x000fe200078e0200 */
[----:B------:R-:W-:Y:S01]  /*16a70*/  UMOV UR4, URZ ;  /* 0x000000ff00047c82 */ /* 0x000fe20008000000 */
[----:B------:R-:W-:Y:S01]  /*16a80*/  UMOV UR5, URZ ;  /* 0x000000ff00057c82 */ /* 0x000fe20008000000 */
[----:B------:R-:W-:Y:S02]  /*16a90*/  IMAD.U32 R237, RZ, RZ, UR4 ;  /* 0x00000004ffed7e24 */ /* 0x000fe4000f8e00ff */
[----:B------:R-:W-:Y:S02]  /*16aa0*/  IMAD.SHL.U32 R14, R14, 0x4, RZ ;  /* 0x000000040e0e7824 */ /* 0x000fe400078e00ff */
[----:B------:R-:W-:-:S03]  /*16ab0*/  IMAD.U32 R236, RZ, RZ, UR5 ;  /* 0x00000005ffec7e24 */ /* 0x000fc6000f8e00ff */
        /* <DEDUP_REMOVED lines=22> */
.L_x_2007:
[----:B------:R-:W-:Y:S05]  /*16c20*/  BSYNC.RECONVERGENT B0 ;  /* 0x0000000000007941 */ /* 0x000fea0003800200 */
.L_x_1753:
[----:B--2---:R-:W2:Y:S04]  /*16c30*/  LDL R11, [R1+0x258] ;  /* 0x00025800010b7983 */ /* 0x004ea80000100800 */
[----:B------:R-:W2:Y:S04]  /*16c40*/  LDL R10, [R1+0x25c] ;  /* 0x00025c00010a7983 */ /* 0x000ea80000100800 */
[----:B------:R-:W2:Y:S04]  /*16c50*/  LDL R250, [R1+0x234] ;  /* 0x0002340001fa7983 */ /* 0x000ea80000100800 */
[----:B------:R-:W2:Y:S04]  /*16c60*/  LDL R239, [R1+0x228] ;  /* 0x0002280001ef7983 */ /* 0x000ea80000100800 */
[----:B------:R-:W2:Y:S04]  /*16c70*/  LDL R238, [R1+0x22c] ;  /* 0x00022c0001ee7983 */ /* 0x000ea80000100800 */
[----:B01--4-:R-:W4:Y:S04]  /*16c80*/  LDL R15, [R1+0x220] ;  /* 0x00022000010f7983 */ /* 0x013f280000100800 */
[----:B------:R-:W4:Y:S04]  /*16c90*/  LDL R14, [R1+0x224] ;  /* 0x00022400010e7983 */ /* 0x000f280000100800 */
[----:B------:R-:W4:Y:S04]  /*16ca0*/  LDL R13, [R1+0x218] ;  /* 0x00021800010d7983 */ /* 0x000f280000100800 */
[----:B------:R-:W4:Y:S04]  /*16cb0*/  LDL R12, [R1+0x21c] ;  /* 0x00021c00010c7983 */ /* 0x000f280000100800 */
[----:B---3--:R0:W-:Y:S04]  /*16cc0*/  STL [R1+0x2c8], R55 ;  /* 0x0002c83701007387 */ /* 0x0081e80000100800 */
[----:B0-----:R-:W3:Y:S04]  /*16cd0*/  LDL R55, [R1+0x230] ;  /* 0x0002300001377983 */ /* 0x001ee80000100800 */
[----:B------:R0:W-:Y:S04]  /*16ce0*/  STL [R1+0x2c4], R54 ;  /* 0x0002c43601007387 */ /* 0x0001e80000100800 */
[----:B0-----:R-:W4:Y:S04]  /*16cf0*/  LDL R54, [R1+0x23c] ;  /* 0x00023c0001367983 */ /* 0x001f280000100800 */
[----:B------:R0:W-:Y:S04]  /*16d00*/  STL [R1+0x2c0], R53 ;  /* 0x0002c03501007387 */ /* 0x0001e80000100800 */
        /* <DEDUP_REMOVED lines=28> */
[----:B------:R1:W-:Y:S04]  /*16ed0*/  STL [R1+0x270], R0 ;  /* 0x0002700001007387 */ /* 0x0003e80000100800 */
[----:B0-----:R-:W3:Y:S04]  /*16ee0*/  LDL R44, [R1+0x1d0] ;  /* 0x0001d000012c7983 */ /* 0x001ee80000100800 */
        /* <DEDUP_REMOVED lines=11> */
[----:B--2--5:R-:W-:Y:S01]  /*16fa0*/  FMUL.FTZ R11, R11, R38 ;  /* 0x000000260b0b7220 */ /* 0x024fe20000410000 */
[----:B------:R-:W-:-:S04]  /*16fb0*/  FMUL.FTZ R10, R10, R39 ;  /* 0x000000270a0a7220 */ /* 0x000fc80000410000 */
[----:B----4-:R-:W-:Y:S02]  /*16fc0*/  FFMA.FTZ R10, R46, R41, R10 ;  /* 0x000000292e0a7223 */ /* 0x010fe4000001000a */
[----:B------:R-:W2:Y:S02]  /*16fd0*/  LDL R46, [R1+0x1d8] ;  /* 0x0001d800012e7983 */ /* 0x000ea40000100800 */
[----:B------:R-:W-:Y:S02]  /*16fe0*/  FFMA.FTZ R10, R48, R37, R10 ;  /* 0x00000025300a7223 */ /* 0x000fe4000001000a */
[----:B------:R-:W4:Y:S02]  /*16ff0*/  LDL R48, [R1+0x1e0] ;  /* 0x0001e00001307983 */ /* 0x000f240000100800 */
[----:B------:R-:W-:Y:S02]  /*17000*/  FFMA.FTZ R10, R50, R35, R10 ;  /* 0x00000023320a7223 */ /* 0x000fe4000001000a */
[----:B------:R-:W2:Y:S02]  /*17010*/  LDL R50, [R1+0x1e8] ;  /* 0x0001e80001327983 */ /* 0x000ea40000100800 */
[----:B------:R-:W-:Y:S01]  /*17020*/  FFMA.FTZ R10, R52, R33, R10 ;  /* 0x00000021340a7223 */ /* 0x000fe2000001000a */
[----:B---3--:R-:W-:Y:S01]  /*17030*/  FFMA.FTZ R11, R45, R40, R11 ;  /* 0x000000282d0b7223 */ /* 0x008fe2000001000b */
[----:B------:R-:W3:Y:S02]  /*17040*/  LDL R52, [R1+0x204] ;  /* 0x0002040001347983 */ /* 0x000ee40000100800 */
[----:B------:R-:W-:Y:S01]  /*17050*/  FFMA.FTZ R10, R54, R31, R10 ;  /* 0x0000001f360a7223 */ /* 0x000fe2000001000a */
[----:B------:R-:W-:Y:S01]  /*17060*/  FFMA.FTZ R11, R47, R36, R11 ;  /* 0x000000242f0b7223 */ /* 0x000fe2000001000b */
[----:B------:R-:W4:Y:S02]  /*17070*/  LDL R54, [R1+0x20c] ;  /* 0x00020c0001367983 */ /* 0x000f240000100800 */
[----:B------:R-:W-:Y:S01]  /*17080*/  FFMA.FTZ R10, R250, R29, R10 ;  /* 0x0000001dfa0a7223 */ /* 0x000fe2000001000a */
[----:B------:R-:W-:Y:S01]  /*17090*/  FFMA.FTZ R11, R49, R34, R11 ;  /* 0x00000022310b7223 */ /* 0x000fe2000001000b */
[----:B------:R-:W2:Y:S02]  /*170a0*/  LDL R250, [R1+0x1f8] ;  /* 0x0001f80001fa7983 */ /* 0x000ea40000100800 */
        /* <DEDUP_REMOVED lines=8> */
[----:B------:R-:W2:Y:S03]  /*17130*/  LDL R53, [R1+0x200] ;  /* 0x0002000001357983 */ /* 0x000ea60000100800 */
[----:B------:R-:W-:Y:S01]  /*17140*/  FFMA.FTZ R11, R239, R26, R11 ;  /* 0x0000001aef0b7223 */ /* 0x000fe2000001000b */
[----:B------:R-:W2:Y:S03]  /*17150*/  LDL R55, [R1+0x208] ;  /* 0x0002080001377983 */ /* 0x000ea60000100800 */
[----:B------:R-:W-:Y:S01]  /*17160*/  FFMA.FTZ R11, R15, R24, R11 ;  /* 0x000000180f0b7223 */ /* 0x000fe2000001000b */
[----:B------:R-:W2:Y:S03]  /*17170*/  LDL R239, [R1+0x1fc] ;  /* 0x0001fc0001ef7983 */ /* 0x000ea60000100800 */
[----:B------:R-:W-:Y:S01]  /*17180*/  FFMA.FTZ R11, R13, R22, R11 ;  /* 0x000000160d0b7223 */ /* 0x000fe2000001000b */
[----:B------:R-:W2:Y:S04]  /*17190*/  LDL R49, [R1+0x1ec] ;  /* 0x0001ec0001317983 */ /* 0x000ea80000100800 */
[----:B------:R-:W2:Y:S04]  /*171a0*/  LDL R47, [R1+0x1e4] ;  /* 0x0001e400012f7983 */ /* 0x000ea80000100800 */
[----:B------:R-:W2:Y:S04]  /*171b0*/  LDL R45, [R1+0x1dc] ;  /* 0x0001dc00012d7983 */ /* 0x000ea80000100800 */
[----:B------:R-:W2:Y:S04]  /*171c0*/  LDL R15, [R1+0x1cc] ;  /* 0x0001cc00010f7983 */ /* 0x000ea80000100800 */
[----:B------:R-:W2:Y:S04]  /*171d0*/  LDL R14, [R1+0x1c0] ;  /* 0x0001c000010e7983 */ /* 0x000ea80000100800 */
[----:B------:R-:W2:Y:S04]  /*171e0*/  LDL R13, [R1+0x1c4] ;  /* 0x0001c400010d7983 */ /* 0x000ea80000100800 */
[----:B------:R-:W2:Y:S01]  /*171f0*/  LDL R12, [R1+0x1b8] ;  /* 0x0001b800010c7983 */ /* 0x000ea20000100800 */
[----:B------:R-:W-:Y:S01]  /*17200*/  FFMA.FTZ R11, R2, R20, R11 ;  /* 0x00000014020b7223 */ /* 0x000fe2000001000b */
[----:B------:R-:W-:-:S02]  /*17210*/  FFMA.FTZ R10, R0, R21, R10 ;  /* 0x00000015000a7223 */ /* 0x000fc4000001000a */
[----:B------:R-:W2:Y:S04]  /*17220*/  LDL R2, [R1+0x198] ;  /* 0x0001980001027983 */ /* 0x000ea80000100800 */
[----:B------:R-:W2:Y:S01]  /*17230*/  LDL R0, [R1+0x19c] ;  /* 0x00019c0001007983 */ /* 0x000ea20000100800 */
[----:B----4-:R-:W-:-:S04]  /*17240*/  FFMA.FTZ R10, R54, R19, R10 ;  /* 0x00000013360a7223 */ /* 0x010fc8000001000a */
[----:B---3--:R-:W-:Y:S01]  /*17250*/  FFMA.FTZ R10, R52, R17, R10 ;  /* 0x00000011340a7223 */ /* 0x008fe2000001000a */
[----:B--2---:R-:W-:Y:S02]  /*17260*/  FFMA.FTZ R11, R55, R18, R11 ;  /* 0x00000012370b7223 */ /* 0x004fe4000001000b */
[----:B------:R0:W5:Y:S02]  /*17270*/  LDL.LU R55, [R1+0x2c8] ;  /* 0x0002c80001377983 */ /* 0x0001640000300800 */
[----:B------:R-:W-:Y:S01]  /*17280*/  FFMA.FTZ R11, R53, R16, R11 ;  /* 0x00000010350b7223 */ /* 0x000fe2000001000b */
[----:B------:R-:W-:Y:S01]  /*17290*/  FFMA.FTZ R10, R239, R137, R10 ;  /* 0x00000089ef0a7223 */ /* 0x000fe2000001000a */
        /* <DEDUP_REMOVED lines=9> */
[----:B------:R-:W2:Y:S02]  /*17330*/  LDL R250, [R1+0x190] ;  /* 0x0001900001fa7983 */ /* 0x000ea40000100800 */
[----:B------:R-:W-:Y:S01]  /*17340*/  FFMA.FTZ R11, R48, R142, R11 ;  /* 0x0000008e300b7223 */ /* 0x000fe2000001000b */
[----:B------:R-:W-:Y:S01]  /*17350*/  FFMA.FTZ R10, R45, R145, R10 ;  /* 0x000000912d0a7223 */ /* 0x000fe2000001000a */
[----:B------:R-:W3:Y:S02]  /*17360*/  LDL R239, [R1+0x194] ;  /* 0x0001940001ef7983 */ /* 0x000ee40000100800 */
[----:B------:R-:W-:Y:S01]  /*17370*/  FFMA.FTZ R11, R46, R144, R11 ;  /* 0x000000902e0b7223 */ /* 0x000fe2000001000b */
[----:B------:R-:W-:Y:S01]  /*17380*/  FFMA.FTZ R10, R43, R147, R10 ;  /* 0x000000932b0a7223 */ /* 0x000fe2000001000a */
[----:B------:R-:W4:Y:S02]  /*17390*/  LDL R238, [R1+0x170] ;  /* 0x0001700001ee7983 */ /* 0x000f240000100800 */
        /* <DEDUP_REMOVED lines=15> */
[----:B------:R-:W-:-:S02]  /*17490*/  FFMA.FTZ R11, R6, R156, R11 ;  /* 0x0000009c060b7223 */ /* 0x000fc4000001000b */
        /* <DEDUP_REMOVED lines=29> */
[----:B------:R-:W2:Y:S01]  /*17670*/  LDL R5, [R1+0x12c] ;  /* 0x00012c0001057983 */ /* 0x000ea20000100800 */
[----:B------:R-:W-:Y:S01]  /*17680*/  FFMA.FTZ R11, R8, R166, R11 ;  /* 0x000000a6080b7223 */ /* 0x000fe2000001000b */
[----:B------:R-:W-:Y:S02]  /*17690*/  FFMA.FTZ R10, R7, R167, R10 ;  /* 0x000000a7070a7223 */ /* 0x000fe4000001000a */
        /* <DEDUP_REMOVED lines=8> */
[----:B------:R-:W3:Y:S01]  /*17720*/  LDL R51, [R1+0x110] ;  /* 0x0001100001337983 */ /* 0x000ee20000100800 */
[----:B------:R-:W-:Y:S01]  /*17730*/  FFMA.FTZ R11, R50, R172, R11 ;  /* 0x000000ac320b7223 */ /* 0x000fe2000001000b */
[----:B------:R-:W-:-:S02]  /*17740*/  FFMA.FTZ R10, R49, R173, R10 ;  /* 0x000000ad310a7223 */ /* 0x000fc4000001000a */
[----:B------:R-:W3:Y:S01]  /*17750*/  LDL R50, [R1+0x114] ;  /* 0x0001140001327983 */ /* 0x000ee20000100800 */
[----:B------:R-:W-:Y:S01]  /*17760*/  FFMA.FTZ R11, R48, R174, R11 ;  /* 0x000000ae300b7223 */ /* 0x000fe2000001000b */
[----:B------:R-:W-:Y:S02]  /*17770*/  FFMA.FTZ R10, R47, R175, R10 ;  /* 0x000000af2f0a7223 */ /* 0x000fe4000001000a */
        /* <DEDUP_REMOVED lines=22> */
[----:B------:R-:W3:Y:S04]  /*178e0*/  LDL R14, [R1+0xd8] ;  /* 0x0000d800010e7983 */ /* 0x000ee80000100800 */
[----:B------:R-:W3:Y:S04]  /*178f0*/  LDL R13, [R1+0xdc] ;  /* 0x0000dc00010d7983 */ /* 0x000ee80000100800 */
[----:B------:R-:W3:Y:S04]  /*17900*/  LDL R4, [R1+0xb8] ;  /* 0x0000b80001047983 */ /* 0x000ee80000100800 */
[----:B------:R-:W3:Y:S04]  /*17910*/  LDL R3, [R1+0xbc] ;  /* 0x0000bc0001037983 */ /* 0x000ee80000100800 */
[----:B------:R-:W3:Y:S04]  /*17920*/  LDL R2, [R1+0xb0] ;  /* 0x0000b00001027983 */ /* 0x000ee80000100800 */
[----:B------:R-:W3:Y:S01]  /*17930*/  LDL R0, [R1+0xb4] ;  /* 0x0000b40001007983 */ /* 0x000ee20000100800 */
[----:B----4-:R-:W-:-:S03]  /*17940*/  FFMA.FTZ R11, R6, R188, R11 ;  /* 0x000000bc060b7223 */ /* 0x010fc6000001000b */
[----:B------:R-:W4:Y:S01]  /*17950*/  LDL R6, [R1+0xc0] ;  /* 0x0000c00001067983 */ /* 0x000f220000100800 */
[----:B--2---:R-:W-:-:S03]  /*17960*/  FFMA.FTZ R10, R5, R189, R10 ;  /* 0x000000bd050a7223 */ /* 0x004fc6000001000a */
[----:B------:R-:W2:Y:S01]  /*17970*/  LDL R5, [R1+0xc4] ;  /* 0x0000c40001057983 */ /* 0x000ea20000100800 */
[----:B---3--:R-:W-:-:S03]  /*17980*/  FFMA.FTZ R11, R8, R190, R11 ;  /* 0x000000be080b7223 */ /* 0x008fc6000001000b */
[----:B------:R-:W3:Y:S01]  /*17990*/  LDL R8, [R1+0xc8] ;  /* 0x0000c80001087983 */ /* 0x000ee20000100800 */
[----:B------:R-:W-:-:S03]  /*179a0*/  FFMA.FTZ R10, R7, R191, R10 ;  /* 0x000000bf070a7223 */ /* 0x000fc6000001000a */
[----:B------:R-:W4:Y:S01]  /*179b0*/  LDL R7, [R1+0xcc] ;  /* 0x0000cc0001077983 */ /* 0x000f220000100800 */
[----:B------:R-:W-:-:S03]  /*179c0*/  FFMA.FTZ R11, R12, R192, R11 ;  /* 0x000000c00c0b7223 */ /* 0x000fc6000001000b */
[----:B------:R-:W2:Y:S01]  /*179d0*/  LDL R12, [R1+0xd0] ;  /* 0x0000d000010c7983 */ /* 0x000ea20000100800 */
[----:B------:R-:W-:-:S03]  /*179e0*/  FFMA.FTZ R10, R9, R193, R10 ;  /* 0x000000c1090a7223 */ /* 0x000fc6000001000a */
[----:B------:R-:W3:Y:S01]  /*179f0*/  LDL R9, [R1+0xd4] ;  /* 0x0000d40001097983 */ /* 0x000ee20000100800 */
[----:B------:R-:W-:-:S03]  /*17a00*/  FFMA.FTZ R11, R51, R194, R11 ;  /* 0x000000c2330b7223 */ /* 0x000fc6000001000b */
[----:B------:R0:W5:Y:S01]  /*17a10*/  LDL.LU R51, [R1+0x2b8] ;  /* 0x0002b80001337983 */ /* 0x0001620000300800 */
        /* <DEDUP_REMOVED lines=12> */
[----:B------:R-:W-:Y:S01]  /*17ae0*/  FFMA.FTZ R10, R44, R201, R10 ;  /* 0x000000c92c0a7223 */ /* 0x000fe2000001000a */
[----:B------:R-:W-:Y:S02]  /*17af0*/  FFMA.FTZ R11, R250, R202, R11 ;  /* 0x000000cafa0b7223 */ /* 0x000fe4000001000b */
[----:B------:R0:W5:Y:S01]  /*17b00*/  LDL.LU R44, [R1+0x29c] ;  /* 0x00029c00012c7983 */ /* 0x0001620000300800 */
        /* <DEDUP_REMOVED lines=14> */
[----:B------:R-:W4:Y:S01]  /*17bf0*/  LDL R13, [R1+0x68] ;  /* 0x00006800010d7983 */ /* 0x000f220000100800 */
[----:B--2---:R-:W-:-:S03]  /*17c00*/  FFMA.FTZ R11, R12, R210, R11 ;  /* 0x000000d20c0b7223 */ /* 0x004fc6000001000b */
[----:B------:R-:W2:Y:S01]  /*17c10*/  LDL R12, [R1+0x6c] ;  /* 0x00006c00010c7983 */ /* 0x000ea20000100800 */
[----:B---3--:R-:W-:-:S03]  /*17c20*/  FFMA.FTZ R10, R9, R211, R10 ;  /* 0x000000d3090a7223 */ /* 0x008fc6000001000a */
[----:B------:R-:W3:Y:S01]  /*17c30*/  LDL R9, [R1+0xa0] ;  /* 0x0000a00001097983 */ /* 0x000ee20000100800 */
[----:B------:R-:W-:Y:S01]  /*17c40*/  FFMA.FTZ R11, R8, R212, R11 ;  /* 0x000000d4080b7223 */ /* 0x000fe2000001000b */
[----:B----4-:R-:W-:Y:S02]  /*17c50*/  FFMA.FTZ R10, R7, R213, R10 ;  /* 0x000000d5070a7223 */ /* 0x010fe4000001000a */
[----:B------:R-:W4:Y:S01]  /*17c60*/  LDL R8, [R1+0xa4] ;  /* 0x0000a40001087983 */ /* 0x000f220000100800 */
        /* <DEDUP_REMOVED lines=11> */
[----:B------:R-:W2:Y:S04]  /*17d20*/  LDL R2, [R1+0x8c] ;  /* 0x00008c0001027983 */ /* 0x000ea80000100800 */
[----:B------:R-:W2:Y:S01]  /*17d30*/  LDL R0, [R1+0x80] ;  /* 0x0000800001007983 */ /* 0x000ea20000100800 */
[----:B------:R-:W-:-:S03]  /*17d40*/  FFMA.FTZ R11, R43, R220, R11 ;  /* 0x000000dc2b0b7223 */ /* 0x000fc6000001000b */
[----:B------:R0:W5:Y:S01]  /*17d50*/  LDL.LU R43, [R1+0x298] ;  /* 0x00029800012b7983 */ /* 0x0001620000300800 */
[----:B------:R-:W-:-:S03]  /*17d60*/  FFMA.FTZ R10, R42, R221, R10 ;  /* 0x000000dd2a0a7223 */ /* 0x000fc6000001000a */
[----:B------:R0:W5:Y:S01]  /*17d70*/  LDL.LU R42, [R1+0x294] ;  /* 0x00029400012a7983 */ /* 0x0001620000300800 */
[----:B---3--:R-:W-:-:S03]  /*17d80*/  FFMA.FTZ R11, R9, R222, R11 ;  /* 0x000000de090b7223 */ /* 0x008fc6000001000b */
[----:B------:R0:W5:Y:S01]  /*17d90*/  LDL.LU R9, [R1+0x290] ;  /* 0x0002900001097983 */ /* 0x0001620000300800 */
[----:B----4-:R-:W-:-:S03]  /*17da0*/  FFMA.FTZ R10, R8, R223, R10 ;  /* 0x000000df080a7223 */ /* 0x010fc6000001000a */
[----:B------:R0:W5:Y:S01]  /*17db0*/  LDL.LU R8, [R1+0x28c] ;  /* 0x00028c0001087983 */ /* 0x0001620000300800 */
[----:B--2---:R-:W-:-:S03]  /*17dc0*/  FFMA.FTZ R11, R7, R224, R11 ;  /* 0x000000e0070b7223 */ /* 0x004fc6000001000b */
        /* <DEDUP_REMOVED lines=13> */
[----:B------:R-:W-:-:S04]  /*17ea0*/  FFMA.FTZ R10, R250, R231, R10 ;  /* 0x000000e7fa0a7223 */ /* 0x000fc8000001000a */
[----:B------:R-:W-:Y:S02]  /*17eb0*/  FFMA.FTZ R10, R238, R233, R10 ;  /* 0x000000e9ee0a7223 */ /* 0x000fe4000001000a */
[----:B------:R-:W1:Y:S01]  /*17ec0*/  S2R R238, SR_TID.X ;  /* 0x0000000000ee7919 */ /* 0x000e620000002100 */
[----:B------:R-:W-:Y:S01]  /*17ed0*/  FFMA.FTZ R11, R239, R232, R11 ;  /* 0x000000e8ef0b7223 */ /* 0x000fe2000001000b */
[----:B------:R-:W-:-:S03]  /*17ee0*/  FFMA.FTZ R10, R14, R235, R10 ;  /* 0x000000eb0e0a7223 */ /* 0x000fc6000001000a */
[----:B------:R-:W-:Y:S01]  /*17ef0*/  FFMA.FTZ R11, R15, R234, R11 ;  /* 0x000000ea0f0b7223 */ /* 0x000fe2000001000b */
[----:B------:R-:W-:Y:S01]  /*17f00*/  UMOV UR4, 0xffffffff ;  /* 0xffffffff00047882 */ /* 0x000fe20000000000 */
[----:B------:R-:W-:Y:S02]  /*17f10*/  FFMA.FTZ R10, R12, R237, R10 ;  /* 0x000000ed0c0a7223 */ /* 0x000fe4000001000a */
[----:B------:R-:W-:-:S04]  /*17f20*/  FFMA.FTZ R11, R13, R236, R11 ;  /* 0x000000ec0d0b7223 */ /* 0x000fc8000001000b */
[----:B------:R-:W-:Y:S01]  /*17f30*/  FADD.FTZ R10, R11, R10 ;  /* 0x0000000a0b0a7221 */ /* 0x000fe20000010000 */
[----:B-1----:R-:W-:Y:S01]  /*17f40*/  LOP3.LUT R239, R238, 0x1, RZ, 0xc0, !PT ;  /* 0x00000001eeef7812 */ /* 0x002fe200078ec0ff */
[----:B0-----:R-:W-:Y:S06]  /*17f50*/  BRA.DIV UR4, `(.L_x_2136) ;  /* 0x0000005204847947 */ /* 0x001fec000b800000 */
[----:B------:R0:W1:Y:S02]  /*17f60*/  SHFL.BFLY PT, R14, R10, 0x1, 0x1f ;  /* 0x0c201f000a0e7f89 */ /* 0x00006400000e0000 */
.L_x_2207:
[----:B------:R-:W-:Y:S01]  /*17f70*/  ISETP.EQ.U32.OR P0, PT, R239, 0x1, P0 ;  /* 0x00000001ef00780c */ /* 0x000fe20000702470 */
[----:B-1----:R-:W-:Y:S01]  /*17f80*/  FADD.FTZ R12, R10, R14 ;  /* 0x0000000e0a0c7221 */ /* 0x002fe20000010000 */
[----:B------:R-:W-:Y:S03]  /*17f90*/  BSSY.RECONVERGENT B0, `(.L_x_2137) ;  /* 0x0000019000007945 */ /* 0x000fe60003800200 */
[----:B------:R-:W-:-:S08]  /*17fa0*/  FMUL.FTZ R12, R12, UR22 ;  /* 0x000000160c0c7c20 */ /* 0x000fd00008410000 */
[----:B------:R-:W-:Y:S05]  /*17fb0*/  @P0 BRA `(.L_x_2138) ;  /* 0x0000000000580947 */ /* 0x000fea0003800000 */
[----:B------:R-:W1:Y:S01]  /*17fc0*/  LDC R11, c[0x0][0x430] ;  /* 0x00010c00ff0b7b82 */ /* 0x000e620000000800 */
[----:B------:R-:W1:Y:S01]  /*17fd0*/  LDCU UR4, c[0x0][0x408] ;  /* 0x00008100ff0477ac */ /* 0x000e620008000800 */
[----:B------:R-:W-:Y:S02]  /*17fe0*/  ISETP.NE.U32.AND P0, PT, RZ, UR18, PT ;  /* 0x00000012ff007c0c */ /* 0x000fe4000bf05070 */
[----:B------:R-:W-:Y:S02]  /*17ff0*/  ISETP.NE.U32.AND P2, PT, RZ, UR16, PT ;  /* 0x00000010ff007c0c */ /* 0x000fe4000bf45070 */
[----:B------:R-:W-:Y:S02]  /*18000*/  ISETP.NE.AND.EX P0, PT, RZ, UR19, PT, P0 ;  /* 0x00000013ff007c0c */ /* 0x000fe4000bf05300 */
[----:B------:R-:W-:Y:S01]  /*18010*/  ISETP.NE.AND.EX P2, PT, RZ, UR17, PT, P2 ;  /* 0x00000011ff007c0c */ /* 0x000fe2000bf45320 */
[----:B-1----:R-:W-:-:S10]  /*18020*/  VIADD R11, R11, UR4 ;  /* 0x000000040b0b7c36 */ /* 0x002fd40008000000 */
[----:B-----5:R-:W-:Y:S02]  /*18030*/  @P0 ISETP.GE.AND P3, PT, R7, R11, PT ;  /* 0x0000000b0700020c */ /* 0x020fe40003f66270 */
[----:B0-----:R-:W0:Y:S02]  /*18040*/  @P2 LDC.64 R10, c[0x0][0x438] ;  /* 0x00010e00ff0a2b82 */ /* 0x001e240000000a00 */
[----:B0-----:R-:W-:-:S06]  /*18050*/  @P2 IMAD.WIDE R10, R244, 0x4, R10 ;  /* 0x00000004f40a2825 */ /* 0x001fcc00078e020a */
[----:B------:R-:W2:Y:S01]  /*18060*/  @P2 LDG.E R10, desc[UR36][R10.64] ;  /* 0x000000240a0a2981 */ /* 0x000ea2000c1e1900 */
[----:B------:R-:W0:Y:S01]  /*18070*/  @P0 S2R R7, SR_CTAID.X ;  /* 0x0000000000070919 */ /* 0x000e220000002500 */
[----:B--2---:R-:W-:Y:S02]  /*18080*/  @P2 FADD.FTZ R12, R12, R10 ;  /* 0x0000000a0c0c2221 */ /* 0x004fe40000010000 */
[----:B------:R-:W0:Y:S02]  /*18090*/  @P0 LDC.64 R10, c[0x0][0x448] ;  /* 0x00011200ff0a0b82 */ /* 0x000e240000000a00 */
[----:B0-----:R-:W-:-:S06]  /*180a0*/  @P0 IMAD.WIDE.U32 R10, R7, 0x4, R10 ;  /* 0x00000004070a0825 */ /* 0x001fcc00078e000a */
[----:B------:R-:W2:Y:S01]  /*180b0*/  @P0 LDG.E R10, desc[UR36][R10.64] ;  /* 0x000000240a0a0981 */ /* 0x000ea2000c1e1900 */
[----:B------:R-:W-:-:S04]  /*180c0*/  @P0 SEL R7, RZ, UR39, P3 ;  /* 0x00000027ff070c07 */ /* 0x000fc80009800000 */
[----:B------:R-:W-:-:S04]  /*180d0*/  @P0 IADD3 R7, PT, PT, R5, -UR43, R7 ;  /* 0x8000002b05070c10 */ /* 0x000fc8000fffe007 */
[----:B------:R-:W-:-:S05]  /*180e0*/  @P0 I2FP.F32.S32 R7, R7 ;  /* 0x0000000700070245 */ /* 0x000fca0000201400 */
[----:B--2---:R-:W-:-:S05]  /*180f0*/  @P0 FFMA.FTZ R12, R7, R10, R12 ;  /* 0x0000000a070c0223 */ /* 0x004fca000001000c */
[----:B------:R1:W-:Y:S01]  /*18100*/  STS [R245], R12 ;  /* 0x0000000cf5007388 */ /* 0x0003e20000000800 */
[----:B------:R-:W-:-:S07]  /*18110*/  @!P4 FMNMX.FTZ R251, R251, R12, !PT ;  /* 0x0000000cfbfbc209 */ /* 0x000fce0007810000 */
.L_x_2138:
[----:B------:R-:W-:Y:S05]  /*18120*/  BSYNC.RECONVERGENT B0 ;  /* 0x0000000000007941 */ /* 0x000fea0003800200 */
.L_x_2137:
[----:B0-----:R-:W2:Y:S01]  /*18130*/  LDL R10, [R1+0x268] ;  /* 0x00026800010a7983 */ /* 0x001ea20000100800 */
[----:B-----5:R-:W-:Y:S01]  /*18140*/  VIADD R7, R5, 0x3f ;  /* 0x0000003f05077836 */ /* 0x020fe20000000000 */
[----:B------:R-:W-:Y:S01]  /*18150*/  IADD3 R3, P2, PT, R3, 0x40, RZ ;  /* 0x0000004003037810 */ /* 0x000fe20007f5e0ff */
[----:B------:R-:W-:Y:S02]  /*18160*/  VIADD R5, R5, 0x40 ;  /* 0x0000004005057836 */ /* 0x000fe40000000000 */
[----:B-1----:R-:W-:Y:S02]  /*18170*/  VIADD R245, R245, 0x100 ;  /* 0x00000100f5f57836 */ /* 0x002fe40000000000 */
[----:B------:R-:W-:Y:S02]  /*18180*/  VIADD R244, R244, 0x40 ;  /* 0x00000040f4f47836 */ /* 0x000fe40000000000 */
[----:B------:R-:W-:Y:S01]  /*18190*/  IMAD.X R4, RZ, RZ, R4, P2 ;  /* 0x000000ffff047224 */ /* 0x000fe200010e0604 */
[----:B--2---:R-:W-:-:S13]  /*181a0*/  ISETP.GE.AND P0, PT, R7, R10, PT ;  /* 0x0000000a0700720c */ /* 0x004fda0003f06270 */
[----:B------:R-:W-:Y:S05]  /*181b0*/  @!P0 BRA `(.L_x_2139) ;  /* 0xfffffeb000948947 */ /* 0x000fea000383ffff */
.L_x_1752:
[----:B------:R-:W-:Y:S05]  /*181c0*/  BSYNC B1 ;  /* 0x0000000000017941 */ /* 0x000fea0003800000 */
.L_x_1751:
[----:B------:R-:W-:Y:S01]  /*181d0*/  UMOV UR4, 0xffffffff ;  /* 0xffffffff00047882 */ /* 0x000fe20000000000 */
[----:B0-----:R-:W-:Y:S02]  /*181e0*/  LOP3.LUT P0, R5, R238, 0x1f, RZ, 0xc0, !PT ;  /* 0x0000001fee057812 */ /* 0x001fe4000780c0ff */
[----:B------:R-:W-:Y:S11]  /*181f0*/  BRA.DIV UR4, `(.L_x_2140) ;  /* 0x0000005204047947 */ /* 0x000ff6000b800000 */
[----:B------:R-:W0:Y:S02]  /*18200*/  SHFL.BFLY PT, R14, R251, 0x10, 0x1f ;  /* 0x0e001f00fb0e7f89 */ /* 0x000e2400000e0000 */
[----:B0-----:R-:W-:-:S05]  /*18210*/  FMNMX.FTZ R13, R14, R251, !PT ;  /* 0x000000fb0e0d7209 */ /* 0x001fca0007810000 */
[----:B------:R-:W0:Y:S02]  /*18220*/  SHFL.BFLY PT, R14, R13, 0x8, 0x1f ;  /* 0x0d001f000d0e7f89 */ /* 0x000e2400000e0000 */
[----:B0-----:R-:W-:-:S05]  /*18230*/  FMNMX.FTZ R2, R13, R14, !PT ;  /* 0x0000000e0d027209 */ /* 0x001fca0007810000 */
[----:B------:R-:W0:Y:S02]  /*18240*/  SHFL.BFLY PT, R14, R2, 0x4, 0x1f ;  /* 0x0c801f00020e7f89 */ /* 0x000e2400000e0000 */
[----:B0-----:R-:W-:-:S05]  /*18250*/  FMNMX.FTZ R3, R2, R14, !PT ;  /* 0x0000000e02037209 */ /* 0x001fca0007810000 */
[----:B------:R0:W1:Y:S02]  /*18260*/  SHFL.BFLY PT, R14, R3, 0x2, 0x1f ;  /* 0x0c401f00030e7f89 */ /* 0x00006400000e0000 */
.L_x_2213:
[----:B------:R-:W2:Y:S01]  /*18270*/  S2R R12, SR_CgaCtaId ;  /* 0x00000000000c7919 */ /* 0x000ea20000008800 */
[----:B------:R-:W-:Y:S01]  /*18280*/  MOV R11, 0x400 ;  /* 0x00000400000b7802 */ /* 0x000fe20000000f00 */
[----:B------:R-:W-:Y:S05]  /*18290*/  WARPSYNC.ALL ;  /* 0x0000000000007948 */ /* 0x000fea0003800000 */
[----:B01----:R-:W-:Y:S02]  /*182a0*/  FMNMX.FTZ R3, R3, R14, !PT ;  /* 0x0000000e03037209 */ /* 0x003fe40007810000 */
[----:B--2---:R-:W-:-:S04]  /*182b0*/  LEA R27, R12, R11, 0x18 ;  /* 0x0000000b0c1b7211 */ /* 0x004fc800078ec0ff */
[----:B------:R-:W-:Y:S01]  /*182c0*/  @!P0 LEA.HI R2, R238, R27, RZ, 0x1d ;  /* 0x0000001bee028211 */ /* 0x000fe200078fe8ff */
[----:B------:R-:W-:-:S04]  /*182d0*/  IMAD R28, R5, 0x4, R27 ;  /* 0x00000004051c7824 */ /* 0x000fc800078e021b */
[----:B------:R0:W-:Y:S01]  /*182e0*/  @!P0 STS [R2], R3 ;  /* 0x0000000302008388 */ /* 0x0001e20000000800 */
[----:B------:R-:W-:Y:S01]  /*182f0*/  BAR.SYNC.DEFER_BLOCKING 0x0 ;  /* 0x0000000000007b1d */ /* 0x000fe20000010000 */
[----:B------:R-:W-:Y:S01]  /*18300*/  ISETP.GT.U32.AND P0, PT, R5, 0x3, PT ;  /* 0x000000030500780c */ /* 0x000fe20003f04070 */
[----:B0-----:R-:W-:Y:S02]  /*18310*/  IMAD.MOV.U32 R2, RZ, RZ, -0x800001 ;  /* 0xff7fffffff027424 */ /* 0x001fe400078e00ff */
[----:B------:R-:W-:-:S04]  /*18320*/  VIADD R4, R238, UR13 ;  /* 0x0000000dee047c36 */ /* 0x000fc80008000000 */
[----:B------:R-:W0:Y:S01]  /*18330*/  S2UR UR7, SR_CTAID.Y ;  /* 0x00000000000779c3 */ /* 0x000e220000002600 */
[----:B------:R-:W-:Y:S01]  /*18340*/  BSSY.RECONVERGENT B0, `(.L_x_2141) ;  /* 0x0000155000007945 */ /* 0x000fe20003800200 */
[----:B------:R-:W-:-:S04]  /*18350*/  IMAD.MOV.U32 R8, RZ, RZ, RZ ;  /* 0x000000ffff087224 */ /* 0x000fc800078e00ff */
[----:B------:R-:W1:Y:S01]  /*18360*/  @!P0 LDS R2, [R28] ;  /* 0x000000001c028984 */ /* 0x000e620000000800 */
[----:B------:R-:W-:-:S03]  /*18370*/  ISETP.GE.AND P0, PT, R4, UR43, PT ;  /* 0x0000002b04007c0c */ /* 0x000fc6000bf06270 */
[----:B-1----:R-:W1:Y:S02]  /*18380*/  SHFL.BFLY PT, R3, R2, 0x2, 0x1f ;  /* 0x0c401f0002037f89 */ /* 0x002e6400000e0000 */
[----:B-1----:R-:W-:-:S05]  /*18390*/  FMNMX.FTZ R6, R3, R2, !PT ;  /* 0x0000000203067209 */ /* 0x002fca0007810000 */
[----:B------:R-:W1:Y:S02]  /*183a0*/  SHFL.BFLY PT, R3, R6, 0x1, 0x1f ;  /* 0x0c201f0006037f89 */ /* 0x000e6400000e0000 */
[----:B-1----:R-:W-:Y:S01]  /*183b0*/  FMNMX.FTZ R7, R6, R3, !PT ;  /* 0x0000000306077209 */ /* 0x002fe20007810000 */
[----:B0-----:R-:W-:Y:S02]  /*183c0*/  IMAD R3, R0, UR7, RZ ;  /* 0x0000000700037c24 */ /* 0x001fe4000f8e02ff */
[----:B------:R-:W-:Y:S02]  /*183d0*/  IMAD.SHL.U32 R0, R238, 0x4, RZ ;  /* 0x00000004ee007824 */ /* 0x000fe400078e00ff */
[----:B------:R0:W1:Y:S01]  /*183e0*/  SHFL.IDX PT, R26, R7, RZ, 0x1f ;  /* 0x00001fff071a7589 */ /* 0x00006200000e0000 */
[----:B------:R-:W-:Y:S01]  /*183f0*/  SHF.R.S32.HI R2, RZ, 0x1f, R3 ;  /* 0x0000001fff027819 */ /* 0x000fe20000011403 */
[----:B------:R-:W-:Y:S06]  /*18400*/  @P0 BRA `(.L_x_2142) ;  /* 0x0000001400200947 */ /* 0x000fec0003800000 */
        /* <DEDUP_REMOVED lines=15> */
[----:B------:R-:W-:Y:S01]  /*18500*/  VIADD R9, R11, 0x820 ;  /* 0x000008200b097836 */ /* 0x000fe20000000000 */
[----:B------:R-:W-:Y:S01]  /*18510*/  LEA.HI R6, R7, 0x1, RZ, 0x19 ;  /* 0x0000000107067811 */ /* 0x000fe200078fc8ff */
[----:B------:R-:W-:-:S03]  /*18520*/  IMAD.MOV.U32 R8, RZ, RZ, RZ ;  /* 0x000000ffff087224 */ /* 0x000fc600078e00ff */
[----:B------:R-:W-:Y:S02]  /*18530*/  LEA R9, R12, R9, 0x18 ;  /* 0x000000090c097211 */ /* 0x000fe400078ec0ff */
[----:B------:R-:W-:Y:S01]  /*18540*/  LOP3.LUT R7, R6, 0x3, RZ, 0xc0, !PT ;  /* 0x0000000306077812 */ /* 0x000fe200078ec0ff */
[----:B------:R-:W-:Y:S02]  /*18550*/  IMAD.MOV.U32 R6, RZ, RZ, R4 ;  /* 0x000000ffff067224 */ /* 0x000fe400078e0004 */
[----:B------:R-:W-:Y:S02]  /*18560*/  IMAD.IADD R9, R0, 0x1, R9 ;  /* 0x0000000100097824 */ /* 0x000fe400078e0209 */
[----:B------:R-:W-:-:S07]  /*18570*/  IMAD.MOV R7, RZ, RZ, -R7 ;  /* 0x000000ffff077224 */ /* 0x000fce00078e0a07 */
.L_x_2146:
        /* <DEDUP_REMOVED lines=11> */
.L_x_2145:
[----:B------:R-:W-:Y:S05]  /*18630*/  BSYNC.RECONVERGENT B1 ;  /* 0x0000000000017941 */ /* 0x000fea0003800200 */
.L_x_2144:
        /* <DEDUP_REMOVED lines=11> */
[----:B------:R-:W-:Y:S01]  /*186f0*/  IMAD.U32 R25, RZ, RZ, UR43 ;  /* 0x0000002bff197e24 */ /* 0x000fe2000f8e00ff */
[----:B------:R-:W-:-:S03]  /*18700*/  PLOP3.LUT P0, PT, PT, PT, PT, 0x8, 0x80 ;  /* 0x000000000080781c */ /* 0x000fc60003f0e170 */
[----:B------:R-:W-:-:S10]  /*18710*/  VIADD R25, R25, 0xfffffa00 ;  /* 0xfffffa0019197836 */ /* 0x000fd40000000000 */
.L_x_2149:
[----:B------:R-:W1:Y:S01]  /*18720*/  LDS R9, [R7+-0x400] ;  /* 0xfffc000007097984 */ /* 0x000e620000000800 */
[----:B------:R-:W-:-:S03]  /*18730*/  VIADD R6, R6, 0x800 ;  /* 0x0000080006067836 */ /* 0x000fc60000000000 */
[----:B------:R-:W0:Y:S02]  /*18740*/  LDS R10, [R7+-0x200] ;  /* 0xfffe0000070a7984 */ /* 0x000e240000000800 */
[----:B------:R-:W-:Y:S02]  /*18750*/  ISETP.GE.AND P1, PT, R6, R25, PT ;  /* 0x000000190600720c */ /* 0x000fe40003f26270 */
[----:B------:R-:W2:Y:S04]  /*18760*/  LDS R11, [R7] ;  /* 0x00000000070b7984 */ /* 0x000ea80000000800 */
[----:B------:R-:W4:Y:S04]  /*18770*/  LDS R12, [R7+0x200] ;  /* 0x00020000070c7984 */ /* 0x000f280000000800 */
[----:B------:R-:W5:Y:S04]  /*18780*/  LDS R13, [R7+0x400] ;  /* 0x00040000070d7984 */ /* 0x000f680000000800 */
[----:B------:R-:W3:Y:S04]  /*18790*/  LDS R14, [R7+0x600] ;  /* 0x00060000070e7984 */ /* 0x000ee80000000800 */
[----:B------:R-:W3:Y:S04]  /*187a0*/  LDS R15, [R7+0x800] ;  /* 0x00080000070f7984 */ /* 0x000ee80000000800 */
[----:B------:R-:W3:Y:S04]  /*187b0*/  LDS R16, [R7+0xa00] ;  /* 0x000a000007107984 */ /* 0x000ee80000000800 */
[----:B------:R-:W3:Y:S04]  /*187c0*/  LDS R17, [R7+0xc00] ;  /* 0x000c000007117984 */ /* 0x000ee80000000800 */
[----:B------:R-:W3:Y:S04]  /*187d0*/  LDS R18, [R7+0xe00] ;  /* 0x000e000007127984 */ /* 0x000ee80000000800 */
[----:B------:R-:W3:Y:S01]  /*187e0*/  LDS R19, [R7+0x1000] ;  /* 0x0010000007137984 */ /* 0x000ee20000000800 */
        /* <DEDUP_REMOVED lines=9> */
[C---:B----4-:R-:W-:Y:S01]  /*18880*/  FADD.FTZ R12, -R26.reuse, R12 ;  /* 0x0000000c1a0c7221 */ /* 0x050fe20000010100 */
[----:B------:R-:W-:Y:S01]  /*18890*/  FMUL.FTZ R11, R11, 1.4426950216293334961 ;  /* 0x3fb8aa3b0b0b7820 */ /* 0x000fe20000410000 */
[----:B------:R-:W4:Y:S01]  /*188a0*/  MUFU.EX2 R10, R10 ;  /* 0x0000000a000a7308 */ /* 0x000f220000000800 */
[----:B------:R-:W0:Y:S01]  /*188b0*/  LDS R23, [R7+0x1800] ;  /* 0x0018000007177984 */ /* 0x000e220000000800 */
[----:B-----5:R-:W-:Y:S01]  /*188c0*/  FADD.FTZ R13, -R26, R13 ;  /* 0x0000000d1a0d7221 */ /* 0x020fe20000010100 */
[----:B------:R-:W-:Y:S01]  /*188d0*/  FMUL.FTZ R12, R12, 1.4426950216293334961 ;  /* 0x3fb8aa3b0c0c7820 */ /* 0x000fe20000410000 */
[C---:B---3--:R-:W-:Y:S01]  /*188e0*/  FADD.FTZ R14, -R26.reuse, R14 ;  /* 0x0000000e1a0e7221 */ /* 0x048fe20000010100 */
[----:B------:R-:W3:Y:S01]  /*188f0*/  MUFU.EX2 R11, R11 ;  /* 0x0000000b000b7308 */ /* 0x000ee20000000800 */
[----:B------:R-:W5:Y:S01]  /*18900*/  LDS R24, [R7+0x1a00] ;  /* 0x001a000007187984 */ /* 0x000f620000000800 */
[----:B------:R-:W-:Y:S01]  /*18910*/  FMUL.FTZ R13, R13, 1.4426950216293334961 ;  /* 0x3fb8aa3b0d0d7820 */ /* 0x000fe20000410000 */
[----:B------:R-:W-:Y:S01]  /*18920*/  FADD.FTZ R15, -R26, R15 ;  /* 0x0000000f1a0f7221 */ /* 0x000fe20000010100 */
[----:B------:R-:W3:Y:S01]  /*18930*/  MUFU.EX2 R12, R12 ;  /* 0x0000000c000c7308 */ /* 0x000ee20000000800 */
[----:B------:R-:W-:Y:S01]  /*18940*/  FMUL.FTZ R14, R14, 1.4426950216293334961 ;  /* 0x3fb8aa3b0e0e7820 */ /* 0x000fe20000410000 */
[----:B--2---:R-:W-:Y:S01]  /*18950*/  FADD.FTZ R8, R9, R8 ;  /* 0x0000000809087221 */ /* 0x004fe20000010000 */
[----:B------:R-:W-:Y:S01]  /*18960*/  FADD.FTZ R16, -R26, R16 ;  /* 0x000000101a107221 */ /* 0x000fe20000010100 */
[----:B------:R-:W2:Y:S01]  /*18970*/  MUFU.EX2 R13, R13 ;  /* 0x0000000d000d7308 */ /* 0x000ea20000000800 */
[----:B------:R-:W-:Y:S01]  /*18980*/  FMUL.FTZ R15, R15, 1.4426950216293334961 ;  /* 0x3fb8aa3b0f0f7820 */ /* 0x000fe20000410000 */
[----:B----4-:R-:W-:Y:S01]  /*18990*/  FADD.FTZ R8, R8, R10 ;  /* 0x0000000a08087221 */ /* 0x010fe20000010000 */
        /* <DEDUP_REMOVED lines=9> */
[----:B------:R-:W3:Y:S01]  /*18a30*/  MUFU.EX2 R16, R16 ;  /* 0x0000001000107308 */ /* 0x000ee20000000800 */
[----:B------:R-:W-:Y:S01]  /*18a40*/  FMUL.FTZ R18, R18, 1.4426950216293334961 ;  /* 0x3fb8aa3b12127820 */ /* 0x000fe20000410000 */
[----:B--2---:R-:W-:Y:S01]  /*18a50*/  FADD.FTZ R8, R8, R13 ;  /* 0x0000000d08087221 */ /* 0x004fe20000010000 */
[----:B-1----:R-:W-:Y:S01]  /*18a60*/  FADD.FTZ R20, -R26, R20 ;  /* 0x000000141a147221 */ /* 0x002fe20000010100 */
[----:B------:R-:W1:Y:S01]  /*18a70*/  MUFU.EX2 R17, R17 ;  /* 0x0000001100117308 */ /* 0x000e620000000800 */
[----:B------:R-:W-:Y:S01]  /*18a80*/  FMUL.FTZ R19, R19, 1.4426950216293334961 ;  /* 0x3fb8aa3b13137820 */ /* 0x000fe20000410000 */
[----:B----4-:R-:W-:Y:S01]  /*18a90*/  FADD.FTZ R8, R8, R14 ;  /* 0x0000000e08087221 */ /* 0x010fe20000010000 */
[----:B0-----:R-:W-:Y:S01]  /*18aa0*/  FADD.FTZ R21, -R26, R21 ;  /* 0x000000151a157221 */ /* 0x001fe20000010100 */
[----:B------:R-:W0:Y:S01]  /*18ab0*/  MUFU.EX2 R18, R18 ;  /* 0x0000001200127308 */ /* 0x000e220000000800 */
[----:B------:R-:W-:Y:S01]  /*18ac0*/  FMUL.FTZ R20, R20, 1.4426950216293334961 ;  /* 0x3fb8aa3b14147820 */ /* 0x000fe20000410000 */
[----:B---3--:R-:W-:Y:S01]  /*18ad0*/  FADD.FTZ R8, R8, R15 ;  /* 0x0000000f08087221 */ /* 0x008fe20000010000 */
        /* <DEDUP_REMOVED lines=40> */
.L_x_2148:
[----:B------:R-:W-:Y:S05]  /*18d60*/  BSYNC.RECONVERGENT B1 ;  /* 0x0000000000017941 */ /* 0x000fea0003800200 */
.L_x_2147:
[----:B------:R-:W-:Y:S01]  /*18d70*/  IADD3 R9, PT, PT, -R6, UR43, RZ ;  /* 0x0000002b06097c10 */ /* 0x000fe2000fffe1ff */
        /* <DEDUP_REMOVED lines=8> */
[----:B------:R-:W4:Y:S04]  /*18e00*/  LDS R12, [R7+0x200] ;  /* 0x00020000070c7984 */ /* 0x000f280000000800 */
[----:B------:R-:W5:Y:S04]  /*18e10*/  LDS R13, [R7+0x400] ;  /* 0x00040000070d7984 */ /* 0x000f680000000800 */
[----:B------:R-:W3:Y:S04]  /*18e20*/  LDS R14, [R7+0x600] ;  /* 0x00060000070e7984 */ /* 0x000ee80000000800 */
[----:B------:R-:W3:Y:S04]  /*18e30*/  LDS R15, [R7+0x800] ;  /* 0x00080000070f7984 */ /* 0x000ee80000000800 */
[----:B------:R-:W3:Y:S01]  /*18e40*/  LDS R16, [R7+0xa00] ;  /* 0x000a000007107984 */ /* 0x000ee20000000800 */
[C---:B-1----:R-:W-:Y:S01]  /*18e50*/  FADD.FTZ R9, -R26.reuse, R9 ;  /* 0x000000091a097221 */ /* 0x042fe20000010100 */
[----:B0-----:R-:W-:-:S03]  /*18e60*/  FADD.FTZ R10, -R26, R10 ;  /* 0x0000000a1a0a7221 */ /* 0x001fc60000010100 */
[----:B------:R-:W-:Y:S01]  /*18e70*/  FMUL.FTZ R9, R9, 1.4426950216293334961 ;  /* 0x3fb8aa3b09097820 */ /* 0x000fe20000410000 */
[----:B--2---:R-:W-:Y:S01]  /*18e80*/  FADD.FTZ R11, -R26, R11 ;  /* 0x0000000b1a0b7221 */ /* 0x004fe20000010100 */
[----:B------:R-:W-:-:S04]  /*18e90*/  FMUL.FTZ R10, R10, 1.4426950216293334961 ;  /* 0x3fb8aa3b0a0a7820 */ /* 0x000fc80000410000 */
[----:B------:R-:W0:Y:S01]  /*18ea0*/  MUFU.EX2 R9, R9 ;  /* 0x0000000900097308 */ /* 0x000e220000000800 */
[C---:B----4-:R-:W-:Y:S01]  /*18eb0*/  FADD.FTZ R12, -R26.reuse, R12 ;  /* 0x0000000c1a0c7221 */ /* 0x050fe20000010100 */
[----:B------:R-:W-:Y:S02]  /*18ec0*/  FMUL.FTZ R11, R11, 1.4426950216293334961 ;  /* 0x3fb8aa3b0b0b7820 */ /* 0x000fe40000410000 */
[----:B------:R-:W1:Y:S01]  /*18ed0*/  MUFU.EX2 R10, R10 ;  /* 0x0000000a000a7308 */ /* 0x000e620000000800 */
[----:B-----5:R-:W-:Y:S01]  /*18ee0*/  FADD.FTZ R13, -R26, R13 ;  /* 0x0000000d1a0d7221 */ /* 0x020fe20000010100 */
[----:B------:R-:W-:Y:S02]  /*18ef0*/  FMUL.FTZ R12, R12, 1.4426950216293334961 ;  /* 0x3fb8aa3b0c0c7820 */ /* 0x000fe40000410000 */
[----:B------:R-:W2:Y:S01]  /*18f00*/  MUFU.EX2 R11, R11 ;  /* 0x0000000b000b7308 */ /* 0x000ea20000000800 */
[----:B---3--:R-:W-:Y:S01]  /*18f10*/  FADD.FTZ R14, -R26, R14 ;  /* 0x0000000e1a0e7221 */ /* 0x008fe20000010100 */
        /* <DEDUP_REMOVED lines=28> */
.L_x_2151:
[----:B------:R-:W-:Y:S05]  /*190e0*/  BSYNC.RECONVERGENT B1 ;  /* 0x0000000000017941 */ /* 0x000fea0003800200 */
.L_x_2150:
[----:B------:R-:W-:-:S13]  /*190f0*/  ISETP.LT.OR P0, PT, R6, UR43, P0 ;  /* 0x0000002b06007c0c */ /* 0x000fda0008701670 */
[----:B------:R-:W-:Y:S05]  /*19100*/  @!P0 BRA `(.L_x_2142) ;  /* 0x0000000400e08947 */ /* 0x000fea0003800000 */
[----:B------:R-:W1:Y:S04]  /*19110*/  LDS R6, [R7+-0x400] ;  /* 0xfffc000007067984 */ /* 0x000e680000000800 */
[----:B------:R-:W0:Y:S04]  /*19120*/  LDS R9, [R7+-0x200] ;  /* 0xfffe000007097984 */ /* 0x000e280000000800 */
[----:B------:R-:W2:Y:S04]  /*19130*/  LDS R10, [R7] ;  /* 0x00000000070a7984 */ /* 0x000ea80000000800 */
[----:B------:R-:W4:Y:S01]  /*19140*/  LDS R11, [R7+0x200] ;  /* 0x00020000070b7984 */ /* 0x000f220000000800 */
[C---:B-1----:R-:W-:Y:S01]  /*19150*/  FADD.FTZ R6, -R26.reuse, R6 ;  /* 0x000000061a067221 */ /* 0x042fe20000010100 */
[----:B0-----:R-:W-:-:S03]  /*19160*/  FADD.FTZ R9, -R26, R9 ;  /* 0x000000091a097221 */ /* 0x001fc60000010100 */
[----:B------:R-:W-:Y:S01]  /*19170*/  FMUL.FTZ R6, R6, 1.4426950216293334961 ;  /* 0x3fb8aa3b06067820 */ /* 0x000fe20000410000 */
[----:B--2---:R-:W-:Y:S01]  /*19180*/  FADD.FTZ R10, -R26, R10 ;  /* 0x0000000a1a0a7221 */ /* 0x004fe20000010100 */
[----:B------:R-:W-:-:S04]  /*19190*/  FMUL.FTZ R9, R9, 1.4426950216293334961 ;  /* 0x3fb8aa3b09097820 */ /* 0x000fc80000410000 */
[----:B------:R-:W0:Y:S01]  /*191a0*/  MUFU.EX2 R6, R6 ;  /* 0x0000000600067308 */ /* 0x000e220000000800 */
[----:B----4-:R-:W-:Y:S01]  /*191b0*/  FADD.FTZ R11, -R26, R11 ;  /* 0x0000000b1a0b7221 */ /* 0x010fe20000010100 */
[----:B------:R-:W-:Y:S02]  /*191c0*/  FMUL.FTZ R10, R10, 1.4426950216293334961 ;  /* 0x3fb8aa3b0a0a7820 */ /* 0x000fe40000410000 */
[----:B------:R-:W1:Y:S01]  /*191d0*/  MUFU.EX2 R9, R9 ;  /* 0x0000000900097308 */ /* 0x000e620000000800 */
[----:B------:R-:W-:-:S03]  /*191e0*/  FMUL.FTZ R11, R11, 1.4426950216293334961 ;  /* 0x3fb8aa3b0b0b7820 */ /* 0x000fc60000410000 */
[----:B------:R-:W2:Y:S04]  /*191f0*/  MUFU.EX2 R10, R10 ;  /* 0x0000000a000a7308 */ /* 0x000ea80000000800 */
[----:B------:R-:W4:Y:S01]  /*19200*/  MUFU.EX2 R11, R11 ;  /* 0x0000000b000b7308 */ /* 0x000f220000000800 */
[----:B0-----:R0:W-:Y:S01]  /*19210*/  STS [R7+-0x400], R6 ;  /* 0xfffc000607007388 */ /* 0x0011e20000000800 */
[----:B------:R-:W-:-:S03]  /*19220*/  FADD.FTZ R8, R8, R6 ;  /* 0x0000000608087221 */ /* 0x000fc60000010000 */
[----:B-1----:R0:W-:Y:S01]  /*19230*/  STS [R7+-0x200], R9 ;  /* 0xfffe000907007388 */ /* 0x0021e20000000800 */
[----:B------:R-:W-:-:S03]  /*19240*/  FADD.FTZ R8, R8, R9 ;  /* 0x0000000908087221 */ /* 0x000fc60000010000 */
[----:B--2---:R0:W-:Y:S01]  /*19250*/  STS [R7], R10 ;  /* 0x0000000a07007388 */ /* 0x0041e20000000800 */
[----:B------:R-:W-:-:S03]  /*19260*/  FADD.FTZ R8, R8, R10 ;  /* 0x0000000a08087221 */ /* 0x000fc60000010000 */
[----:B----4-:R0:W-:Y:S01]  /*19270*/  STS [R7+0x200], R11 ;  /* 0x0002000b07007388 */ /* 0x0101e20000000800 */
[----:B------:R-:W-:Y:S01]  /*19280*/  FADD.FTZ R8, R8, R11 ;  /* 0x0000000b08087221 */ /* 0x000fe20000010000 */
[----:B------:R-:W-:Y:S06]  /*19290*/  BRA `(.L_x_2142) ;  /* 0x00000004007c7947 */ /* 0x000fec0003800000 */
.L_x_2143:
        /* <DEDUP_REMOVED lines=12> */
[--C-:B------:R-:W-:Y:S01]  /*19360*/  IADD3 R14, P1, P2, R3, R6, R4.reuse ;  /* 0x00000006030e7210 */ /* 0x100fe20007a3e004 */
[----:B------:R-:W-:Y:S01]  /*19370*/  IMAD.MOV.U32 R8, RZ, RZ, RZ ;  /* 0x000000ffff087224 */ /* 0x000fe200078e00ff */
[----:B------:R-:W-:Y:S01]  /*19380*/  LEA.HI R6, R9, 0x1, RZ, 0x19 ;  /* 0x0000000109067811 */ /* 0x000fe200078fc8ff */
[----:B------:R-:W-:Y:S01]  /*19390*/  IMAD.MOV.U32 R10, RZ, RZ, R4 ;  /* 0x000000ffff0a7224 */ /* 0x000fe200078e0004 */
[----:B------:R-:W-:Y:S02]  /*193a0*/  LEA R11, R12, R11, 0x18 ;  /* 0x0000000b0c0b7211 */ /* 0x000fe400078ec0ff */
[----:B------:R-:W-:Y:S02]  /*193b0*/  LOP3.LUT R6, R6, 0x3, RZ, 0xc0, !PT ;  /* 0x0000000306067812 */ /* 0x000fe400078ec0ff */
[----:B------:R-:W-:Y:S01]  /*193c0*/  IADD3.X R7, PT, PT, R2, R7, RZ, P1, P2 ;  /* 0x0000000702077210 */ /* 0x000fe20000fe44ff */
[----:B------:R-:W-:-:S02]  /*193d0*/  IMAD.IADD R9, R0, 0x1, R11 ;  /* 0x0000000100097824 */ /* 0x000fc400078e020b */
[----:B------:R-:W-:-:S07]  /*193e0*/  IMAD.MOV R11, RZ, RZ, -R6 ;  /* 0x000000ffff0b7224 */ /* 0x000fce00078e0a06 */
.L_x_2154:
[----:B------:R-:W-:-:S06]  /*193f0*/  IMAD.MOV.U32 R6, RZ, RZ, R14 ;  /* 0x000000ffff067224 */ /* 0x000fcc00078e000e */
[----:B------:R0:W2:Y:S01]  /*19400*/  LDG.E.U8 R6, desc[UR36][R6.64] ;  /* 0x0000002406067981 */ /* 0x0000a2000c1e1100 */
[----:B------:R-:W-:Y:S01]  /*19410*/  VIADD R11, R11, 0x1 ;  /* 0x000000010b0b7836 */ /* 0x000fe20000000000 */
[----:B------:R-:W-:Y:S01]  /*19420*/  IADD3 R14, P2, PT, R14, 0x80, RZ ;  /* 0x000000800e0e7810 */ /* 0x000fe20007f5e0ff */
[----:B------:R-:W-:-:S04]  /*19430*/  VIADD R10, R10, 0x80 ;  /* 0x000000800a0a7836 */ /* 0x000fc80000000000 */
[----:B0-----:R-:W-:Y:S01]  /*19440*/  IMAD.X R7, RZ, RZ, R7, P2 ;  /* 0x000000ffff077224 */ /* 0x001fe200010e0607 */
        /* <DEDUP_REMOVED lines=11> */
.L_x_2153:
[----:B------:R-:W-:Y:S05]  /*19500*/  BSYNC.RECONVERGENT B1 ;  /* 0x0000000000017941 */ /* 0x000fea0003800200 */
.L_x_2152:
        /* <DEDUP_REMOVED lines=11> */
[----:B------:R-:W-:-:S03]  /*195c0*/  IADD3 R9, PT, PT, R6, 0x400, R9 ;  /* 0x0000040006097810 */ /* 0x000fc60007ffe009 */
[----:B------:R-:W-:-:S07]  /*195d0*/  IMAD.X R7, RZ, RZ, R7, P2 ;  /* 0x000000ffff077224 */ /* 0x000fce00010e0607 */
.L_x_2155:
[----:B------:R-:W-:-:S05]  /*195e0*/  IMAD.MOV.U32 R6, RZ, RZ, R12 ;  /* 0x000000ffff067224 */ /* 0x000fca00078e000c */
[----:B------:R-:W2:Y:S04]  /*195f0*/  LDG.E.U8 R14, desc[UR36][R6.64+-0x100] ;  /* 0xffff0024060e7981 */ /* 0x000ea8000c1e1100 */
[----:B------:R-:W4:Y:S04]  /*19600*/  LDG.E.U8 R11, desc[UR36][R6.64+-0x80] ;  /* 0xffff8024060b7981 */ /* 0x000f28000c1e1100 */
[----:B------:R-:W5:Y:S04]  /*19610*/  LDG.E.U8 R12, desc[UR36][R6.64] ;  /* 0x00000024060c7981 */ /* 0x000f68000c1e1100 */
[----:B------:R-:W3:Y:S01]  /*19620*/  LDG.E.U8 R13, desc[UR36][R6.64+0x80] ;  /* 0x00008024060d7981 */ /* 0x000ee2000c1e1100 */
[----:B------:R-:W-:-:S02]  /*19630*/  IMAD.MOV.U32 R16, RZ, RZ, RZ ;  /* 0x000000ffff107224 */ /* 0x000fc400078e00ff */
[----:B------:R-:W-:Y:S02]  /*19640*/  IMAD.MOV.U32 R18, RZ, RZ, RZ ;  /* 0x000000ffff127224 */ /* 0x000fe400078e00ff */
[----:B------:R-:W-:Y:S01]  /*19650*/  VIADD R10, R10, 0x200 ;  /* 0x000002000a0a7836 */ /* 0x000fe20000000000 */
[----:B--2---:R-:W-:Y:S01]  /*19660*/  ISETP.NE.AND P0, PT, R14, RZ, PT ;  /* 0x000000ff0e00720c */ /* 0x004fe20003f05270 */
[----:B------:R-:W-:Y:S01]  /*19670*/  IMAD.MOV.U32 R14, RZ, RZ, RZ ;  /* 0x000000ffff0e7224 */ /* 0x000fe200078e00ff */
[----:B----4-:R-:W-:Y:S02]  /*19680*/  ISETP.NE.AND P1, PT, R11, RZ, PT ;  /* 0x000000ff0b00720c */ /* 0x010fe40003f25270 */
[----:B-----5:R-:W-:Y:S02]  /*19690*/  ISETP.NE.AND P2, PT, R12, RZ, PT ;  /* 0x000000ff0c00720c */ /* 0x020fe40003f45270 */
[----:B---3--:R-:W-:-:S07]  /*196a0*/  ISETP.NE.AND P3, PT, R13, RZ, PT ;  /* 0x000000ff0d00720c */ /* 0x008fce0003f65270 */
[----:B------:R-:W1:Y:S04]  /*196b0*/  @!P0 LDS R11, [R9+-0x400] ;  /* 0xfffc0000090b8984 */ /* 0x000e680000000800 */
[----:B------:R-:W0:Y:S04]  /*196c0*/  @!P1 LDS R13, [R9+-0x200] ;  /* 0xfffe0000090d9984 */ /* 0x000e280000000800 */
[----:B------:R-:W2:Y:S04]  /*196d0*/  @!P2 LDS R15, [R9] ;  /* 0x00000000090fa984 */ /* 0x000ea80000000800 */
[----:B------:R-:W3:Y:S01]  /*196e0*/  @!P3 LDS R17, [R9+0x200] ;  /* 0x000200000911b984 */ /* 0x000ee20000000800 */
[----:B-1----:R-:W-:Y:S01]  /*196f0*/  @!P0 FADD.FTZ R12, -R26, R11 ;  /* 0x0000000b1a0c8221 */ /* 0x002fe20000010100 */
[----:B------:R-:W-:-:S03]  /*19700*/  IMAD.MOV.U32 R11, RZ, RZ, RZ ;  /* 0x000000ffff0b7224 */ /* 0x000fc600078e00ff */
        /* <DEDUP_REMOVED lines=22> */
[----:B0-----:R-:W-:Y:S01]  /*19870*/  VIADD R9, R9, 0x800 ;  /* 0x0000080009097836 */ /* 0x001fe20000000000 */
[----:B------:R-:W-:Y:S06]  /*19880*/  @!P0 BRA `(.L_x_2155) ;  /* 0xfffffffc00548947 */ /* 0x000fec000383ffff */
.L_x_2142:
[----:B------:R-:W-:Y:S05]  /*19890*/  BSYNC.RECONVERGENT B0 ;  /* 0x0000000000007941 */ /* 0x000fea0003800200 */
.L_x_2141:
[----:B0-----:R-:W0:Y:S01]  /*198a0*/  SHFL.BFLY PT, R7, R8, 0x10, 0x1f ;  /* 0x0e001f0008077f89 */ /* 0x001e2200000e0000 */
[C---:B------:R-:W-:Y:S01]  /*198b0*/  ISETP.NE.AND P0, PT, R5.reuse, RZ, PT ;  /* 0x000000ff0500720c */ /* 0x040fe20003f05270 */
[----:B------:R-:W2:Y:S01]  /*198c0*/  LDCU.U8 UR10, c[0x0][0x48c] ;  /* 0x00009180ff0a77ac */ /* 0x000ea20008000000 */
[----:B------:R-:W-:Y:S01]  /*198d0*/  ISETP.GT.U32.AND P1, PT, R5, 0x3, PT ;  /* 0x000000030500780c */ /* 0x000fe20003f24070 */
[----:B------:R-:W4:Y:S01]  /*198e0*/  S2UR UR12, SR_CTAID.X ;  /* 0x00000000000c79c3 */ /* 0x000f220000002500 */
[----:B------:R-:W-:Y:S01]  /*198f0*/  UMOV UR4, URZ ;  /* 0x000000ff00047c82 */ /* 0x000fe20008000000 */
[----:B------:R-:W-:-:S08]  /*19900*/  UMOV UR5, URZ ;  /* 0x000000ff00057c82 */ /* 0x000fd00008000000 */
[----:B------:R-:W-:-:S04]  /*19910*/  @!P0 SHF.R.U32.HI R12, RZ, 0x3, R238 ;  /* 0x00000003ff0c8819 */ /* 0x000fc800000116ee */
[----:B------:R-:W-:Y:S01]  /*19920*/  @!P0 LOP3.LUT R12, R12, 0x7c, RZ, 0xc0, !PT ;  /* 0x0000007c0c0c8812 */ /* 0x000fe200078ec0ff */
[----:B--2---:R-:W-:-:S04]  /*19930*/  UISETP.NE.AND UP0, UPT, UR10, URZ, UPT ;  /* 0x000000ff0a00728c */ /* 0x004fc8000bf05270 */
[----:B------:R-:W-:Y:S02]  /*19940*/  @!P0 IMAD.IADD R12, R12, 0x1, R27 ;  /* 0x000000010c0c8824 */ /* 0x000fe400078e021b */
[----:B0-----:R-:W-:-:S05]  /*19950*/  FADD.FTZ R7, R7, R8 ;  /* 0x0000000807077221 */ /* 0x001fca0000010000 */
        /* <DEDUP_REMOVED lines=10> */
[----:B------:R-:W-:-:S05]  /*19a00*/  ISETP.GE.AND P0, PT, R4, UR43, PT ;  /* 0x0000002b04007c0c */ /* 0x000fca000bf06270 */
[----:B------:R-:W0:Y:S04]  /*19a10*/  @!P1 LDS R11, [R28+0x10] ;  /* 0x000010001c0b9984 */ /* 0x000e280000000800 */
[----:B0-----:R-:W0:Y:S02]  /*19a20*/  SHFL.BFLY PT, R6, R11, 0x2, 0x1f ;  /* 0x0c401f000b067f89 */ /* 0x001e2400000e0000 */
[----:B0-----:R-:W-:-:S05]  /*19a30*/  FADD.FTZ R6, R6, R11 ;  /* 0x0000000b06067221 */ /* 0x001fca0000010000 */
[----:B------:R-:W0:Y:S02]  /*19a40*/  SHFL.BFLY PT, R5, R6, 0x1, 0x1f ;  /* 0x0c201f0006057f89 */ /* 0x000e2400000e0000 */
[----:B0-----:R-:W-:-:S06]  /*19a50*/  FADD.FTZ R5, R6, R5 ;  /* 0x0000000506057221 */ /* 0x001fcc0000010000 */
[----:B------:R-:W0:Y:S02]  /*19a60*/  SHFL.IDX PT, R5, R5, RZ, 0x1f ;  /* 0x00001fff05057589 */ /* 0x000e2400000e0000 */
[----:B0-----:R-:W-:-:S04]  /*19a70*/  FADD.FTZ R7, R5, 9.9999999747524270788e-07 ;  /* 0x358637bd05077421 */ /* 0x001fc80000010000 */
[----:B------:R0:W2:Y:S01]  /*19a80*/  MUFU.RCP R30, R7 ;  /* 0x00000007001e7308 */ /* 0x0000a20000001000 */
[----:B----4-:R-:W-:Y:S05]  /*19a90*/  BRA.U !UP0, `(.L_x_2156) ;  /* 0x0000000108207547 */ /* 0x010fea000b800000 */
[----:B------:R-:W4:Y:S01]  /*19aa0*/  LDCU UR5, c[0x0][0x3f8] ;  /* 0x00007f00ff0577ac */ /* 0x000f220008000800 */
[----:B------:R-:W5:Y:S01]  /*19ab0*/  LDCU UR4, c[0x0][0x488] ;  /* 0x00009100ff0477ac */ /* 0x000f620008000800 */
[----:B------:R-:W5:Y:S01]  /*19ac0*/  LDCU UR8, c[0x0][0x40c] ;  /* 0x00008180ff0877ac */ /* 0x000f620008000800 */
[----:B------:R-:W1:Y:S01]  /*19ad0*/  LDCU UR9, c[0x0][0x3f4] ;  /* 0x00007e80ff0977ac */ /* 0x000e620008000800 */
[----:B----4-:R-:W-:-:S04]  /*19ae0*/  UIMAD UR5, UR7, UR5, UR12 ;  /* 0x00000005070572a4 */ /* 0x010fc8000f8e020c */
[----:B-----5:R-:W-:-:S04]  /*19af0*/  UIMAD UR4, UR5, UR4, UR8 ;  /* 0x00000004050472a4 */ /* 0x020fc8000f8e0208 */
[----:B-1----:R-:W-:-:S04]  /*19b00*/  UIMAD UR4, UR4, UR9, URZ ;  /* 0x00000009040472a4 */ /* 0x002fc8000f8e02ff */
[----:B------:R-:W-:-:S12]  /*19b10*/  USHF.R.S32.HI UR5, URZ, 0x1f, UR4 ;  /* 0x0000001fff057899 */ /* 0x000fd80008011404 */
.L_x_2156:
        /* <DEDUP_REMOVED lines=13> */
[----:B------:R-:W4:Y:S01]  /*19bf0*/  S2UR UR9, SR_CgaCtaId ;  /* 0x00000000000979c3 */ /* 0x000f220000008800 */
[----:B------:R-:W-:Y:S01]  /*19c00*/  LEA.HI R5, R5, 0x1, RZ, 0x19 ;  /* 0x0000000105057811 */ /* 0x000fe200078fc8ff */
[----:B------:R-:W-:Y:S02]  /*19c10*/  UMOV UR8, 0x400 ;  /* 0x0000040000087882 */ /* 0x000fe40000000000 */
[----:B------:R-:W-:Y:S02]  /*19c20*/  UIADD3 UR8, UPT, UPT, UR8, 0x820, URZ ;  /* 0x0000082008087890 */ /* 0x000fe4000fffe0ff */
[C---:B------:R-:W-:Y:S01]  /*19c30*/  IMAD.SHL.U32 R6, R5.reuse, 0x80, RZ ;  /* 0x0000008005067824 */ /* 0x040fe200078e00ff */
[----:B------:R-:W-:-:S04]  /*19c40*/  LOP3.LUT R5, R5, 0x3, RZ, 0xc0, !PT ;  /* 0x0000000305057812 */ /* 0x000fc800078ec0ff */
[----:B0-----:R-:W-:Y:S01]  /*19c50*/  LOP3.LUT R7, R6, 0x180, RZ, 0xc0, !PT ;  /* 0x0000018006077812 */ /* 0x001fe200078ec0ff */
[----:B------:R-:W-:-:S04]  /*19c60*/  IMAD.MOV R6, RZ, RZ, -R5 ;  /* 0x000000ffff067224 */ /* 0x000fc800078e0a05 */
[----:B------:R-:W-:Y:S01]  /*19c70*/  IMAD.IADD R4, R4, 0x1, R7 ;  /* 0x0000000104047824 */ /* 0x000fe200078e0207 */
[----:B----4-:R-:W-:-:S06]  /*19c80*/  ULEA UR8, UR9, UR8, 0x18 ;  /* 0x0000000809087291 */ /* 0x010fcc000f8ec0ff */
[----:B------:R-:W-:-:S07]  /*19c90*/  VIADD R5, R0, UR8 ;  /* 0x0000000800057c36 */ /* 0x000fce0008000000 */
.L_x_2162:
[----:B------:R-:W2:Y:S01]  /*19ca0*/  LDS R7, [R5] ;  /* 0x0000000005077984 */ /* 0x000ea20000000800 */
[----:B------:R-:W-:-:S05]  /*19cb0*/  VIADD R6, R6, 0x1 ;  /* 0x0000000106067836 */ /* 0x000fca0000000000 */
[----:B------:R-:W-:Y:S01]  /*19cc0*/  ISETP.NE.AND P0, PT, R6, RZ, PT ;  /* 0x000000ff0600720c */ /* 0x000fe20003f05270 */
[----:B--2---:R-:W-:-:S05]  /*19cd0*/  FMUL.FTZ R8, R7, R30 ;  /* 0x0000001e07087220 */ /* 0x004fca0000410000 */
[----:B------:R0:W-:Y:S02]  /*19ce0*/  STS [R5], R8 ;  /* 0x0000000805007388 */ /* 0x0001e40000000800 */
[----:B0-----:R-:W-:-:S05]  /*19cf0*/  VIADD R5, R5, 0x200 ;  /* 0x0000020005057836 */ /* 0x001fca0000000000 */
[----:B------:R-:W-:Y:S05]  /*19d00*/  @P0 BRA `(.L_x_2162) ;  /* 0xfffffffc00e40947 */ /* 0x000fea000383ffff */
.L_x_2161:
[----:B------:R-:W-:Y:S05]  /*19d10*/  BSYNC.RECONVERGENT B1 ;  /* 0x0000000000017941 */ /* 0x000fea0003800200 */
.L_x_2160:
[----:B------:R-:W-:Y:S05]  /*19d20*/  @!P1 BRA `(.L_x_2158) ;  /* 0x0000001000dc9947 */ /* 0x000fea0003800000 */
[----:B0-----:R-:W0:Y:S01]  /*19d30*/  S2R R7, SR_CgaCtaId ;  /* 0x0000000000077919 */ /* 0x001e220000008800 */
[----:B------:R-:W-:Y:S01]  /*19d40*/  IADD3 R6, PT, PT, -R4, UR43, RZ ;  /* 0x0000002b04067c10 */ /* 0x000fe2000fffe1ff */
[----:B------:R-:W-:Y:S01]  /*19d50*/  USHF.L.U32 UR8, UR13, 0x2, URZ ;  /* 0x000000020d087899 */ /* 0x000fe200080006ff */
[----:B------:R-:W-:Y:S01]  /*19d60*/  MOV R5, 0x400 ;  /* 0x0000040000057802 */ /* 0x000fe20000000f00 */
[----:B------:R-:W-:Y:S01]  /*19d70*/  BSSY.RECONVERGENT B1, `(.L_x_2163) ;  /* 0x000003f000017945 */ /* 0x000fe20003800200 */
[----:B------:R-:W-:Y:S02]  /*19d80*/  ISETP.GT.AND P1, PT, R6, 0x600, PT ;  /* 0x000006000600780c */ /* 0x000fe40003f24270 */
[----:B------:R-:W-:Y:S01]  /*19d90*/  PLOP3.LUT P0, PT, PT, PT, PT, 0x80, 0x8 ;  /* 0x000000000008781c */ /* 0x000fe20003f0f070 */
[----:B------:R-:W-:Y:S01]  /*19da0*/  VIADD R6, R5, 0x820 ;  /* 0x0000082005067836 */ /* 0x000fe20000000000 */
[----:B------:R-:W-:-:S04]  /*19db0*/  LEA R5, R4, -UR8, 0x2 ;  /* 0x8000000804057c11 */ /* 0x000fc8000f8e10ff */
[----:B0-----:R-:W-:-:S04]  /*19dc0*/  LEA R6, R7, R6, 0x18 ;  /* 0x0000000607067211 */ /* 0x001fc800078ec0ff */
[----:B------:R-:W-:Y:S01]  /*19dd0*/  IADD3 R5, PT, PT, R5, 0x400, R6 ;  /* 0x0000040005057810 */ /* 0x000fe20007ffe006 */
[----:B------:R-:W-:Y:S06]  /*19de0*/  @!P1 BRA `(.L_x_2164) ;  /* 0x0000000000dc9947 */ /* 0x000fec0003800000 */
[----:B------:R-:W-:Y:S01]  /*19df0*/  IMAD.U32 R31, RZ, RZ, UR43 ;  /* 0x0000002bff1f7e24 */ /* 0x000fe2000f8e00ff */
[----:B------:R-:W-:-:S03]  /*19e00*/  PLOP3.LUT P0, PT, PT, PT, PT, 0x8, 0x80 ;  /* 0x000000000080781c */ /* 0x000fc60003f0e170 */
[----:B------:R-:W-:-:S10]  /*19e10*/  VIADD R31, R31, 0xfffffa00 ;  /* 0xfffffa001f1f7836 */ /* 0x000fd40000000000 */
.L_x_2165:
[----:B------:R-:W2:Y:S01]  /*19e20*/  LDS R6, [R5+-0x400] ;  /* 0xfffc000005067984 */ /* 0x000ea20000000800 */
[----:B------:R-:W-:-:S03]  /*19e30*/  VIADD R4, R4, 0x800 ;  /* 0x0000080004047836 */ /* 0x000fc60000000000 */
[----:B------:R-:W0:Y:S02]  /*19e40*/  LDS R7, [R5+-0x200] ;  /* 0xfffe000005077984 */ /* 0x000e240000000800 */
[----:B------:R-:W-:Y:S02]  /*19e50*/  ISETP.GE.AND P1, PT, R4, R31, PT ;  /* 0x0000001f0400720c */ /* 0x000fe40003f26270 */
[----:B------:R-:W4:Y:S04]  /*19e60*/  LDS R9, [R5] ;  /* 0x0000000005097984 */ /* 0x000f280000000800 */
[----:B------:R-:W5:Y:S04]  /*19e70*/  LDS R11, [R5+0x200] ;  /* 0x00020000050b7984 */ /* 0x000f680000000800 */
[----:B------:R-:W3:Y:S04]  /*19e80*/  LDS R13, [R5+0x400] ;  /* 0x00040000050d7984 */ /* 0x000ee80000000800 */
[----:B------:R-:W3:Y:S04]  /*19e90*/  LDS R15, [R5+0x600] ;  /* 0x00060000050f7984 */ /* 0x000ee80000000800 */
[----:B------:R-:W-:Y:S04]  /*19ea0*/  LDS R17, [R5+0x800] ;  /* 0x0008000005117984 */ /* 0x000fe80000000800 */
[----:B------:R-:W3:Y:S04]  /*19eb0*/  LDS R18, [R5+0xa00] ;  /* 0x000a000005127984 */ /* 0x000ee80000000800 */
[----:B------:R-:W3:Y:S04]  /*19ec0*/  LDS R19, [R5+0xc00] ;  /* 0x000c000005137984 */ /* 0x000ee80000000800 */
[----:B------:R-:W3:Y:S04]  /*19ed0*/  LDS R21, [R5+0xe00] ;  /* 0x000e000005157984 */ /* 0x000ee80000000800 */
[----:B------:R-:W3:Y:S01]  /*19ee0*/  LDS R23, [R5+0x1000] ;  /* 0x0010000005177984 */ /* 0x000ee20000000800 */
[----:B--2---:R-:W-:-:S03]  /*19ef0*/  FMUL.FTZ R6, R30, R6 ;  /* 0x000000061e067220 */ /* 0x004fc60000410000 */
[----:B------:R-:W2:Y:S01]  /*19f00*/  LDS R25, [R5+0x1200] ;  /* 0x0012000005197984 */ /* 0x000ea20000000800 */
[----:B0-----:R-:W-:-:S03]  /*19f10*/  FMUL.FTZ R8, R30, R7 ;  /* 0x000000071e087220 */ /* 0x001fc60000410000 */
[----:B-1----:R-:W0:Y:S01]  /*19f20*/  LDS R26, [R5+0x1400] ;  /* 0x00140000051a7984 */ /* 0x002e220000000800 */
[----:B----4-:R-:W-:-:S03]  /*19f30*/  FMUL.FTZ R10, R30, R9 ;  /* 0x000000091e0a7220 */ /* 0x010fc60000410000 */
[----:B------:R-:W1:Y:S01]  /*19f40*/  LDS R27, [R5+0x1600] ;  /* 0x00160000051b7984 */ /* 0x000e620000000800 */
[----:B-----5:R-:W-:-:S03]  /*19f50*/  FMUL.FTZ R12, R30, R11 ;  /* 0x0000000b1e0c7220 */ /* 0x020fc60000410000 */
[----:B------:R-:W4:Y:S01]  /*19f60*/  LDS R28, [R5+0x1800] ;  /* 0x00180000051c7984 */ /* 0x000f220000000800 */
[----:B---3--:R-:W-:-:S03]  /*19f70*/  FMUL.FTZ R14, R30, R13 ;  /* 0x0000000d1e0e7220 */ /* 0x008fc60000410000 */
[----:B------:R-:W3:Y:S01]  /*19f80*/  LDS R29, [R5+0x1a00] ;  /* 0x001a0000051d7984 */ /* 0x000ee20000000800 */
[----:B------:R-:W-:-:S03]  /*19f90*/  FMUL.FTZ R16, R30, R15 ;  /* 0x0000000f1e107220 */ /* 0x000fc60000410000 */
[----:B------:R5:W-:Y:S04]  /*19fa0*/  STS [R5+-0x400], R6 ;  /* 0xfffc000605007388 */ /* 0x000be80000000800 */
[----:B------:R2:W-:Y:S01]  /*19fb0*/  STS [R5+-0x200], R8 ;  /* 0xfffe000805007388 */ /* 0x0005e20000000800 */
[----:B------:R-:W-:-:S03]  /*19fc0*/  FMUL.FTZ R18, R30, R18 ;  /* 0x000000121e127220 */ /* 0x000fc60000410000 */
[----:B------:R1:W-:Y:S01]  /*19fd0*/  STS [R5], R10 ;  /* 0x0000000a05007388 */ /* 0x0003e20000000800 */
[C---:B------:R-:W-:Y:S01]  /*19fe0*/  FMUL.FTZ R20, R30.reuse, R19 ;  /* 0x000000131e147220 */ /* 0x040fe20000410000 */
[C---:B-----5:R-:W-:Y:S02]  /*19ff0*/  FMUL.FTZ R6, R30.reuse, R17 ;  /* 0x000000111e067220 */ /* 0x060fe40000410000 */
[----:B------:R3:W-:Y:S01]  /*1a000*/  STS [R5+0x200], R12 ;  /* 0x0002000c05007388 */ /* 0x0007e20000000800 */
[C---:B------:R-:W-:Y:S01]  /*1a010*/  FMUL.FTZ R22, R30.reuse, R21 ;  /* 0x000000151e167220 */ /* 0x040fe20000410000 */
[C---:B------:R-:W-:Y:S02]  /*1a020*/  FMUL.FTZ R24, R30.reuse, R23 ;  /* 0x000000171e187220 */ /* 0x040fe40000410000 */
[----:B------:R-:W-:Y:S01]  /*1a030*/  STS [R5+0x400], R14 ;  /* 0x0004000e05007388 */ /* 0x000fe20000000800 */
[----:B--2---:R-:W-:-:S03]  /*1a040*/  FMUL.FTZ R8, R30, R25 ;  /* 0x000000191e087220 */ /* 0x004fc60000410000 */
[----:B------:R-:W-:Y:S01]  /*1a050*/  STS [R5+0x600], R16 ;  /* 0x0006001005007388 */ /* 0x000fe20000000800 */
[----:B0-----:R-:W-:-:S03]  /*1a060*/  FMUL.FTZ R26, R30, R26 ;  /* 0x0000001a1e1a7220 */ /* 0x001fc60000410000 */
[----:B------:R-:W-:Y:S01]  /*1a070*/  STS [R5+0x800], R6 ;  /* 0x0008000605007388 */ /* 0x000fe20000000800 */
[----:B-1----:R-:W-:-:S03]  /*1a080*/  FMUL.FTZ R10, R30, R27 ;  /* 0x0000001b1e0a7220 */ /* 0x002fc60000410000 */
[----:B------:R-:W-:Y:S01]  /*1a090*/  STS [R5+0xa00], R18 ;  /* 0x000a001205007388 */ /* 0x000fe20000000800 */
[----:B----4-:R-:W-:-:S03]  /*1a0a0*/  FMUL.FTZ R28, R30, R28 ;  /* 0x0000001c1e1c7220 */ /* 0x010fc60000410000 */
[----:B------:R-:W-:Y:S01]  /*1a0b0*/  STS [R5+0xc00], R20 ;  /* 0x000c001405007388 */ /* 0x000fe20000000800 */
[----:B---3--:R-:W-:-:S03]  /*1a0c0*/  FMUL.FTZ R12, R30, R29 ;  /* 0x0000001d1e0c7220 */ /* 0x008fc60000410000 */
        /* <DEDUP_REMOVED lines=9> */
.L_x_2164:
[----:B------:R-:W-:Y:S05]  /*1a160*/  BSYNC.RECONVERGENT B1 ;  /* 0x0000000000017941 */ /* 0x000fea0003800200 */
.L_x_2163:
[----:B------:R-:W-:Y:S01]  /*1a170*/  IADD3 R6, PT, PT, -R4, UR43, RZ ;  /* 0x0000002b04067c10 */ /* 0x000fe2000fffe1ff */
[----:B------:R-:W-:Y:S03]  /*1a180*/  BSSY.RECONVERGENT B1, `(.L_x_2166) ;  /* 0x000001e000017945 */ /* 0x000fe60003800200 */
[----:B------:R-:W-:-:S13]  /*1a190*/  ISETP.GT.AND P1, PT, R6, 0x200, PT ;  /* 0x000002000600780c */ /* 0x000fda0003f24270 */
[----:B------:R-:W-:Y:S05]  /*1a1a0*/  @!P1 BRA `(.L_x_2167) ;  /* 0x00000000006c9947 */ /* 0x000fea0003800000 */
[----:B------:R-:W2:Y:S01]  /*1a1b0*/  LDS R6, [R5+-0x400] ;  /* 0xfffc000005067984 */ /* 0x000ea20000000800 */
[----:B------:R-:W-:Y:S01]  /*1a1c0*/  PLOP3.LUT P0, PT, PT, PT, PT, 0x8, 0x80 ;  /* 0x000000000080781c */ /* 0x000fe20003f0e170 */
[----:B------:R-:W-:Y:S02]  /*1a1d0*/  VIADD R4, R4, 0x400 ;  /* 0x0000040004047836 */ /* 0x000fe40000000000 */
[----:B------:R-:W0:Y:S04]  /*1a1e0*/  LDS R7, [R5+-0x200] ;  /* 0xfffe000005077984 */ /* 0x000e280000000800 */
[----:B------:R-:W4:Y:S04]  /*1a1f0*/  LDS R9, [R5] ;  /* 0x0000000005097984 */ /* 0x000f280000000800 */
[----:B------:R-:W5:Y:S04]  /*1a200*/  LDS R11, [R5+0x200] ;  /* 0x00020000050b7984 */ /* 0x000f680000000800 */
[----:B------:R-:W1:Y:S04]  /*1a210*/  LDS R13, [R5+0x400] ;  /* 0x00040000050d7984 */ /* 0x000e680000000800 */
[----:B------:R-:W3:Y:S04]  /*1a220*/  LDS R15, [R5+0x600] ;  /* 0x00060000050f7984 */ /* 0x000ee80000000800 */
[----:B------:R-:W3:Y:S04]  /*1a230*/  LDS R17, [R5+0x800] ;  /* 0x0008000005117984 */ /* 0x000ee80000000800 */
[----:B------:R-:W3:Y:S01]  /*1a240*/  LDS R19, [R5+0xa00] ;  /* 0x000a000005137984 */ /* 0x000ee20000000800 */
[C---:B--2---:R-:W-:Y:S01]  /*1a250*/  FMUL.FTZ R6, R30.reuse, R6 ;  /* 0x000000061e067220 */ /* 0x044fe20000410000 */
[----:B0-----:R-:W-:-:S04]  /*1a260*/  FMUL.FTZ R8, R30, R7 ;  /* 0x000000071e087220 */ /* 0x001fc80000410000 */
[----:B------:R-:W-:Y:S01]  /*1a270*/  STS [R5+-0x400], R6 ;  /* 0xfffc000605007388 */ /* 0x000fe20000000800 */
[----:B----4-:R-:W-:-:S03]  /*1a280*/  FMUL.FTZ R10, R30, R9 ;  /* 0x000000091e0a7220 */ /* 0x010fc60000410000 */
[----:B------:R-:W-:Y:S01]  /*1a290*/  STS [R5+-0x200], R8 ;  /* 0xfffe000805007388 */ /* 0x000fe20000000800 */
[----:B-----5:R-:W-:-:S03]  /*1a2a0*/  FMUL.FTZ R12, R30, R11 ;  /* 0x0000000b1e0c7220 */ /* 0x020fc60000410000 */
[----:B------:R-:W-:Y:S01]  /*1a2b0*/  STS [R5], R10 ;  /* 0x0000000a05007388 */ /* 0x000fe20000000800 */
[----:B-1----:R-:W-:-:S03]  /*1a2c0*/  FMUL.FTZ R14, R30, R13 ;  /* 0x0000000d1e0e7220 */ /* 0x002fc60000410000 */
[----:B------:R-:W-:Y:S01]  /*1a2d0*/  STS [R5+0x200], R12 ;  /* 0x0002000c05007388 */ /* 0x000fe20000000800 */
[----:B---3--:R-:W-:-:S03]  /*1a2e0*/  FMUL.FTZ R16, R30, R15 ;  /* 0x0000000f1e107220 */ /* 0x008fc60000410000 */
[----:B------:R-:W-:Y:S01]  /*1a2f0*/  STS [R5+0x400], R14 ;  /* 0x0004000e05007388 */ /* 0x000fe20000000800 */
[----:B------:R-:W-:-:S03]  /*1a300*/  FMUL.FTZ R18, R30, R17 ;  /* 0x000000111e127220 */ /* 0x000fc60000410000 */
[----:B------:R-:W-:Y:S01]  /*1a310*/  STS [R5+0x600], R16 ;  /* 0x0006001005007388 */ /* 0x000fe20000000800 */
[----:B------:R-:W-:-:S03]  /*1a320*/  FMUL.FTZ R20, R30, R19 ;  /* 0x000000131e147220 */ /* 0x000fc60000410000 */
[----:B------:R-:W-:Y:S04]  /*1a330*/  STS [R5+0x800], R18 ;  /* 0x0008001205007388 */ /* 0x000fe80000000800 */
[----:B------:R0:W-:Y:S02]  /*1a340*/  STS [R5+0xa00], R20 ;  /* 0x000a001405007388 */ /* 0x0001e40000000800 */
[----:B0-----:R-:W-:-:S07]  /*1a350*/  VIADD R5, R5, 0x1000 ;  /* 0x0000100005057836 */ /* 0x001fce0000000000 */
.L_x_2167:
[----:B------:R-:W-:Y:S05]  /*1a360*/  BSYNC.RECONVERGENT B1 ;  /* 0x0000000000017941 */ /* 0x000fea0003800200 */
.L_x_2166:
[----:B------:R-:W-:-:S13]  /*1a370*/  ISETP.LT.OR P0, PT, R4, UR43, P0 ;  /* 0x0000002b04007c0c */ /* 0x000fda0008701670 */
[----:B------:R-:W-:Y:S05]  /*1a380*/  @!P0 BRA `(.L_x_2158) ;  /* 0x0000000c00448947 */ /* 0x000fea0003800000 */
[----:B------:R-:W2:Y:S04]  /*1a390*/  LDS R4, [R5+-0x400] ;  /* 0xfffc000005047984 */ /* 0x000ea80000000800 */
[----:B------:R-:W0:Y:S04]  /*1a3a0*/  LDS R6, [R5+-0x200] ;  /* 0xfffe000005067984 */ /* 0x000e280000000800 */
[----:B------:R-:W4:Y:S04]  /*1a3b0*/  LDS R7, [R5] ;  /* 0x0000000005077984 */ /* 0x000f280000000800 */
[----:B------:R-:W5:Y:S01]  /*1a3c0*/  LDS R9, [R5+0x200] ;  /* 0x0002000005097984 */ /* 0x000f620000000800 */
[-C--:B--2---:R-:W-:Y:S01]  /*1a3d0*/  FMUL.FTZ R4, R4, R30.reuse ;  /* 0x0000001e04047220 */ /* 0x084fe20000410000 */
[----:B0-----:R-:W-:-:S04]  /*1a3e0*/  FMUL.FTZ R6, R6, R30 ;  /* 0x0000001e06067220 */ /* 0x001fc80000410000 */
[----:B------:R0:W-:Y:S01]  /*1a3f0*/  STS [R5+-0x400], R4 ;  /* 0xfffc000405007388 */ /* 0x0001e20000000800 */
[----:B----4-:R-:W-:-:S03]  /*1a400*/  FMUL.FTZ R8, R7, R30 ;  /* 0x0000001e07087220 */ /* 0x010fc60000410000 */
[----:B------:R0:W-:Y:S01]  /*1a410*/  STS [R5+-0x200], R6 ;  /* 0xfffe000605007388 */ /* 0x0001e20000000800 */
[----:B-----5:R-:W-:-:S03]  /*1a420*/  FMUL.FTZ R10, R9, R30 ;  /* 0x0000001e090a7220 */ /* 0x020fc60000410000 */
[----:B------:R0:W-:Y:S04]  /*1a430*/  STS [R5], R8 ;  /* 0x0000000805007388 */ /* 0x0001e80000000800 */
[----:B------:R0:W-:Y:S01]  /*1a440*/  STS [R5+0x200], R10 ;  /* 0x0002000a05007388 */ /* 0x0001e20000000800 */
[----:B------:R-:W-:Y:S05]  /*1a450*/  BRA `(.L_x_2158) ;  /* 0x0000000c00107947 */ /* 0x000fea0003800000 */
.L_x_2159:
        /* <DEDUP_REMOVED lines=10> */
[----:B------:R-:W5:Y:S01]  /*1a500*/  LDCU.64 UR14, c[0x0][0x480] ;  /* 0x00009000ff0e77ac */ /* 0x000f620008000a00 */
[----:B------:R-:W-:Y:S02]  /*1a510*/  LEA.HI R5, R5, 0x1, RZ, 0x19 ;  /* 0x0000000105057811 */ /* 0x000fe400078fc8ff */
[----:B------:R-:W-:Y:S01]  /*1a520*/  IADD3 R11, P0, PT, R4, UR4, RZ ;  /* 0x00000004040b7c10 */ /* 0x000fe2000ff1e0ff */
[----:B------:R-:W-:Y:S02]  /*1a530*/  UMOV UR8, 0x400 ;  /* 0x0000040000087882 */ /* 0x000fe40000000000 */
[----:B------:R-:W-:Y:S01]  /*1a540*/  UIADD3 UR8, UPT, UPT, UR8, 0x820, URZ ;  /* 0x0000082008087890 */ /* 0x000fe2000fffe0ff */
[C---:B------:R-:W-:Y:S01]  /*1a550*/  IMAD.SHL.U32 R6, R5.reuse, 0x80, RZ ;  /* 0x0000008005067824 */ /* 0x040fe200078e00ff */
[----:B------:R-:W-:Y:S01]  /*1a560*/  LOP3.LUT R5, R5, 0x3, RZ, 0xc0, !PT ;  /* 0x0000000305057812 */ /* 0x000fe200078ec0ff */
[----:B------:R-:W-:-:S03]  /*1a570*/  IMAD.X R8, RZ, RZ, UR5, P0 ;  /* 0x00000005ff087e24 */ /* 0x000fc600080e06ff */
[----:B0-----:R-:W-:-:S05]  /*1a580*/  LOP3.LUT R7, R6, 0x180, RZ, 0xc0, !PT ;  /* 0x0000018006077812 */ /* 0x001fca00078ec0ff */
[----:B------:R-:W-:Y:S01]  /*1a590*/  IMAD.IADD R4, R4, 0x1, R7 ;  /* 0x0000000104047824 */ /* 0x000fe200078e0207 */
[----:B-----5:R-:W-:-:S04]  /*1a5a0*/  LEA R10, P0, R11, UR14, 0x2 ;  /* 0x0000000e0b0a7c11 */ /* 0x020fc8000f8010ff */
[----:B------:R-:W-:Y:S01]  /*1a5b0*/  LEA.HI.X R11, R11, UR15, R8, 0x2, P0 ;  /* 0x0000000f0b0b7c11 */ /* 0x000fe200080f1408 */
[----:B----4-:R-:W-:Y:S01]  /*1a5c0*/  ULEA UR8, UR9, UR8, 0x18 ;  /* 0x0000000809087291 */ /* 0x010fe2000f8ec0ff */
[----:B------:R-:W-:-:S05]  /*1a5d0*/  IMAD.MOV R8, RZ, RZ, -R5 ;  /* 0x000000ffff087224 */ /* 0x000fca00078e0a05 */
[----:B------:R-:W-:-:S07]  /*1a5e0*/  VIADD R5, R0, UR8 ;  /* 0x0000000800057c36 */ /* 0x000fce0008000000 */
.L_x_2170:
[----:B----4-:R-:W2:Y:S01]  /*1a5f0*/  LDS R6, [R5] ;  /* 0x0000000005067984 */ /* 0x010ea20000000800 */
[----:B------:R-:W-:Y:S02]  /*1a600*/  IMAD.MOV.U32 R7, RZ, RZ, R11 ;  /* 0x000000ffff077224 */ /* 0x000fe400078e000b */
[----:B------:R-:W-:-:S05]  /*1a610*/  VIADD R8, R8, 0x1 ;  /* 0x0000000108087836 */ /* 0x000fca0000000000 */
[----:B------:R-:W-:Y:S01]  /*1a620*/  ISETP.NE.AND P0, PT, R8, RZ, PT ;  /* 0x000000ff0800720c */ /* 0x000fe20003f05270 */
[----:B--2---:R-:W-:Y:S01]  /*1a630*/  FMUL.FTZ R9, R6, R30 ;  /* 0x0000001e06097220 */ /* 0x004fe20000410000 */
[----:B------:R-:W-:Y:S01]  /*1a640*/  IMAD.MOV.U32 R6, RZ, RZ, R10 ;  /* 0x000000ffff067224 */ /* 0x000fe200078e000a */
[----:B------:R-:W-:-:S03]  /*1a650*/  IADD3 R10, P2, PT, R10, 0x200, RZ ;  /* 0x000002000a0a7810 */ /* 0x000fc60007f5e0ff */
[----:B------:R0:W-:Y:S02]  /*1a660*/  STS [R5], R9 ;  /* 0x0000000905007388 */ /* 0x0001e40000000800 */
[----:B------:R-:W-:Y:S02]  /*1a670*/  IMAD.X R11, RZ, RZ, R11, P2 ;  /* 0x000000ffff0b7224 */ /* 0x000fe400010e060b */
[----:B------:R4:W-:Y:S01]  /*1a680*/  STG.E desc[UR36][R6.64], R9 ;  /* 0x0000000906007986 */ /* 0x0009e2000c101924 */
[----:B0-----:R-:W-:Y:S02]  /*1a690*/  VIADD R5, R5, 0x200 ;  /* 0x0000020005057836 */ /* 0x001fe40000000000 */
[----:B------:R-:W-:Y:S05]  /*1a6a0*/  @P0 BRA `(.L_x_2170) ;  /* 0xfffffffc00d00947 */ /* 0x000fea000383ffff */
.L_x_2169:
[----:B------:R-:W-:Y:S05]  /*1a6b0*/  BSYNC.RECONVERGENT B1 ;  /* 0x0000000000017941 */ /* 0x000fea0003800200 */
.L_x_2168:
[----:B------:R-:W-:Y:S05]  /*1a6c0*/  @!P1 BRA `(.L_x_2158) ;  /* 0x0000000800749947 */ /* 0x000fea0003800000 */
[----:B------:R-:W5:Y:S01]  /*1a6d0*/  S2R R8, SR_CgaCtaId ;  /* 0x0000000000087919 */ /* 0x000f620000008800 */
[----:B------:R-:W1:Y:S01]  /*1a6e0*/  LDCU.64 UR8, c[0x0][0x480] ;  /* 0x00009000ff0877ac */ /* 0x000e620008000a00 */
[C---:B------:R-:W-:Y:S01]  /*1a6f0*/  IADD3 R10, PT, PT, -R4.reuse, UR43, RZ ;  /* 0x0000002b040a7c10 */ /* 0x040fe2000fffe1ff */
[----:B------:R-:W-:Y:S01]  /*1a700*/  BSSY.RECONVERGENT B1, `(.L_x_2171) ;  /* 0x000005b000017945 */ /* 0x000fe20003800200 */
[----:B----4-:R-:W-:Y:S02]  /*1a710*/  IADD3 R6, P0, PT, R4, UR4, RZ ;  /* 0x0000000404067c10 */ /* 0x010fe4000ff1e0ff */
[----:B------:R-:W-:Y:S02]  /*1a720*/  MOV R5, 0x400 ;  /* 0x0000040000057802 */ /* 0x000fe40000000f00 */
[----:B------:R-:W-:Y:S01]  /*1a730*/  ISETP.GT.AND P1, PT, R10, 0x600, PT ;  /* 0x000006000a00780c */ /* 0x000fe20003f24270 */
[----:B0-----:R-:W-:Y:S02]  /*1a740*/  IMAD.X R7, RZ, RZ, UR5, P0 ;  /* 0x00000005ff077e24 */ /* 0x001fe400080e06ff */
[----:B------:R-:W-:Y:S01]  /*1a750*/  VIADD R5, R5, 0x820 ;  /* 0x0000082005057836 */ /* 0x000fe20000000000 */
[----:B-1----:R-:W-:Y:S01]  /*1a760*/  LEA R9, P0, R6, UR8, 0x2 ;  /* 0x0000000806097c11 */ /* 0x002fe2000f8010ff */
[----:B------:R-:W-:-:S03]  /*1a770*/  USHF.L.U32 UR8, UR13, 0x2, URZ ;  /* 0x000000020d087899 */ /* 0x000fc600080006ff */
[----:B------:R-:W-:Y:S02]  /*1a780*/  LEA.HI.X R7, R6, UR9, R7, 0x2, P0 ;  /* 0x0000000906077c11 */ /* 0x000fe400080f1407 */
[----:B------:R-:W-:-:S05]  /*1a790*/  IADD3 R6, P0, PT, R9, 0x400, RZ ;  /* 0x0000040009067810 */ /* 0x000fca0007f1e0ff */
[----:B------:R-:W-:Y:S01]  /*1a7a0*/  IMAD.X R7, RZ, RZ, R7, P0 ;  /* 0x000000ffff077224 */ /* 0x000fe200000e0607 */
[----:B------:R-:W-:Y:S02]  /*1a7b0*/  PLOP3.LUT P0, PT, PT, PT, PT, 0x80, 0x8 ;  /* 0x000000000008781c */ /* 0x000fe40003f0f070 */
[----:B-----5:R-:W-:Y:S02]  /*1a7c0*/  LEA R8, R8, R5, 0x18 ;  /* 0x0000000508087211 */ /* 0x020fe400078ec0ff */
[----:B------:R-:W-:-:S04]  /*1a7d0*/  LEA R5, R4, -UR8, 0x2 ;  /* 0x8000000804057c11 */ /* 0x000fc8000f8e10ff */
[----:B------:R-:W-:Y:S01]  /*1a7e0*/  IADD3 R5, PT, PT, R5, 0x400, R8 ;  /* 0x0000040005057810 */ /* 0x000fe20007ffe008 */
[----:B------:R-:W-:Y:S06]  /*1a7f0*/  @!P1 BRA `(.L_x_2172) ;  /* 0x00000004002c9947 */ /* 0x000fec0003800000 */
[----:B------:R-:W-:Y:S01]  /*1a800*/  IMAD.U32 R25, RZ, RZ, UR43 ;  /* 0x0000002bff197e24 */ /* 0x000fe2000f8e00ff */
[----:B------:R-:W-:-:S03]  /*1a810*/  PLOP3.LUT P0, PT, PT, PT, PT, 0x8, 0x80 ;  /* 0x000000000080781c */ /* 0x000fc60003f0e170 */
[----:B------:R-:W-:-:S10]  /*1a820*/  VIADD R25, R25, 0xfffffa00 ;  /* 0xfffffa0019197836 */ /* 0x000fd40000000000 */
.L_x_2173:
[----:B------:R-:W2:Y:S01]  /*1a830*/  LDS R8, [R5+-0x400] ;  /* 0xfffc000005087984 */ /* 0x000ea20000000800 */
[----:B------:R-:W-:-:S03]  /*1a840*/  VIADD R4, R4, 0x800 ;  /* 0x0000080004047836 */ /* 0x000fc60000000000 */
[----:B------:R-:W0:Y:S02]  /*1a850*/  LDS R9, [R5+-0x200] ;  /* 0xfffe000005097984 */ /* 0x000e240000000800 */
[----:B------:R-:W-:Y:S02]  /*1a860*/  ISETP.GE.AND P2, PT, R4, R25, PT ;  /* 0x000000190400720c */ /* 0x000fe40003f46270 */
[----:B------:R-:W1:Y:S04]  /*1a870*/  LDS R10, [R5] ;  /* 0x00000000050a7984 */ /* 0x000e680000000800 */
        /* <DEDUP_REMOVED lines=8> */
[----:B--2---:R-:W-:-:S03]  /*1a900*/  FMUL.FTZ R8, R30, R8 ;  /* 0x000000081e087220 */ /* 0x004fc60000410000 */
[----:B------:R-:W2:Y:S01]  /*1a910*/  LDS R19, [R5+0x1200] ;  /* 0x0012000005137984 */ /* 0x000ea20000000800 */
[----:B0-----:R-:W-:-:S03]  /*1a920*/  FMUL.FTZ R9, R30, R9 ;  /* 0x000000091e097220 */ /* 0x001fc60000410000 */
[----:B------:R-:W0:Y:S01]  /*1a930*/  LDS R20, [R5+0x1400] ;  /* 0x0014000005147984 */ /* 0x000e220000000800 */
[----:B-1----:R-:W-:-:S03]  /*1a940*/  FMUL.FTZ R10, R30, R10 ;  /* 0x0000000a1e0a7220 */ /* 0x002fc60000410000 */
[----:B------:R-:W1:Y:S01]  /*1a950*/  LDS R21, [R5+0x1600] ;  /* 0x0016000005157984 */ /* 0x000e620000000800 */
[----:B----4-:R-:W-:-:S03]  /*1a960*/  FMUL.FTZ R11, R30, R11 ;  /* 0x0000000b1e0b7220 */ /* 0x010fc60000410000 */
[----:B------:R-:W4:Y:S01]  /*1a970*/  LDS R22, [R5+0x1800] ;  /* 0x0018000005167984 */ /* 0x000f220000000800 */
[----:B-----5:R-:W-:-:S03]  /*1a980*/  FMUL.FTZ R12, R30, R12 ;  /* 0x0000000c1e0c7220 */ /* 0x020fc60000410000 */
[----:B------:R-:W5:Y:S01]  /*1a990*/  LDS R23, [R5+0x1a00] ;  /* 0x001a000005177984 */ /* 0x000f620000000800 */
[----:B---3--:R-:W-:-:S03]  /*1a9a0*/  FMUL.FTZ R13, R30, R13 ;  /* 0x0000000d1e0d7220 */ /* 0x008fc60000410000 */
        /* <DEDUP_REMOVED lines=11> */
[----:B--2---:R-:W-:-:S03]  /*1aa60*/  FMUL.FTZ R19, R30, R19 ;  /* 0x000000131e137220 */ /* 0x004fc60000410000 */
[----:B------:R-:W-:Y:S01]  /*1aa70*/  STS [R5], R10 ;  /* 0x0000000a05007388 */ /* 0x000fe20000000800 */
[----:B0-----:R-:W-:Y:S02]  /*1aa80*/  IMAD.X R9, RZ, RZ, R7, P1 ;  /* 0x000000ffff097224 */ /* 0x001fe400008e0607 */
[C---:B------:R-:W-:Y:S01]  /*1aa90*/  FMUL.FTZ R20, R30.reuse, R20 ;  /* 0x000000141e147220 */ /* 0x040fe20000410000 */
[----:B------:R-:W-:Y:S01]  /*1aaa0*/  STG.E desc[UR36][R6.64+0x200], R11 ;  /* 0x0002000b06007986 */ /* 0x000fe2000c101924 */
[----:B-1----:R-:W-:-:S03]  /*1aab0*/  FMUL.FTZ R21, R30, R21 ;  /* 0x000000151e157220 */ /* 0x002fc60000410000 */
[----:B------:R-:W-:Y:S01]  /*1aac0*/  STS [R5+0x200], R11 ;  /* 0x0002000b05007388 */ /* 0x000fe20000000800 */
[----:B----4-:R-:W-:-:S03]  /*1aad0*/  FMUL.FTZ R22, R30, R22 ;  /* 0x000000161e167220 */ /* 0x010fc60000410000 */
[----:B------:R-:W-:Y:S01]  /*1aae0*/  STG.E desc[UR36][R6.64+0x400], R12 ;  /* 0x0004000c06007986 */ /* 0x000fe2000c101924 */
[----:B-----5:R-:W-:-:S03]  /*1aaf0*/  FMUL.FTZ R23, R30, R23 ;  /* 0x000000171e177220 */ /* 0x020fc60000410000 */
        /* <DEDUP_REMOVED lines=23> */
[----:B0-----:R-:W-:-:S02]  /*1ac70*/  IMAD.MOV.U32 R6, RZ, RZ, R8 ;  /* 0x000000ffff067224 */ /* 0x001fc400078e0008 */
[----:B-1----:R-:W-:Y:S02]  /*1ac80*/  VIADD R5, R5, 0x2000 ;  /* 0x0000200005057836 */ /* 0x002fe40000000000 */
[----:B------:R-:W-:Y:S01]  /*1ac90*/  IMAD.MOV.U32 R7, RZ, RZ, R9 ;  /* 0x000000ffff077224 */ /* 0x000fe200078e0009 */
[----:B------:R-:W-:Y:S06]  /*1aca0*/  @!P2 BRA `(.L_x_2173) ;  /* 0xfffffff800e0a947 */ /* 0x000fec000383ffff */
.L_x_2172:
[----:B------:R-:W-:Y:S05]  /*1acb0*/  BSYNC.RECONVERGENT B1 ;  /* 0x0000000000017941 */ /* 0x000fea0003800200 */
.L_x_2171:
        /* <DEDUP_REMOVED lines=8> */
[----:B------:R-:W1:Y:S04]  /*1ad40*/  LDS R10, [R5] ;  /* 0x00000000050a7984 */ /* 0x000e680000000800 */
[----:B------:R-:W4:Y:S04]  /*1ad50*/  LDS R11, [R5+0x200] ;  /* 0x00020000050b7984 */ /* 0x000f280000000800 */
[----:B------:R-:W5:Y:S04]  /*1ad60*/  LDS R12, [R5+0x400] ;  /* 0x00040000050c7984 */ /* 0x000f680000000800 */
[----:B------:R-:W3:Y:S04]  /*1ad70*/  LDS R13, [R5+0x600] ;  /* 0x00060000050d7984 */ /* 0x000ee80000000800 */
[----:B------:R-:W3:Y:S04]  /*1ad80*/  LDS R14, [R5+0x800] ;  /* 0x00080000050e7984 */ /* 0x000ee80000000800 */
[----:B------:R-:W3:Y:S01]  /*1ad90*/  LDS R15, [R5+0xa00] ;  /* 0x000a0000050f7984 */ /* 0x000ee20000000800 */
[C---:B--2---:R-:W-:Y:S01]  /*1ada0*/  FMUL.FTZ R8, R30.reuse, R8 ;  /* 0x000000081e087220 */ /* 0x044fe20000410000 */
[----:B0-----:R-:W-:-:S04]  /*1adb0*/  FMUL.FTZ R9, R30, R9 ;  /* 0x000000091e097220 */ /* 0x001fc80000410000 */
[----:B------:R-:W-:Y:S01]  /*1adc0*/  STG.E desc[UR36][R6.64+-0x400], R8 ;  /* 0xfffc000806007986 */ /* 0x000fe2000c101924 */
[----:B-1----:R-:W-:-:S03]  /*1add0*/  FMUL.FTZ R10, R30, R10 ;  /* 0x0000000a1e0a7220 */ /* 0x002fc60000410000 */
[----:B------:R0:W-:Y:S01]  /*1ade0*/  STS [R5+-0x400], R8 ;  /* 0xfffc000805007388 */ /* 0x0001e20000000800 */
[----:B----4-:R-:W-:-:S03]  /*1adf0*/  FMUL.FTZ R11, R30, R11 ;  /* 0x0000000b1e0b7220 */ /* 0x010fc60000410000 */
[----:B------:R-:W-:Y:S01]  /*1ae00*/  STG.E desc[UR36][R6.64+-0x200], R9 ;  /* 0xfffe000906007986 */ /* 0x000fe2000c101924 */
[----:B-----5:R-:W-:-:S03]  /*1ae10*/  FMUL.FTZ R12, R30, R12 ;  /* 0x0000000c1e0c7220 */ /* 0x020fc60000410000 */
[----:B------:R1:W-:Y:S01]  /*1ae20*/  STS [R5+-0x200], R9 ;  /* 0xfffe000905007388 */ /* 0x0003e20000000800 */
[----:B0-----:R-:W-:Y:S01]  /*1ae30*/  IADD3 R8, P1, PT, R6, 0x1000, RZ ;  /* 0x0000100006087810 */ /* 0x001fe20007f3e0ff */
[C---:B---3--:R-:W-:Y:S02]  /*1ae40*/  FMUL.FTZ R13, R30.reuse, R13 ;  /* 0x0000000d1e0d7220 */ /* 0x048fe40000410000 */
        /* <DEDUP_REMOVED lines=17> */
[----:B------:R-:W-:-:S07]  /*1af60*/  IMAD.MOV.U32 R7, RZ, RZ, R9 ;  /* 0x000000ffff077224 */ /* 0x000fce00078e0009 */
.L_x_2175:
[----:B------:R-:W-:Y:S05]  /*1af70*/  BSYNC.RECONVERGENT B1 ;  /* 0x0000000000017941 */ /* 0x000fea0003800200 */
.L_x_2174:
[----:B------:R-:W-:-:S13]  /*1af80*/  ISETP.LT.OR P0, PT, R4, UR43, P0 ;  /* 0x0000002b04007c0c */ /* 0x000fda0008701670 */
[----:B------:R-:W-:Y:S05]  /*1af90*/  @!P0 BRA `(.L_x_2158) ;  /* 0x0000000000408947 */ /* 0x000fea0003800000 */
[----:B------:R-:W2:Y:S04]  /*1afa0*/  LDS R4, [R5+-0x400] ;  /* 0xfffc000005047984 */ /* 0x000ea80000000800 */
[----:B------:R-:W0:Y:S04]  /*1afb0*/  LDS R8, [R5+-0x200] ;  /* 0xfffe000005087984 */ /* 0x000e280000000800 */
[----:B------:R-:W1:Y:S04]  /*1afc0*/  LDS R9, [R5] ;  /* 0x0000000005097984 */ /* 0x000e680000000800 */
[----:B------:R-:W4:Y:S01]  /*1afd0*/  LDS R10, [R5+0x200] ;  /* 0x00020000050a7984 */ /* 0x000f220000000800 */
[-C--:B--2---:R-:W-:Y:S01]  /*1afe0*/  FMUL.FTZ R4, R4, R30.reuse ;  /* 0x0000001e04047220 */ /* 0x084fe20000410000 */
[----:B0-----:R-:W-:-:S04]  /*1aff0*/  FMUL.FTZ R8, R8, R30 ;  /* 0x0000001e08087220 */ /* 0x001fc80000410000 */
[----:B------:R0:W-:Y:S01]  /*1b000*/  STG.E desc[UR36][R6.64+-0x400], R4 ;  /* 0xfffc000406007986 */ /* 0x0001e2000c101924 */
[----:B-1----:R-:W-:-:S03]  /*1b010*/  FMUL.FTZ R9, R9, R30 ;  /* 0x0000001e09097220 */ /* 0x002fc60000410000 */
        /* <DEDUP_REMOVED lines=8> */
.L_x_2158:
[----:B------:R-:W-:Y:S05]  /*1b0a0*/  BSYNC.RECONVERGENT B0 ;  /* 0x0000000000007941 */ /* 0x000fea0003800200 */
.L_x_2157:
[----:B------:R-:W3:Y:S01]  /*1b0b0*/  LDCU UR5, c[0x0][0x40c] ;  /* 0x00008180ff0577ac */ /* 0x000ee20008000800 */
[----:B------:R-:W5:Y:S01]  /*1b0c0*/  S2R R21, SR_CgaCtaId ;  /* 0x0000000000157919 */ /* 0x000f620000008800 */
[----:B------:R-:W-:Y:S01]  /*1b0d0*/  SHF.R.U32.HI R17, RZ, 0x6, R238 ;  /* 0x00000006ff117819 */ /* 0x000fe200000116ee */
[----:B------:R-:W-:Y:S01]  /*1b0e0*/  BSSY.RECONVERGENT B0, `(.L_x_2176) ;  /* 0x000001d000007945 */ /* 0x000fe20003800200 */
[----:B------:R-:W-:Y:S01]  /*1b0f0*/  ULEA.HI UR4, UR44, UR44, URZ, 0x1 ;  /* 0x0000002c2c047291 */ /* 0x000fe2000f8f08ff */
[----:B------:R-:W-:Y:S01]  /*1b100*/  LOP3.LUT R16, R0, 0xfc, RZ, 0xc0, !PT ;  /* 0x000000fc00107812 */ /* 0x000fe200078ec0ff */
[----:B------:R-:W-:Y:S01]  /*1b110*/  IMAD.SHL.U32 R0, R238, 0x10, RZ ;  /* 0x00000010ee007824 */ /* 0x000fe200078e00ff */
[----:B------:R-:W-:Y:S01]  /*1b120*/  MOV R12, 0x400 ;  /* 0x00000400000c7802 */ /* 0x000fe20000000f00 */
[----:B------:R-:W-:Y:S01]  /*1b130*/  ULOP3.LUT UR4, UR4, 0xfffffffe, URZ, 0xc0, !UPT ;  /* 0xfffffffe04047892 */ /* 0x000fe2000f8ec0ff */
[----:B0---4-:R-:W-:Y:S02]  /*1b140*/  CS2R R6, SRZ ;  /* 0x0000000000067805 */ /* 0x011fe4000001ff00 */
[----:B------:R-:W-:Y:S01]  /*1b150*/  LOP3.LUT R0, R0, 0x3f0, RZ, 0xc0, !PT ;  /* 0x000003f000007812 */ /* 0x000fe200078ec0ff */
[----:B------:R-:W-:Y:S01]  /*1b160*/  UIADD3 UR4, UPT, UPT, UR44, -UR4, URZ ;  /* 0x800000042c047290 */ /* 0x000fe2000fffe0ff */
[----:B------:R-:W-:-:S02]  /*1b170*/  VIADD R4, R12, 0x420 ;  /* 0x000004200c047836 */ /* 0x000fc40000000000 */
[----:B---3--:R-:W-:-:S03]  /*1b180*/  IMAD.U32 R44, RZ, RZ, UR5 ;  /* 0x00000005ff2c7e24 */ /* 0x008fc6000f8e00ff */
[----:B------:R-:W-:-:S04]  /*1b190*/  ISETP.NE.AND P0, PT, R17, UR4, PT ;  /* 0x0000000411007c0c */ /* 0x000fc8000bf05270 */
[----:B------:R-:W-:-:S04]  /*1b1a0*/  ISETP.NE.OR P0, PT, R44, RZ, P0 ;  /* 0x000000ff2c00720c */ /* 0x000fc80000705670 */
[----:B------:R-:W-:Y:S02]  /*1b1b0*/  ISETP.GT.U32.OR P0, PT, R16, 0x9f, P0 ;  /* 0x0000009f1000780c */ /* 0x000fe40000704470 */
[----:B-----5:R-:W-:-:S05]  /*1b1c0*/  LEA R5, R21, R4, 0x18 ;  /* 0x0000000415057211 */ /* 0x020fca00078ec0ff */
[----:B------:R-:W-:Y:S01]  /*1b1d0*/  IMAD.IADD R18, R5, 0x1, R0 ;  /* 0x0000000105127824 */ /* 0x000fe200078e0200 */
[----:B------:R-:W-:-:S05]  /*1b1e0*/  CS2R R4, SRZ ;  /* 0x0000000000047805 */ /* 0x000fca000001ff00 */
[----:B------:R-:W-:Y:S05]  /*1b1f0*/  @P0 BRA `(.L_x_2177) ;  /* 0x00000000002c0947 */ /* 0x000fea0003800000 */
[----:B------:R-:W0:Y:S01]  /*1b200*/  LDCU.64 UR8, c[0x0][0x3b0] ;  /* 0x00007600ff0877ac */ /* 0x000e220008000a00 */
[----:B------:R-:W-:Y:S01]  /*1b210*/  IMAD.MOV.U32 R7, RZ, RZ, RZ ;  /* 0x000000ffff077224 */ /* 0x000fe200078e00ff */
[----:B0-----:R-:W-:-:S04]  /*1b220*/  UISETP.NE.U32.AND UP0, UPT, UR8, URZ, UPT ;  /* 0x000000ff0800728c */ /* 0x001fc8000bf05070 */
[----:B------:R-:W-:-:S09]  /*1b230*/  UISETP.NE.AND.EX UP0, UPT, UR9, URZ, UPT, UP0 ;  /* 0x000000ff0900728c */ /* 0x000fd2000bf05300 */
[----:B------:R-:W-:Y:S05]  /*1b240*/  BRA.U !UP0, `(.L_x_2178) ;  /* 0x0000000108147547 */ /* 0x000fea000b800000 */
[----:B------:R-:W0:Y:S01]  /*1b250*/  S2R R7, SR_CTAID.X ;  /* 0x0000000000077919 */ /* 0x000e220000002500 */
[----:B------:R-:W3:Y:S01]  /*1b260*/  LDC.64 R4, c[0x0][0x3b0] ;  /* 0x0000ec00ff047b82 */ /* 0x000ee20000000a00 */
[----:B0-----:R-:W-:-:S04]  /*1b270*/  IMAD R7, R7, 0xa0, R16 ;  /* 0x000000a007077824 */ /* 0x001fc800078e0210 */
[----:B---3--:R-:W-:-:S06]  /*1b280*/  IMAD.WIDE.U32 R4, R7, 0x4, R4 ;  /* 0x0000000407047825 */ /* 0x008fcc00078e0004 */
[----:B------:R-:W5:Y:S02]  /*1b290*/  LDG.E.128 R4, desc[UR36][R4.64] ;  /* 0x0000002404047981 */ /* 0x000f64000c1e1d00 */
.L_x_2178:
[----:B-----5:R0:W-:Y:S02]  /*1b2a0*/  STS.128 [R18], R4 ;  /* 0x0000000412007388 */ /* 0x0201e40000000c00 */
.L_x_2177:
[----:B------:R-:W-:Y:S05]  /*1b2b0*/  BSYNC.RECONVERGENT B0 ;  /* 0x0000000000007941 */ /* 0x000fea0003800200 */
.L_x_2176:
[----:B------:R-:W3:Y:S01]  /*1b2c0*/  LDCU UR14, c[0x0][0x3f8] ;  /* 0x00007f00ff0e77ac */ /* 0x000ee20008000800 */
[----:B------:R-:W-:Y:S01]  /*1b2d0*/  BAR.SYNC.DEFER_BLOCKING 0x0 ;  /* 0x0000000000007b1d */ /* 0x000fe20000010000 */
[----:B------:R-:W-:Y:S02]  /*1b2e0*/  ISETP.GT.U32.AND P0, PT, R16, 0x9f, PT ;  /* 0x0000009f1000780c */ /* 0x000fe40003f04070 */
[----:B------:R-:W-:Y:S02]  /*1b2f0*/  CS2R R10, SRZ ;  /* 0x00000000000a7805 */ /* 0x000fe4000001ff00 */
[----:B------:R-:W-:Y:S01]  /*1b300*/  CS2R R8, SRZ ;  /* 0x0000000000087805 */ /* 0x000fe2000001ff00 */
[----:B------:R-:W4:Y:S01]  /*1b310*/  LDCU UR15, c[0x0][0x40c] ;  /* 0x00008180ff0f77ac */ /* 0x000f220008000800 */
[----:B------:R-:W-:Y:S01]  /*1b320*/  BSSY.RECONVERGENT B0, `(.L_x_2179) ;  /* 0x00001a9000007945 */ /* 0x000fe20003800200 */
[----:B------:R-:W0:Y:S01]  /*1b330*/  LDCU.64 UR10, c[0x0][0x3c8] ;  /* 0x00007900ff0a77ac */ /* 0x000e220008000a00 */
[----:B---3--:R-:W-:-:S04]  /*1b340*/  UIMAD UR7, UR7, UR14, UR12 ;  /* 0x0000000e070772a4 */ /* 0x008fc8000f8e020c */
[----:B------:R-:W-:Y:S01]  /*1b350*/  UIMAD UR7, UR7, 0xa0, URZ ;  /* 0x000000a0070778a4 */ /* 0x000fe2000f8e02ff */
[----:B------:R-:W-:Y:S11]  /*1b360*/  @P0 BRA `(.L_x_2180) ;  /* 0x0000001800900947 */ /* 0x000ff60003800000 */
[----:B------:R-:W3:Y:S01]  /*1b370*/  LDC R25, c[0x0][0x3f4] ;  /* 0x0000fd00ff197b82 */ /* 0x000ee20000000800 */
[----:B-1----:R-:W-:Y:S01]  /*1b380*/  VIADD R26, R17, UR13 ;  /* 0x0000000d111a7c36 */ /* 0x002fe20008000000 */
[----:B------:R-:W-:Y:S01]  /*1b390*/  BSSY.RECONVERGENT B1, `(.L_x_2181) ;  /* 0x0000092000017945 */ /* 0x000fe20003800200 */
[----:B------:R-:W-:-:S05]  /*1b3a0*/  VIADD R12, R12, 0x820 ;  /* 0x000008200c0c7836 */ /* 0x000fca0000000000 */
[----:B------:R-:W1:Y:S01]  /*1b3b0*/  LDC.64 R14, c[0x0][0x3c0] ;  /* 0x0000f000ff0e7b82 */ /* 0x000e620000000a00 */
[----:B------:R-:W-:-:S05]  /*1b3c0*/  LEA R45, R21, R12, 0x18 ;  /* 0x0000000c152d7211 */ /* 0x000fca00078ec0ff */
[----:B------:R-:W-:Y:S01]  /*1b3d0*/  IMAD R27, R17, 0x4, R45 ;  /* 0x00000004111b7824 */ /* 0x000fe200078e022d */
[C---:B---3--:R-:W-:Y:S01]  /*1b3e0*/  VIMNMX R19, PT, PT, R25.reuse, UR44, PT ;  /* 0x0000002c19137c48 */ /* 0x048fe2000bfe0100 */
[C-C-:B------:R-:W-:Y:S02]  /*1b3f0*/  IMAD R13, R25.reuse, UR7, R16.reuse ;  /* 0x00000007190d7c24 */ /* 0x140fe4000f8e0210 */
[----:B------:R-:W-:Y:S01]  /*1b400*/  IMAD R11, R25, UR6, R16 ;  /* 0x00000006190b7c24 */ /* 0x000fe2000f8e0210 */
[----:B------:R-:W-:Y:S01]  /*1b410*/  ISETP.GE.AND P0, PT, R26, R19, PT ;  /* 0x000000131a00720c */ /* 0x000fe20003f06270 */
[----:B-1----:R-:W-:-:S04]  /*1b420*/  IMAD.WIDE R12, R13, 0x4, R14 ;  /* 0x000000040d0c7825 */ /* 0x002fc800078e020e */
[----:B------:R-:W-:-:S04]  /*1b430*/  IMAD.WIDE R14, R11, 0x4, R14 ;  /* 0x000000040b0e7825 */ /* 0x000fc800078e020e */
[----:B------:R-:W-:-:S04]  /*1b440*/  IMAD.MOV.U32 R11, RZ, RZ, RZ ;  /* 0x000000ffff0b7224 */ /* 0x000fc800078e00ff */
[----:B------:R-:W-:Y:S05]  /*1b450*/  @P0 BRA `(.L_x_2182) ;  /* 0x0000000800140947 */ /* 0x000fea0003800000 */
[----:B------:R-:W-:Y:S01]  /*1b460*/  VIADD R20, R26, 0x2 ;  /* 0x000000021a147836 */ /* 0x000fe20000000000 */
[----:B------:R-:W1:Y:S01]  /*1b470*/  LDC.64 R8, c[0x0][0x458] ;  /* 0x00011600ff087b82 */ /* 0x000e620000000a00 */
[----:B------:R-:W-:Y:S01]  /*1b480*/  ULOP3.LUT UR5, URZ, UR13, URZ, 0x33, !UPT ;  /* 0x0000000dff057292 */ /* 0x000fe2000f8e33ff */
[----:B------:R-:W-:Y:S01]  /*1b490*/  IMAD R25, R25, UR14, RZ ;  /* 0x0000000e19197c24 */ /* 0x000fe2000f8e02ff */
[----:B------:R-:W-:Y:S01]  /*1b4a0*/  UIMAD UR8, UR38, UR14, UR12 ;  /* 0x0000000e260872a4 */ /* 0x000fe2000f8e020c */
[----:B------:R-:W-:Y:S01]  /*1b4b0*/  VIMNMX R0, PT, PT, R19, R20, !PT ;  /* 0x0000001413007248 */ /* 0x000fe20007fe0100 */
[----:B------:R-:W-:Y:S01]  /*1b4c0*/  BSSY.RECONVERGENT B2, `(.L_x_2183) ;  /* 0x0000030000027945 */ /* 0x000fe20003800200 */
[----:B------:R-:W-:Y:S01]  /*1b4d0*/  CS2R R10, SRZ ;  /* 0x00000000000a7805 */ /* 0x000fe2000001ff00 */
[----:B------:R-:W-:Y:S01]  /*1b4e0*/  IMAD R28, R25, 0xa0, RZ ;  /* 0x000000a0191c7824 */ /* 0x000fe200078e02ff */
[----:B------:R-:W-:Y:S01]  /*1b4f0*/  IADD3 R21, PT, PT, -R17, UR5, R0 ;  /* 0x0000000511157c10 */ /* 0x000fe2000fffe100 */
[----:B------:R-:W-:-:S02]  /*1b500*/  IMAD.U32 R23, RZ, RZ, UR8 ;  /* 0x00000008ff177e24 */ /* 0x000fc4000f8e00ff */
[----:B------:R-:W-:Y:S01]  /*1b510*/  IMAD.MOV.U32 R0, RZ, RZ, R26 ;  /* 0x000000ffff007224 */ /* 0x000fe200078e001a */
[----:B------:R-:W-:Y:S01]  /*1b520*/  LOP3.LUT P0, RZ, R21, 0x2, RZ, 0xc0, !PT ;  /* 0x0000000215ff7812 */ /* 0x000fe2000780c0ff */
[----:B------:R-:W-:-:S04]  /*1b530*/  IMAD R23, R23, 0xa0, R16 ;  /* 0x000000a017177824 */ /* 0x000fc800078e0210 */
[----:B-1----:R-:W-:Y:S01]  /*1b540*/  IMAD.WIDE R22, R23, 0x4, R8 ;  /* 0x0000000417167825 */ /* 0x002fe200078e0208 */
[----:B------:R-:W-:-:S07]  /*1b550*/  CS2R R8, SRZ ;  /* 0x0000000000087805 */ /* 0x000fce000001ff00 */
[----:B------:R-:W-:Y:S05]  /*1b560*/  @P0 BRA `(.L_x_2184) ;  /* 0x0000000000940947 */ /* 0x000fea0003800000 */
[----:B------:R-:W1:Y:S01]  /*1b570*/  LDCU.64 UR8, c[0x0][0x3c8] ;  /* 0x00007900ff0877ac */ /* 0x000e620008000a00 */
[----:B------:R-:W-:-:S05]  /*1b580*/  IADD3 R0, P0, PT, R3, R26, RZ ;  /* 0x0000001a03007210 */ /* 0x000fca0007f1e0ff */
[----:B------:R-:W-:Y:S01]  /*1b590*/  IMAD.X R9, RZ, RZ, R2, P0 ;  /* 0x000000ffff097224 */ /* 0x000fe200000e0602 */
[----:B-1----:R-:W-:-:S04]  /*1b5a0*/  LEA R10, P0, R0, UR8, 0x2 ;  /* 0x00000008000a7c11 */ /* 0x002fc8000f8010ff */
[----:B------:R-:W-:Y:S02]  /*1b5b0*/  LEA.HI.X R11, R0, UR9, R9, 0x2, P0 ;  /* 0x00000009000b7c11 */ /* 0x000fe400080f1409 */
[----:B------:R1:W3:Y:S04]  /*1b5c0*/  LDS R0, [R27] ;  /* 0x000000001b007984 */ /* 0x0002e80000000800 */
[----:B------:R-:W2:Y:S01]  /*1b5d0*/  LDG.E R11, desc[UR36][R10.64] ;  /* 0x000000240a0b7981 */ /* 0x000ea2000c1e1900 */
[----:B------:R-:W-:Y:S01]  /*1b5e0*/  ISETP.NE.AND P0, PT, R44, RZ, PT ;  /* 0x000000ff2c00720c */ /* 0x000fe20003f05270 */
[----:B--2---:R-:W-:-:S04]  /*1b5f0*/  IMAD R9, R25, R11, R26 ;  /* 0x0000000b19097224 */ /* 0x004fc800078e021a */
[----:B------:R-:W-:-:S04]  /*1b600*/  IMAD R9, R9, 0xa0, RZ ;  /* 0x000000a009097824 */ /* 0x000fc800078e02ff */
[----:B------:R-:W-:-:S05]  /*1b610*/  IMAD.WIDE R8, R9, 0x4, R14 ;  /* 0x0000000409087825 */ /* 0x000fca00078e020e */
[----:B------:R1:W5:Y:S01]  /*1b620*/  LDG.E.128 R32, desc[UR36][R8.64] ;  /* 0x0000002408207981 */ /* 0x000362000c1e1d00 */
[----:B---3--:R-:W-:Y:S05]  /*1b630*/  @P0 BRA `(.L_x_2185) ;  /* 0x00000000004c0947 */ /* 0x008fea0003800000 */
[----:B------:R-:W-:Y:S01]  /*1b640*/  UISETP.NE.AND UP0, UPT, UR42, URZ, UPT ;  /* 0x000000ff2a00728c */ /* 0x000fe2000bf05270 */
[----:B-1----:R-:W1:Y:S05]  /*1b650*/  LDS.128 R8, [R18] ;  /* 0x0000000012087984 */ /* 0x002e6a0000000c00 */
[----:B------:R-:W-:-:S13]  /*1b660*/  PLOP3.LUT P0, PT, PT, PT, UP0, 0x80, 0x8 ;  /* 0x000000000008781c */ /* 0x000fda0003f0f008 */
[----:B------:R-:W2:Y:S01]  /*1b670*/  @P0 LDG.E.128 R36, desc[UR36][R22.64] ;  /* 0x0000002416240981 */ /* 0x000ea2000c1e1d00 */
[----:B------:R-:W-:Y:S02]  /*1b680*/  PLOP3.LUT P0, PT, PT, PT, UP0, 0x80, 0x8 ;  /* 0x000000000008781c */ /* 0x000fe40003f0f008 */
[----:B------:R-:W-:Y:S02]  /*1b690*/  PLOP3.LUT P1, PT, PT, PT, UP0, 0x80, 0x8 ;  /* 0x000000000008781c */ /* 0x000fe40003f2f008 */
[----:B------:R-:W-:Y:S02]  /*1b6a0*/  PLOP3.LUT P2, PT, PT, PT, UP0, 0x80, 0x8 ;  /* 0x000000000008781c */ /* 0x000fe40003f4f008 */
[----:B------:R-:W-:Y:S01]  /*1b6b0*/  PLOP3.LUT P3, PT, PT, PT, UP0, 0x80, 0x8 ;  /* 0x000000000008781c */ /* 0x000fe20003f6f008 */
[----:B-1---5:R-:W-:Y:S01]  /*1b6c0*/  FADD.FTZ R33, R33, R9 ;  /* 0x0000000921217221 */ /* 0x022fe20000010000 */
        /* <DEDUP_REMOVED lines=10> */
.L_x_2185:
[C---:B-12--5:R-:W-:Y:S01]  /*1b770*/  FFMA.FTZ R8, R0.reuse, R32, RZ ;  /* 0x0000002000087223 */ /* 0x066fe200000100ff */
[C---:B------:R-:W-:Y:S01]  /*1b780*/  FFMA.FTZ R9, R0.reuse, R33, RZ ;  /* 0x0000002100097223 */ /* 0x040fe200000100ff */
[C---:B------:R-:W-:Y:S01]  /*1b790*/  FFMA.FTZ R10, R0.reuse, R34, RZ ;  /* 0x00000022000a7223 */ /* 0x040fe200000100ff */
[----:B------:R-:W-:Y:S01]  /*1b7a0*/  FFMA.FTZ R11, R0, R35, RZ ;  /* 0x00000023000b7223 */ /* 0x000fe200000100ff */
[----:B------:R-:W-:-:S07]  /*1b7b0*/  IMAD.MOV.U32 R0, RZ, RZ, R20 ;  /* 0x000000ffff007224 */ /* 0x000fce00078e0014 */
.L_x_2184:
[----:B0---4-:R-:W-:Y:S05]  /*1b7c0*/  BSYNC.RECONVERGENT B2 ;  /* 0x0000000000027941 */ /* 0x011fea0003800200 */
.L_x_2183:
[----:B------:R-:W-:-:S13]  /*1b7d0*/  ISETP.GE.U32.AND P0, PT, R21, 0x2, PT ;  /* 0x000000021500780c */ /* 0x000fda0003f06070 */
[----:B------:R-:W-:Y:S05]  /*1b7e0*/  @!P0 BRA `(.L_x_2182) ;  /* 0x0000000400308947 */ /* 0x000fea0003800000 */
[----:B------:R-:W-:Y:S01]  /*1b7f0*/  USHF.L.U32 UR5, UR13, 0x2, URZ ;  /* 0x000000020d057899 */ /* 0x000fe200080006ff */
[----:B------:R-:W-:Y:S01]  /*1b800*/  ISETP.NE.AND P0, PT, R44, RZ, PT ;  /* 0x000000ff2c00720c */ /* 0x000fe20003f05270 */
[----:B------:R-:W-:-:S04]  /*1b810*/  IMAD R31, R0, 0xa0, RZ ;  /* 0x000000a0001f7824 */ /* 0x000fc800078e02ff */
[----:B------:R-:W-:-:S04]  /*1b820*/  LEA R20, R0, -UR5, 0x2 ;  /* 0x8000000500147c11 */ /* 0x000fc8000f8e10ff */
[----:B------:R-:W-:-:S07]  /*1b830*/  IADD3 R29, PT, PT, R20, 0x8, R45 ;  /* 0x00000008141d7810 */ /* 0x000fce0007ffe02d */
.L_x_2189:
[----:B------:R-:W-:-:S05]  /*1b840*/  IADD3 R20, P1, PT, R3, R0, RZ ;  /* 0x0000000003147210 */ /* 0x000fca0007f3e0ff */
        /* <DEDUP_REMOVED lines=9> */
[----:B------:R-:W-:Y:S01]  /*1b8e0*/  UISETP.NE.AND UP0, UPT, UR42, URZ, UPT ;  /* 0x000000ff2a00728c */ /* 0x000fe2000bf05270 */
[----:B------:R-:W1:Y:S05]  /*1b8f0*/  LDS.128 R36, [R18] ;  /* 0x0000000012247984 */ /* 0x000e6a0000000c00 */
[----:B------:R-:W-:-:S13]  /*1b900*/  PLOP3.LUT P0, PT, PT, PT, UP0, 0x80, 0x8 ;  /* 0x000000000008781c */ /* 0x000fda0003f0f008 */
[----:B------:R-:W3:Y:S01]  /*1b910*/  @P0 LDG.E.128 R40, desc[UR36][R22.64] ;  /* 0x0000002416280981 */ /* 0x000ee2000c1e1d00 */
        /* <DEDUP_REMOVED lines=9> */
[----:B---3--:R-:W-:Y:S02]  /*1b9b0*/  @P0 FMUL.FTZ R32, R32, R40 ;  /* 0x0000002820200220 */ /* 0x008fe40000410000 */
[----:B------:R-:W-:Y:S02]  /*1b9c0*/  @P1 FMUL.FTZ R33, R33, R41 ;  /* 0x0000002921211220 */ /* 0x000fe40000410000 */
[----:B------:R-:W-:Y:S02]  /*1b9d0*/  @P2 FMUL.FTZ R34, R34, R42 ;  /* 0x0000002a22222220 */ /* 0x000fe40000410000 */
[----:B------:R-:W-:-:S05]  /*1b9e0*/  @P3 FMUL.FTZ R35, R35, R43 ;  /* 0x0000002b23233220 */ /* 0x000fca0000410000 */
[----:B------:R1:W-:Y:S02]  /*1b9f0*/  STG.E.128 desc[UR36][R20.64], R32 ;  /* 0x0000002014007986 */ /* 0x0003e4000c101d24 */
.L_x_2187:
[----:B------:R-:W-:Y:S05]  /*1ba00*/  BSYNC.RECONVERGENT B2 ;  /* 0x0000000000027941 */ /* 0x000fea0003800200 */
.L_x_2186:
[----:B------:R-:W0:Y:S04]  /*1ba10*/  LDG.E R24, desc[UR36][R24.64+0x8] ;  /* 0x0000082418187981 */ /* 0x000e28000c1e1900 */
[----:B------:R-:W2:Y:S01]  /*1ba20*/  LDS R37, [R29+-0x8] ;  /* 0xfffff8001d257984 */ /* 0x000ea20000000800 */
[----:B------:R-:W-:Y:S02]  /*1ba30*/  IMAD.U32 R44, RZ, RZ, UR15 ;  /* 0x0000000fff2c7e24 */ /* 0x000fe4000f8e00ff */
[----:B01----:R-:W-:-:S04]  /*1ba40*/  IMAD R20, R28, R24, R31 ;  /* 0x000000181c147224 */ /* 0x003fc800078e021f */
[----:B------:R-:W-:-:S04]  /*1ba50*/  VIADD R21, R20, 0x140 ;  /* 0x0000014014157836 */ /* 0x000fc80000000000 */
[----:B------:R-:W-:-:S05]  /*1ba60*/  IMAD.WIDE R20, R21, 0x4, R14 ;  /* 0x0000000415147825 */ /* 0x000fca00078e020e */
[----:B------:R0:W5:Y:S01]  /*1ba70*/  LDG.E.128 R40, desc[UR36][R20.64] ;  /* 0x0000002414287981 */ /* 0x000162000c1e1d00 */
[----:B------:R-:W-:Y:S01]  /*1ba80*/  ISETP.NE.AND P0, PT, R44, RZ, PT ;  /* 0x000000ff2c00720c */ /* 0x000fe20003f05270 */
[C---:B--2--5:R-:W-:Y:S01]  /*1ba90*/  FFMA.FTZ R30, R37.reuse, R33, R9 ;  /* 0x00000021251e7223 */ /* 0x064fe20000010009 */
[C---:B------:R-:W-:Y:S01]  /*1baa0*/  FFMA.FTZ R32, R37.reuse, R32, R8 ;  /* 0x0000002025207223 */ /* 0x040fe20000010008 */
[C---:B------:R-:W-:Y:S01]  /*1bab0*/  FFMA.FTZ R33, R37.reuse, R34, R10 ;  /* 0x0000002225217223 */ /* 0x040fe2000001000a */
[----:B------:R-:W-:-:S09]  /*1bac0*/  FFMA.FTZ R24, R37, R35, R11 ;  /* 0x0000002325187223 */ /* 0x000fd2000001000b */
[----:B0-----:R-:W-:Y:S05]  /*1bad0*/  @P0 BRA `(.L_x_2188) ;  /* 0x00000000004c0947 */ /* 0x001fea0003800000 */
[----:B------:R-:W-:Y:S01]  /*1bae0*/  UISETP.NE.AND UP0, UPT, UR42, URZ, UPT ;  /* 0x000000ff2a00728c */ /* 0x000fe2000bf05270 */
[----:B------:R-:W0:Y:S05]  /*1baf0*/  LDS.128 R36, [R18] ;  /* 0x0000000012247984 */ /* 0x000e2a0000000c00 */
[----:B------:R-:W-:-:S13]  /*1bb00*/  PLOP3.LUT P1, PT, PT, PT, UP0, 0x80, 0x8 ;  /* 0x000000000008781c */ /* 0x000fda0003f2f008 */
[----:B------:R-:W2:Y:S01]  /*1bb10*/  @P1 LDG.E.128 R8, desc[UR36][R22.64] ;  /* 0x0000002416081981 */ /* 0x000ea2000c1e1d00 */
[----:B------:R-:W-:Y:S01]  /*1bb20*/  PLOP3.LUT P1, PT, PT, PT, UP0, 0x80, 0x8 ;  /* 0x000000000008781c */ /* 0x000fe20003f2f008 */
[----:B------:R-:W-:Y:S01]  /*1bb30*/  VIADD R21, R31, 0x140 ;  /* 0x000001401f157836 */ /* 0x000fe20000000000 */
[----:B------:R-:W-:Y:S02]  /*1bb40*/  PLOP3.LUT P2, PT, PT, PT, UP0, 0x80, 0x8 ;  /* 0x000000000008781c */ /* 0x000fe40003f4f008 */
[----:B------:R-:W-:Y:S02]  /*1bb50*/  PLOP3.LUT P3, PT, PT, PT, UP0, 0x80, 0x8 ;  /* 0x000000000008781c */ /* 0x000fe40003f6f008 */
[----:B------:R-:W-:Y:S01]  /*1bb60*/  PLOP3.LUT P4, PT, PT, PT, UP0, 0x80, 0x8 ;  /* 0x000000000008781c */ /* 0x000fe20003f8f008 */
[----:B0-----:R-:W-:Y:S01]  /*1bb70*/  FADD.FTZ R40, R36, R40 ;  /* 0x0000002824287221 */ /* 0x001fe20000010000 */
        /* <DEDUP_REMOVED lines=9> */
.L_x_2188:
        /* <DEDUP_REMOVED lines=10> */
.L_x_2182:
[----:B0---4-:R-:W-:Y:S05]  /*1bcb0*/  BSYNC.RECONVERGENT B1 ;  /* 0x0000000000017941 */ /* 0x011fea0003800200 */
.L_x_2181:
[----:B------:R-:W-:Y:S01]  /*1bcc0*/  ISETP.GE.AND P0, PT, R26, UR44, PT ;  /* 0x0000002c1a007c0c */ /* 0x000fe2000bf06270 */
[----:B------:R-:W-:-:S12]  /*1bcd0*/  BSSY.RECONVERGENT B1, `(.L_x_2190) ;  /* 0x00000df000017945 */ /* 0x000fd80003800200 */
[----:B------:R-:W-:Y:S05]  /*1bce0*/  @P0 BRA `(.L_x_2191) ;  /* 0x0000000c00740947 */ /* 0x000fea0003800000 */
[----:B------:R-:W0:Y:S01]  /*1bcf0*/  LDCU UR5, c[0x0][0x3f8] ;  /* 0x00007f00ff0577ac */ /* 0x000e220008000800 */
[----:B------:R-:W-:Y:S01]  /*1bd00*/  VIADD R32, R26, 0x2 ;  /* 0x000000021a207836 */ /* 0x000fe20000000000 */
[----:B------:R-:W1:Y:S01]  /*1bd10*/  LDC R23, c[0x0][0x3f4] ;  /* 0x0000fd00ff177b82 */ /* 0x000e620000000800 */
[----:B------:R-:W-:Y:S01]  /*1bd20*/  BSSY.RECONVERGENT B2, `(.L_x_2192) ;  /* 0x000004d000027945 */ /* 0x000fe20003800200 */
[----:B------:R-:W-:Y:S01]  /*1bd30*/  ULOP3.LUT UR9, URZ, UR13, URZ, 0x33, !UPT ;  /* 0x0000000dff097292 */ /* 0x000fe2000f8e33ff */
[----:B------:R-:W-:Y:S01]  /*1bd40*/  IMAD.MOV.U32 R19, RZ, RZ, R26 ;  /* 0x000000ffff137224 */ /* 0x000fe200078e001a */
[----:B------:R-:W-:-:S04]  /*1bd50*/  VIMNMX R0, PT, PT, R32, UR44, !PT ;  /* 0x0000002c20007c48 */ /* 0x000fc8000ffe0100 */
        /* <DEDUP_REMOVED lines=8> */
[----:B------:R-:W-:Y:S06]  /*1bde0*/  @P0 BRA `(.L_x_2193) ;  /* 0x0000000400000947 */ /* 0x000fec0003800000 */
[----:B------:R-:W-:Y:S01]  /*1bdf0*/  ISETP.GE.AND P0, PT, R26, R23, PT ;  /* 0x000000171a00720c */ /* 0x000fe20003f06270 */
[----:B------:R-:W-:-:S12]  /*1be00*/  IMAD.MOV.U32 R19, RZ, RZ, R32 ;  /* 0x000000ffff137224 */ /* 0x000fd800078e0020 */
[----:B------:R-:W-:Y:S05]  /*1be10*/  @!P0 BRA `(.L_x_2193) ;  /* 0x0000000000f48947 */ /* 0x000fea0003800000 */
[----:B------:R-:W-:Y:S01]  /*1be20*/  IABS R22, R23 ;  /* 0x0000001700167213 */ /* 0x000fe20000000000 */
[----:B------:R-:W-:Y:S01]  /*1be30*/  IMAD.MOV.U32 R20, RZ, RZ, RZ ;  /* 0x000000ffff147224 */ /* 0x000fe200078e00ff */
[----:B------:R-:W-:Y:S01]  /*1be40*/  IABS R29, R26 ;  /* 0x0000001a001d7213 */ /* 0x000fe20000000000 */
[----:B------:R-:W0:Y:S01]  /*1be50*/  LDCU.64 UR8, c[0x0][0x3c8] ;  /* 0x00007900ff0877ac */ /* 0x000e220008000a00 */
[----:B------:R-:W1:Y:S01]  /*1be60*/  I2F.RP R28, R22 ;  /* 0x00000016001c7306 */ /* 0x000e620000209400 */
[----:B------:R-:W-:Y:S01]  /*1be70*/  ISETP.GE.AND P1, PT, R26, RZ, PT ;  /* 0x000000ff1a00720c */ /* 0x000fe20003f26270 */
[----:B------:R-:W3:Y:S01]  /*1be80*/  LDS R27, [R27] ;  /* 0x000000001b1b7984 */ /* 0x000ee20000000800 */
[----:B------:R-:W-:-:S05]  /*1be90*/  ISETP.NE.AND P2, PT, R23, RZ, PT ;  /* 0x000000ff1700720c */ /* 0x000fca0003f45270 */
[----:B-1----:R-:W1:Y:S02]  /*1bea0*/  MUFU.RCP R28, R28 ;  /* 0x0000001c001c7308 */ /* 0x002e640000001000 */
[----:B-1----:R-:W-:-:S06]  /*1beb0*/  VIADD R21, R28, 0xffffffe ;  /* 0x0ffffffe1c157836 */ /* 0x002fcc0000000000 */
[----:B------:R-:W1:Y:S02]  /*1bec0*/  F2I.FTZ.U32.TRUNC.NTZ R21, R21 ;  /* 0x0000001500157305 */ /* 0x000e64000021f000 */
[----:B-1----:R-:W-:-:S04]  /*1bed0*/  IMAD.MOV R19, RZ, RZ, -R21 ;  /* 0x000000ffff137224 */ /* 0x002fc800078e0a15 */
[----:B------:R-:W-:-:S04]  /*1bee0*/  IMAD R19, R19, R22, RZ ;  /* 0x0000001613137224 */ /* 0x000fc800078e02ff */
        /* <DEDUP_REMOVED lines=8> */
[----:B------:R-:W-:-:S04]  /*1bf70*/  @!P0 IMAD.IADD R19, R19, 0x1, -R22 ;  /* 0x0000000113138824 */ /* 0x000fc800078e0a16 */
[----:B------:R-:W-:Y:S01]  /*1bf80*/  @!P1 IMAD.MOV R19, RZ, RZ, -R19 ;  /* 0x000000ffff139224 */ /* 0x000fe200078e0a13 */
[----:B------:R-:W-:-:S04]  /*1bf90*/  @!P2 LOP3.LUT R19, RZ, R23, RZ, 0x33, !PT ;  /* 0x00000017ff13a212 */ /* 0x000fc800078e33ff */
[----:B------:R-:W-:-:S05]  /*1bfa0*/  IADD3 R20, P0, PT, R3, R19, RZ ;  /* 0x0000001303147210 */ /* 0x000fca0007f1e0ff */
[----:B------:R-:W-:Y:S01]  /*1bfb0*/  IMAD.X R21, RZ, RZ, R2, P0 ;  /* 0x000000ffff157224 */ /* 0x000fe200000e0602 */
[----:B0-----:R-:W-:-:S04]  /*1bfc0*/  LEA R22, P0, R20, UR8, 0x2 ;  /* 0x0000000814167c11 */ /* 0x001fc8000f8010ff */
[----:B------:R-:W-:-:S05]  /*1bfd0*/  LEA.HI.X R23, R20, UR9, R21, 0x2, P0 ;  /* 0x0000000914177c11 */ /* 0x000fca00080f1415 */
[----:B------:R-:W4:Y:S01]  /*1bfe0*/  LDG.E R22, desc[UR36][R22.64] ;  /* 0x0000002416167981 */ /* 0x000f22000c1e1900 */
[----:B------:R-:W-:Y:S01]  /*1bff0*/  ISETP.NE.AND P0, PT, R44, RZ, PT ;  /* 0x000000ff2c00720c */ /* 0x000fe20003f05270 */
[----:B----4-:R-:W-:-:S04]  /*1c000*/  IMAD R19, R36, R22, R19 ;  /* 0x0000001624137224 */ /* 0x010fc800078e0213 */
[----:B------:R-:W-:-:S04]  /*1c010*/  IMAD R19, R19, 0xa0, RZ ;  /* 0x000000a013137824 */ /* 0x000fc800078e02ff */
[----:B------:R-:W-:-:S05]  /*1c020*/  IMAD.WIDE R20, R19, 0x4, R14 ;  /* 0x0000000413147825 */ /* 0x000fca00078e020e */
[----:B--2---:R0:W5:Y:S01]  /*1c030*/  LDG.E.128 R28, desc[UR36][R20.64] ;  /* 0x00000024141c7981 */ /* 0x004162000c1e1d00 */
[----:B------:R-:W-:Y:S04]  /*1c040*/  BSSY.RECONVERGENT B3, `(.L_x_2194) ;  /* 0x0000015000037945 */ /* 0x000fe80003800200 */
[----:B---3--:R-:W-:Y:S05]  /*1c050*/  @P0 BRA `(.L_x_2195) ;  /* 0x00000000004c0947 */ /* 0x008fea0003800000 */
[----:B------:R-:W-:Y:S01]  /*1c060*/  UISETP.NE.AND UP0, UPT, UR42, URZ, UPT ;  /* 0x000000ff2a00728c */ /* 0x000fe2000bf05270 */
[----:B------:R-:W1:Y:S05]  /*1c070*/  LDS.128 R40, [R18] ;  /* 0x0000000012287984 */ /* 0x000e6a0000000c00 */
[----:B------:R-:W-:-:S13]  /*1c080*/  PLOP3.LUT P0, PT, PT, PT, UP0, 0x80, 0x8 ;  /* 0x000000000008781c */ /* 0x000fda0003f0f008 */
[----:B0-----:R-:W2:Y:S01]  /*1c090*/  @P0 LDG.E.128 R20, desc[UR36][R24.64] ;  /* 0x0000002418140981 */ /* 0x001ea2000c1e1d00 */
[----:B------:R-:W-:Y:S01]  /*1c0a0*/  PLOP3.LUT P0, PT, PT, PT, UP0, 0x80, 0x8 ;  /* 0x000000000008781c */ /* 0x000fe20003f0f008 */
[----:B------:R-:W-:Y:S01]  /*1c0b0*/  IMAD R19, R26, 0xa0, RZ ;  /* 0x000000a01a137824 */ /* 0x000fe200078e02ff */
        /* <DEDUP_REMOVED lines=13> */
.L_x_2195:
[----:B------:R-:W-:Y:S05]  /*1c190*/  BSYNC.RECONVERGENT B3 ;  /* 0x0000000000037941 */ /* 0x000fea0003800200 */
.L_x_2194:
[C---:B-----5:R-:W-:Y:S01]  /*1c1a0*/  FFMA.FTZ R8, R27.reuse, R28, R8 ;  /* 0x0000001c1b087223 */ /* 0x060fe20000010008 */
[C---:B------:R-:W-:Y:S01]  /*1c1b0*/  FFMA.FTZ R9, R27.reuse, R29, R9 ;  /* 0x0000001d1b097223 */ /* 0x040fe20000010009 */
[C---:B------:R-:W-:Y:S01]  /*1c1c0*/  FFMA.FTZ R10, R27.reuse, R30, R10 ;  /* 0x0000001e1b0a7223 */ /* 0x040fe2000001000a */
[----:B------:R-:W-:Y:S01]  /*1c1d0*/  FFMA.FTZ R11, R27, R31, R11 ;  /* 0x0000001f1b0b7223 */ /* 0x000fe2000001000b */
[----:B------:R-:W-:-:S07]  /*1c1e0*/  IMAD.MOV.U32 R19, RZ, RZ, R32 ;  /* 0x000000ffff137224 */ /* 0x000fce00078e0020 */
.L_x_2193:
[----:B------:R-:W-:Y:S05]  /*1c1f0*/  BSYNC.RECONVERGENT B2 ;  /* 0x0000000000027941 */ /* 0x000fea0003800200 */
.L_x_2192:
[----:B------:R-:W-:-:S13]  /*1c200*/  ISETP.GE.U32.AND P0, PT, R0, 0x2, PT ;  /* 0x000000020000780c */ /* 0x000fda0003f06070 */
[----:B------:R-:W-:Y:S05]  /*1c210*/  @!P0 BRA `(.L_x_2191) ;  /* 0x0000000800288947 */ /* 0x000fea0003800000 */
[----:B------:R-:W-:Y:S01]  /*1c220*/  USHF.L.U32 UR5, UR13, 0x2, URZ ;  /* 0x000000020d057899 */ /* 0x000fe200080006ff */
[----:B------:R-:W-:-:S05]  /*1c230*/  VIADD R26, R19, 0x2 ;  /* 0x00000002131a7836 */ /* 0x000fca0000000000 */
[C---:B------:R-:W-:Y:S01]  /*1c240*/  LEA R0, R19.reuse, -UR5, 0x2 ;  /* 0x8000000513007c11 */ /* 0x040fe2000f8e10ff */
[----:B------:R-:W-:-:S03]  /*1c250*/  IMAD R19, R19, 0xa0, RZ ;  /* 0x000000a013137824 */ /* 0x000fc600078e02ff */
[----:B------:R-:W-:-:S07]  /*1c260*/  IADD3 R0, PT, PT, R0, 0x8, R45 ;  /* 0x0000000800007810 */ /* 0x000fce0007ffe02d */
.L_x_2202:
[----:B------:R-:W3:Y:S01]  /*1c270*/  LDC R37, c[0x0][0x3f4] ;  /* 0x0000fd00ff257b82 */ /* 0x000ee20000000800 */
[----:B------:R-:W-:Y:S01]  /*1c280*/  VIADD R22, R26, 0xfffffffe ;  /* 0xfffffffe1a167836 */ /* 0x000fe20000000000 */
[----:B------:R-:W-:Y:S04]  /*1c290*/  BSSY.RECONVERGENT B2, `(.L_x_2196) ;  /* 0x000003d000027945 */ /* 0x000fe80003800200 */
[----:B---3--:R-:W-:-:S13]  /*1c2a0*/  ISETP.GE.AND P0, PT, R22, R37, PT ;  /* 0x000000251600720c */ /* 0x008fda0003f06270 */
[----:B------:R-:W-:Y:S05]  /*1c2b0*/  @!P0 BRA `(.L_x_2197) ;  /* 0x0000000000e88947 */ /* 0x000fea0003800000 */
[----:B------:R-:W-:Y:S01]  /*1c2c0*/  IABS R23, R37 ;  /* 0x0000002500177213 */ /* 0x000fe20000000000 */
[----:B------:R-:W3:Y:S01]  /*1c2d0*/  LDCU.64 UR8, c[0x0][0x3c8] ;  /* 0x00007900ff0877ac */ /* 0x000ee20008000a00 */
[----:B-12---:R-:W-:Y:S02]  /*1c2e0*/  IABS R30, R22 ;  /* 0x00000016001e7213 */ /* 0x006fe40000000000 */
[----:B------:R-:W1:Y:S01]  /*1c2f0*/  I2F.RP R27, R23 ;  /* 0x00000017001b7306 */ /* 0x000e620000209400 */
[----:B------:R-:W-:Y:S01]  /*1c300*/  ISETP.GE.AND P1, PT, R22, RZ, PT ;  /* 0x000000ff1600720c */ /* 0x000fe20003f26270 */
[----:B------:R-:W2:Y:S01]  /*1c310*/  LDCU UR5, c[0x0][0x40c] ;  /* 0x00008180ff0577ac */ /* 0x000ea20008000800 */
[----:B------:R-:W-:-:S05]  /*1c320*/  ISETP.NE.AND P2, PT, R37, RZ, PT ;  /* 0x000000ff2500720c */ /* 0x000fca0003f45270 */
[----:B-1----:R-:W1:Y:S02]  /*1c330*/  MUFU.RCP R27, R27 ;  /* 0x0000001b001b7308 */ /* 0x002e640000001000 */
[----:B-1----:R-:W-:Y:S02]  /*1c340*/  VIADD R28, R27, 0xffffffe ;  /* 0x0ffffffe1b1c7836 */ /* 0x002fe40000000000 */
[----:B------:R1:W4:Y:S04]  /*1c350*/  LDS R27, [R0+-0x8] ;  /* 0xfffff800001b7984 */ /* 0x0003280000000800 */
[----:B0-----:R-:W0:Y:S02]  /*1c360*/  F2I.FTZ.U32.TRUNC.NTZ R21, R28 ;  /* 0x0000001c00157305 */ /* 0x001e24000021f000 */
[----:B0-----:R-:W-:-:S04]  /*1c370*/  IMAD.MOV R20, RZ, RZ, -R21 ;  /* 0x000000ffff147224 */ /* 0x001fc800078e0a15 */
[----:B------:R-:W-:Y:S02]  /*1c380*/  IMAD R29, R20, R23, RZ ;  /* 0x00000017141d7224 */ /* 0x000fe400078e02ff */
[----:B------:R-:W-:-:S04]  /*1c390*/  IMAD.MOV.U32 R20, RZ, RZ, RZ ;  /* 0x000000ffff147224 */ /* 0x000fc800078e00ff */
        /* <DEDUP_REMOVED lines=13> */
[----:B---3--:R-:W-:-:S04]  /*1c470*/  LEA R22, P0, R21, UR8, 0x2 ;  /* 0x0000000815167c11 */ /* 0x008fc8000f8010ff */
[----:B------:R-:W-:-:S06]  /*1c480*/  LEA.HI.X R23, R21, UR9, R28, 0x2, P0 ;  /* 0x0000000915177c11 */ /* 0x000fcc00080f141c */
[----:B------:R-:W3:Y:S01]  /*1c490*/  LDG.E R23, desc[UR36][R22.64] ;  /* 0x0000002416177981 */ /* 0x000ee2000c1e1900 */
[----:B--2---:R-:W-:Y:S01]  /*1c4a0*/  UISETP.NE.AND UP0, UPT, UR5, URZ, UPT ;  /* 0x000000ff0500728c */ /* 0x004fe2000bf05270 */
[----:B---3--:R-:W-:-:S04]  /*1c4b0*/  IMAD R20, R36, R23, R20 ;  /* 0x0000001724147224 */ /* 0x008fc800078e0214 */
[----:B------:R-:W-:-:S04]  /*1c4c0*/  IMAD R21, R20, 0xa0, RZ ;  /* 0x000000a014157824 */ /* 0x000fc800078e02ff */
[----:B------:R-:W-:-:S05]  /*1c4d0*/  IMAD.WIDE R20, R21, 0x4, R14 ;  /* 0x0000000415147825 */ /* 0x000fca00078e020e */
[----:B------:R1:W5:Y:S01]  /*1c4e0*/  LDG.E.128 R28, desc[UR36][R20.64] ;  /* 0x00000024141c7981 */ /* 0x000362000c1e1d00 */
[----:B----4-:R-:W-:Y:S05]  /*1c4f0*/  BRA.U UP0, `(.L_x_2198) ;  /* 0x0000000100487547 */ /* 0x010fea000b800000 */
[----:B------:R-:W-:Y:S01]  /*1c500*/  UISETP.NE.AND UP0, UPT, UR42, URZ, UPT ;  /* 0x000000ff2a00728c */ /* 0x000fe2000bf05270 */
[----:B-1----:R-:W0:Y:S05]  /*1c510*/  LDS.128 R20, [R18] ;  /* 0x0000000012147984 */ /* 0x002e2a0000000c00 */
[----:B------:R-:W-:-:S13]  /*1c520*/  PLOP3.LUT P0, PT, PT, PT, UP0, 0x80, 0x8 ;  /* 0x000000000008781c */ /* 0x000fda0003f0f008 */
[----:B------:R-:W2:Y:S01]  /*1c530*/  @P0 LDG.E.128 R32, desc[UR36][R24.64] ;  /* 0x0000002418200981 */ /* 0x000ea2000c1e1d00 */
[----:B------:R-:W-:Y:S02]  /*1c540*/  PLOP3.LUT P0, PT, PT, PT, UP0, 0x80, 0x8 ;  /* 0x000000000008781c */ /* 0x000fe40003f0f008 */
[----:B------:R-:W-:Y:S02]  /*1c550*/  PLOP3.LUT P1, PT, PT, PT, UP0, 0x80, 0x8 ;  /* 0x000000000008781c */ /* 0x000fe40003f2f008 */
[----:B------:R-:W-:Y:S02]  /*1c560*/  PLOP3.LUT P2, PT, PT, PT, UP0, 0x80, 0x8 ;  /* 0x000000000008781c */ /* 0x000fe40003f4f008 */
[----:B------:R-:W-:Y:S01]  /*1c570*/  PLOP3.LUT P3, PT, PT, PT, UP0, 0x80, 0x8 ;  /* 0x000000000008781c */ /* 0x000fe20003f6f008 */
[----:B0----5:R-:W-:Y:S01]  /*1c580*/  FADD.FTZ R28, R28, R20 ;  /* 0x000000141c1c7221 */ /* 0x021fe20000010000 */
        /* <DEDUP_REMOVED lines=9> */
.L_x_2198:
[C---:B-----5:R-:W-:Y:S01]  /*1c620*/  FFMA.FTZ R8, R27.reuse, R28, R8 ;  /* 0x0000001c1b087223 */ /* 0x060fe20000010008 */
[C---:B------:R-:W-:Y:S01]  /*1c630*/  FFMA.FTZ R9, R27.reuse, R29, R9 ;  /* 0x0000001d1b097223 */ /* 0x040fe20000010009 */
[C---:B------:R-:W-:Y:S01]  /*1c640*/  FFMA.FTZ R10, R27.reuse, R30, R10 ;  /* 0x0000001e1b0a7223 */ /* 0x040fe2000001000a */
[----:B------:R-:W-:-:S07]  /*1c650*/  FFMA.FTZ R11, R27, R31, R11 ;  /* 0x0000001f1b0b7223 */ /* 0x000fce000001000b */
.L_x_2197:
[----:B------:R-:W-:Y:S05]  /*1c660*/  BSYNC.RECONVERGENT B2 ;  /* 0x0000000000027941 */ /* 0x000fea0003800200 */
.L_x_2196:
[----:B------:R-:W-:Y:S01]  /*1c670*/  ISETP.GE.AND P0, PT, R26, R37, PT ;  /* 0x000000251a00720c */ /* 0x000fe20003f06270 */
[----:B------:R-:W-:-:S12]  /*1c680*/  BSSY.RECONVERGENT B2, `(.L_x_2199) ;  /* 0x000003d000027945 */ /* 0x000fd80003800200 */
[----:B------:R-:W-:Y:S05]  /*1c690*/  @!P0 BRA `(.L_x_2200) ;  /* 0x0000000000ec8947 */ /* 0x000fea0003800000 */
[----:B------:R-:W-:Y:S01]  /*1c6a0*/  IABS R23, R37 ;  /* 0x0000002500177213 */ /* 0x000fe20000000000 */
[----:B------:R-:W3:Y:S01]  /*1c6b0*/  LDCU.64 UR8, c[0x0][0x3c8] ;  /* 0x00007900ff0877ac */ /* 0x000ee20008000a00 */
[----:B01----:R-:W-:Y:S01]  /*1c6c0*/  IABS R28, R26 ;  /* 0x0000001a001c7213 */ /* 0x003fe20000000000 */
[----:B------:R0:W1:Y:S01]  /*1c6d0*/  LDS R33, [R0] ;  /* 0x0000000000217984 */ /* 0x0000620000000800 */
[----:B------:R-:W4:Y:S01]  /*1c6e0*/  I2F.RP R22, R23 ;  /* 0x0000001700167306 */ /* 0x000f220000209400 */
[----:B------:R-:W-:Y:S01]  /*1c6f0*/  ISETP.GE.AND P1, PT, R26, RZ, PT ;  /* 0x000000ff1a00720c */ /* 0x000fe20003f26270 */
[----:B------:R-:W2:Y:S01]  /*1c700*/  LDCU UR5, c[0x0][0x40c] ;  /* 0x00008180ff0577ac */ /* 0x000ea20008000800 */
[----:B------:R-:W-:-:S05]  /*1c710*/  ISETP.NE.AND P2, PT, R37, RZ, PT ;  /* 0x000000ff2500720c */ /* 0x000fca0003f45270 */
[----:B----4-:R-:W4:Y:S02]  /*1c720*/  MUFU.RCP R22, R22 ;  /* 0x0000001600167308 */ /* 0x010f240000001000 */
[----:B----4-:R-:W-:-:S06]  /*1c730*/  VIADD R27, R22, 0xffffffe ;  /* 0x0ffffffe161b7836 */ /* 0x010fcc0000000000 */
[----:B------:R-:W4:Y:S02]  /*1c740*/  F2I.FTZ.U32.TRUNC.NTZ R21, R27 ;  /* 0x0000001b00157305 */ /* 0x000f24000021f000 */
[----:B----4-:R-:W-:-:S04]  /*1c750*/  IMAD.MOV R20, RZ, RZ, -R21 ;  /* 0x000000ffff147224 */ /* 0x010fc800078e0a15 */
        /* <DEDUP_REMOVED lines=23> */
[----:B-1----:R-:W-:Y:S05]  /*1c8d0*/  BRA.U UP0, `(.L_x_2201) ;  /* 0x00000001004c7547 */ /* 0x002fea000b800000 */
[----:B------:R-:W-:Y:S01]  /*1c8e0*/  UISETP.NE.AND UP0, UPT, UR42, URZ, UPT ;  /* 0x000000ff2a00728c */ /* 0x000fe2000bf05270 */
[----:B------:R-:W1:Y:S05]  /*1c8f0*/  LDS.128 R40, [R18] ;  /* 0x0000000012287984 */ /* 0x000e6a0000000c00 */
[----:B------:R-:W-:-:S13]  /*1c900*/  PLOP3.LUT P0, PT, PT, PT, UP0, 0x80, 0x8 ;  /* 0x000000000008781c */ /* 0x000fda0003f0f008 */
[----:B0-----:R-:W2:Y:S01]  /*1c910*/  @P0 LDG.E.128 R20, desc[UR36][R24.64] ;  /* 0x0000002418140981 */ /* 0x001ea2000c1e1d00 */
[----:B------:R-:W-:Y:S01]  /*1c920*/  PLOP3.LUT P0, PT, PT, PT, UP0, 0x80, 0x8 ;  /* 0x000000000008781c */ /* 0x000fe20003f0f008 */
[----:B------:R-:W-:Y:S01]  /*1c930*/  VIADD R27, R19, 0x140 ;  /* 0x00000140131b7836 */ /* 0x000fe20000000000 */
        /* <DEDUP_REMOVED lines=13> */
.L_x_2201:
[C---:B-----5:R-:W-:Y:S01]  /*1ca10*/  FFMA.FTZ R8, R33.reuse, R28, R8 ;  /* 0x0000001c21087223 */ /* 0x060fe20000010008 */
[C---:B------:R-:W-:Y:S01]  /*1ca20*/  FFMA.FTZ R9, R33.reuse, R29, R9 ;  /* 0x0000001d21097223 */ /* 0x040fe20000010009 */
[C---:B------:R-:W-:Y:S01]  /*1ca30*/  FFMA.FTZ R10, R33.reuse, R30, R10 ;  /* 0x0000001e210a7223 */ /* 0x040fe2000001000a */
[----:B------:R-:W-:-:S07]  /*1ca40*/  FFMA.FTZ R11, R33, R31, R11 ;  /* 0x0000001f210b7223 */ /* 0x000fce000001000b */
.L_x_2200:
[----:B------:R-:W-:Y:S05]  /*1ca50*/  BSYNC.RECONVERGENT B2 ;  /* 0x0000000000027941 */ /* 0x000fea0003800200 */
.L_x_2199:
[C---:B01----:R-:W-:Y:S02]  /*1ca60*/  VIADD R20, R26.reuse, 0x2 ;  /* 0x000000021a147836 */ /* 0x043fe40000000000 */
[----:B------:R-:W-:Y:S02]  /*1ca70*/  VIADD R26, R26, 0x4 ;  /* 0x000000041a1a7836 */ /* 0x000fe40000000000 */
[----:B------:R-:W-:Y:S01]  /*1ca80*/  VIADD R19, R19, 0x280 ;  /* 0x0000028013137836 */ /* 0x000fe20000000000 */
[----:B------:R-:W-:Y:S01]  /*1ca90*/  ISETP.GE.AND P0, PT, R20, UR44, PT ;  /* 0x0000002c14007c0c */ /* 0x000fe2000bf06270 */
[----:B------:R-:W-:-:S12]  /*1caa0*/  VIADD R0, R0, 0x10 ;  /* 0x0000001000007836 */ /* 0x000fd80000000000 */
[----:B------:R-:W-:Y:S05]  /*1cab0*/  @!P0 BRA `(.L_x_2202) ;  /* 0xfffffff400ec8947 */ /* 0x000fea000383ffff */
.L_x_2191:
[----:B------:R-:W-:Y:S05]  /*1cac0*/  BSYNC.RECONVERGENT B1 ;  /* 0x0000000000017941 */ /* 0x000fea0003800200 */
.L_x_2190:
[----:B------:R-:W-:-:S13]  /*1cad0*/  ISETP.NE.AND P0, PT, R17, UR4, PT ;  /* 0x0000000411007c0c */ /* 0x000fda000bf05270 */
[----:B------:R-:W-:Y:S05]  /*1cae0*/  @P0 BRA `(.L_x_2180) ;  /* 0x0000000000b00947 */ /* 0x000fea0003800000 */
[----:B------:R-:W-:Y:S02]  /*1caf0*/  UMOV UR5, 0xa0 ;  /* 0x000000a000057882 */ /* 0x000fe40000000000 */
[----:B------:R-:W-:-:S06]  /*1cb00*/  UIMAD UR5, UR43, UR5, -0xa0 ;  /* 0xffffff602b0574a4 */ /* 0x000fcc000f8e0205 */
[----:B------:R-:W-:-:S04]  /*1cb10*/  IMAD.U32 R3, RZ, RZ, UR5 ;  /* 0x00000005ff037e24 */ /* 0x000fc8000f8e00ff */
[----:B------:R-:W-:-:S05]  /*1cb20*/  IMAD.WIDE R2, R3, 0x4, R12 ;  /* 0x0000000403027825 */ /* 0x000fca00078e020c */
        /* <DEDUP_REMOVED lines=8> */
[----:B------:R-:W3:Y:S02]  /*1cbb0*/  LDCU UR5, c[0x0][0x40c] ;  /* 0x00008180ff0577ac */ /* 0x000ee40008000800 */
[----:B---3--:R-:W-:-:S09]  /*1cbc0*/  UISETP.NE.AND UP0, UPT, UR5, URZ, UPT ;  /* 0x000000ff0500728c */ /* 0x008fd2000bf05270 */
[----:B0-----:R-:W-:Y:S05]  /*1cbd0*/  BRA.U UP0, `(.L_x_2203) ;  /* 0x0000000100647547 */ /* 0x001fea000b800000 */
[----:B------:R-:W0:Y:S02]  /*1cbe0*/  LDCU.64 UR8, c[0x0][0x460] ;  /* 0x00008c00ff0877ac */ /* 0x000e240008000a00 */
[----:B0-----:R-:W-:-:S04]  /*1cbf0*/  UISETP.NE.U32.AND UP0, UPT, UR8, URZ, UPT ;  /* 0x000000ff0800728c */ /* 0x001fc8000bf05070 */
[----:B------:R-:W-:-:S06]  /*1cc00*/  UISETP.NE.AND.EX UP0, UPT, UR9, URZ, UPT, UP0 ;  /* 0x000000ff0900728c */ /* 0x000fcc000bf05300 */
[----:B------:R-:W-:-:S05]  /*1cc10*/  PLOP3.LUT P0, PT, PT, PT, UP0, 0x80, 0x8 ;  /* 0x000000000008781c */ /* 0x000fca0003f0f008 */
[----:B------:R-:W0:Y:S01]  /*1cc20*/  @UP0 LDCU UR5, c[0x0][0x3f8] ;  /* 0x00007f00ff0507ac */ /* 0x000e220008000800 */
[----:B------:R-:W3:Y:S01]  /*1cc30*/  @UP0 LDCU.64 UR8, c[0x0][0x458] ;  /* 0x00008b00ff0807ac */ /* 0x000ee20008000a00 */
[----:B0-----:R-:W-:Y:S01]  /*1cc40*/  @UP0 UIMAD UR5, UR38, UR5, UR12 ;  /* 0x00000005260502a4 */ /* 0x001fe2000f8e020c */
[----:B---3--:R-:W-:-:S05]  /*1cc50*/  IMAD.U32 R2, RZ, RZ, UR8 ;  /* 0x00000008ff027e24 */ /* 0x008fca000f8e00ff */
[----:B------:R-:W-:Y:S02]  /*1cc60*/  IMAD.U32 R17, RZ, RZ, UR5 ;  /* 0x00000005ff117e24 */ /* 0x000fe4000f8e00ff */
[----:B------:R-:W-:Y:S02]  /*1cc70*/  IMAD.U32 R3, RZ, RZ, UR9 ;  /* 0x00000009ff037e24 */ /* 0x000fe4000f8e00ff */
[----:B------:R-:W-:-:S04]  /*1cc80*/  @P0 IMAD R17, R17, 0xa0, R16 ;  /* 0x000000a011110824 */ /* 0x000fc800078e0210 */
[----:B------:R-:W-:-:S05]  /*1cc90*/  @P0 IMAD.WIDE R2, R17, 0x4, R2 ;  /* 0x0000000411020825 */ /* 0x000fca00078e0202 */
[----:B------:R-:W3:Y:S01]  /*1cca0*/  @P0 LDG.E.128 R24, desc[UR36][R2.64] ;  /* 0x0000002402180981 */ /* 0x000ee2000c1e1d00 */
[----:B------:R-:W-:Y:S01]  /*1ccb0*/  UIMAD UR5, UR40, 0xa0, URZ ;  /* 0x000000a0280578a4 */ /* 0x000fe2000f8e02ff */
[----:B-----5:R-:W-:Y:S01]  /*1ccc0*/  FADD.FTZ R20, R20, R4 ;  /* 0x0000000414147221 */ /* 0x020fe20000010000 */
[----:B------:R-:W-:Y:S01]  /*1ccd0*/  FADD.FTZ R21, R21, R5 ;  /* 0x0000000515157221 */ /* 0x000fe20000010000 */
[----:B------:R-:W-:Y:S01]  /*1cce0*/  FADD.FTZ R22, R22, R6 ;  /* 0x0000000616167221 */ /* 0x000fe20000010000 */
[----:B------:R-:W-:Y:S02]  /*1ccf0*/  FADD.FTZ R23, R23, R7 ;  /* 0x0000000717177221 */ /* 0x000fe40000010000 */
[----:B------:R-:W-:-:S04]  /*1cd00*/  IMAD.U32 R17, RZ, RZ, UR5 ;  /* 0x00000005ff117e24 */ /* 0x000fc8000f8e00ff */
[----:B------:R-:W-:-:S04]  /*1cd10*/  IMAD.WIDE R12, R17, 0x4, R12 ;  /* 0x00000004110c7825 */ /* 0x000fc800078e020c */
[----:B---3--:R-:W-:Y:S01]  /*1cd20*/  @P0 FMUL.FTZ R20, R20, R24 ;  /* 0x0000001814140220 */ /* 0x008fe20000410000 */
[----:B------:R-:W-:Y:S01]  /*1cd30*/  @P0 FMUL.FTZ R21, R21, R25 ;  /* 0x0000001915150220 */ /* 0x000fe20000410000 */
[----:B------:R-:W-:Y:S01]  /*1cd40*/  @P0 FMUL.FTZ R22, R22, R26 ;  /* 0x0000001a16160220 */ /* 0x000fe20000410000 */
[----:B------:R-:W-:-:S05]  /*1cd50*/  @P0 FMUL.FTZ R23, R23, R27 ;  /* 0x0000001b17170220 */ /* 0x000fca0000410000 */
[----:B------:R0:W-:Y:S02]  /*1cd60*/  STG.E.128 desc[UR36][R12.64], R20 ;  /* 0x000000140c007986 */ /* 0x0001e4000c101d24 */
.L_x_2203:
[C---:B-1---5:R-:W-:Y:S01]  /*1cd70*/  FFMA.FTZ R8, R15.reuse, R20, R8 ;  /* 0x000000140f087223 */ /* 0x062fe20000010008 */
[C---:B------:R-:W-:Y:S01]  /*1cd80*/  FFMA.FTZ R9, R15.reuse, R21, R9 ;  /* 0x000000150f097223 */ /* 0x040fe20000010009 */
[C---:B------:R-:W-:Y:S01]  /*1cd90*/  FFMA.FTZ R10, R15.reuse, R22, R10 ;  /* 0x000000160f0a7223 */ /* 0x040fe2000001000a */
[----:B------:R-:W-:-:S07]  /*1cda0*/  FFMA.FTZ R11, R15, R23, R11 ;  /* 0x000000170f0b7223 */ /* 0x000fce000001000b */
.L_x_2180:
[----:B0---4-:R-:W-:Y:S05]  /*1cdb0*/  BSYNC.RECONVERGENT B0 ;  /* 0x0000000000007941 */ /* 0x011fea0003800200 */
.L_x_2179:
[----:B------:R-:W-:Y:S01]  /*1cdc0*/  BAR.SYNC.DEFER_BLOCKING 0x0 ;  /* 0x0000000000007b1d */ /* 0x000fe20000010000 */
[----:B------:R-:W-:-:S13]  /*1cdd0*/  ISETP.GT.U32.AND P0, PT, R16, 0x9f, PT ;  /* 0x0000009f1000780c */ /* 0x000fda0003f04070 */
[----:B------:R-:W-:Y:S05]  /*1cde0*/  @P0 EXIT ;  /* 0x000000000000094d */ /* 0x000fea0003800000 */
[----:B------:R-:W0:Y:S01]  /*1cdf0*/  S2UR UR5, SR_CgaCtaId ;  /* 0x00000000000579c3 */ /* 0x000e220000008800 */
[----:B------:R-:W-:Y:S01]  /*1ce00*/  UMOV UR4, 0x400 ;  /* 0x0000040000047882 */ /* 0x000fe20000000000 */
[C---:B------:R-:W-:Y:S01]  /*1ce10*/  LOP3.LUT R0, R238.reuse, 0x3c0, RZ, 0xc0, !PT ;  /* 0x000003c0ee007812 */ /* 0x040fe200078ec0ff */
[----:B------:R-:W-:Y:S01]  /*1ce20*/  UIADD3 UR4, UPT, UPT, UR4, 0x820, URZ ;  /* 0x0000082004047890 */ /* 0x000fe2000fffe0ff */
[----:B------:R-:W-:Y:S02]  /*1ce30*/  ISETP.GT.U32.AND P1, PT, R238, 0x3f, PT ;  /* 0x0000003fee00780c */ /* 0x000fe40003f24070 */
[----:B------:R-:W-:Y:S01]  /*1ce40*/  ISETP.NE.AND P0, PT, R0, 0x40, PT ;  /* 0x000000400000780c */ /* 0x000fe20003f05270 */
[----:B0-----:R-:W-:-:S06]  /*1ce50*/  ULEA UR4, UR5, UR4, 0x18 ;  /* 0x0000000405047291 */ /* 0x001fcc000f8ec0ff */
[----:B------:R-:W-:-:S06]  /*1ce60*/  LEA R0, R16, UR4, 0x2 ;  /* 0x0000000410007c11 */ /* 0x000fcc000f8e10ff */
[----:B------:R0:W-:Y:S01]  /*1ce70*/  @!P0 STS.128 [R0], R8 ;  /* 0x0000000800008388 */ /* 0x0001e20000000c00 */
[----:B------:R-:W-:Y:S06]  /*1ce80*/  BAR.SYNC.DEFER_BLOCKING 0x0 ;  /* 0x0000000000007b1d */ /* 0x000fec0000010000 */
[----:B------:R0:W3:Y:S02]  /*1ce90*/  @!P1 LDS.128 R4, [R0] ;  /* 0x0000000000049984 */ /* 0x0000e40000000c00 */
[----:B------:R-:W-:Y:S06]  /*1cea0*/  BAR.SYNC.DEFER_BLOCKING 0x0 ;  /* 0x0000000000007b1d */ /* 0x000fec0000010000 */
[----:B------:R-:W-:Y:S05]  /*1ceb0*/  @P1 EXIT ;  /* 0x000000000000194d */ /* 0x000fea0003800000 */
[----:B------:R-:W4:Y:S01]  /*1cec0*/  LDCU UR4, c[0x0][0x478] ;  /* 0x00008f00ff0477ac */ /* 0x000f220008000800 */
[----:B0--3--:R-:W-:Y:S01]  /*1ced0*/  @!P1 FADD.FTZ R8, R8, R4 ;  /* 0x0000000408089221 */ /* 0x009fe20000010000 */
[----:B------:R-:W-:Y:S01]  /*1cee0*/  @!P1 FADD.FTZ R9, R9, R5 ;  /* 0x0000000509099221 */ /* 0x000fe20000010000 */
[----:B------:R-:W-:Y:S01]  /*1cef0*/  @!P1 FADD.FTZ R10, R10, R6 ;  /* 0x000000060a0a9221 */ /* 0x000fe20000010000 */
[----:B------:R-:W-:Y:S01]  /*1cf00*/  @!P1 FADD.FTZ R11, R11, R7 ;  /* 0x000000070b0b9221 */ /* 0x000fe20000010000 */
[----:B----4-:R-:W-:-:S09]  /*1cf10*/  UISETP.NE.AND UP0, UPT, UR4, 0x2, UPT ;  /* 0x000000020400788c */ /* 0x010fd2000bf05270 */
[----:B------:R-:W-:Y:S05]  /*1cf20*/  BRA.U UP0, `(.L_x_2204) ;  /* 0x00000001007c7547 */ /* 0x000fea000b800000 */
[----:B------:R-:W0:Y:S01]  /*1cf30*/  LDC.64 R2, c[0x0][0x470] ;  /* 0x00011c00ff027b82 */ /* 0x000e220000000a00 */
[----:B------:R-:W3:Y:S01]  /*1cf40*/  LDCU.64 UR4, c[0x0][0x380] ;  /* 0x00007000ff0477ac */ /* 0x000ee20008000a00 */
[----:B0-----:R-:W4:Y:S01]  /*1cf50*/  LDG.E R2, desc[UR36][R2.64] ;  /* 0x0000002402027981 */ /* 0x001f22000c1e1900 */
[----:B------:R-:W-:Y:S02]  /*1cf60*/  VIADD R16, R16, UR7 ;  /* 0x0000000710107c36 */ /* 0x000fe40008000000 */
        /* <DEDUP_REMOVED lines=21> */
[----:B---3--:R-:W-:Y:S01]  /*1d0c0*/  IADD3 R2, P0, PT, R16, UR4, RZ ;  /* 0x0000000410027c10 */ /* 0x008fe2000ff1e0ff */
[----:B------:R-:W-:-:S03]  /*1d0d0*/  IMAD R4, R4, 0x100, R3 ;  /* 0x0000010004047824 */ /* 0x000fc600078e0203 */
[----:B------:R-:W-:Y:S01]  /*1d0e0*/  LEA.HI.X.SX32 R3, R16, UR5, 0x1, P0 ;  /* 0x0000000510037c11 */ /* 0x000fe200080f0eff */
[----:B------:R-:W-:-:S05]  /*1d0f0*/  IMAD.IADD R5, R4, 0x1, R5 ;  /* 0x0000000104057824 */ /* 0x000fca00078e0205 */
[----:B------:R-:W-:Y:S01]  /*1d100*/  STG.E desc[UR36][R2.64], R5 ;  /* 0x0000000502007986 */ /* 0x000fe2000c101924 */
[----:B------:R-:W-:Y:S05]  /*1d110*/  EXIT ;  /* 0x000000000000794d */ /* 0x000fea0003800000 */
.L_x_2204:
[----:B------:R-:W0:Y:S01]  /*1d120*/  LDC.64 R2, c[0x0][0x380] ;  /* 0x0000e000ff027b82 */ /* 0x000e220000000a00 */
[----:B------:R-:W-:-:S04]  /*1d130*/  VIADD R5, R16, UR7 ;  /* 0x0000000710057c36 */ /* 0x000fc80008000000 */
[----:B0-----:R-:W-:-:S05]  /*1d140*/  IMAD.WIDE R2, R5, 0x4, R2 ;  /* 0x0000000405027825 */ /* 0x001fca00078e0202 */
[----:B------:R-:W-:Y:S01]  /*1d150*/  STG.E.128 desc[UR36][R2.64], R8 ;  /* 0x0000000802007986 */ /* 0x000fe2000c101d24 */
[----:B------:R-:W-:Y:S05]  /*1d160*/  EXIT ;  /* 0x000000000000794d */ /* 0x000fea0003800000 */
.L_x_2136:
[----:B------:R-:W-:Y:S01]  /*1d170*/  BSSY B0, `(.L_x_2205) ;  /* 0x0000008000007945 */ /* 0x000fe20003800000 */
[----:B------:R-:W-:Y:S02]  /*1d180*/  IMAD.MOV.U32 R13, RZ, RZ, R10 ;  /* 0x000000ffff0d7224 */ /* 0x000fe400078e000a */
[----:B------:R-:W-:Y:S02]  /*1d190*/  IMAD.MOV.U32 R12, RZ, RZ, 0x1 ;  /* 0x00000001ff0c7424 */ /* 0x000fe400078e00ff */
[----:B------:R-:W-:Y:S02]  /*1d1a0*/  IMAD.MOV.U32 R11, RZ, RZ, 0x1f ;  /* 0x0000001fff0b7424 */ /* 0x000fe400078e00ff */
[----:B------:R-:W-:-:S07]  /*1d1b0*/  IMAD.MOV.U32 R15, RZ, RZ, -0x1 ;  /* 0xffffffffff0f7424 */ /* 0x000fce00078e00ff */
[----:B-----5:R-:W-:Y:S05]  /*1d1c0*/  WARPSYNC.COLLECTIVE R15, `(.L_x_2206) ;  /* 0x000000000f087348 */ /* 0x020fea0003c00000 */
[----:B------:R0:W1:Y:S02]  /*1d1d0*/  SHFL.BFLY P6, R14, R13, R12, R11 ;  /* 0x0c00000c0d0e7389 */ /* 0x00006400000c000b */
[----:B01---5:R-:W-:Y:S05]  /*1d1e0*/  ENDCOLLECTIVE ;  /* 0x000000000000791b */ /* 0x023fea0003800000 */
.L_x_2206:
[----:B------:R-:W-:Y:S05]  /*1d1f0*/  BSYNC B0 ;  /* 0x0000000000007941 */ /* 0x000fea0003800000 */
.L_x_2205:
[----:B------:R-:W-:Y:S05]  /*1d200*/  BRA `(.L_x_2207) ;  /* 0xffffffac00587947 */ /* 0x000fea000383ffff */
.L_x_2140:
[----:B------:R-:W-:Y:S01]  /*1d210*/  BSSY B0, `(.L_x_2208) ;  /* 0x0000008000007945 */ /* 0x000fe20003800000 */
[----:B------:R-:W-:Y:S02]  /*1d220*/  IMAD.MOV.U32 R13, RZ, RZ, R251 ;  /* 0x000000ffff0d7224 */ /* 0x000fe400078e00fb */
[----:B------:R-:W-:Y:S02]  /*1d230*/  IMAD.MOV.U32 R12, RZ, RZ, 0x10 ;  /* 0x00000010ff0c7424 */ /* 0x000fe400078e00ff */
[----:B------:R-:W-:Y:S02]  /*1d240*/  IMAD.MOV.U32 R11, RZ, RZ, 0x1f ;  /* 0x0000001fff0b7424 */ /* 0x000fe400078e00ff */
[----:B------:R-:W-:-:S07]  /*1d250*/  IMAD.MOV.U32 R15, RZ, RZ, -0x1 ;  /* 0xffffffffff0f7424 */ /* 0x000fce00078e00ff */
[----:B---3--:R-:W-:Y:S05]  /*1d260*/  WARPSYNC.COLLECTIVE R15, `(.L_x_2209) ;  /* 0x000000000f087348 */ /* 0x008fea0003c00000 */
[----:B------:R0:W1:Y:S02]  /*1d270*/  SHFL.BFLY P6, R14, R13, R12, R11 ;  /* 0x0c00000c0d0e7389 */ /* 0x00006400000c000b */
[----:B01-3--:R-:W-:Y:S05]  /*1d280*/  ENDCOLLECTIVE ;  /* 0x000000000000791b */ /* 0x00bfea0003800000 */
.L_x_2209:
[----:B------:R-:W-:Y:S05]  /*1d290*/  BSYNC B0 ;  /* 0x0000000000007941 */ /* 0x000fea0003800000 */
.L_x_2208:
[----:B------:R-:W-:Y:S01]  /*1d2a0*/  FMNMX.FTZ R13, R14, R251, !PT ;  /* 0x000000fb0e0d7209 */ /* 0x000fe20007810000 */
[----:B------:R-:W-:Y:S02]  /*1d2b0*/  IMAD.MOV.U32 R12, RZ, RZ, 0x8 ;  /* 0x00000008ff0c7424 */ /* 0x000fe400078e00ff */
[----:B------:R-:W-:Y:S02]  /*1d2c0*/  IMAD.MOV.U32 R11, RZ, RZ, 0x1f ;  /* 0x0000001fff0b7424 */ /* 0x000fe400078e00ff */
[----:B------:R-:W-:-:S07]  /*1d2d0*/  IMAD.MOV.U32 R15, RZ, RZ, -0x1 ;  /* 0xffffffffff0f7424 */ /* 0x000fce00078e00ff */
[----:B------:R-:W-:Y:S05]  /*1d2e0*/  WARPSYNC.COLLECTIVE R15, `(.L_x_2210) ;  /* 0x000000000f087348 */ /* 0x000fea0003c00000 */
[----:B------:R0:W1:Y:S02]  /*1d2f0*/  SHFL.BFLY P6, R14, R13, R12, R11 ;  /* 0x0c00000c0d0e7389 */ /* 0x00006400000c000b */
[----:B01----:R-:W-:Y:S05]  /*1d300*/  ENDCOLLECTIVE ;  /* 0x000000000000791b */ /* 0x003fea0003800000 */
.L_x_2210:
[----:B------:R-:W-:Y:S01]  /*1d310*/  IMAD.MOV.U32 R12, RZ, RZ, 0x4 ;  /* 0x00000004ff0c7424 */ /* 0x000fe200078e00ff */
[----:B------:R-:W-:-:S05]  /*1d320*/  FMNMX.FTZ R2, R13, R14, !PT ;  /* 0x0000000e0d027209 */ /* 0x000fca0007810000 */
[----:B------:R-:W-:-:S07]  /*1d330*/  IMAD.MOV.U32 R13, RZ, RZ, R2 ;  /* 0x000000ffff0d7224 */ /* 0x000fce00078e0002 */
[----:B------:R-:W-:Y:S05]  /*1d340*/  WARPSYNC.COLLECTIVE R15, `(.L_x_2211) ;  /* 0x000000000f087348 */ /* 0x000fea0003c00000 */
[----:B------:R0:W1:Y:S02]  /*1d350*/  SHFL.BFLY P6, R14, R13, R12, R11 ;  /* 0x0c00000c0d0e7389 */ /* 0x00006400000c000b */
[----:B01----:R-:W-:Y:S05]  /*1d360*/  ENDCOLLECTIVE ;  /* 0x000000000000791b */ /* 0x003fea0003800000 */
.L_x_2211:
[----:B------:R-:W-:Y:S01]  /*1d370*/  IMAD.MOV.U32 R12, RZ, RZ, 0x2 ;  /* 0x00000002ff0c7424 */ /* 0x000fe200078e00ff */
[----:B------:R-:W-:-:S05]  /*1d380*/  FMNMX.FTZ R3, R2, R14, !PT ;  /* 0x0000000e02037209 */ /* 0x000fca0007810000 */
[----:B------:R-:W-:-:S07]  /*1d390*/  IMAD.MOV.U32 R13, RZ, RZ, R3 ;  /* 0x000000ffff0d7224 */ /* 0x000fce00078e0003 */
[----:B------:R-:W-:Y:S05]  /*1d3a0*/  WARPSYNC.COLLECTIVE R15, `(.L_x_2212) ;  /* 0x000000000f087348 */ /* 0x000fea0003c00000 */
[----:B------:R0:W1:Y:S02]  /*1d3b0*/  SHFL.BFLY P6, R14, R13, R12, R11 ;  /* 0x0c00000c0d0e7389 */ /* 0x00006400000c000b */
[----:B01----:R-:W-:Y:S05]  /*1d3c0*/  ENDCOLLECTIVE ;  /* 0x000000000000791b */ /* 0x003fea0003800000 */
.L_x_2212:
[----:B------:R-:W-:Y:S05]  /*1d3d0*/  BRA `(.L_x_2213) ;  /* 0xffffffac00a47947 */ /* 0x000fea000383ffff */
.L_x_2214:
        /* <DEDUP_REMOVED lines=10> */
.L_x_5596:


//--------------------- .text._ZN4mmha33masked_multihead_attention_kernelIfLi160ELi256ELi4ELi64ELi64ELb1ELb1EEEv26Multihead_attention_paramsIT_XT5_EE --------------------------
	.section	.text._ZN4mmha33masked_multihead_attention_kernelIfLi160ELi256ELi4ELi64ELi64ELb1ELb1EEEv26Multihead_attention_paramsIT_XT5_EE,"ax",@progbits
	.align	128
        .global         _ZN4mmha33masked_multihead_attention_kernelIfLi160ELi256ELi4ELi64ELi64ELb1ELb1EEEv26Multihead_attention_paramsIT_XT5_EE
        .type           _ZN4mmha33masked_multihead_attention_kernelIfLi160ELi256ELi4ELi64ELi64ELb1ELb1EEEv26Multihead_attention_paramsIT_XT5_EE,@function
        .size           _ZN4mmha33masked_multihead_attention_kernelIfLi160ELi256ELi4ELi64ELi64ELb1ELb1EEEv26Multihead_attention_paramsIT_XT5_EE,(.L_x_5597 - _ZN4mmha33masked_multihead_attention_kernelIfLi160ELi256ELi4ELi64ELi64ELb1ELb1EEEv26Multihead_attention_paramsIT_XT5_EE)
        .other          _ZN4mmha33masked_multihead_attention_kernelIfLi160ELi256ELi4ELi64ELi64ELb1ELb1EEEv26Multihead_attention_paramsIT_XT5_EE,@"STO_CUDA_ENTRY STV_DEFAULT"
_ZN4mmha33masked_multihead_attention_kernelIfLi160ELi256ELi4ELi64ELi64ELb1ELb1EEEv26Multihead_attention_paramsIT_XT5_EE:
.text._ZN4mmha33masked_multihead_attention_kernelIfLi160ELi256ELi4ELi64ELi64ELb1ELb1EEEv26Multihead_attention_paramsIT_XT5_EE:
[----:B------:R-:W0:Y:S01]  /*0000*/  LDC R1, c[0x0][0x37c] ;  /* 0x0000df00ff017b82 */ /* 0x000e220000000800 */
[----:B------:R-:W1:Y:S01]  /*0010*/  LDCU.64 UR4, c[0x0][0x490] ;  /* 0x00009200ff0477ac */ /* 0x000e620008000a00 */
[----:B------:R-:W2:Y:S01]  /*0020*/  S2R R25, SR_CTAID.Y ;  /* 0x0000000000197919 */ /* 0x000ea20000002600 */
[----:B------:R-:W3:Y:S01]  /*0030*/  LDCU.64 UR36, c[0x0][0x358] ;  /* 0x00006b00ff2477ac */ /* 0x000ee20008000a00 */
[----:B-1----:R-:W-:-:S04]  /*0040*/  UISETP.NE.U32.AND UP0, UPT, UR4, URZ, UPT ;  /* 0x000000ff0400728c */ /* 0x002fc8000bf05070 */
[----:B------:R-:W-:-:S09]  /*0050*/  UISETP.NE.AND.EX UP0, UPT, UR5, URZ, UPT, UP0 ;  /* 0x000000ff0500728c */ /* 0x000fd2000bf05300 */
[----:B---3--:R-:W-:Y:S05]  /*0060*/  BRA.U !UP0, `(.L_x_2215) ;  /* 0x0000000108147547 */ /* 0x008fea000b800000 */
[----:B--2---:R-:W-:-:S05]  /*0070*/  IADD3 R2, P0, PT, R25, UR4, RZ ;  /* 0x0000000419027c10 */ /* 0x004fca000ff1e0ff */
[----:B------:R-:W-:-:S05]  /*0080*/  IMAD.X R3, RZ, RZ, UR5, P0 ;  /* 0x00000005ff037e24 */ /* 0x000fca00080e06ff */
[----:B------:R-:W2:Y:S02]  /*0090*/  LDG.E.U8 R2, desc[UR36][R2.64] ;  /* 0x0000002402027981 */ /* 0x000ea4000c1e1100 */
[----:B--2---:R-:W-:-:S13]  /*00a0*/  ISETP.NE.AND P0, PT, R2, 0x1, PT ;  /* 0x000000010200780c */ /* 0x004fda0003f05270 */
[----:B------:R-:W-:Y:S05]  /*00b0*/  @!P0 EXIT ;  /* 0x000000000000894d */ /* 0x000fea0003800000 */
.L_x_2215:
[----:B------:R-:W1:Y:S08]  /*00c0*/  LDC R8, c[0x0][0x3f0] ;  /* 0x0000fc00ff087b82 */ /* 0x000e700000000800 */
[----:B------:R-:W3:Y:S08]  /*00d0*/  LDC.64 R10, c[0x0][0x460] ;  /* 0x00011800ff0a7b82 */ /* 0x000ef00000000a00 */
[----:B------:R-:W4:Y:S01]  /*00e0*/  LDC R21, c[0x0][0x40c] ;  /* 0x00010300ff157b82 */ /* 0x000f220000000800 */
[----:B-1----:R-:W-:Y:S01]  /*00f0*/  IABS R5, R8 ;  /* 0x0000000800057213 */ /* 0x002fe20000000000 */
[----:B------:R-:W1:Y:S06]  /*0100*/  S2R R54, SR_TID.X ;  /* 0x0000000000367919 */ /* 0x000e6c0000002100 */
[----:B------:R-:W0:Y:S01]  /*0110*/  LDC R56, c[0x0][0x3f8] ;  /* 0x0000fe00ff387b82 */ /* 0x000e220000000800 */
[----:B------:R-:W2:Y:S01]  /*0120*/  I2F.RP R0, R5 ;  /* 0x0000000500007306 */ /* 0x000ea20000209400 */
[----:B---3--:R-:W-:-:S04]  /*0130*/  ISETP.NE.U32.AND P0, PT, R10, RZ, PT ;  /* 0x000000ff0a00720c */ /* 0x008fc80003f05070 */
[----:B------:R-:W-:-:S04]  /*0140*/  ISETP.NE.AND.EX P0, PT, R11, RZ, PT, P0 ;  /* 0x000000ff0b00720c */ /* 0x000fc80003f05300 */
[----:B----4-:R-:W-:Y:S01]  /*0150*/  ISETP.EQ.AND P3, PT, R21, RZ, P0 ;  /* 0x000000ff1500720c */ /* 0x010fe20000762270 */
[----:B--2---:R-:W2:Y:S01]  /*0160*/  MUFU.RCP R0, R0 ;  /* 0x0000000000007308 */ /* 0x004ea20000001000 */
[----:B------:R-:W0:Y:S01]  /*0170*/  S2R R17, SR_CTAID.X ;  /* 0x0000000000117919 */ /* 0x000e220000002500 */
[----:B------:R-:W-:Y:S01]  /*0180*/  BSSY.RECONVERGENT B0, `(.L_x_2216) ;  /* 0x000003c000007945 */ /* 0x000fe20003800200 */
[----:B------:R-:W-:Y:S01]  /*0190*/  P2R R24, PR, RZ, 0x8 ;  /* 0x00000008ff187803 */ /* 0x000fe20000000000 */
[----:B--2---:R-:W-:-:S04]  /*01a0*/  VIADD R2, R0, 0xffffffe ;  /* 0x0ffffffe00027836 */ /* 0x004fc80000000000 */
[----:B------:R2:W3:Y:S02]  /*01b0*/  F2I.FTZ.U32.TRUNC.NTZ R3, R2 ;  /* 0x0000000200037305 */ /* 0x0004e4000021f000 */
[----:B--2---:R-:W-:Y:S02]  /*01c0*/  IMAD.MOV.U32 R2, RZ, RZ, RZ ;  /* 0x000000ffff027224 */ /* 0x004fe400078e00ff */
[----:B---3--:R-:W-:-:S04]  /*01d0*/  IMAD.MOV R4, RZ, RZ, -R3 ;  /* 0x000000ffff047224 */ /* 0x008fc800078e0a03 */
[----:B------:R-:W-:Y:S01]  /*01e0*/  IMAD R7, R4, R5, RZ ;  /* 0x0000000504077224 */ /* 0x000fe200078e02ff */
[----:B------:R-:W-:-:S03]  /*01f0*/  IABS R4, R25 ;  /* 0x0000001900047213 */ /* 0x000fc60000000000 */
[----:B------:R-:W-:Y:S02]  /*0200*/  IMAD.HI.U32 R3, R3, R7, R2 ;  /* 0x0000000703037227 */ /* 0x000fe400078e0002 */
[----:B------:R-:W2:Y:S04]  /*0210*/  @P3 LDC.64 R6, c[0x0][0x460] ;  /* 0x00011800ff063b82 */ /* 0x000ea80000000a00 */
[----:B------:R-:W-:-:S04]  /*0220*/  IMAD.HI.U32 R3, R3, R4, RZ ;  /* 0x0000000403037227 */ /* 0x000fc800078e00ff */
[----:B------:R-:W-:-:S04]  /*0230*/  IMAD.MOV R0, RZ, RZ, -R3 ;  /* 0x000000ffff007224 */ /* 0x000fc800078e0a03 */
[----:B------:R-:W-:-:S05]  /*0240*/  IMAD R0, R5, R0, R4 ;  /* 0x0000000005007224 */ /* 0x000fca00078e0204 */
[----:B------:R-:W-:-:S13]  /*0250*/  ISETP.GT.U32.AND P1, PT, R5, R0, PT ;  /* 0x000000000500720c */ /* 0x000fda0003f24070 */
[----:B------:R-:W-:Y:S02]  /*0260*/  @!P1 IMAD.IADD R0, R0, 0x1, -R5 ;  /* 0x0000000100009824 */ /* 0x000fe400078e0a05 */
[----:B------:R-:W-:Y:S01]  /*0270*/  @!P1 VIADD R3, R3, 0x1 ;  /* 0x0000000103039836 */ /* 0x000fe20000000000 */
[----:B------:R-:W-:Y:S02]  /*0280*/  ISETP.NE.AND P1, PT, R8, RZ, PT ;  /* 0x000000ff0800720c */ /* 0x000fe40003f25270 */
[----:B------:R-:W-:Y:S02]  /*0290*/  ISETP.GE.U32.AND P0, PT, R0, R5, PT ;  /* 0x000000050000720c */ /* 0x000fe40003f06070 */
[----:B------:R-:W3:Y:S01]  /*02a0*/  LDC.64 R4, c[0x0][0x498] ;  /* 0x00012600ff047b82 */ /* 0x000ee20000000a00 */
[----:B------:R-:W-:-:S04]  /*02b0*/  LOP3.LUT R0, R25, R8, RZ, 0x3c, !PT ;  /* 0x0000000819007212 */ /* 0x000fc800078e3cff */
[----:B------:R-:W-:-:S03]  /*02c0*/  ISETP.GE.AND P2, PT, R0, RZ, PT ;  /* 0x000000ff0000720c */ /* 0x000fc60003f46270 */
[----:B------:R-:W4:Y:S03]  /*02d0*/  LDC R0, c[0x0][0x3e8] ;  /* 0x0000fa00ff007b82 */ /* 0x000f260000000800 */
[----:B------:R-:W-:-:S04]  /*02e0*/  @P0 VIADD R3, R3, 0x1 ;  /* 0x0000000103030836 */ /* 0x000fc80000000000 */
[----:B------:R-:W-:-:S04]  /*02f0*/  IMAD.MOV.U32 R27, RZ, RZ, R3 ;  /* 0x000000ffff1b7224 */ /* 0x000fc800078e0003 */
[----:B------:R-:W-:Y:S01]  /*0300*/  @!P2 IMAD.MOV R27, RZ, RZ, -R27 ;  /* 0x000000ffff1ba224 */ /* 0x000fe200078e0a1b */
[----:B------:R-:W-:Y:S01]  /*0310*/  @!P1 LOP3.LUT R27, RZ, R8, RZ, 0x33, !PT ;  /* 0x00000008ff1b9212 */ /* 0x000fe200078e33ff */
[----:B---3--:R-:W-:-:S04]  /*0320*/  IMAD.WIDE.U32 R4, R25, 0x4, R4 ;  /* 0x0000000419047825 */ /* 0x008fc800078e0004 */
[----:B--2---:R-:W-:Y:S01]  /*0330*/  @P3 IMAD.WIDE R6, R27, 0x4, R6 ;  /* 0x000000041b063825 */ /* 0x004fe200078e0206 */
[----:B------:R2:W5:Y:S04]  /*0340*/  LDG.E R16, desc[UR36][R4.64] ;  /* 0x0000002404107981 */ /* 0x000568000c1e1900 */
[----:B------:R2:W5:Y:S01]  /*0350*/  @P3 LDG.E R2, desc[UR36][R6.64] ;  /* 0x0000002406023981 */ /* 0x000562000c1e1900 */
[----:B----4-:R-:W-:Y:S01]  /*0360*/  ISETP.NE.AND P0, PT, R0, RZ, PT ;  /* 0x000000ff0000720c */ /* 0x010fe20003f05270 */
[----:B0-----:R-:W-:Y:S01]  /*0370*/  IMAD R18, R25, R56, R17 ;  /* 0x0000003819127224 */ /* 0x001fe200078e0211 */
[----:B-1----:R-:W-:Y:S02]  /*0380*/  ISETP.GT.U32.AND P2, PT, R54, 0x27, PT ;  /* 0x000000273600780c */ /* 0x002fe40003f44070 */
[----:B------:R-:W-:-:S02]  /*0390*/  CS2R R38, SRZ ;  /* 0x0000000000267805 */ /* 0x000fc4000001ff00 */
[----:B------:R-:W-:Y:S01]  /*03a0*/  CS2R R36, SRZ ;  /* 0x0000000000247805 */ /* 0x000fe2000001ff00 */
[----:B------:R-:W-:-:S06]  /*03b0*/  IMAD.SHL.U32 R26, R54, 0x4, RZ ;  /* 0x00000004361a7824 */ /* 0x000fcc00078e00ff */
[----:B------:R-:W-:Y:S02]  /*03c0*/  @P0 IMAD R0, R25, R0, RZ ;  /* 0x0000000019000224 */ /* 0x000fe400078e02ff */
[----:B------:R-:W-:Y:S02]  /*03d0*/  @!P0 IMAD R3, R18, 0xa0, RZ ;  /* 0x000000a012038824 */ /* 0x000fe400078e02ff */
[----:B------:R-:W-:Y:S01]  /*03e0*/  @P0 IMAD R3, R17, 0xa0, R0 ;  /* 0x000000a011030824 */ /* 0x000fe200078e0200 */
[----:B--2---:R-:W-:Y:S06]  /*03f0*/  @P2 BRA `(.L_x_2217) ;  /* 0x0000000000502947 */ /* 0x004fec0003800000 */
[----:B------:R-:W0:Y:S01]  /*0400*/  LDC R0, c[0x0][0x478] ;  /* 0x00011e00ff007b82 */ /* 0x000e220000000800 */
[----:B------:R-:W-:Y:S01]  /*0410*/  IMAD.IADD R13, R26, 0x1, R3 ;  /* 0x000000011a0d7824 */ /* 0x000fe200078e0203 */
        /* <DEDUP_REMOVED lines=18> */
.L_x_2217:
[----:B------:R-:W-:Y:S05]  /*0540*/  BSYNC.RECONVERGENT B0 ;  /* 0x0000000000007941 */ /* 0x000fea0003800200 */
.L_x_2216:
[----:B------:R-:W1:Y:S01]  /*0550*/  LDCU.64 UR6, c[0x0][0x3a0] ;  /* 0x00007400ff0677ac */ /* 0x000e620008000a00 */
[----:B------:R-:W2:Y:S01]  /*0560*/  LDC.64 R10, c[0x0][0x418] ;  /* 0x00010600ff0a7b82 */ /* 0x000ea20000000a00 */
[----:B------:R-:W-:Y:S01]  /*0570*/  ISETP.GT.U32.OR P3, PT, R54, 0x3f, !P3 ;  /* 0x0000003f3600780c */ /* 0x000fe20005f64470 */
[----:B-----5:R-:W-:Y:S01]  /*0580*/  VIADD R121, R16, 0xffffffff ;  /* 0xffffffff10797836 */ /* 0x020fe20000000000 */
[----:B------:R-:W3:Y:S01]  /*0590*/  LDCU.64 UR4, c[0x0][0x390] ;  /* 0x00007200ff0477ac */ /* 0x000ee20008000a00 */
[----:B------:R-:W-:Y:S01]  /*05a0*/  IMAD R19, R18, 0xa0, RZ ;  /* 0x000000a012137824 */ /* 0x000fe200078e02ff */
[----:B------:R-:W-:Y:S01]  /*05b0*/  CS2R R42, SRZ ;  /* 0x00000000002a7805 */ /* 0x000fe2000001ff00 */
[----:B------:R-:W-:Y:S01]  /*05c0*/  IMAD R3, R17, 0xa0, R26 ;  /* 0x000000a011037824 */ /* 0x000fe200078e021a */
[----:B------:R-:W-:Y:S01]  /*05d0*/  CS2R R40, SRZ ;  /* 0x0000000000287805 */ /* 0x000fe2000001ff00 */
[----:B------:R-:W4:Y:S08]  /*05e0*/  LDC R14, c[0x0][0x3f4] ;  /* 0x0000fd00ff0e7b82 */ /* 0x000f300000000800 */
[----:B------:R-:W0:Y:S01]  /*05f0*/  @!P2 LDC.64 R4, c[0x0][0x3b8] ;  /* 0x0000ee00ff04ab82 */ /* 0x000e220000000a00 */
[----:B-1----:R-:W-:-:S04]  /*0600*/  ISETP.NE.U32.AND P1, PT, RZ, UR6, PT ;  /* 0x00000006ff007c0c */ /* 0x002fc8000bf25070 */
[----:B------:R-:W-:Y:S02]  /*0610*/  ISETP.NE.AND.EX P1, PT, RZ, UR7, PT, P1 ;  /* 0x00000007ff007c0c */ /* 0x000fe4000bf25310 */
[----:B---3--:R-:W-:Y:S02]  /*0620*/  ISETP.NE.U32.AND P0, PT, RZ, UR4, PT ;  /* 0x00000004ff007c0c */ /* 0x008fe4000bf05070 */
[----:B------:R-:W-:Y:S02]  /*0630*/  CS2R R34, SRZ ;  /* 0x0000000000227805 */ /* 0x000fe4000001ff00 */
[----:B------:R-:W-:Y:S02]  /*0640*/  ISETP.GT.U32.OR P1, PT, R54, 0x27, !P1 ;  /* 0x000000273600780c */ /* 0x000fe40004f24470 */
[----:B------:R-:W-:Y:S02]  /*0650*/  CS2R R32, SRZ ;  /* 0x0000000000207805 */ /* 0x000fe4000001ff00 */
[----:B------:R-:W-:-:S02]  /*0660*/  ISETP.NE.AND.EX P0, PT, RZ, UR5, PT, P0 ;  /* 0x00000005ff007c0c */ /* 0x000fc4000bf05300 */
[----:B------:R-:W-:Y:S02]  /*0670*/  CS2R R30, SRZ ;  /* 0x00000000001e7805 */ /* 0x000fe4000001ff00 */
[----:B------:R-:W-:Y:S02]  /*0680*/  ISETP.NE.OR P4, PT, R21, RZ, P1 ;  /* 0x000000ff1500720c */ /* 0x000fe40000f85670 */
[----:B------:R-:W-:Y:S02]  /*0690*/  CS2R R28, SRZ ;  /* 0x00000000001c7805 */ /* 0x000fe4000001ff00 */
[C---:B------:R-:W-:Y:S01]  /*06a0*/  ISETP.GT.U32.OR P0, PT, R54.reuse, 0x27, !P0 ;  /* 0x000000273600780c */ /* 0x040fe20004704470 */
[-C--:B----4-:R-:W-:Y:S01]  /*06b0*/  @!P2 IMAD R0, R54, R14.reuse, R121 ;  /* 0x0000000e3600a224 */ /* 0x090fe200078e0279 */
[----:B--2---:R-:W-:Y:S01]  /*06c0*/  ISETP.NE.U32.AND P1, PT, R10, RZ, PT ;  /* 0x000000ff0a00720c */ /* 0x004fe20003f25070 */
[----:B------:R-:W-:Y:S01]  /*06d0*/  IMAD.MOV.U32 R22, RZ, RZ, RZ ;  /* 0x000000ffff167224 */ /* 0x000fe200078e00ff */
[----:B------:R-:W-:Y:S01]  /*06e0*/  IABS R23, R121 ;  /* 0x0000007900177213 */ /* 0x000fe20000000000 */
[----:B------:R-:W-:Y:S01]  /*06f0*/  @!P2 IMAD.SHL.U32 R0, R0, 0x4, RZ ;  /* 0x000000040000a824 */ /* 0x000fe200078e00ff */
[----:B------:R-:W-:Y:S01]  /*0700*/  ISETP.NE.AND.EX P1, PT, R11, RZ, PT, P1 ;  /* 0x000000ff0b00720c */ /* 0x000fe20003f25310 */
[----:B------:R-:W1:Y:S01]  /*0710*/  LDCU.U8 UR4, c[0x0][0x404] ;  /* 0x00008080ff0477ac */ /* 0x000e620008000000 */
[----:B------:R-:W2:Y:S01]  /*0720*/  @!P3 LDC.64 R10, c[0x0][0x450] ;  /* 0x00011400ff0abb82 */ /* 0x000ea20000000a00 */
[----:B------:R-:W-:-:S02]  /*0730*/  @!P2 IMAD R13, R19, R14, R0 ;  /* 0x0000000e130da224 */ /* 0x000fc400078e0200 */
[----:B------:R-:W-:Y:S02]  /*0740*/  @!P3 IMAD R0, R2, R56, RZ ;  /* 0x000000380200b224 */ /* 0x000fe400078e02ff */
[----:B0-----:R-:W-:-:S03]  /*0750*/  @!P2 IMAD.WIDE R4, R13, 0x4, R4 ;  /* 0x000000040d04a825 */ /* 0x001fc600078e0204 */
[----:B------:R-:W0:Y:S01]  /*0760*/  @!P4 LDC.64 R8, c[0x0][0x3a0] ;  /* 0x0000e800ff08cb82 */ /* 0x000e220000000a00 */
[----:B------:R-:W-:Y:S01]  /*0770*/  @!P3 IMAD R15, R0, 0xa0, R3 ;  /* 0x000000a0000fb824 */ /* 0x000fe200078e0203 */
[----:B------:R-:W3:Y:S06]  /*0780*/  @!P2 LDG.E.128 R32, desc[UR36][R4.64] ;  /* 0x000000240420a981 */ /* 0x000eec000c1e1d00 */
[----:B------:R-:W4:Y:S01]  /*0790*/  @!P0 LDC.64 R6, c[0x0][0x390] ;  /* 0x0000e400ff068b82 */ /* 0x000f220000000a00 */
[----:B--2---:R-:W-:-:S07]  /*07a0*/  @!P3 IMAD.WIDE R10, R15, 0x4, R10 ;  /* 0x000000040f0ab825 */ /* 0x004fce00078e020a */
[----:B------:R-:W2:Y:S01]  /*07b0*/  @P1 LDC.64 R12, c[0x0][0x418] ;  /* 0x00010600ff0c1b82 */ /* 0x000ea20000000a00 */
[----:B------:R-:W3:Y:S01]  /*07c0*/  @!P3 LDG.E.128 R44, desc[UR36][R10.64] ;  /* 0x000000240a2cb981 */ /* 0x000ee2000c1e1d00 */
[----:B0-----:R-:W-:-:S05]  /*07d0*/  @!P4 IMAD.WIDE.U32 R8, R3, 0x4, R8 ;  /* 0x000000040308c825 */ /* 0x001fca00078e0008 */
[----:B------:R-:W3:Y:S01]  /*07e0*/  @!P4 LDG.E.128 R28, desc[UR36][R8.64] ;  /* 0x00000024081cc981 */ /* 0x000ee2000c1e1d00 */
[----:B----4-:R-:W-:-:S05]  /*07f0*/  @!P0 IMAD.WIDE.U32 R6, R3, 0x4, R6 ;  /* 0x0000000403068825 */ /* 0x010fca00078e0006 */
[----:B------:R2:W4:Y:S02]  /*0800*/  @!P0 LDG.E.128 R40, desc[UR36][R6.64] ;  /* 0x0000002406288981 */ /* 0x000524000c1e1d00 */
[----:B--2---:R-:W-:Y:S01]  /*0810*/  @P1 IMAD.WIDE.U32 R6, R25, 0x4, R12 ;  /* 0x0000000419061825 */ /* 0x004fe200078e000c */
[----:B------:R-:W-:-:S04]  /*0820*/  IABS R12, R14 ;  /* 0x0000000e000c7213 */ /* 0x000fc80000000000 */
[----:B------:R-:W0:Y:S01]  /*0830*/  I2F.RP R0, R12 ;  /* 0x0000000c00007306 */ /* 0x000e220000209400 */
[----:B------:R-:W-:Y:S01]  /*0840*/  IMAD.MOV.U32 R4, RZ, RZ, RZ ;  /* 0x000000ffff047224 */ /* 0x000fe200078e00ff */
[----:B------:R2:W5:Y:S06]  /*0850*/  @P1 LDG.E R22, desc[UR36][R6.64] ;  /* 0x0000002406161981 */ /* 0x00056c000c1e1900 */
[----:B0-----:R-:W0:Y:S02]  /*0860*/  MUFU.RCP R0, R0 ;  /* 0x0000000000007308 */ /* 0x001e240000001000 */
[----:B0-----:R-:W-:-:S06]  /*0870*/  VIADD R3, R0, 0xffffffe ;  /* 0x0ffffffe00037836 */ /* 0x001fcc0000000000 */
[----:B------:R0:W1:Y:S01]  /*0880*/  F2I.FTZ.U32.TRUNC.NTZ R5, R3 ;  /* 0x0000000300057305 */ /* 0x000062000021f000 */
[----:B------:R-:W-:Y:S01]  /*0890*/  ISETP.GE.AND P2, PT, R121, RZ, PT ;  /* 0x000000ff7900720c */ /* 0x000fe20003f46270 */
[----:B0-----:R-:W0:Y:S01]  /*08a0*/  LDC R3, c[0x0][0x400] ;  /* 0x00010000ff037b82 */ /* 0x001e220000000800 */
[----:B-1----:R-:W-:-:S04]  /*08b0*/  IMAD.MOV R9, RZ, RZ, -R5 ;  /* 0x000000ffff097224 */ /* 0x002fc800078e0a05 */
[----:B------:R-:W-:-:S04]  /*08c0*/  IMAD R9, R9, R12, RZ ;  /* 0x0000000c09097224 */ /* 0x000fc800078e02ff */
[----:B------:R-:W-:-:S06]  /*08d0*/  IMAD.HI.U32 R4, R5, R9, R4 ;  /* 0x0000000905047227 */ /* 0x000fcc00078e0004 */
[----:B------:R-:W-:-:S04]  /*08e0*/  IMAD.HI.U32 R4, R4, R23, RZ ;  /* 0x0000001704047227 */ /* 0x000fc800078e00ff */
[----:B------:R-:W-:-:S04]  /*08f0*/  IMAD.MOV R4, RZ, RZ, -R4 ;  /* 0x000000ffff047224 */ /* 0x000fc800078e0a04 */
[----:B------:R-:W-:-:S05]  /*0900*/  IMAD R23, R12, R4, R23 ;  /* 0x000000040c177224 */ /* 0x000fca00078e0217 */
[----:B------:R-:W-:-:S13]  /*0910*/  ISETP.GT.U32.AND P0, PT, R12, R23, PT ;  /* 0x000000170c00720c */ /* 0x000fda0003f04070 */
[----:B------:R-:W-:-:S05]  /*0920*/  @!P0 IMAD.IADD R23, R23, 0x1, -R12 ;  /* 0x0000000117178824 */ /* 0x000fca00078e0a0c */
[----:B------:R-:W-:Y:S02]  /*0930*/  ISETP.GT.U32.AND P1, PT, R12, R23, PT ;  /* 0x000000170c00720c */ /* 0x000fe40003f24070 */
[----:B------:R-:W-:-:S11]  /*0940*/  ISETP.NE.AND P0, PT, R14, RZ, PT ;  /* 0x000000ff0e00720c */ /* 0x000fd60003f05270 */
[----:B------:R-:W-:-:S04]  /*0950*/  @!P1 IMAD.IADD R23, R23, 0x1, -R12 ;  /* 0x0000000117179824 */ /* 0x000fc800078e0a0c */
[----:B------:R-:W-:Y:S01]  /*0960*/  @!P2 IMAD.MOV R23, RZ, RZ, -R23 ;  /* 0x000000ffff17a224 */ /* 0x000fe200078e0a17 */
[-C--:B------:R-:W-:Y:S02]  /*0970*/  @!P0 LOP3.LUT R23, RZ, R14.reuse, RZ, 0x33, !PT ;  /* 0x0000000eff178212 */ /* 0x080fe400078e33ff */
[----:B------:R-:W-:Y:S02]  /*0980*/  ISETP.NE.AND P0, PT, RZ, UR4, PT ;  /* 0x00000004ff007c0c */ /* 0x000fe4000bf05270 */
[----:B------:R-:W-:Y:S02]  /*0990*/  ISETP.NE.AND P1, PT, R21, RZ, PT ;  /* 0x000000ff1500720c */ /* 0x000fe40003f25270 */
[----:B0-----:R-:W-:Y:S01]  /*09a0*/  ISETP.LT.OR P0, PT, R3, 0x1, P0 ;  /* 0x000000010300780c */ /* 0x001fe20000701670 */
[----:B------:R-:W-:Y:S01]  /*09b0*/  IMAD R25, R25, R14, RZ ;  /* 0x0000000e19197224 */ /* 0x000fe200078e02ff */
[----:B------:R-:W-:Y:S01]  /*09c0*/  BSSY.RECONVERGENT B6, `(.L_x_2218) ;  /* 0x0000120000067945 */ /* 0x000fe20003800200 */
[----:B------:R-:W-:-:S03]  /*09d0*/  IMAD R56, R27, R56, RZ ;  /* 0x000000381b387224 */ /* 0x000fc600078e02ff */
[----:B------:R-:W-:-:S05]  /*09e0*/  SHF.R.S32.HI R119, RZ, 0x1f, R25 ;  /* 0x0000001fff777819 */ /* 0x000fca0000011419 */
[----:B---3--:R-:W-:Y:S01]  /*09f0*/  @!P1 FADD.FTZ R32, R32, R28 ;  /* 0x0000001c20209221 */ /* 0x008fe20000010000 */
[----:B------:R-:W-:Y:S01]  /*0a00*/  @!P1 FADD.FTZ R33, R33, R29 ;  /* 0x0000001d21219221 */ /* 0x000fe20000010000 */
[----:B------:R-:W-:Y:S01]  /*0a10*/  @!P1 FADD.FTZ R34, R34, R30 ;  /* 0x0000001e22229221 */ /* 0x000fe20000010000 */
[----:B------:R-:W-:Y:S01]  /*0a20*/  @!P1 FADD.FTZ R35, R35, R31 ;  /* 0x0000001f23239221 */ /* 0x000fe20000010000 */
[----:B------:R-:W-:Y:S01]  /*0a30*/  @!P3 FMUL.FTZ R32, R32, R44 ;  /* 0x0000002c2020b220 */ /* 0x000fe20000410000 */
[----:B------:R-:W-:Y:S01]  /*0a40*/  @!P3 FMUL.FTZ R33, R33, R45 ;  /* 0x0000002d2121b220 */ /* 0x000fe20000410000 */
[----:B------:R-:W-:Y:S01]  /*0a50*/  @!P3 FMUL.FTZ R34, R34, R46 ;  /* 0x0000002e2222b220 */ /* 0x000fe20000410000 */
[----:B------:R-:W-:Y:S01]  /*0a60*/  @!P3 FMUL.FTZ R35, R35, R47 ;  /* 0x0000002f2323b220 */ /* 0x000fe20000410000 */
[----:B----4-:R-:W-:Y:S01]  /*0a70*/  FADD.FTZ R36, R40, R36 ;  /* 0x0000002428247221 */ /* 0x010fe20000010000 */
[----:B------:R-:W-:Y:S01]  /*0a80*/  FADD.FTZ R37, R41, R37 ;  /* 0x0000002529257221 */ /* 0x000fe20000010000 */
[----:B------:R-:W-:Y:S01]  /*0a90*/  FADD.FTZ R38, R42, R38 ;  /* 0x000000262a267221 */ /* 0x000fe20000010000 */
[----:B------:R-:W-:Y:S01]  /*0aa0*/  FADD.FTZ R39, R43, R39 ;  /* 0x000000272b277221 */ /* 0x000fe20000010000 */
[----:B--2---:R-:W-:Y:S06]  /*0ab0*/  @P0 BRA `(.L_x_2219) ;  /* 0x00000004002c0947 */ /* 0x004fec0003800000 */
[----:B------:R-:W-:Y:S05]  /*0ac0*/  @P1 BRA `(.L_x_2220) ;  /* 0x0000000000a81947 */ /* 0x000fea0003800000 */
[----:B------:R-:W-:-:S13]  /*0ad0*/  ISETP.GE.AND P0, PT, R26, R3, PT ;  /* 0x000000031a00720c */ /* 0x000fda0003f06270 */
[----:B------:R-:W-:Y:S05]  /*0ae0*/  @P0 BRA `(.L_x_2221) ;  /* 0x0000001000340947 */ /* 0x000fea0003800000 */
[----:B------:R-:W-:Y:S01]  /*0af0*/  I2FP.F32.U32 R3, R3 ;  /* 0x0000000300037245 */ /* 0x000fe20000201000 */
[----:B------:R-:W-:-:S05]  /*0b00*/  VIADD R0, R26, 0x2 ;  /* 0x000000021a007836 */ /* 0x000fca0000000000 */
[----:B------:R-:W0:Y:S01]  /*0b10*/  MUFU.RCP R3, R3 ;  /* 0x0000000300037308 */ /* 0x000e220000001000 */
[----:B------:R-:W-:-:S05]  /*0b20*/  I2FP.F32.U32 R0, R0 ;  /* 0x0000000000007245 */ /* 0x000fca0000201000 */
[----:B0-----:R-:W-:Y:S01]  /*0b30*/  FMUL.FTZ R4, R0, R3 ;  /* 0x0000000300047220 */ /* 0x001fe20000410000 */
[----:B------:R-:W-:-:S03]  /*0b40*/  I2FP.F32.U32 R0, R26 ;  /* 0x0000001a00007245 */ /* 0x000fc60000201000 */
[----:B------:R-:W-:Y:S02]  /*0b50*/  FMUL.FTZ R5, R4, 13.28771209716796875 ;  /* 0x41549a7804057820 */ /* 0x000fe40000410000 */
[----:B------:R-:W-:Y:S01]  /*0b60*/  FMUL.FTZ R4, R0, R3 ;  /* 0x0000000300047220 */ /* 0x000fe20000410000 */
[----:B-----5:R-:W-:-:S03]  /*0b70*/  IMAD.IADD R0, R21, 0x1, -R22 ;  /* 0x0000000115007824 */ /* 0x020fc600078e0a16 */
[----:B------:R-:W0:Y:S01]  /*0b80*/  MUFU.EX2 R5, -R5 ;  /* 0x8000000500057308 */ /* 0x000e220000000800 */
[----:B------:R-:W-:Y:S01]  /*0b90*/  FMUL.FTZ R4, R4, 13.28771209716796875 ;  /* 0x41549a7804047820 */ /* 0x000fe20000410000 */
        /* <DEDUP_REMOVED lines=29> */
.L_x_2220:
[----:B------:R-:W-:-:S13]  /*0d70*/  ISETP.GE.AND P0, PT, R26, R3, PT ;  /* 0x000000031a00720c */ /* 0x000fda0003f06270 */
[----:B------:R-:W-:Y:S05]  /*0d80*/  @P0 BRA `(.L_x_2221) ;  /* 0x0000000c008c0947 */ /* 0x000fea0003800000 */
[----:B------:R-:W-:Y:S01]  /*0d90*/  I2FP.F32.U32 R3, R3 ;  /* 0x0000000300037245 */ /* 0x000fe20000201000 */
[----:B------:R-:W-:Y:S02]  /*0da0*/  VIADD R0, R26, 0x2 ;  /* 0x000000021a007836 */ /* 0x000fe40000000000 */
[----:B-----5:R-:W-:-:S03]  /*0db0*/  IMAD.IADD R21, R21, 0x1, -R22 ;  /* 0x0000000115157824 */ /* 0x020fc600078e0a16 */
[----:B------:R-:W0:Y:S01]  /*0dc0*/  MUFU.RCP R3, R3 ;  /* 0x0000000300037308 */ /* 0x000e220000001000 */
[----:B------:R-:W-:Y:S02]  /*0dd0*/  I2FP.F32.U32 R0, R0 ;  /* 0x0000000000007245 */ /* 0x000fe40000201000 */
[----:B------:R-:W-:-:S03]  /*0de0*/  I2FP.F32.S32 R21, R21 ;  /* 0x0000001500157245 */ /* 0x000fc60000201400 */
[----:B0-----:R-:W-:Y:S01]  /*0df0*/  FMUL.FTZ R4, R0, R3 ;  /* 0x0000000300047220 */ /* 0x001fe20000410000 */
[----:B------:R-:W-:-:S03]  /*0e00*/  I2FP.F32.U32 R0, R26 ;  /* 0x0000001a00007245 */ /* 0x000fc60000201000 */
[----:B------:R-:W-:Y:S02]  /*0e10*/  FMUL.FTZ R4, R4, 13.28771209716796875 ;  /* 0x41549a7804047820 */ /* 0x000fe40000410000 */
[----:B------:R-:W-:-:S04]  /*0e20*/  FMUL.FTZ R0, R0, R3 ;  /* 0x0000000300007220 */ /* 0x000fc80000410000 */
[----:B------:R-:W-:Y:S01]  /*0e30*/  FMUL.FTZ R0, R0, 13.28771209716796875 ;  /* 0x41549a7800007820 */ /* 0x000fe20000410000 */
[----:B------:R-:W0:Y:S05]  /*0e40*/  MUFU.EX2 R4, -R4 ;  /* 0x8000000400047308 */ /* 0x000e2a0000000800 */
        /* <DEDUP_REMOVED lines=18> */
.L_x_2219:
        /* <DEDUP_REMOVED lines=53> */
[----:B--2--5:R-:W-:Y:S05]  /*12c0*/  CALL.ABS.NOINC R14 ;  /* 0x000000000e007343 */ /* 0x024fea0003c00000 */
.L_x_2222:
        /* <DEDUP_REMOVED lines=15> */
.L_x_2223:
        /* <DEDUP_REMOVED lines=34> */
[----:B-----5:R-:W-:-:S03]  /*15e0*/  IMAD.IADD R11, R11, 0x1, -R22 ;  /* 0x000000010b0b7824 */ /* 0x020fc600078e0a16 */
        /* <DEDUP_REMOVED lines=15> */
[----:B------:R-:W1:Y:S08]  /*16e0*/  MUFU.COS R8, R15 ;  /* 0x0000000f00087308 */ /* 0x000e700000000000 */
[----:B------:R-:W3:Y:S01]  /*16f0*/  MUFU.SIN R6, R13 ;  /* 0x0000000d00067308 */ /* 0x000ee20000000400 */
[-C--:B0-----:R-:W-:Y:S01]  /*1700*/  FMUL.FTZ R7, R39, R9.reuse ;  /* 0x0000000927077220 */ /* 0x081fe20000410000 */
[-C--:B----4-:R-:W-:Y:S01]  /*1710*/  FMUL.FTZ R11, R35, R9.reuse ;  /* 0x00000009230b7220 */ /* 0x090fe20000410000 */
[-C--:B------:R-:W-:Y:S01]  /*1720*/  FMUL.FTZ R12, R38, R9.reuse ;  /* 0x00000009260c7220 */ /* 0x080fe20000410000 */
[----:B--2---:R-:W-:-:S04]  /*1730*/  FMUL.FTZ R14, R34, R9 ;  /* 0x00000009220e7220 */ /* 0x004fc80000410000 */
[----:B------:R-:W0:Y:S01]  /*1740*/  MUFU.COS R5, R13 ;  /* 0x0000000d00057308 */ /* 0x000e220000000000 */
[-C--:B-1----:R-:W-:Y:S01]  /*1750*/  FFMA.FTZ R10, R38, R8.reuse, -R7 ;  /* 0x00000008260a7223 */ /* 0x082fe20000010807 */
[-C--:B------:R-:W-:Y:S01]  /*1760*/  FFMA.FTZ R34, R34, R8.reuse, -R11 ;  /* 0x0000000822227223 */ /* 0x080fe2000001080b */
[-C--:B------:R-:W-:Y:S01]  /*1770*/  FFMA.FTZ R39, R39, R8.reuse, R12 ;  /* 0x0000000827277223 */ /* 0x080fe2000001000c */
[----:B------:R-:W-:Y:S01]  /*1780*/  FFMA.FTZ R35, R35, R8, R14 ;  /* 0x0000000823237223 */ /* 0x000fe2000001000e */
[----:B------:R-:W-:Y:S02]  /*1790*/  IMAD.MOV.U32 R38, RZ, RZ, R10 ;  /* 0x000000ffff267224 */ /* 0x000fe400078e000a */
[-C--:B---3--:R-:W-:Y:S01]  /*17a0*/  FMUL.FTZ R7, R37, R6.reuse ;  /* 0x0000000625077220 */ /* 0x088fe20000410000 */
[-C--:B------:R-:W-:Y:S01]  /*17b0*/  FMUL.FTZ R9, R33, R6.reuse ;  /* 0x0000000621097220 */ /* 0x080fe20000410000 */
[-C--:B------:R-:W-:Y:S01]  /*17c0*/  FMUL.FTZ R4, R36, R6.reuse ;  /* 0x0000000624047220 */ /* 0x080fe20000410000 */
[----:B------:R-:W-:Y:S01]  /*17d0*/  FMUL.FTZ R6, R32, R6 ;  /* 0x0000000620067220 */ /* 0x000fe20000410000 */
[-C--:B0-----:R-:W-:Y:S01]  /*17e0*/  FFMA.FTZ R7, R36, R5.reuse, -R7 ;  /* 0x0000000524077223 */ /* 0x081fe20000010807 */
[-C--:B------:R-:W-:Y:S01]  /*17f0*/  FFMA.FTZ R32, R32, R5.reuse, -R9 ;  /* 0x0000000520207223 */ /* 0x080fe20000010809 */
[-C--:B------:R-:W-:Y:S01]  /*1800*/  FFMA.FTZ R37, R37, R5.reuse, R4 ;  /* 0x0000000525257223 */ /* 0x080fe20000010004 */
[----:B------:R-:W-:Y:S01]  /*1810*/  FFMA.FTZ R33, R33, R5, R6 ;  /* 0x0000000521217223 */ /* 0x000fe20000010006 */
[----:B------:R-:W-:-:S07]  /*1820*/  IMAD.MOV.U32 R36, RZ, RZ, R7 ;  /* 0x000000ffff247224 */ /* 0x000fce00078e0007 */
.L_x_2229:
[----:B------:R-:W-:Y:S05]  /*1830*/  BSYNC.RECONVERGENT B2 ;  /* 0x0000000000027941 */ /* 0x000fea0003800200 */
.L_x_2228:
[----:B-1----:R0:W-:Y:S04]  /*1840*/  STS [R43], R32 ;  /* 0x000000202b007388 */ /* 0x0021e80000000800 */
[----:B--2---:R0:W-:Y:S04]  /*1850*/  STS [R43+0x4], R34 ;  /* 0x000004222b007388 */ /* 0x0041e80000000800 */
[----:B---3--:R0:W-:Y:S04]  /*1860*/  STS [R42], R33 ;  /* 0x000000212a007388 */ /* 0x0081e80000000800 */
[----:B----4-:R0:W-:Y:S01]  /*1870*/  STS [R42+0x4], R35 ;  /* 0x000004232a007388 */ /* 0x0101e20000000800 */
[----:B------:R-:W-:Y:S05]  /*1880*/  BRA `(.L_x_2230) ;  /* 0x0000000000847947 */ /* 0x000fea0003800000 */
.L_x_2227:
        /* <DEDUP_REMOVED lines=33> */
.L_x_2230:
[----:B------:R-:W-:Y:S05]  /*1aa0*/  BSYNC.RECONVERGENT B1 ;  /* 0x0000000000017941 */ /* 0x000fea0003800200 */
.L_x_2226:
[----:B------:R1:W-:Y:S04]  /*1ab0*/  STS [R21], R36 ;  /* 0x0000002415007388 */ /* 0x0003e80000000800 */
[----:B------:R1:W-:Y:S04]  /*1ac0*/  STS [R21+0x4], R38 ;  /* 0x0000042615007388 */ /* 0x0003e80000000800 */
[----:B------:R1:W-:Y:S04]  /*1ad0*/  STS [R20], R37 ;  /* 0x0000002514007388 */ /* 0x0003e80000000800 */
[----:B------:R1:W-:Y:S02]  /*1ae0*/  STS [R20+0x4], R39 ;  /* 0x0000042714007388 */ /* 0x0003e40000000800 */
.L_x_2225:
[----:B------:R-:W-:Y:S05]  /*1af0*/  BSYNC.RECONVERGENT B0 ;  /* 0x0000000000007941 */ /* 0x000fea0003800200 */
.L_x_2224:
        /* <DEDUP_REMOVED lines=10> */
.L_x_2232:
[----:B------:R-:W-:Y:S05]  /*1ba0*/  BSYNC.RECONVERGENT B0 ;  /* 0x0000000000007941 */ /* 0x000fea0003800200 */
.L_x_2231:
[----:B------:R-:W-:Y:S06]  /*1bb0*/  BAR.SYNC.DEFER_BLOCKING 0x0 ;  /* 0x0000000000007b1d */ /* 0x000fec0000010000 */
.L_x_2221:
[----:B------:R-:W-:Y:S05]  /*1bc0*/  BSYNC.RECONVERGENT B6 ;  /* 0x0000000000067941 */ /* 0x000fea0003800200 */
.L_x_2218:
[----:B------:R-:W-:Y:S01]  /*1bd0*/  ISETP.GT.U32.AND P0, PT, R54, 0x3f, PT ;  /* 0x0000003f3600780c */ /* 0x000fe20003f04070 */
[----:B------:R-:W-:Y:S01]  /*1be0*/  BSSY.RECONVERGENT B0, `(.L_x_2233) ;  /* 0x000001b000007945 */ /* 0x000fe20003800200 */
[----:B---3--:R-:W-:-:S11]  /*1bf0*/  IMAD.MOV.U32 R0, RZ, RZ, RZ ;  /* 0x000000ffff007224 */ /* 0x008fd600078e00ff */
[----:B------:R-:W-:Y:S05]  /*1c00*/  @P0 BRA `(.L_x_2234) ;  /* 0x0000000000600947 */ /* 0x000fea0003800000 */
[----:B------:R-:W3:Y:S01]  /*1c10*/  LDC R0, c[0x0][0x40c] ;  /* 0x00010300ff007b82 */ /* 0x000ee20000000800 */
[----:B------:R-:W0:Y:S01]  /*1c20*/  S2R R7, SR_CgaCtaId ;  /* 0x0000000000077919 */ /* 0x000e220000008800 */
[----:B------:R-:W-:Y:S02]  /*1c30*/  MOV R6, 0x400 ;  /* 0x0000040000067802 */ /* 0x000fe40000000f00 */
[----:B---3--:R-:W-:-:S03]  /*1c40*/  ISETP.NE.AND P1, PT, R0, RZ, PT ;  /* 0x000000ff0000720c */ /* 0x008fc60003f25270 */
[----:B------:R-:W-:Y:S01]  /*1c50*/  VIADD R0, R6, 0x10 ;  /* 0x0000001006007836 */ /* 0x000fe20000000000 */
[----:B------:R-:W-:-:S09]  /*1c60*/  ISETP.GT.U32.OR P0, PT, R54, 0x27, P1 ;  /* 0x000000273600780c */ /* 0x000fd20000f04470 */
[----:B------:R-:W-:-:S04]  /*1c70*/  @!P1 VIADD R6, R6, 0x410 ;  /* 0x0000041006069836 */ /* 0x000fc80000000000 */
[----:B------:R-:W3:Y:S08]  /*1c80*/  @!P0 LDC R9, c[0x0][0x3f4] ;  /* 0x0000fd00ff098b82 */ /* 0x000ef00000000800 */
[----:B-1----:R-:W1:Y:S01]  /*1c90*/  @!P0 LDC.64 R4, c[0x0][0x3b8] ;  /* 0x0000ee00ff048b82 */ /* 0x002e620000000a00 */
[----:B---3--:R-:W-:-:S04]  /*1ca0*/  @!P0 IMAD R3, R54, R9, R23 ;  /* 0x0000000936038224 */ /* 0x008fc800078e0217 */
[----:B------:R-:W-:Y:S01]  /*1cb0*/  @!P0 IMAD.SHL.U32 R8, R3, 0x4, RZ ;  /* 0x0000000403088824 */ /* 0x000fe200078e00ff */
[C---:B0-----:R-:W-:Y:S01]  /*1cc0*/  LEA R3, R7.reuse, R0, 0x18 ;  /* 0x0000000007037211 */ /* 0x041fe200078ec0ff */
[----:B--2-4-:R-:W-:Y:S01]  /*1cd0*/  FMUL.FTZ R0, R36, R32 ;  /* 0x0000002024007220 */ /* 0x014fe20000410000 */
[----:B------:R-:W-:Y:S01]  /*1ce0*/  @!P1 LEA R7, R7, R6, 0x18 ;  /* 0x0000000607079211 */ /* 0x000fe200078ec0ff */
[----:B------:R-:W-:Y:S02]  /*1cf0*/  @!P0 IMAD R9, R19, R9, R8 ;  /* 0x0000000913098224 */ /* 0x000fe400078e0208 */
        /* <DEDUP_REMOVED lines=9> */
.L_x_2234:
[----:B------:R-:W-:Y:S05]  /*1d90*/  BSYNC.RECONVERGENT B0 ;  /* 0x0000000000007941 */ /* 0x000fea0003800200 */
.L_x_2233:
[----:B---3--:R-:W1:Y:S01]  /*1da0*/  SHFL.BFLY PT, R3, R0, 0x10, 0x1f ;  /* 0x0e001f0000037f89 */ /* 0x008e6200000e0000 */
[----:B------:R-:W3:Y:S01]  /*1db0*/  S2UR UR5, SR_CgaCtaId ;  /* 0x00000000000579c3 */ /* 0x000ee20000008800 */
[----:B------:R-:W-:Y:S01]  /*1dc0*/  UMOV UR4, 0x400 ;  /* 0x0000040000047882 */ /* 0x000fe20000000000 */
[----:B------:R-:W-:Y:S01]  /*1dd0*/  BSSY.RECONVERGENT B0, `(.L_x_2235) ;  /* 0x000002e000007945 */ /* 0x000fe20003800200 */
[----:B------:R-:W-:-:S05]  /*1de0*/  IMAD.MOV.U32 R157, RZ, RZ, -0x800001 ;  /* 0xff7fffffff9d7424 */ /* 0x000fca00078e00ff */
[----:B------:R-:W0:Y:S01]  /*1df0*/  LDC R123, c[0x0][0x3f4] ;  /* 0x0000fd00ff7b7b82 */ /* 0x000e220000000800 */
[----:B-1----:R-:W-:Y:S01]  /*1e00*/  FADD.FTZ R4, R3, R0 ;  /* 0x0000000003047221 */ /* 0x002fe20000010000 */
[----:B------:R-:W-:Y:S01]  /*1e10*/  SHF.R.U32.HI R0, RZ, 0x3, R54 ;  /* 0x00000003ff007819 */ /* 0x000fe20000011636 */
[----:B---3--:R-:W-:-:S03]  /*1e20*/  ULEA UR6, UR5, UR4, 0x18 ;  /* 0x0000000405067291 */ /* 0x008fc6000f8ec0ff */
[----:B------:R-:W1:Y:S01]  /*1e30*/  SHFL.BFLY PT, R3, R4, 0x8, 0x1f ;  /* 0x0d001f0004037f89 */ /* 0x000e6200000e0000 */
[----:B------:R-:W-:Y:S02]  /*1e40*/  LOP3.LUT R0, R0, 0x7c, RZ, 0xc0, !PT ;  /* 0x0000007c00007812 */ /* 0x000fe400078ec0ff */
[----:B0-----:R-:W-:Y:S01]  /*1e50*/  VIADDMNMX R15, R16, -R123, RZ, !PT ;  /* 0x8000007b100f7246 */ /* 0x001fe200078001ff */
[----:B-1----:R-:W-:-:S05]  /*1e60*/  FADD.FTZ R5, R4, R3 ;  /* 0x0000000304057221 */ /* 0x002fca0000010000 */
[----:B------:R-:W0:Y:S02]  /*1e70*/  SHFL.BFLY PT, R6, R5, 0x4, 0x1f ;  /* 0x0c801f0005067f89 */ /* 0x000e2400000e0000 */
[----:B0-----:R-:W-:-:S05]  /*1e80*/  FADD.FTZ R6, R5, R6 ;  /* 0x0000000605067221 */ /* 0x001fca0000010000 */
[----:B------:R-:W0:Y:S02]  /*1e90*/  SHFL.BFLY PT, R3, R6, 0x2, 0x1f ;  /* 0x0c401f0006037f89 */ /* 0x000e2400000e0000 */
[----:B0-----:R-:W-:Y:S01]  /*1ea0*/  FADD.FTZ R7, R6, R3 ;  /* 0x0000000306077221 */ /* 0x001fe20000010000 */
[----:B------:R-:W-:-:S04]  /*1eb0*/  LOP3.LUT P0, R3, R54, 0x1f, RZ, 0xc0, !PT ;  /* 0x0000001f36037812 */ /* 0x000fc8000780c0ff */
[----:B------:R-:W0:Y:S01]  /*1ec0*/  SHFL.BFLY PT, R8, R7, 0x1, 0x1f ;  /* 0x0c201f0007087f89 */ /* 0x000e2200000e0000 */
[C---:B------:R-:W-:Y:S02]  /*1ed0*/  ISETP.GT.U32.AND P1, PT, R3.reuse, 0x1, PT ;  /* 0x000000010300780c */ /* 0x040fe40003f24070 */
[----:B------:R-:W-:Y:S01]  /*1ee0*/  LEA R3, R3, UR6, 0x2 ;  /* 0x0000000603037c11 */ /* 0x000fe2000f8e10ff */
[----:B0-----:R-:W-:-:S05]  /*1ef0*/  FADD.FTZ R5, R7, R8 ;  /* 0x0000000807057221 */ /* 0x001fca0000010000 */
[----:B------:R0:W-:Y:S01]  /*1f00*/  @!P0 STS [R0+UR6+0x8], R5 ;  /* 0x0000080500008988 */ /* 0x0001e20008000806 */
[----:B------:R-:W-:Y:S01]  /*1f10*/  BAR.SYNC.DEFER_BLOCKING 0x0 ;  /* 0x0000000000007b1d */ /* 0x000fe20000010000 */
[----:B------:R-:W-:Y:S01]  /*1f20*/  ISETP.NE.AND P0, PT, R54, RZ, PT ;  /* 0x000000ff3600720c */ /* 0x000fe20003f05270 */
[----:B------:R-:W-:-:S04]  /*1f30*/  UIADD3 UR6, UPT, UPT, UR4, 0x810, URZ ;  /* 0x0000081004067890 */ /* 0x000fc8000fffe0ff */
[----:B------:R-:W-:Y:S01]  /*1f40*/  ULEA UR6, UR5, UR6, 0x18 ;  /* 0x0000000605067291 */ /* 0x000fe2000f8ec0ff */
[----:B0-----:R-:W-:-:S05]  /*1f50*/  IMAD.IADD R0, R16, 0x1, -R15 ;  /* 0x0000000110007824 */ /* 0x001fca00078e0a0f */
[----:B------:R-:W-:Y:S01]  /*1f60*/  LEA R0, R0, UR6, 0x2 ;  /* 0x0000000600007c11 */ /* 0x000fe2000f8e10ff */
[----:B------:R-:W0:Y:S04]  /*1f70*/  @!P1 LDS R5, [R3+0x8] ;  /* 0x0000080003059984 */ /* 0x000e280000000800 */
[----:B0-----:R-:W0:Y:S02]  /*1f80*/  SHFL.BFLY PT, R4, R5, 0x1, 0x1f ;  /* 0x0c201f0005047f89 */ /* 0x001e2400000e0000 */
[----:B0-----:R-:W-:-:S06]  /*1f90*/  FADD.FTZ R4, R4, R5 ;  /* 0x0000000504047221 */ /* 0x001fcc0000010000 */
[----:B------:R-:W0:Y:S01]  /*1fa0*/  SHFL.IDX PT, R4, R4, RZ, 0x1f ;  /* 0x00001fff04047589 */ /* 0x000e2200000e0000 */
[----:B------:R-:W-:Y:S05]  /*1fb0*/  @P0 BRA `(.L_x_2236) ;  /* 0x00000000003c0947 */ /* 0x000fea0003800000 */
[----:B------:R-:W1:Y:S01]  /*1fc0*/  LDCU.64 UR8, c[0x0][0x438] ;  /* 0x00008700ff0877ac */ /* 0x000e620008000a00 */
[----:B------:R-:W0:Y:S01]  /*1fd0*/  LDCU UR7, c[0x0][0x410] ;  /* 0x00008200ff0777ac */ /* 0x000e220008000800 */
[----:B-1----:R-:W-:-:S04]  /*1fe0*/  UISETP.NE.U32.AND UP0, UPT, UR8, URZ, UPT ;  /* 0x000000ff0800728c */ /* 0x002fc8000bf05070 */
[----:B------:R-:W-:Y:S01]  /*1ff0*/  UISETP.NE.AND.EX UP0, UPT, UR9, URZ, UPT, UP0 ;  /* 0x000000ff0900728c */ /* 0x000fe2000bf05300 */
[----:B0-----:R-:W-:-:S08]  /*2000*/  FMUL.FTZ R157, R4, UR7 ;  /* 0x00000007049d7c20 */ /* 0x001fd00008410000 */
[----:B------:R-:W-:Y:S05]  /*2010*/  BRA.U !UP0, `(.L_x_2237) ;  /* 0x0000000108207547 */ /* 0x000fea000b800000 */
[----:B------:R-:W0:Y:S01]  /*2020*/  LDCU UR7, c[0x0][0x440] ;  /* 0x00008800ff0777ac */ /* 0x000e220008000800 */
[----:B------:R-:W1:Y:S01]  /*2030*/  LDC.64 R4, c[0x0][0x438] ;  /* 0x00010e00ff047b82 */ /* 0x000e620000000a00 */
[----:B-----5:R-:W-:-:S04]  /*2040*/  IMAD.IADD R6, R121, 0x1, -R22 ;  /* 0x0000000179067824 */ /* 0x020fc800078e0a16 */
[----:B0-----:R-:W-:-:S04]  /*2050*/  IMAD R3, R17, UR7, R6 ;  /* 0x0000000711037c24 */ /* 0x001fc8000f8e0206 */
[----:B------:R-:W-:-:S04]  /*2060*/  IMAD R3, R3, UR7, R6 ;  /* 0x0000000703037c24 */ /* 0x000fc8000f8e0206 */
[----:B-1----:R-:W-:-:S06]  /*2070*/  IMAD.WIDE R4, R3, 0x4, R4 ;  /* 0x0000000403047825 */ /* 0x002fcc00078e0204 */
[----:B------:R-:W3:Y:S02]  /*2080*/  LDG.E R4, desc[UR36][R4.64] ;  /* 0x0000002404047981 */ /* 0x000ee4000c1e1900 */
[----:B---3--:R-:W-:-:S07]  /*2090*/  FADD.FTZ R157, R157, R4 ;  /* 0x000000049d9d7221 */ /* 0x008fce0000010000 */
.L_x_2237:
[----:B------:R1:W-:Y:S02]  /*20a0*/  STS [R0+-0x4], R157 ;  /* 0xfffffc9d00007388 */ /* 0x0003e40000000800 */
.L_x_2236:
[----:B------:R-:W-:Y:S05]  /*20b0*/  BSYNC.RECONVERGENT B0 ;  /* 0x0000000000007941 */ /* 0x000fea0003800200 */
.L_x_2235:
[----:B------:R-:W-:Y:S01]  /*20c0*/  BAR.SYNC.DEFER_BLOCKING 0x0 ;  /* 0x0000000000007b1d */ /* 0x000fe20000010000 */
[----:B------:R-:W-:Y:S01]  /*20d0*/  UIADD3 UR7, UPT, UPT, UR4, 0x10, URZ ;  /* 0x0000001004077890 */ /* 0x000fe2000fffe0ff */
[----:B------:R-:W-:Y:S02]  /*20e0*/  LOP3.LUT R11, R26, 0xc, RZ, 0xc0, !PT ;  /* 0x0000000c1a0b7812 */ /* 0x000fe400078ec0ff */
[----:B------:R-:W-:Y:S01]  /*20f0*/  IADD3 R12, PT, PT, R121, 0x7, -R15 ;  /* 0x00000007790c7810 */ /* 0x000fe20007ffe80f */
[----:B------:R-:W-:Y:S01]  /*2100*/  ULEA UR7, UR5, UR7, 0x18 ;  /* 0x0000000705077291 */ /* 0x000fe2000f8ec0ff */
[----:B------:R-:W-:Y:S01]  /*2110*/  SHF.R.U32.HI R120, RZ, 0x2, R54 ;  /* 0x00000002ff787819 */ /* 0x000fe20000011636 */
[----:B------:R-:W3:Y:S01]  /*2120*/  LDCU UR10, c[0x0][0x3f0] ;  /* 0x00007e00ff0a77ac */ /* 0x000ee20008000800 */
[----:B------:R-:W-:Y:S02]  /*2130*/  SHF.R.S32.HI R13, RZ, 0x1f, R12 ;  /* 0x0000001fff0d7819 */ /* 0x000fe4000001140c */
[----:B------:R-:W-:Y:S01]  /*2140*/  LOP3.LUT R122, R54, 0x3, RZ, 0xc0, !PT ;  /* 0x00000003367a7812 */ /* 0x000fe200078ec0ff */
[----:B------:R-:W0:Y:S01]  /*2150*/  LDCU UR11, c[0x0][0x40c] ;  /* 0x00008180ff0b77ac */ /* 0x000e220008000800 */
[----:B------:R-:W-:Y:S01]  /*2160*/  LEA.HI R13, R13, R12, RZ, 0x3 ;  /* 0x0000000c0d0d7211 */ /* 0x000fe200078f18ff */
[----:B------:R-:W0:Y:S03]  /*2170*/  LDCU UR19, c[0x0][0x3f4] ;  /* 0x00007e80ff1377ac */ /* 0x000e260008000800 */
[----:B------:R-:W-:Y:S01]  /*2180*/  LOP3.LUT R13, R13, 0xfffffff8, RZ, 0xc0, !PT ;  /* 0xfffffff80d0d7812 */ /* 0x000fe200078ec0ff */
[----:B------:R-:W0:Y:S03]  /*2190*/  LDCU UR14, c[0x0][0x410] ;  /* 0x00008200ff0e77ac */ /* 0x000e260008000800 */
[----:B------:R-:W-:Y:S01]  /*21a0*/  ISETP.GE.AND P0, PT, R120, R13, PT ;  /* 0x0000000d7800720c */ /* 0x000fe20003f06270 */
[----:B------:R-:W0:Y:S01]  /*21b0*/  LDCU UR15, c[0x0][0x408] ;  /* 0x00008100ff0f77ac */ /* 0x000e220008000800 */
[----:B------:R0:W0:Y:S01]  /*21c0*/  LDS R156, [R11+UR7] ;  /* 0x000000070b9c7984 */ /* 0x0000220008000800 */
[----:B---3--:R-:W-:Y:S01]  /*21d0*/  IMAD R117, R56, UR10, R17 ;  /* 0x0000000a38757c24 */ /* 0x008fe2000f8e0211 */
[----:B------:R-:W3:Y:S02]  /*21e0*/  LDCU UR18, c[0x0][0x430] ;  /* 0x00008600ff1277ac */ /* 0x000ee40008000800 */
[----:B------:R0:W0:Y:S01]  /*21f0*/  LDS R155, [R11+UR7+0x10] ;  /* 0x000010070b9b7984 */ /* 0x0000220008000800 */
[----:B------:R-:W0:Y:S03]  /*2200*/  LDCU.64 UR8, c[0x0][0x3c8] ;  /* 0x00007900ff0877ac */ /* 0x000e260008000a00 */
[----:B------:R0:W0:Y:S01]  /*2210*/  LDS R154, [R11+UR7+0x20] ;  /* 0x000020070b9a7984 */ /* 0x0000220008000800 */
[----:B------:R-:W0:Y:S03]  /*2220*/  LDCU.64 UR12, c[0x0][0x3b8] ;  /* 0x00007700ff0c77ac */ /* 0x000e260008000a00 */
[----:B------:R0:W0:Y:S01]  /*2230*/  LDS R153, [R11+UR7+0x30] ;  /* 0x000030070b997984 */ /* 0x0000220008000800 */
[----:B------:R-:W0:Y:S03]  /*2240*/  LDCU.64 UR16, c[0x0][0x438] ;  /* 0x00008700ff1077ac */ /* 0x000e260008000a00 */
[----:B------:R0:W0:Y:S04]  /*2250*/  LDS R152, [R11+UR7+0x40] ;  /* 0x000040070b987984 */ /* 0x0000280008000800 */
        /* <DEDUP_REMOVED lines=14> */
[----:B------:R0:W2:Y:S04]  /*2340*/  LDS R137, [R11+UR7+0x130] ;  /* 0x000130070b897984 */ /* 0x0000a80008000800 */
[----:B------:R0:W2:Y:S04]  /*2350*/  LDS R136, [R11+UR7+0x140] ;  /* 0x000140070b887984 */ /* 0x0000a80008000800 */
[----:B------:R0:W2:Y:S04]  /*2360*/  LDS R135, [R11+UR7+0x150] ;  /* 0x000150070b877984 */ /* 0x0000a80008000800 */
[----:B------:R0:W2:Y:S04]  /*2370*/  LDS R134, [R11+UR7+0x160] ;  /* 0x000160070b867984 */ /* 0x0000a80008000800 */
[----:B------:R0:W2:Y:S04]  /*2380*/  LDS R133, [R11+UR7+0x170] ;  /* 0x000170070b857984 */ /* 0x0000a80008000800 */
[----:B------:R0:W2:Y:S04]  /*2390*/  LDS R132, [R11+UR7+0x180] ;  /* 0x000180070b847984 */ /* 0x0000a80008000800 */
[----:B------:R0:W2:Y:S04]  /*23a0*/  LDS R129, [R11+UR7+0x190] ;  /* 0x000190070b817984 */ /* 0x0000a80008000800 */
[----:B-1----:R1:W1:Y:S04]  /*23b0*/  LDS R0, [R11+UR7+0x1a0] ;  /* 0x0001a0070b007984 */ /* 0x0022680008000800 */
[----:B------:R1:W1:Y:S04]  /*23c0*/  LDS R3, [R11+UR7+0x1b0] ;  /* 0x0001b0070b037984 */ /* 0x0002680008000800 */
[----:B0-----:R0:W0:Y:S04]  /*23d0*/  LDS R4, [R11+UR7+0x1c0] ;  /* 0x0001c0070b047984 */ /* 0x0010280008000800 */
        /* <DEDUP_REMOVED lines=14> */
[----:B--2---:R2:W0:Y:S04]  /*24c0*/  LDS R32, [R11+UR7+0x2b0] ;  /* 0x0002b0070b207984 */ /* 0x0044280008000800 */
[----:B------:R2:W0:Y:S04]  /*24d0*/  LDS R33, [R11+UR7+0x2c0] ;  /* 0x0002c0070b217984 */ /* 0x0004280008000800 */
[----:B------:R2:W0:Y:S04]  /*24e0*/  LDS R34, [R11+UR7+0x2d0] ;  /* 0x0002d0070b227984 */ /* 0x0004280008000800 */
[----:B------:R2:W0:Y:S04]  /*24f0*/  LDS R35, [R11+UR7+0x2e0] ;  /* 0x0002e0070b237984 */ /* 0x0004280008000800 */
[----:B----4-:R2:W4:Y:S04]  /*2500*/  LDS R36, [R11+UR7+0x2f0] ;  /* 0x0002f0070b247984 */ /* 0x0105280008000800 */
        /* <DEDUP_REMOVED lines=15> */
[----:B------:R2:W0:Y:S01]  /*2600*/  LDS R52, [R11+UR7+0x3f0] ;  /* 0x0003f0070b347984 */ /* 0x0004220008000800 */
[----:B------:R-:W3:Y:S02]  /*2610*/  LDCU UR7, c[0x0][0x40c] ;  /* 0x00008180ff0777ac */ /* 0x000ee40008000800 */
[----:B---3--:R-:W-:-:S09]  /*2620*/  UISETP.NE.AND UP0, UPT, UR7, URZ, UPT ;  /* 0x000000ff0700728c */ /* 0x008fd2000bf05270 */
[----:B-12-4-:R-:W-:Y:S05]  /*2630*/  BRA.U UP0, `(.L_x_2238) ;  /* 0x00000005000c7547 */ /* 0x016fea000b800000 */
[----:B------:R-:W-:-:S04]  /*2640*/  UIADD3 UR4, UPT, UPT, UR4, 0x410, URZ ;  /* 0x0000041004047890 */ /* 0x000fc8000fffe0ff */
[----:B------:R-:W-:-:S06]  /*2650*/  ULEA UR4, UR5, UR4, 0x18 ;  /* 0x0000000405047291 */ /* 0x000fcc000f8ec0ff */
[----:B0-----:R-:W-:-:S05]  /*2660*/  LEA R11, R122, UR4, 0x2 ;  /* 0x000000047a0b7c11 */ /* 0x001fca000f8e10ff */
        /* <DEDUP_REMOVED lines=64> */
.L_x_2238:
[----:B------:R-:W-:Y:S01]  /*2a70*/  BSSY B1, `(.L_x_2239) ;  /* 0x0000f27000017945 */ /* 0x000fe20003800000 */
[----:B------:R-:W-:-:S03]  /*2a80*/  IMAD R117, R117, 0xa0, RZ ;  /* 0x000000a075757824 */ /* 0x000fc600078e02ff */
[----:B------:R-:W-:Y:S05]  /*2a90*/  @P0 BRA `(.L_x_2240) ;  /* 0x000000f000900947 */ /* 0x000fea0003800000 */
[----:B------:R-:W0:Y:S01]  /*2aa0*/  LDCU UR7, c[0x0][0x3f8] ;  /* 0x00007f00ff0777ac */ /* 0x000e220008000800 */
[----:B------:R-:W2:Y:S01]  /*2ab0*/  LDC.64 R224, c[0x0][0x450] ;  /* 0x00011400ffe07b82 */ /* 0x000ea20000000a00 */
[C---:B------:R-:W-:Y:S01]  /*2ac0*/  IMAD.IADD R12, R120.reuse, 0x1, R15 ;  /* 0x00000001780c7824 */ /* 0x040fe200078e020f */
[----:B------:R-:W-:Y:S01]  /*2ad0*/  LEA R120, R120, UR6, 0x2 ;  /* 0x0000000678787c11 */ /* 0x000fe2000f8e10ff */
[----:B------:R-:W3:Y:S02]  /*2ae0*/  LDCU UR10, c[0x0][0x440] ;  /* 0x00008800ff0a77ac */ /* 0x000ee40008000800 */
[----:B------:R-:W-:Y:S01]  /*2af0*/  VIADD R125, R12, 0x1 ;  /* 0x000000010c7d7836 */ /* 0x000fe20000000000 */
[----:B------:R-:W4:Y:S01]  /*2b00*/  LDCU.64 UR4, c[0x0][0x420] ;  /* 0x00008400ff0477ac */ /* 0x000f220008000a00 */
[----:B01----:R-:W-:-:S04]  /*2b10*/  IMAD R11, R2, UR7, R17 ;  /* 0x00000007020b7c24 */ /* 0x003fc8000f8e0211 */
[----:B------:R-:W-:-:S04]  /*2b20*/  IMAD R11, R11, 0xa0, R122 ;  /* 0x000000a00b0b7824 */ /* 0x000fc800078e027a */
[----:B--2---:R-:W-:Y:S01]  /*2b30*/  IMAD.WIDE R224, R11, 0x4, R224 ;  /* 0x000000040be07825 */ /* 0x004fe200078e02e0 */
[----:B----4-:R-:W-:Y:S02]  /*2b40*/  IADD3 R118, P1, P2, R25, UR4, R12 ;  /* 0x0000000419767c10 */ /* 0x010fe4000fa3e00c */
[----:B------:R-:W-:Y:S01]  /*2b50*/  ISETP.NE.U32.AND P0, PT, RZ, UR4, PT ;  /* 0x00000004ff007c0c */ /* 0x000fe2000bf05070 */
[----:B---3--:R-:W-:Y:S01]  /*2b60*/  IMAD R11, R17, UR10, R121 ;  /* 0x0000000a110b7c24 */ /* 0x008fe2000f8e0279 */
[----:B------:R-:W-:Y:S01]  /*2b70*/  IADD3.X R119, PT, PT, R119, UR5, RZ, P1, P2 ;  /* 0x0000000577777c10 */ /* 0x000fe20008fe44ff */
[-CC-:B------:R-:W-:Y:S01]  /*2b80*/  IMAD R121, R19, R123.reuse, R122.reuse ;  /* 0x0000007b13797224 */ /* 0x180fe200078e027a */
[----:B------:R-:W-:Y:S01]  /*2b90*/  ISETP.NE.AND.EX P0, PT, RZ, UR5, PT, P0 ;  /* 0x00000005ff007c0c */ /* 0x000fe2000bf05300 */
[----:B------:R-:W-:Y:S02]  /*2ba0*/  IMAD R122, R117, R123, R122 ;  /* 0x0000007b757a7224 */ /* 0x000fe400078e027a */
[----:B------:R-:W-:Y:S01]  /*2bb0*/  IMAD R123, R123, 0xa0, RZ ;  /* 0x000000a07b7b7824 */ /* 0x000fe200078e02ff */
[----:B------:R-:W-:Y:S01]  /*2bc0*/  SHF.R.S32.HI R126, RZ, 0x1f, R121 ;  /* 0x0000001fff7e7819 */ /* 0x000fe20000011479 */
[----:B------:R-:W-:Y:S01]  /*2bd0*/  IMAD R124, R11, UR10, R12 ;  /* 0x0000000a0b7c7c24 */ /* 0x000fe2000f8e020c */
[----:B------:R-:W-:Y:S01]  /*2be0*/  SHF.R.S32.HI R127, RZ, 0x1f, R122 ;  /* 0x0000001fff7f7819 */ /* 0x000fe2000001147a */
[----:B------:R-:W-:-:S07]  /*2bf0*/  IMAD R128, R123, UR7, RZ ;  /* 0x000000077b807c24 */ /* 0x000fce000f8e02ff */
.L_x_2502:
[----:B------:R-:W2:Y:S01]  /*2c00*/  @P0 LDG.E.U8 R220, desc[UR36][R118.64] ;  /* 0x0000002476dc0981 */ /* 0x000ea2000c1e1100 */
[----:B------:R-:W0:Y:S01]  /*2c10*/  LDC R11, c[0x0][0x3f4] ;  /* 0x0000fd00ff0b7b82 */ /* 0x000e220000000800 */
[----:B------:R-:W-:Y:S01]  /*2c20*/  VIADD R15, R125, 0xffffffff ;  /* 0xffffffff7d0f7836 */ /* 0x000fe20000000000 */
[----:B------:R-:W-:Y:S01]  /*2c30*/  UISETP.NE.AND UP0, UPT, UR11, URZ, UPT ;  /* 0x000000ff0b00728c */ /* 0x000fe2000bf05270 */
[----:B------:R-:W-:Y:S03]  /*2c40*/  BSSY.RECONVERGENT B0, `(.L_x_2241) ;  /* 0x0000e98000007945 */ /* 0x000fe60003800200 */
[----:B------:R-:W-:Y:S02]  /*2c50*/  IABS R222, R15 ;  /* 0x0000000f00de7213 */ /* 0x000fe40000000000 */
[----:B------:R-:W-:Y:S02]  /*2c60*/  ISETP.GE.AND P2, PT, R15, RZ, PT ;  /* 0x000000ff0f00720c */ /* 0x000fe40003f46270 */
[----:B0-----:R-:W-:-:S02]  /*2c70*/  IABS R227, R11 ;  /* 0x0000000b00e37213 */ /* 0x001fc40000000000 */
[----:B------:R-:W0:Y:S02]  /*2c80*/  LDC R11, c[0x0][0x3f4] ;  /* 0x0000fd00ff0b7b82 */ /* 0x000e240000000800 */
[----:B------:R-:W1:Y:S08]  /*2c90*/  I2F.RP R14, R227 ;  /* 0x000000e3000e7306 */ /* 0x000e700000209400 */
[----:B-1----:R-:W1:Y:S01]  /*2ca0*/  MUFU.RCP R14, R14 ;  /* 0x0000000e000e7308 */ /* 0x002e620000001000 */
[----:B0-----:R-:W-:Y:S01]  /*2cb0*/  ISETP.NE.AND P3, PT, R11, RZ, PT ;  /* 0x000000ff0b00720c */ /* 0x001fe20003f65270 */
[----:B-1----:R-:W-:Y:S01]  /*2cc0*/  VIADD R12, R14, 0xffffffe ;  /* 0x0ffffffe0e0c7836 */ /* 0x002fe20000000000 */
[----:B------:R-:W-:-:S05]  /*2cd0*/  SHF.R.S32.HI R14, RZ, 0x1f, R25 ;  /* 0x0000001fff0e7819 */ /* 0x000fca0000011419 */
[----:B------:R0:W1:Y:S02]  /*2ce0*/  F2I.FTZ.U32.TRUNC.NTZ R13, R12 ;  /* 0x0000000c000d7305 */ /* 0x000064000021f000 */
[----:B0-----:R-:W-:Y:S02]  /*2cf0*/  IMAD.MOV.U32 R12, RZ, RZ, RZ ;  /* 0x000000ffff0c7224 */ /* 0x001fe400078e00ff */
[----:B-1----:R-:W-:-:S04]  /*2d00*/  IMAD.MOV R130, RZ, RZ, -R13 ;  /* 0x000000ffff827224 */ /* 0x002fc800078e0a0d */
[----:B------:R-:W-:-:S04]  /*2d10*/  IMAD R131, R130, R227, RZ ;  /* 0x000000e382837224 */ /* 0x000fc800078e02ff */
[----:B------:R-:W-:Y:S01]  /*2d20*/  IMAD.HI.U32 R131, R13, R131, R12 ;  /* 0x000000830d837227 */ /* 0x000fe200078e000c */
[----:B------:R-:W-:-:S05]  /*2d30*/  IABS R13, R11 ;  /* 0x0000000b000d7213 */ /* 0x000fca0000000000 */
[----:B------:R-:W-:-:S04]  /*2d40*/  IMAD.HI.U32 R12, R131, R222, RZ ;  /* 0x000000de830c7227 */ /* 0x000fc800078e00ff */
[----:B------:R-:W-:Y:S02]  /*2d50*/  IMAD.MOV.U32 R131, RZ, RZ, R13 ;  /* 0x000000ffff837224 */ /* 0x000fe400078e000d */
        /* <DEDUP_REMOVED lines=10> */
[----:B------:R-:W-:-:S04]  /*2e00*/  LEA R12, P1, R13, UR8, 0x2 ;  /* 0x000000080d0c7c11 */ /* 0x000fc8000f8210ff */
[----:B------:R-:W-:Y:S02]  /*2e10*/  LEA.HI.X R13, R13, UR9, R14, 0x2, P1 ;  /* 0x000000090d0d7c11 */ /* 0x000fe400088f140e */
[----:B--2---:R-:W-:Y:S01]  /*2e20*/  ISETP.NE.AND P3, PT, R220, RZ, P0 ;  /* 0x000000ffdc00720c */ /* 0x004fe20000765270 */
[----:B------:R-:W-:-:S12]  /*2e30*/  BRA.U UP0, `(.L_x_2242) ;  /* 0x000000b500e47547 */ /* 0x000fd8000b800000 */
[----:B------:R-:W-:-:S13]  /*2e40*/  ISETP.NE.AND P4, PT, R24, RZ, PT ;  /* 0x000000ff1800720c */ /* 0x000fda0003f85270 */
[----:B------:R-:W-:Y:S05]  /*2e50*/  @!P4 BRA `(.L_x_2243) ;  /* 0x0000005c00e8c947 */ /* 0x000fea0003800000 */
[--C-:B------:R-:W-:Y:S01]  /*2e60*/  IMAD.IADD R250, R222, 0x1, R11.reuse ;  /* 0x00000001defa7824 */ /* 0x100fe200078e020b */
[----:B------:R-:W-:Y:S01]  /*2e70*/  BSSY.RECONVERGENT B2, `(.L_x_2244) ;  /* 0x0000026000027945 */ /* 0x000fe20003800200 */
[----:B------:R-:W-:Y:S02]  /*2e80*/  VIADD R14, R16, 0xffffffff ;  /* 0xffffffff100e7836 */ /* 0x000fe40000000000 */
[----:B------:R-:W-:Y:S02]  /*2e90*/  IMAD R234, R11, 0x4, R250 ;  /* 0x000000040bea7824 */ /* 0x000fe400078e02fa */
[----:B------:R-:W-:Y:S01]  /*2ea0*/  IMAD.SHL.U32 R250, R250, 0x4, RZ ;  /* 0x00000004fafa7824 */ /* 0x000fe200078e00ff */
[----:B------:R-:W-:Y:S01]  /*2eb0*/  ISETP.GE.AND P1, PT, R15, R14, PT ;  /* 0x0000000e0f00720c */ /* 0x000fe20003f26270 */
[----:B------:R-:W-:Y:S02]  /*2ec0*/  IMAD.IADD R232, R234, 0x1, R11 ;  /* 0x00000001eae87824 */ /* 0x000fe400078e020b */
[----:B------:R-:W-:-:S02]  /*2ed0*/  IMAD R131, R11, 0x8, R250 ;  /* 0x000000080b837824 */ /* 0x000fc400078e02fa */
[----:B------:R-:W-:Y:S02]  /*2ee0*/  IMAD.IADD R230, R232, 0x1, R11 ;  /* 0x00000001e8e67824 */ /* 0x000fe400078e020b */
[----:B------:R-:W-:Y:S02]  /*2ef0*/  IMAD.SHL.U32 R130, R222, 0x4, RZ ;  /* 0x00000004de827824 */ /* 0x000fe400078e00ff */
[----:B------:R-:W-:-:S04]  /*2f00*/  IMAD R248, R11, 0x2, R230 ;  /* 0x000000020bf87824 */ /* 0x000fc800078e02e6 */
[----:B------:R-:W-:-:S04]  /*2f10*/  IMAD.IADD R246, R248, 0x1, R11 ;  /* 0x00000001f8f67824 */ /* 0x000fc800078e020b */
[----:B------:R-:W-:-:S04]  /*2f20*/  IMAD.IADD R244, R246, 0x1, R11 ;  /* 0x00000001f6f47824 */ /* 0x000fc800078e020b */
[----:B------:R-:W-:-:S04]  /*2f30*/  IMAD.IADD R242, R244, 0x1, R11 ;  /* 0x00000001f4f27824 */ /* 0x000fc800078e020b */
[----:B------:R-:W-:-:S04]  /*2f40*/  IMAD.IADD R240, R242, 0x1, R11 ;  /* 0x00000001f2f07824 */ /* 0x000fc800078e020b */
[----:B------:R-:W-:-:S04]  /*2f50*/  IMAD.IADD R238, R240, 0x1, R11 ;  /* 0x00000001f0ee7824 */ /* 0x000fc800078e020b */
[----:B------:R-:W-:-:S04]  /*2f60*/  IMAD.IADD R236, R238, 0x1, R11 ;  /* 0x00000001eeec7824 */ /* 0x000fc800078e020b */
[----:B------:R-:W-:-:S04]  /*2f70*/  IMAD R226, R11, 0x2, R236 ;  /* 0x000000020be27824 */ /* 0x000fc800078e02ec */
[----:B------:R-:W-:Y:S01]  /*2f80*/  IMAD.IADD R220, R226, 0x1, R11 ;  /* 0x00000001e2dc7824 */ /* 0x000fe200078e020b */
        /* <DEDUP_REMOVED lines=8> */
[----:B------:R-:W-:Y:S01]  /*3010*/  @!P2 LEA.HI.X R229, R222, R15, R223, 0x2, P4 ;  /* 0x0000000fdee5a211 */ /* 0x000fe200020f14df */
[----:B------:R-:W-:Y:S01]  /*3020*/  IMAD.MOV.U32 R222, RZ, RZ, RZ ;  /* 0x000000ffffde7224 */ /* 0x000fe200078e00ff */
[----:B------:R-:W2:Y:S01]  /*3030*/  LDG.E R223, desc[UR36][R224.64] ;  /* 0x00000024e0df7981 */ /* 0x000ea2000c1e1900 */
[----:B------:R-:W0:Y:S04]  /*3040*/  @!P2 LDC.64 R14, c[0x0][0x3b8] ;  /* 0x0000ee00ff0eab82 */ /* 0x000e280000000a00 */
[----:B------:R-:W3:Y:S01]  /*3050*/  @!P2 LDG.E R222, desc[UR36][R228.64] ;  /* 0x00000024e4dea981 */ /* 0x000ee2000c1e1900 */
[----:B------:R-:W-:-:S05]  /*3060*/  @!P2 IADD3 R227, P4, PT, R121, R130, RZ ;  /* 0x0000008279e3a210 */ /* 0x000fca0007f9e0ff */
[----:B------:R-:W-:Y:S01]  /*3070*/  @!P2 IMAD.X R252, RZ, RZ, R126, P4 ;  /* 0x000000fffffca224 */ /* 0x000fe200020e067e */
[----:B0-----:R-:W-:-:S04]  /*3080*/  @!P2 LEA R14, P5, R227, R14, 0x2 ;  /* 0x0000000ee30ea211 */ /* 0x001fc800078a10ff */
[----:B------:R-:W-:Y:S01]  /*3090*/  @!P2 LEA.HI.X R15, R227, R15, R252, 0x2, P5 ;  /* 0x0000000fe30fa211 */ /* 0x000fe200028f14fc */
[----:B---3--:R-:W-:-:S04]  /*30a0*/  FADD.FTZ R222, R53, R222 ;  /* 0x000000de35de7221 */ /* 0x008fc80000010000 */
[----:B--2---:R-:W-:-:S05]  /*30b0*/  FMUL.FTZ R223, R222, R223 ;  /* 0x000000dfdedf7220 */ /* 0x004fca0000410000 */
[----:B------:R0:W-:Y:S02]  /*30c0*/  @!P2 STG.E desc[UR36][R14.64], R223 ;  /* 0x000000df0e00a986 */ /* 0x0001e4000c101924 */
.L_x_2245:
[----:B------:R-:W-:Y:S05]  /*30d0*/  BSYNC.RECONVERGENT B2 ;  /* 0x0000000000027941 */ /* 0x000fea0003800200 */
.L_x_2244:
[----:B------:R-:W-:Y:S04]  /*30e0*/  BSSY.RECONVERGENT B2, `(.L_x_2246) ;  /* 0x0000015000027945 */ /* 0x000fe80003800200 */
[----:B------:R-:W-:Y:S05]  /*30f0*/  @P1 BRA `(.L_x_2247) ;  /* 0x00000000004c1947 */ /* 0x000fea0003800000 */
[----:B------:R-:W-:-:S13]  /*3100*/  ISETP.GE.AND P2, PT, R250, R123, PT ;  /* 0x0000007bfa00720c */ /* 0x000fda0003f46270 */
[----:B------:R-:W2:Y:S01]  /*3110*/  @!P2 LDG.E R227, desc[UR36][R12.64] ;  /* 0x000000240ce3a981 */ /* 0x000ea2000c1e1900 */
[----:B0-----:R-:W0:Y:S01]  /*3120*/  @!P2 LDC.64 R14, c[0x0][0x3b8] ;  /* 0x0000ee00ff0eab82 */ /* 0x001e220000000a00 */
        /* <DEDUP_REMOVED lines=9> */
[----:B------:R-:W-:-:S04]  /*31c0*/  @!P2 IADD3 R222, P4, PT, R121, R250, RZ ;  /* 0x000000fa79dea210 */ /* 0x000fc80007f9e0ff */
[----:B------:R-:W-:Y:S02]  /*31d0*/  @!P2 LEA.HI.X.SX32 R250, R250, R126, 0x1, P4 ;  /* 0x0000007efafaa211 */ /* 0x000fe400020f0eff */
[----:B0-----:R-:W-:-:S04]  /*31e0*/  @!P2 LEA R14, P4, R222, R14, 0x2 ;  /* 0x0000000ede0ea211 */ /* 0x001fc800078810ff */
[----:B------:R-:W-:Y:S01]  /*31f0*/  @!P2 LEA.HI.X R15, R222, R15, R250, 0x2, P4 ;  /* 0x0000000fde0fa211 */ /* 0x000fe200020f14fa */
[----:B---3--:R-:W-:-:S04]  /*3200*/  FADD.FTZ R227, R54, R227 ;  /* 0x000000e336e37221 */ /* 0x008fc80000010000 */
[----:B--2---:R-:W-:-:S05]  /*3210*/  FMUL.FTZ R218, R227, R218 ;  /* 0x000000dae3da7220 */ /* 0x004fca0000410000 */
[----:B------:R1:W-:Y:S02]  /*3220*/  @!P2 STG.E desc[UR36][R14.64], R218 ;  /* 0x000000da0e00a986 */ /* 0x0003e4000c101924 */
.L_x_2247:
[----:B------:R-:W-:Y:S05]  /*3230*/  BSYNC.RECONVERGENT B2 ;  /* 0x0000000000027941 */ /* 0x000fea0003800200 */
.L_x_2246:
[----:B------:R-:W-:Y:S01]  /*3240*/  BSSY.RECONVERGENT B2, `(.L_x_2248) ;  /* 0x0000017000027945 */ /* 0x000fe20003800200 */
[----:B------:R-:W-:-:S03]  /*3250*/  IMAD.IADD R222, R220, 0x1, R11 ;  /* 0x00000001dcde7824 */ /* 0x000fc600078e020b */
[----:B------:R-:W-:Y:S05]  /*3260*/  @P1 BRA `(.L_x_2249) ;  /* 0x0000000000501947 */ /* 0x000fea0003800000 */
[----:B------:R-:W-:-:S05]  /*3270*/  IMAD R252, R11, 0x8, R130 ;  /* 0x000000080bfc7824 */ /* 0x000fca00078e0282 */
[----:B------:R-:W-:-:S13]  /*3280*/  ISETP.GE.AND P2, PT, R252, R123, PT ;  /* 0x0000007bfc00720c */ /* 0x000fda0003f46270 */
[----:B------:R-:W2:Y:S01]  /*3290*/  @!P2 LDG.E R221, desc[UR36][R12.64] ;  /* 0x000000240cdda981 */ /* 0x000ea2000c1e1900 */
[----:B01----:R-:W0:Y:S01]  /*32a0*/  @!P2 LDC.64 R14, c[0x0][0x3b8] ;  /* 0x0000ee00ff0eab82 */ /* 0x003e220000000a00 */
[----:B--2---:R-:W-:-:S05]  /*32b0*/  @!P2 IMAD R221, R128, R221, R252 ;  /* 0x000000dd80dda224 */ /* 0x004fca00078e02fc */
[----:B------:R-:W-:-:S04]  /*32c0*/  @!P2 IADD3 R227, P4, PT, R122, R221, RZ ;  /* 0x000000dd7ae3a210 */ /* 0x000fc80007f9e0ff */
[----:B------:R-:W-:Y:S02]  /*32d0*/  @!P2 LEA.HI.X.SX32 R250, R221, R127, 0x1, P4 ;  /* 0x0000007fddfaa211 */ /* 0x000fe400020f0eff */
[C---:B0-----:R-:W-:Y:S01]  /*32e0*/  @!P2 LEA R228, P4, R227.reuse, R14, 0x2 ;  /* 0x0000000ee3e4a211 */ /* 0x041fe200078810ff */
[----:B------:R-:W2:Y:S03]  /*32f0*/  LDG.E R221, desc[UR36][R224.64+0x20] ;  /* 0x00002024e0dd7981 */ /* 0x000ea6000c1e1900 */
[----:B------:R-:W-:Y:S01]  /*3300*/  @!P2 LEA.HI.X R229, R227, R15, R250, 0x2, P4 ;  /* 0x0000000fe3e5a211 */ /* 0x000fe200020f14fa */
[----:B------:R-:W-:Y:S01]  /*3310*/  IMAD.MOV.U32 R250, RZ, RZ, RZ ;  /* 0x000000fffffa7224 */ /* 0x000fe200078e00ff */
[----:B------:R-:W0:Y:S05]  /*3320*/  @!P2 LDC.64 R14, c[0x0][0x3b8] ;  /* 0x0000ee00ff0eab82 */ /* 0x000e2a0000000a00 */
        /* <DEDUP_REMOVED lines=8> */
.L_x_2249:
[----:B------:R-:W-:Y:S05]  /*33b0*/  BSYNC.RECONVERGENT B2 ;  /* 0x0000000000027941 */ /* 0x000fea0003800200 */
.L_x_2248:
[----:B------:R-:W-:Y:S04]  /*33c0*/  BSSY.RECONVERGENT B2, `(.L_x_2250) ;  /* 0x0000015000027945 */ /* 0x000fe80003800200 */
[----:B------:R-:W-:Y:S05]  /*33d0*/  @P1 BRA `(.L_x_2251) ;  /* 0x00000000004c1947 */ /* 0x000fea0003800000 */
[----:B------:R-:W-:-:S13]  /*33e0*/  ISETP.GE.AND P2, PT, R131, R123, PT ;  /* 0x0000007b8300720c */ /* 0x000fda0003f46270 */
[----:B------:R-:W3:Y:S01]  /*33f0*/  @!P2 LDG.E R216, desc[UR36][R12.64] ;  /* 0x000000240cd8a981 */ /* 0x000ee2000c1e1900 */
[----:B012---:R-:W0:Y:S01]  /*3400*/  @!P2 LDC.64 R14, c[0x0][0x3b8] ;  /* 0x0000ee00ff0eab82 */ /* 0x007e220000000a00 */
[----:B---3--:R-:W-:-:S05]  /*3410*/  @!P2 IMAD R216, R128, R216, R131 ;  /* 0x000000d880d8a224 */ /* 0x008fca00078e0283 */
        /* <DEDUP_REMOVED lines=15> */
.L_x_2251:
[----:B------:R-:W-:Y:S05]  /*3510*/  BSYNC.RECONVERGENT B2 ;  /* 0x0000000000027941 */ /* 0x000fea0003800200 */
.L_x_2250:
[----:B------:R-:W-:Y:S01]  /*3520*/  BSSY.RECONVERGENT B2, `(.L_x_2252) ;  /* 0x0000017000027945 */ /* 0x000fe20003800200 */
[----:B------:R-:W-:-:S03]  /*3530*/  IMAD.IADD R228, R222, 0x1, R11 ;  /* 0x00000001dee47824 */ /* 0x000fc600078e020b */
[----:B------:R-:W-:Y:S05]  /*3540*/  @P1 BRA `(.L_x_2253) ;  /* 0x0000000000501947 */ /* 0x000fea0003800000 */
[----:B------:R-:W-:-:S05]  /*3550*/  IMAD R227, R11, 0x10, R130 ;  /* 0x000000100be37824 */ /* 0x000fca00078e0282 */
[----:B------:R-:W-:-:S13]  /*3560*/  ISETP.GE.AND P2, PT, R227, R123, PT ;  /* 0x0000007be300720c */ /* 0x000fda0003f46270 */
[----:B------:R-:W4:Y:S01]  /*3570*/  @!P2 LDG.E R131, desc[UR36][R12.64] ;  /* 0x000000240c83a981 */ /* 0x000f22000c1e1900 */
[----:B0123--:R-:W0:Y:S01]  /*3580*/  @!P2 LDC.64 R14, c[0x0][0x3b8] ;  /* 0x0000ee00ff0eab82 */ /* 0x00fe220000000a00 */
[----:B----4-:R-:W-:-:S05]  /*3590*/  @!P2 IMAD R131, R128, R131, R227 ;  /* 0x000000838083a224 */ /* 0x010fca00078e02e3 */
        /* <DEDUP_REMOVED lines=15> */
.L_x_2253:
[----:B------:R-:W-:Y:S05]  /*3690*/  BSYNC.RECONVERGENT B2 ;  /* 0x0000000000027941 */ /* 0x000fea0003800200 */
.L_x_2252:
[----:B------:R-:W-:Y:S04]  /*36a0*/  BSSY.RECONVERGENT B2, `(.L_x_2254) ;  /* 0x0000016000027945 */ /* 0x000fe80003800200 */
[----:B------:R-:W-:Y:S05]  /*36b0*/  @P1 BRA `(.L_x_2255) ;  /* 0x0000000000501947 */ /* 0x000fea0003800000 */
[----:B------:R-:W-:-:S05]  /*36c0*/  IMAD.SHL.U32 R250, R234, 0x4, RZ ;  /* 0x00000004eafa7824 */ /* 0x000fca00078e00ff */
[----:B------:R-:W-:-:S13]  /*36d0*/  ISETP.GE.AND P2, PT, R250, R123, PT ;  /* 0x0000007bfa00720c */ /* 0x000fda0003f46270 */
[----:B------:R-:W2:Y:S02]  /*36e0*/  @!P2 LDG.E R131, desc[UR36][R12.64] ;  /* 0x000000240c83a981 */ /* 0x000ea4000c1e1900 */
[----:B01234-:R-:W0:Y:S01]  /*36f0*/  @!P2 LDC.64 R14, c[0x0][0x3b8] ;  /* 0x0000ee00ff0eab82 */ /* 0x01fe220000000a00 */
[----:B------:R-:W-:-:S05]  /*3700*/  @!P2 IMAD R131, R128, R131, R250 ;  /* 0x000000838083a224 */ /* 0x000fca00078e02fa */
        /* <DEDUP_REMOVED lines=15> */
.L_x_2255:
[----:B------:R-:W-:Y:S05]  /*3800*/  BSYNC.RECONVERGENT B2 ;  /* 0x0000000000027941 */ /* 0x000fea0003800200 */
.L_x_2254:
[----:B------:R-:W-:Y:S01]  /*3810*/  BSSY.RECONVERGENT B2, `(.L_x_2256) ;  /* 0x0000017000027945 */ /* 0x000fe20003800200 */
[----:B------:R-:W-:-:S03]  /*3820*/  IMAD.IADD R234, R228, 0x1, R11 ;  /* 0x00000001e4ea7824 */ /* 0x000fc600078e020b */
        /* <DEDUP_REMOVED lines=21> */
.L_x_2257:
[----:B------:R-:W-:Y:S05]  /*3980*/  BSYNC.RECONVERGENT B2 ;  /* 0x0000000000027941 */ /* 0x000fea0003800200 */
.L_x_2256:
        /* <DEDUP_REMOVED lines=23> */
.L_x_2259:
[----:B------:R-:W-:Y:S05]  /*3b00*/  BSYNC.RECONVERGENT B2 ;  /* 0x0000000000027941 */ /* 0x000fea0003800200 */
.L_x_2258:
[----:B------:R-:W-:Y:S01]  /*3b10*/  BSSY.RECONVERGENT B2, `(.L_x_2260) ;  /* 0x0000017000027945 */ /* 0x000fe20003800200 */
[----:B------:R-:W-:-:S03]  /*3b20*/  IMAD.IADD R230, R232, 0x1, R11 ;  /* 0x00000001e8e67824 */ /* 0x000fc600078e020b */
[----:B------:R-:W-:Y:S05]  /*3b30*/  @P1 BRA `(.L_x_2261) ;  /* 0x0000000000501947 */ /* 0x000fea0003800000 */
[----:B------:R-:W-:-:S05]  /*3b40*/  IMAD R227, R11, 0x20, R130 ;  /* 0x000000200be37824 */ /* 0x000fca00078e0282 */
        /* <DEDUP_REMOVED lines=19> */
.L_x_2261:
[----:B------:R-:W-:Y:S05]  /*3c80*/  BSYNC.RECONVERGENT B2 ;  /* 0x0000000000027941 */ /* 0x000fea0003800200 */
.L_x_2260:
        /* <DEDUP_REMOVED lines=22> */
.L_x_2263:
[----:B------:R-:W-:Y:S05]  /*3df0*/  BSYNC.RECONVERGENT B2 ;  /* 0x0000000000027941 */ /* 0x000fea0003800200 */
.L_x_2262:
        /* <DEDUP_REMOVED lines=23> */
.L_x_2265:
[----:B------:R-:W-:Y:S05]  /*3f70*/  BSYNC.RECONVERGENT B2 ;  /* 0x0000000000027941 */ /* 0x000fea0003800200 */
.L_x_2264:
        /* <DEDUP_REMOVED lines=23> */
.L_x_2267:
[----:B------:R-:W-:Y:S05]  /*40f0*/  BSYNC.RECONVERGENT B2 ;  /* 0x0000000000027941 */ /* 0x000fea0003800200 */
.L_x_2266:
        /* <DEDUP_REMOVED lines=23> */
.L_x_2269:
[----:B------:R-:W-:Y:S05]  /*4270*/  BSYNC.RECONVERGENT B2 ;  /* 0x0000000000027941 */ /* 0x000fea0003800200 */
.L_x_2268:
        /* <DEDUP_REMOVED lines=23> */
.L_x_2271:
[----:B------:R-:W-:Y:S05]  /*43f0*/  BSYNC.RECONVERGENT B2 ;  /* 0x0000000000027941 */ /* 0x000fea0003800200 */
.L_x_2270:
        /* <DEDUP_REMOVED lines=23> */
.L_x_2273:
[----:B------:R-:W-:Y:S05]  /*4570*/  BSYNC.RECONVERGENT B2 ;  /* 0x0000000000027941 */ /* 0x000fea0003800200 */
.L_x_2272:
        /* <DEDUP_REMOVED lines=23> */
.L_x_2275:
[----:B------:R-:W-:Y:S05]  /*46f0*/  BSYNC.RECONVERGENT B2 ;  /* 0x0000000000027941 */ /* 0x000fea0003800200 */
.L_x_2274:
        /* <DEDUP_REMOVED lines=23> */
.L_x_2277:
[----:B------:R-:W-:Y:S05]  /*4870*/  BSYNC.RECONVERGENT B2 ;  /* 0x0000000000027941 */ /* 0x000fea0003800200 */
.L_x_2276:
        /* <DEDUP_REMOVED lines=22> */
.L_x_2279:
[----:B------:R-:W-:Y:S05]  /*49e0*/  BSYNC.RECONVERGENT B2 ;  /* 0x0000000000027941 */ /* 0x000fea0003800200 */
.L_x_2278:
        /* <DEDUP_REMOVED lines=23> */
.L_x_2281:
[----:B------:R-:W-:Y:S05]  /*4b60*/  BSYNC.RECONVERGENT B2 ;  /* 0x0000000000027941 */ /* 0x000fea0003800200 */
.L_x_2280:
[----:B------:R-:W-:Y:S01]  /*4b70*/  BSSY.RECONVERGENT B2, `(.L_x_2282) ;  /* 0x0000017000027945 */ /* 0x000fe20003800200 */
[----:B------:R-:W-:-:S03]  /*4b80*/  IMAD R220, R11, 0x2, R250 ;  /* 0x000000020bdc7824 */ /* 0x000fc600078e02fa */
        /* <DEDUP_REMOVED lines=21> */
.L_x_2283:
[----:B------:R-:W-:Y:S05]  /*4ce0*/  BSYNC.RECONVERGENT B2 ;  /* 0x0000000000027941 */ /* 0x000fea0003800200 */
.L_x_2282:
        /* <DEDUP_REMOVED lines=23> */
.L_x_2285:
[----:B------:R-:W-:Y:S05]  /*4e60*/  BSYNC.RECONVERGENT B2 ;  /* 0x0000000000027941 */ /* 0x000fea0003800200 */
.L_x_2284:
        /* <DEDUP_REMOVED lines=23> */
.L_x_2287:
[----:B------:R-:W-:Y:S05]  /*4fe0*/  BSYNC.RECONVERGENT B2 ;  /* 0x0000000000027941 */ /* 0x000fea0003800200 */
.L_x_2286:
        /* <DEDUP_REMOVED lines=23> */
.L_x_2289:
[----:B------:R-:W-:Y:S05]  /*5160*/  BSYNC.RECONVERGENT B2 ;  /* 0x0000000000027941 */ /* 0x000fea0003800200 */
.L_x_2288:
        /* <DEDUP_REMOVED lines=23> */
.L_x_2291:
[----:B------:R-:W-:Y:S05]  /*52e0*/  BSYNC.RECONVERGENT B2 ;  /* 0x0000000000027941 */ /* 0x000fea0003800200 */
.L_x_2290:
        /* <DEDUP_REMOVED lines=23> */
.L_x_2293:
[----:B------:R-:W-:Y:S05]  /*5460*/  BSYNC.RECONVERGENT B2 ;  /* 0x0000000000027941 */ /* 0x000fea0003800200 */
.L_x_2292:
        /* <DEDUP_REMOVED lines=23> */
.L_x_2295:
[----:B------:R-:W-:Y:S05]  /*55e0*/  BSYNC.RECONVERGENT B2 ;  /* 0x0000000000027941 */ /* 0x000fea0003800200 */
.L_x_2294:
        /* <DEDUP_REMOVED lines=23> */
.L_x_2297:
[----:B------:R-:W-:Y:S05]  /*5760*/  BSYNC.RECONVERGENT B2 ;  /* 0x0000000000027941 */ /* 0x000fea0003800200 */
.L_x_2296:
        /* <DEDUP_REMOVED lines=23> */
.L_x_2299:
[----:B------:R-:W-:Y:S05]  /*58e0*/  BSYNC.RECONVERGENT B2 ;  /* 0x0000000000027941 */ /* 0x000fea0003800200 */
.L_x_2298:
        /* <DEDUP_REMOVED lines=23> */
.L_x_2301:
[----:B------:R-:W-:Y:S05]  /*5a60*/  BSYNC.RECONVERGENT B2 ;  /* 0x0000000000027941 */ /* 0x000fea0003800200 */
.L_x_2300:
        /* <DEDUP_REMOVED lines=23> */
.L_x_2303:
[----:B------:R-:W-:Y:S05]  /*5be0*/  BSYNC.RECONVERGENT B2 ;  /* 0x0000000000027941 */ /* 0x000fea0003800200 */
.L_x_2302:
        /* <DEDUP_REMOVED lines=23> */
.L_x_2305:
[----:B------:R-:W-:Y:S05]  /*5d60*/  BSYNC.RECONVERGENT B2 ;  /* 0x0000000000027941 */ /* 0x000fea0003800200 */
.L_x_2304:
        /* <DEDUP_REMOVED lines=23> */
.L_x_2307:
[----:B------:R-:W-:Y:S05]  /*5ee0*/  BSYNC.RECONVERGENT B2 ;  /* 0x0000000000027941 */ /* 0x000fea0003800200 */
.L_x_2306:
[----:B------:R-:W-:Y:S01]  /*5ef0*/  BSSY.RECONVERGENT B2, `(.L_x_2308) ;  /* 0x0000017000027945 */ /* 0x000fe20003800200 */
[----:B------:R-:W-:Y:S02]  /*5f00*/  IMAD.IADD R248, R236, 0x1, R11 ;  /* 0x00000001ecf87824 */ /* 0x000fe400078e020b */
[----:B------:R-:W-:Y:S01]  /*5f10*/  IMAD R252, R11, 0x80, R130 ;  /* 0x000000800bfc7824 */ /* 0x000fe200078e0282 */
[----:B------:R-:W-:Y:S06]  /*5f20*/  @P1 BRA `(.L_x_2309) ;  /* 0x00000000004c1947 */ /* 0x000fec0003800000 */
        /* <DEDUP_REMOVED lines=19> */
.L_x_2309:
[----:B------:R-:W-:Y:S05]  /*6060*/  BSYNC.RECONVERGENT B2 ;  /* 0x0000000000027941 */ /* 0x000fea0003800200 */
.L_x_2308:
        /* <DEDUP_REMOVED lines=23> */
.L_x_2311:
[----:B------:R-:W-:Y:S05]  /*61e0*/  BSYNC.RECONVERGENT B2 ;  /* 0x0000000000027941 */ /* 0x000fea0003800200 */
.L_x_2310:
        /* <DEDUP_REMOVED lines=23> */
.L_x_2313:
[----:B------:R-:W-:Y:S05]  /*6360*/  BSYNC.RECONVERGENT B2 ;  /* 0x0000000000027941 */ /* 0x000fea0003800200 */
.L_x_2312:
        /* <DEDUP_REMOVED lines=9> */
[----:B------:R-:W-:Y:S01]  /*6400*/  @!P2 LEA.HI.X.SX32 R250, R131, R127, 0x1, P4 ;  /* 0x0000007f83faa211 */ /* 0x000fe200020f0eff */
[----:B------:R-:W-:Y:S01]  /*6410*/  IMAD.MOV.U32 R131, RZ, RZ, RZ ;  /* 0x000000ffff837224 */ /* 0x000fe200078e00ff */
[----:B0-----:R-:W-:-:S04]  /*6420*/  @!P2 LEA R226, P4, R187, R14, 0x2 ;  /* 0x0000000ebbe2a211 */ /* 0x001fc800078810ff */
[----:B------:R-:W-:Y:S02]  /*6430*/  @!P2 LEA.HI.X R227, R187, R15, R250, 0x2, P4 ;  /* 0x0000000fbbe3a211 */ /* 0x000fe400020f14fa */
[----:B------:R-:W2:Y:S01]  /*6440*/  LDG.E R250, desc[UR36][R224.64+0x230] ;  /* 0x00023024e0fa7981 */ /* 0x000ea2000c1e1900 */
[----:B------:R-:W0:Y:S03]  /*6450*/  @!P2 LDC.64 R14, c[0x0][0x3b8] ;  /* 0x0000ee00ff0eab82 */ /* 0x000e260000000a00 */
        /* <DEDUP_REMOVED lines=8> */
.L_x_2315:
[----:B------:R-:W-:Y:S05]  /*64e0*/  BSYNC.RECONVERGENT B2 ;  /* 0x0000000000027941 */ /* 0x000fea0003800200 */
.L_x_2314:
        /* <DEDUP_REMOVED lines=23> */
.L_x_2317:
[----:B------:R-:W-:Y:S05]  /*6660*/  BSYNC.RECONVERGENT B2 ;  /* 0x0000000000027941 */ /* 0x000fea0003800200 */
.L_x_2316:
        /* <DEDUP_REMOVED lines=23> */
.L_x_2319:
[----:B------:R-:W-:Y:S05]  /*67e0*/  BSYNC.RECONVERGENT B2 ;  /* 0x0000000000027941 */ /* 0x000fea0003800200 */
.L_x_2318:
        /* <DEDUP_REMOVED lines=23> */
.L_x_2321:
[----:B------:R-:W-:Y:S05]  /*6960*/  BSYNC.RECONVERGENT B2 ;  /* 0x0000000000027941 */ /* 0x000fea0003800200 */
.L_x_2320:
        /* <DEDUP_REMOVED lines=23> */
.L_x_2323:
[----:B------:R-:W-:Y:S05]  /*6ae0*/  BSYNC.RECONVERGENT B2 ;  /* 0x0000000000027941 */ /* 0x000fea0003800200 */
.L_x_2322:
        /* <DEDUP_REMOVED lines=23> */
.L_x_2325:
[----:B------:R-:W-:Y:S05]  /*6c60*/  BSYNC.RECONVERGENT B2 ;  /* 0x0000000000027941 */ /* 0x000fea0003800200 */
.L_x_2324:
        /* <DEDUP_REMOVED lines=23> */
.L_x_2327:
[----:B------:R-:W-:Y:S05]  /*6de0*/  BSYNC.RECONVERGENT B2 ;  /* 0x0000000000027941 */ /* 0x000fea0003800200 */
.L_x_2326:
        /* <DEDUP_REMOVED lines=23> */
.L_x_2329:
[----:B------:R-:W-:Y:S05]  /*6f60*/  BSYNC.RECONVERGENT B2 ;  /* 0x0000000000027941 */ /* 0x000fea0003800200 */
.L_x_2328:
        /* <DEDUP_REMOVED lines=23> */
.L_x_2331:
[----:B------:R-:W-:Y:S05]  /*70e0*/  BSYNC.RECONVERGENT B2 ;  /* 0x0000000000027941 */ /* 0x000fea0003800200 */
.L_x_2330:
        /* <DEDUP_REMOVED lines=23> */
.L_x_2333:
[----:B------:R-:W-:Y:S05]  /*7260*/  BSYNC.RECONVERGENT B2 ;  /* 0x0000000000027941 */ /* 0x000fea0003800200 */
.L_x_2332:
        /* <DEDUP_REMOVED lines=23> */
.L_x_2335:
[----:B------:R-:W-:Y:S05]  /*73e0*/  BSYNC.RECONVERGENT B2 ;  /* 0x0000000000027941 */ /* 0x000fea0003800200 */
.L_x_2334:
        /* <DEDUP_REMOVED lines=23> */
.L_x_2337:
[----:B------:R-:W-:Y:S05]  /*7560*/  BSYNC.RECONVERGENT B2 ;  /* 0x0000000000027941 */ /* 0x000fea0003800200 */
.L_x_2336:
        /* <DEDUP_REMOVED lines=23> */
.L_x_2339:
[----:B------:R-:W-:Y:S05]  /*76e0*/  BSYNC.RECONVERGENT B2 ;  /* 0x0000000000027941 */ /* 0x000fea0003800200 */
.L_x_2338:
        /* <DEDUP_REMOVED lines=23> */
.L_x_2341:
[----:B------:R-:W-:Y:S05]  /*7860*/  BSYNC.RECONVERGENT B2 ;  /* 0x0000000000027941 */ /* 0x000fea0003800200 */
.L_x_2340:
        /* <DEDUP_REMOVED lines=22> */
.L_x_2343:
[----:B------:R-:W-:Y:S05]  /*79d0*/  BSYNC.RECONVERGENT B2 ;  /* 0x0000000000027941 */ /* 0x000fea0003800200 */
.L_x_2342:
        /* <DEDUP_REMOVED lines=22> */
.L_x_2345:
[----:B------:R-:W-:Y:S05]  /*7b40*/  BSYNC.RECONVERGENT B2 ;  /* 0x0000000000027941 */ /* 0x000fea0003800200 */
.L_x_2344:
        /* <DEDUP_REMOVED lines=22> */
.L_x_2347:
[----:B------:R-:W-:Y:S05]  /*7cb0*/  BSYNC.RECONVERGENT B2 ;  /* 0x0000000000027941 */ /* 0x000fea0003800200 */
.L_x_2346:
        /* <DEDUP_REMOVED lines=22> */
.L_x_2349:
[----:B------:R-:W-:Y:S05]  /*7e20*/  BSYNC.RECONVERGENT B2 ;  /* 0x0000000000027941 */ /* 0x000fea0003800200 */
.L_x_2348:
        /* <DEDUP_REMOVED lines=22> */
.L_x_2351:
[----:B------:R-:W-:Y:S05]  /*7f90*/  BSYNC.RECONVERGENT B2 ;  /* 0x0000000000027941 */ /* 0x000fea0003800200 */
.L_x_2350:
        /* <DEDUP_REMOVED lines=22> */
.L_x_2353:
[----:B------:R-:W-:Y:S05]  /*8100*/  BSYNC.RECONVERGENT B2 ;  /* 0x0000000000027941 */ /* 0x000fea0003800200 */
.L_x_2352:
        /* <DEDUP_REMOVED lines=22> */
.L_x_2355:
[----:B------:R-:W-:Y:S05]  /*8270*/  BSYNC.RECONVERGENT B2 ;  /* 0x0000000000027941 */ /* 0x000fea0003800200 */
.L_x_2354:
        /* <DEDUP_REMOVED lines=22> */
.L_x_2357:
[----:B------:R-:W-:Y:S05]  /*83e0*/  BSYNC.RECONVERGENT B2 ;  /* 0x0000000000027941 */ /* 0x000fea0003800200 */
.L_x_2356:
        /* <DEDUP_REMOVED lines=22> */
.L_x_2359:
[----:B------:R-:W-:Y:S05]  /*8550*/  BSYNC.RECONVERGENT B2 ;  /* 0x0000000000027941 */ /* 0x000fea0003800200 */
.L_x_2358:
        /* <DEDUP_REMOVED lines=22> */
.L_x_2361:
[----:B------:R-:W-:Y:S05]  /*86c0*/  BSYNC.RECONVERGENT B2 ;  /* 0x0000000000027941 */ /* 0x000fea0003800200 */
.L_x_2360:
        /* <DEDUP_REMOVED lines=22> */
.L_x_2363:
[----:B------:R-:W-:Y:S05]  /*8830*/  BSYNC.RECONVERGENT B2 ;  /* 0x0000000000027941 */ /* 0x000fea0003800200 */
.L_x_2362:
        /* <DEDUP_REMOVED lines=22> */
.L_x_2365:
[----:B------:R-:W-:Y:S05]  /*89a0*/  BSYNC.RECONVERGENT B2 ;  /* 0x0000000000027941 */ /* 0x000fea0003800200 */
.L_x_2364:
        /* <DEDUP_REMOVED lines=22> */
.L_x_2367:
[----:B------:R-:W-:Y:S05]  /*8b10*/  BSYNC.RECONVERGENT B2 ;  /* 0x0000000000027941 */ /* 0x000fea0003800200 */
.L_x_2366:
        /* <DEDUP_REMOVED lines=22> */
.L_x_2369:
[----:B------:R-:W-:Y:S05]  /*8c80*/  BSYNC.RECONVERGENT B2 ;  /* 0x0000000000027941 */ /* 0x000fea0003800200 */
.L_x_2368:
[----:B------:R-:W-:Y:S01]  /*8c90*/  IMAD.IADD R11, R130, 0x1, R11 ;  /* 0x00000001820b7824 */ /* 0x000fe200078e020b */
[----:B------:R-:W-:Y:S06]  /*8ca0*/  @P1 BRA `(.L_x_2370) ;  /* 0x0000008800441947 */ /* 0x000fec0003800000 */
        /* <DEDUP_REMOVED lines=10> */
[----:B------:R-:W2:Y:S05]  /*8d50*/  LDG.E R130, desc[UR36][R224.64+0x3f0] ;  /* 0x0003f024e0827981 */ /* 0x000eaa000c1e1900 */
[----:B------:R-:W3:Y:S02]  /*8d60*/  @!P4 LDG.E R11, desc[UR36][R14.64] ;  /* 0x000000240e0bc981 */ /* 0x000ee4000c1e1900 */
[----:B---3--:R-:W-:-:S04]  /*8d70*/  FADD.FTZ R11, R116, R11 ;  /* 0x0000000b740b7221 */ /* 0x008fc80000010000 */
[----:B--2---:R-:W-:Y:S01]  /*8d80*/  FMUL.FTZ R159, R11, R130 ;  /* 0x000000820b9f7220 */ /* 0x004fe20000410000 */
[----:B------:R-:W-:Y:S06]  /*8d90*/  @P4 BRA `(.L_x_2370) ;  /* 0x0000008800084947 */ /* 0x000fec0003800000 */
[----:B------:R-:W-:-:S04]  /*8da0*/  IADD3 R11, P2, PT, R121, R220, RZ ;  /* 0x000000dc790b7210 */ /* 0x000fc80007f5e0ff */
[----:B------:R-:W-:Y:S02]  /*8db0*/  LEA.HI.X.SX32 R14, R220, R126, 0x1, P2 ;  /* 0x0000007edc0e7211 */ /* 0x000fe400010f0eff */
[----:B------:R-:W-:-:S04]  /*8dc0*/  LEA R12, P2, R11, UR12, 0x2 ;  /* 0x0000000c0b0c7c11 */ /* 0x000fc8000f8410ff */
[----:B------:R-:W-:-:S05]  /*8dd0*/  LEA.HI.X R13, R11, UR13, R14, 0x2, P2 ;  /* 0x0000000d0b0d7c11 */ /* 0x000fca00090f140e */
[----:B------:R0:W-:Y:S01]  /*8de0*/  STG.E desc[UR36][R12.64], R159 ;  /* 0x0000009f0c007986 */ /* 0x0001e2000c101924 */
[----:B------:R-:W-:Y:S05]  /*8df0*/  BRA `(.L_x_2370) ;  /* 0x0000008400f07947 */ /* 0x000fea0003800000 */
.L_x_2243:
[--C-:B------:R-:W-:Y:S01]  /*8e00*/  IMAD.IADD R250, R222, 0x1, R11.reuse ;  /* 0x00000001defa7824 */ /* 0x100fe200078e020b */
[----:B------:R-:W-:Y:S01]  /*8e10*/  BSSY.RECONVERGENT B2, `(.L_x_2371) ;  /* 0x0000025000027945 */ /* 0x000fe20003800200 */
[----:B------:R-:W-:Y:S02]  /*8e20*/  VIADD R14, R16, 0xffffffff ;  /* 0xffffffff100e7836 */ /* 0x000fe40000000000 */
[----:B------:R-:W-:Y:S02]  /*8e30*/  IMAD R234, R11, 0x4, R250 ;  /* 0x000000040bea7824 */ /* 0x000fe400078e02fa */
[----:B------:R-:W-:Y:S02]  /*8e40*/  VIADD R15, R125, 0xffffffff ;  /* 0xffffffff7d0f7836 */ /* 0x000fe40000000000 */
[--C-:B------:R-:W-:Y:S02]  /*8e50*/  IMAD.IADD R232, R234, 0x1, R11.reuse ;  /* 0x00000001eae87824 */ /* 0x100fe400078e020b */
[----:B------:R-:W-:Y:S01]  /*8e60*/  IMAD.SHL.U32 R250, R250, 0x4, RZ ;  /* 0x00000004fafa7824 */ /* 0x000fe200078e00ff */
[----:B------:R-:W-:Y:S01]  /*8e70*/  ISETP.GE.AND P1, PT, R15, R14, PT ;  /* 0x0000000e0f00720c */ /* 0x000fe20003f26270 */
[----:B------:R-:W-:-:S02]  /*8e80*/  IMAD.IADD R230, R232, 0x1, R11 ;  /* 0x00000001e8e67824 */ /* 0x000fc400078e020b */
[C---:B------:R-:W-:Y:S02]  /*8e90*/  IMAD R131, R11.reuse, 0x8, R250 ;  /* 0x000000080b837824 */ /* 0x040fe400078e02fa */
[----:B------:R-:W-:Y:S02]  /*8ea0*/  IMAD R248, R11, 0x2, R230 ;  /* 0x000000020bf87824 */ /* 0x000fe400078e02e6 */
[----:B------:R-:W-:Y:S02]  /*8eb0*/  IMAD.SHL.U32 R130, R222, 0x4, RZ ;  /* 0x00000004de827824 */ /* 0x000fe400078e00ff */
        /* <DEDUP_REMOVED lines=18> */
[----:B------:R-:W0:Y:S05]  /*8fe0*/  @!P2 LDC.64 R14, c[0x0][0x3b8] ;  /* 0x0000ee00ff0eab82 */ /* 0x000e2a0000000a00 */
[----:B------:R-:W2:Y:S01]  /*8ff0*/  @!P2 LDG.E R222, desc[UR36][R228.64] ;  /* 0x00000024e4dea981 */ /* 0x000ea2000c1e1900 */
[----:B------:R-:W-:-:S05]  /*9000*/  @!P2 IADD3 R223, P4, PT, R121, R130, RZ ;  /* 0x0000008279dfa210 */ /* 0x000fca0007f9e0ff */
[----:B------:R-:W-:Y:S01]  /*9010*/  @!P2 IMAD.X R252, RZ, RZ, R126, P4 ;  /* 0x000000fffffca224 */ /* 0x000fe200020e067e */
[----:B0-----:R-:W-:-:S04]  /*9020*/  @!P2 LEA R14, P5, R223, R14, 0x2 ;  /* 0x0000000edf0ea211 */ /* 0x001fc800078a10ff */
[----:B------:R-:W-:Y:S01]  /*9030*/  @!P2 LEA.HI.X R15, R223, R15, R252, 0x2, P5 ;  /* 0x0000000fdf0fa211 */ /* 0x000fe200028f14fc */
[----:B--2---:R-:W-:-:S05]  /*9040*/  FADD.FTZ R223, R53, R222 ;  /* 0x000000de35df7221 */ /* 0x004fca0000010000 */
[----:B------:R0:W-:Y:S03]  /*9050*/  @!P2 STG.E desc[UR36][R14.64], R223 ;  /* 0x000000df0e00a986 */ /* 0x0001e6000c101924 */
.L_x_2372:
[----:B------:R-:W-:Y:S05]  /*9060*/  BSYNC.RECONVERGENT B2 ;  /* 0x0000000000027941 */ /* 0x000fea0003800200 */
.L_x_2371:
        /* <DEDUP_REMOVED lines=13> */
[----:B------:R-:W-:-:S04]  /*9140*/  @!P2 IADD3 R218, P4, PT, R121, R250, RZ ;  /* 0x000000fa79daa210 */ /* 0x000fc80007f9e0ff */
[----:B------:R-:W-:Y:S02]  /*9150*/  @!P2 LEA.HI.X.SX32 R250, R250, R126, 0x1, P4 ;  /* 0x0000007efafaa211 */ /* 0x000fe400020f0eff */
[----:B0-----:R-:W-:-:S04]  /*9160*/  @!P2 LEA R14, P4, R218, R14, 0x2 ;  /* 0x0000000eda0ea211 */ /* 0x001fc800078810ff */
[----:B------:R-:W-:Y:S01]  /*9170*/  @!P2 LEA.HI.X R15, R218, R15, R250, 0x2, P4 ;  /* 0x0000000fda0fa211 */ /* 0x000fe200020f14fa */
[----:B--2---:R-:W-:-:S05]  /*9180*/  FADD.FTZ R218, R54, R227 ;  /* 0x000000e336da7221 */ /* 0x004fca0000010000 */
[----:B------:R1:W-:Y:S03]  /*9190*/  @!P2 STG.E desc[UR36][R14.64], R218 ;  /* 0x000000da0e00a986 */ /* 0x0003e6000c101924 */
.L_x_2374:
[----:B------:R-:W-:Y:S05]  /*91a0*/  BSYNC.RECONVERGENT B2 ;  /* 0x0000000000027941 */ /* 0x000fea0003800200 */
.L_x_2373:
        /* <DEDUP_REMOVED lines=21> */
.L_x_2376:
[----:B------:R-:W-:Y:S05]  /*9300*/  BSYNC.RECONVERGENT B2 ;  /* 0x0000000000027941 */ /* 0x000fea0003800200 */
.L_x_2375:
        /* <DEDUP_REMOVED lines=19> */
.L_x_2378:
[----:B------:R-:W-:Y:S05]  /*9440*/  BSYNC.RECONVERGENT B2 ;  /* 0x0000000000027941 */ /* 0x000fea0003800200 */
.L_x_2377:
        /* <DEDUP_REMOVED lines=21> */
.L_x_2380:
[----:B------:R-:W-:Y:S05]  /*95a0*/  BSYNC.RECONVERGENT B2 ;  /* 0x0000000000027941 */ /* 0x000fea0003800200 */
.L_x_2379:
        /* <DEDUP_REMOVED lines=20> */
.L_x_2382:
[----:B------:R-:W-:Y:S05]  /*96f0*/  BSYNC.RECONVERGENT B2 ;  /* 0x0000000000027941 */ /* 0x000fea0003800200 */
.L_x_2381:
        /* <DEDUP_REMOVED lines=21> */
.L_x_2384:
[----:B------:R-:W-:Y:S05]  /*9850*/  BSYNC.RECONVERGENT B2 ;  /* 0x0000000000027941 */ /* 0x000fea0003800200 */
.L_x_2383:
        /* <DEDUP_REMOVED lines=21> */
.L_x_2386:
[----:B------:R-:W-:Y:S05]  /*99b0*/  BSYNC.RECONVERGENT B2 ;  /* 0x0000000000027941 */ /* 0x000fea0003800200 */
.L_x_2385:
        /* <DEDUP_REMOVED lines=21> */
.L_x_2388:
[----:B------:R-:W-:Y:S05]  /*9b10*/  BSYNC.RECONVERGENT B2 ;  /* 0x0000000000027941 */ /* 0x000fea0003800200 */
.L_x_2387:
        /* <DEDUP_REMOVED lines=20> */
.L_x_2390:
[----:B------:R-:W-:Y:S05]  /*9c60*/  BSYNC.RECONVERGENT B2 ;  /* 0x0000000000027941 */ /* 0x000fea0003800200 */
.L_x_2389:
        /* <DEDUP_REMOVED lines=21> */
.L_x_2392:
[----:B------:R-:W-:Y:S05]  /*9dc0*/  BSYNC.RECONVERGENT B2 ;  /* 0x0000000000027941 */ /* 0x000fea0003800200 */
.L_x_2391:
        /* <DEDUP_REMOVED lines=21> */
.L_x_2394:
[----:B------:R-:W-:Y:S05]  /*9f20*/  BSYNC.RECONVERGENT B2 ;  /* 0x0000000000027941 */ /* 0x000fea0003800200 */
.L_x_2393:
        /* <DEDUP_REMOVED lines=21> */
.L_x_2396:
[----:B------:R-:W-:Y:S05]  /*a080*/  BSYNC.RECONVERGENT B2 ;  /* 0x0000000000027941 */ /* 0x000fea0003800200 */
.L_x_2395:
        /* <DEDUP_REMOVED lines=21> */
.L_x_2398:
[----:B------:R-:W-:Y:S05]  /*a1e0*/  BSYNC.RECONVERGENT B2 ;  /* 0x0000000000027941 */ /* 0x000fea0003800200 */
.L_x_2397:
        /* <DEDUP_REMOVED lines=21> */
.L_x_2400:
[----:B------:R-:W-:Y:S05]  /*a340*/  BSYNC.RECONVERGENT B2 ;  /* 0x0000000000027941 */ /* 0x000fea0003800200 */
.L_x_2399:
        /* <DEDUP_REMOVED lines=21> */
.L_x_2402:
[----:B------:R-:W-:Y:S05]  /*a4a0*/  BSYNC.RECONVERGENT B2 ;  /* 0x0000000000027941 */ /* 0x000fea0003800200 */
.L_x_2401:
        /* <DEDUP_REMOVED lines=21> */
.L_x_2404:
[----:B------:R-:W-:Y:S05]  /*a600*/  BSYNC.RECONVERGENT B2 ;  /* 0x0000000000027941 */ /* 0x000fea0003800200 */
.L_x_2403:
        /* <DEDUP_REMOVED lines=20> */
.L_x_2406:
[----:B------:R-:W-:Y:S05]  /*a750*/  BSYNC.RECONVERGENT B2 ;  /* 0x0000000000027941 */ /* 0x000fea0003800200 */
.L_x_2405:
        /* <DEDUP_REMOVED lines=21> */
.L_x_2408:
[----:B------:R-:W-:Y:S05]  /*a8b0*/  BSYNC.RECONVERGENT B2 ;  /* 0x0000000000027941 */ /* 0x000fea0003800200 */
.L_x_2407:
        /* <DEDUP_REMOVED lines=21> */
.L_x_2410:
[----:B------:R-:W-:Y:S05]  /*aa10*/  BSYNC.RECONVERGENT B2 ;  /* 0x0000000000027941 */ /* 0x000fea0003800200 */
.L_x_2409:
        /* <DEDUP_REMOVED lines=21> */
.L_x_2412:
[----:B------:R-:W-:Y:S05]  /*ab70*/  BSYNC.RECONVERGENT B2 ;  /* 0x0000000000027941 */ /* 0x000fea0003800200 */
.L_x_2411:
        /* <DEDUP_REMOVED lines=21> */
.L_x_2414:
[----:B------:R-:W-:Y:S05]  /*acd0*/  BSYNC.RECONVERGENT B2 ;  /* 0x0000000000027941 */ /* 0x000fea0003800200 */
.L_x_2413:
        /* <DEDUP_REMOVED lines=21> */
.L_x_2416:
[----:B------:R-:W-:Y:S05]  /*ae30*/  BSYNC.RECONVERGENT B2 ;  /* 0x0000000000027941 */ /* 0x000fea0003800200 */
.L_x_2415:
        /* <DEDUP_REMOVED lines=21> */
.L_x_2418:
[----:B------:R-:W-:Y:S05]  /*af90*/  BSYNC.RECONVERGENT B2 ;  /* 0x0000000000027941 */ /* 0x000fea0003800200 */
.L_x_2417:
        /* <DEDUP_REMOVED lines=21> */
.L_x_2420:
[----:B------:R-:W-:Y:S05]  /*b0f0*/  BSYNC.RECONVERGENT B2 ;  /* 0x0000000000027941 */ /* 0x000fea0003800200 */
.L_x_2419:
        /* <DEDUP_REMOVED lines=21> */
.L_x_2422:
[----:B------:R-:W-:Y:S05]  /*b250*/  BSYNC.RECONVERGENT B2 ;  /* 0x0000000000027941 */ /* 0x000fea0003800200 */
.L_x_2421:
        /* <DEDUP_REMOVED lines=21> */
.L_x_2424:
[----:B------:R-:W-:Y:S05]  /*b3b0*/  BSYNC.RECONVERGENT B2 ;  /* 0x0000000000027941 */ /* 0x000fea0003800200 */
.L_x_2423:
        /* <DEDUP_REMOVED lines=21> */
.L_x_2426:
[----:B------:R-:W-:Y:S05]  /*b510*/  BSYNC.RECONVERGENT B2 ;  /* 0x0000000000027941 */ /* 0x000fea0003800200 */
.L_x_2425:
        /* <DEDUP_REMOVED lines=21> */
.L_x_2428:
[----:B------:R-:W-:Y:S05]  /*b670*/  BSYNC.RECONVERGENT B2 ;  /* 0x0000000000027941 */ /* 0x000fea0003800200 */
.L_x_2427:
        /* <DEDUP_REMOVED lines=21> */
.L_x_2430:
[----:B------:R-:W-:Y:S05]  /*b7d0*/  BSYNC.RECONVERGENT B2 ;  /* 0x0000000000027941 */ /* 0x000fea0003800200 */
.L_x_2429:
        /* <DEDUP_REMOVED lines=21> */
.L_x_2432:
[----:B------:R-:W-:Y:S05]  /*b930*/  BSYNC.RECONVERGENT B2 ;  /* 0x0000000000027941 */ /* 0x000fea0003800200 */
.L_x_2431:
        /* <DEDUP_REMOVED lines=21> */
.L_x_2434:
[----:B------:R-:W-:Y:S05]  /*ba90*/  BSYNC.RECONVERGENT B2 ;  /* 0x0000000000027941 */ /* 0x000fea0003800200 */
.L_x_2433:
        /* <DEDUP_REMOVED lines=21> */
.L_x_2436:
[----:B------:R-:W-:Y:S05]  /*bbf0*/  BSYNC.RECONVERGENT B2 ;  /* 0x0000000000027941 */ /* 0x000fea0003800200 */
.L_x_2435:
        /* <DEDUP_REMOVED lines=21> */
.L_x_2438:
[----:B------:R-:W-:Y:S05]  /*bd50*/  BSYNC.RECONVERGENT B2 ;  /* 0x0000000000027941 */ /* 0x000fea0003800200 */
.L_x_2437:
        /* <DEDUP_REMOVED lines=21> */
.L_x_2440:
[----:B------:R-:W-:Y:S05]  /*beb0*/  BSYNC.RECONVERGENT B2 ;  /* 0x0000000000027941 */ /* 0x000fea0003800200 */
.L_x_2439:
        /* <DEDUP_REMOVED lines=21> */
.L_x_2442:
[----:B------:R-:W-:Y:S05]  /*c010*/  BSYNC.RECONVERGENT B2 ;  /* 0x0000000000027941 */ /* 0x000fea0003800200 */
.L_x_2441:
        /* <DEDUP_REMOVED lines=21> */
.L_x_2444:
[----:B------:R-:W-:Y:S05]  /*c170*/  BSYNC.RECONVERGENT B2 ;  /* 0x0000000000027941 */ /* 0x000fea0003800200 */
.L_x_2443:
        /* <DEDUP_REMOVED lines=21> */
.L_x_2446:
[----:B------:R-:W-:Y:S05]  /*c2d0*/  BSYNC.RECONVERGENT B2 ;  /* 0x0000000000027941 */ /* 0x000fea0003800200 */
.L_x_2445:
        /* <DEDUP_REMOVED lines=21> */
.L_x_2448:
[----:B------:R-:W-:Y:S05]  /*c430*/  BSYNC.RECONVERGENT B2 ;  /* 0x0000000000027941 */ /* 0x000fea0003800200 */
.L_x_2447:
        /* <DEDUP_REMOVED lines=21> */
.L_x_2450:
[----:B------:R-:W-:Y:S05]  /*c590*/  BSYNC.RECONVERGENT B2 ;  /* 0x0000000000027941 */ /* 0x000fea0003800200 */
.L_x_2449:
        /* <DEDUP_REMOVED lines=21> */
.L_x_2452:
[----:B------:R-:W-:Y:S05]  /*c6f0*/  BSYNC.RECONVERGENT B2 ;  /* 0x0000000000027941 */ /* 0x000fea0003800200 */
.L_x_2451:
        /* <DEDUP_REMOVED lines=21> */
.L_x_2454:
[----:B------:R-:W-:Y:S05]  /*c850*/  BSYNC.RECONVERGENT B2 ;  /* 0x0000000000027941 */ /* 0x000fea0003800200 */
.L_x_2453:
        /* <DEDUP_REMOVED lines=21> */
.L_x_2456:
[----:B------:R-:W-:Y:S05]  /*c9b0*/  BSYNC.RECONVERGENT B2 ;  /* 0x0000000000027941 */ /* 0x000fea0003800200 */
.L_x_2455:
        /* <DEDUP_REMOVED lines=21> */
.L_x_2458:
[----:B------:R-:W-:Y:S05]  /*cb10*/  BSYNC.RECONVERGENT B2 ;  /* 0x0000000000027941 */ /* 0x000fea0003800200 */
.L_x_2457:
        /* <DEDUP_REMOVED lines=21> */
.L_x_2460:
[----:B------:R-:W-:Y:S05]  /*cc70*/  BSYNC.RECONVERGENT B2 ;  /* 0x0000000000027941 */ /* 0x000fea0003800200 */
.L_x_2459:
        /* <DEDUP_REMOVED lines=21> */
.L_x_2462:
[----:B------:R-:W-:Y:S05]  /*cdd0*/  BSYNC.RECONVERGENT B2 ;  /* 0x0000000000027941 */ /* 0x000fea0003800200 */
.L_x_2461:
        /* <DEDUP_REMOVED lines=21> */
.L_x_2464:
[----:B------:R-:W-:Y:S05]  /*cf30*/  BSYNC.RECONVERGENT B2 ;  /* 0x0000000000027941 */ /* 0x000fea0003800200 */
.L_x_2463:
        /* <DEDUP_REMOVED lines=21> */
.L_x_2466:
[----:B------:R-:W-:Y:S05]  /*d090*/  BSYNC.RECONVERGENT B2 ;  /* 0x0000000000027941 */ /* 0x000fea0003800200 */
.L_x_2465:
        /* <DEDUP_REMOVED lines=21> */
.L_x_2468:
[----:B------:R-:W-:Y:S05]  /*d1f0*/  BSYNC.RECONVERGENT B2 ;  /* 0x0000000000027941 */ /* 0x000fea0003800200 */
.L_x_2467:
        /* <DEDUP_REMOVED lines=20> */
.L_x_2470:
[----:B------:R-:W-:Y:S05]  /*d340*/  BSYNC.RECONVERGENT B2 ;  /* 0x0000000000027941 */ /* 0x000fea0003800200 */
.L_x_2469:
        /* <DEDUP_REMOVED lines=20> */
.L_x_2472:
[----:B------:R-:W-:Y:S05]  /*d490*/  BSYNC.RECONVERGENT B2 ;  /* 0x0000000000027941 */ /* 0x000fea0003800200 */
.L_x_2471:
        /* <DEDUP_REMOVED lines=20> */
.L_x_2474:
[----:B------:R-:W-:Y:S05]  /*d5e0*/  BSYNC.RECONVERGENT B2 ;  /* 0x0000000000027941 */ /* 0x000fea0003800200 */
.L_x_2473:
        /* <DEDUP_REMOVED lines=20> */
.L_x_2476:
[----:B------:R-:W-:Y:S05]  /*d730*/  BSYNC.RECONVERGENT B2 ;  /* 0x0000000000027941 */ /* 0x000fea0003800200 */
.L_x_2475:
        /* <DEDUP_REMOVED lines=20> */
.L_x_2478:
[----:B------:R-:W-:Y:S05]  /*d880*/  BSYNC.RECONVERGENT B2 ;  /* 0x0000000000027941 */ /* 0x000fea0003800200 */
.L_x_2477:
        /* <DEDUP_REMOVED lines=20> */
.L_x_2480:
[----:B------:R-:W-:Y:S05]  /*d9d0*/  BSYNC.RECONVERGENT B2 ;  /* 0x0000000000027941 */ /* 0x000fea0003800200 */
.L_x_2479:
        /* <DEDUP_REMOVED lines=20> */
.L_x_2482:
[----:B------:R-:W-:Y:S05]  /*db20*/  BSYNC.RECONVERGENT B2 ;  /* 0x0000000000027941 */ /* 0x000fea0003800200 */
.L_x_2481:
        /* <DEDUP_REMOVED lines=20> */
.L_x_2484:
[----:B------:R-:W-:Y:S05]  /*dc70*/  BSYNC.RECONVERGENT B2 ;  /* 0x0000000000027941 */ /* 0x000fea0003800200 */
.L_x_2483:
        /* <DEDUP_REMOVED lines=20> */
.L_x_2486:
[----:B------:R-:W-:Y:S05]  /*ddc0*/  BSYNC.RECONVERGENT B2 ;  /* 0x0000000000027941 */ /* 0x000fea0003800200 */
.L_x_2485:
        /* <DEDUP_REMOVED lines=20> */
.L_x_2488:
[----:B------:R-:W-:Y:S05]  /*df10*/  BSYNC.RECONVERGENT B2 ;  /* 0x0000000000027941 */ /* 0x000fea0003800200 */
.L_x_2487:
        /* <DEDUP_REMOVED lines=20> */
.L_x_2490:
[----:B------:R-:W-:Y:S05]  /*e060*/  BSYNC.RECONVERGENT B2 ;  /* 0x0000000000027941 */ /* 0x000fea0003800200 */
.L_x_2489:
        /* <DEDUP_REMOVED lines=20> */
.L_x_2492:
[----:B------:R-:W-:Y:S05]  /*e1b0*/  BSYNC.RECONVERGENT B2 ;  /* 0x0000000000027941 */ /* 0x000fea0003800200 */
.L_x_2491:
        /* <DEDUP_REMOVED lines=20> */
.L_x_2494:
[----:B------:R-:W-:Y:S05]  /*e300*/  BSYNC.RECONVERGENT B2 ;  /* 0x0000000000027941 */ /* 0x000fea0003800200 */
.L_x_2493:
        /* <DEDUP_REMOVED lines=20> */
.L_x_2496:
[----:B------:R-:W-:Y:S05]  /*e450*/  BSYNC.RECONVERGENT B2 ;  /* 0x0000000000027941 */ /* 0x000fea0003800200 */
.L_x_2495:
[----:B------:R-:W-:Y:S01]  /*e460*/  IMAD.IADD R11, R130, 0x1, R11 ;  /* 0x00000001820b7824 */ /* 0x000fe200078e020b */
[----:B------:R-:W-:Y:S06]  /*e470*/  @P1 BRA `(.L_x_2370) ;  /* 0x0000003000501947 */ /* 0x000fec0003800000 */
[----:B------:R-:W-:Y:S01]  /*e480*/  IMAD.SHL.U32 R220, R11, 0x4, RZ ;  /* 0x000000040bdc7824 */ /* 0x000fe200078e00ff */
[----:B------:R-:W-:Y:S01]  /*e490*/  BSSY.RECONVERGENT B2, `(.L_x_2497) ;  /* 0x000000b000027945 */ /* 0x000fe20003800200 */
[----:B01234-:R-:W-:-:S03]  /*e4a0*/  IMAD.MOV.U32 R15, RZ, RZ, RZ ;  /* 0x000000ffff0f7224 */ /* 0x01ffc600078e00ff */
[----:B------:R-:W-:-:S13]  /*e4b0*/  ISETP.GE.AND P4, PT, R220, R123, PT ;  /* 0x0000007bdc00720c */ /* 0x000fda0003f86270 */
[----:B------:R-:W-:Y:S05]  /*e4c0*/  @P4 BRA `(.L_x_2498) ;  /* 0x00000000001c4947 */ /* 0x000fea0003800000 */
[----:B------:R-:W2:Y:S02]  /*e4d0*/  LDG.E R13, desc[UR36][R12.64] ;  /* 0x000000240c0d7981 */ /* 0x000ea4000c1e1900 */
[----:B--2---:R-:W-:-:S05]  /*e4e0*/  IMAD R11, R128, R13, R220 ;  /* 0x0000000d800b7224 */ /* 0x004fca00078e02dc */
[----:B------:R-:W-:-:S04]  /*e4f0*/  IADD3 R15, P2, PT, R122, R11, RZ ;  /* 0x0000000b7a0f7210 */ /* 0x000fc80007f5e0ff */
[----:B------:R-:W-:Y:S02]  /*e500*/  LEA.HI.X.SX32 R130, R11, R127, 0x1, P2 ;  /* 0x0000007f0b827211 */ /* 0x000fe400010f0eff */
[----:B------:R-:W-:-:S04]  /*e510*/  LEA R14, P2, R15, UR12, 0x2 ;  /* 0x0000000c0f0e7c11 */ /* 0x000fc8000f8410ff */
[----:B------:R-:W-:-:S06]  /*e520*/  LEA.HI.X R15, R15, UR13, R130, 0x2, P2 ;  /* 0x0000000d0f0f7c11 */ /* 0x000fcc00090f1482 */
[----:B------:R0:W5:Y:S03]  /*e530*/  LDG.E R15, desc[UR36][R14.64] ;  /* 0x000000240e0f7981 */ /* 0x000166000c1e1900 */
.L_x_2498:
[----:B------:R-:W-:Y:S05]  /*e540*/  BSYNC.RECONVERGENT B2 ;  /* 0x0000000000027941 */ /* 0x000fea0003800200 */
.L_x_2497:
[----:B-----5:R-:W-:Y:S01]  /*e550*/  FADD.FTZ R159, R116, R15 ;  /* 0x0000000f749f7221 */ /* 0x020fe20000010000 */
[----:B------:R-:W-:Y:S06]  /*e560*/  @P4 BRA `(.L_x_2370) ;  /* 0x0000003000144947 */ /* 0x000fec0003800000 */
[----:B------:R-:W-:-:S04]  /*e570*/  IADD3 R11, P2, PT, R121, R220, RZ ;  /* 0x000000dc790b7210 */ /* 0x000fc80007f5e0ff */
[----:B0-----:R-:W-:Y:S02]  /*e580*/  LEA.HI.X.SX32 R14, R220, R126, 0x1, P2 ;  /* 0x0000007edc0e7211 */ /* 0x001fe400010f0eff */
[----:B------:R-:W-:-:S04]  /*e590*/  LEA R12, P2, R11, UR12, 0x2 ;  /* 0x0000000c0b0c7c11 */ /* 0x000fc8000f8410ff */
[----:B------:R-:W-:-:S05]  /*e5a0*/  LEA.HI.X R13, R11, UR13, R14, 0x2, P2 ;  /* 0x0000000d0b0d7c11 */ /* 0x000fca00090f140e */
[----:B------:R0:W-:Y:S01]  /*e5b0*/  STG.E desc[UR36][R12.64], R159 ;  /* 0x0000009f0c007986 */ /* 0x0001e2000c101924 */
[----:B------:R-:W-:Y:S05]  /*e5c0*/  BRA `(.L_x_2370) ;  /* 0x0000002c00fc7947 */ /* 0x000fea0003800000 */
.L_x_2242:
[----:B------:R-:W-:Y:S02]  /*e5d0*/  VIADD R227, R16, 0xffffffff ;  /* 0xffffffff10e37836 */ /* 0x000fe40000000000 */
[----:B------:R-:W-:Y:S02]  /*e5e0*/  VIADD R220, R125, 0xffffffff ;  /* 0xffffffff7ddc7836 */ /* 0x000fe40000000000 */
[----:B------:R-:W-:-:S03]  /*e5f0*/  IMAD.SHL.U32 R226, R222, 0x4, RZ ;  /* 0x00000004dee27824 */ /* 0x000fc600078e00ff */
[----:B------:R-:W-:Y:S01]  /*e600*/  ISETP.GE.AND P1, PT, R220, R227, PT ;  /* 0x000000e3dc00720c */ /* 0x000fe20003f26270 */
[----:B------:R-:W-:-:S05]  /*e610*/  IMAD R130, R11, 0x8, R226 ;  /* 0x000000080b827824 */ /* 0x000fca00078e02e2 */
[----:B------:R-:W-:-:S13]  /*e620*/  ISETP.GE.OR P4, PT, R130, R123, P1 ;  /* 0x0000007b8200720c */ /* 0x000fda0000f86670 */
[----:B------:R-:W2:Y:S01]  /*e630*/  @!P4 LDG.E R15, desc[UR36][R12.64] ;  /* 0x000000240c0fc981 */ /* 0x000ea2000c1e1900 */
[C-C-:B------:R-:W-:Y:S01]  /*e640*/  IMAD R230, R11.reuse, 0x10, R226.reuse ;  /* 0x000000100be67824 */ /* 0x140fe200078e02e2 */
[----:B------:R-:W-:Y:S01]  /*e650*/  ISETP.GE.AND P5, PT, R220, R227, PT ;  /* 0x000000e3dc00720c */ /* 0x000fe20003fa6270 */
[----:B------:R-:W-:-:S03]  /*e660*/  IMAD R233, R11, 0x20, R226 ;  /* 0x000000200be97824 */ /* 0x000fc600078e02e2 */
[----:B------:R-:W-:Y:S02]  /*e670*/  ISETP.GE.OR P2, PT, R230, R123, P1 ;  /* 0x0000007be600720c */ /* 0x000fe40000f46670 */
[----:B------:R-:W-:Y:S02]  /*e680*/  FSEL R223, R223, RZ, P5 ;  /* 0x000000ffdfdf7208 */ /* 0x000fe40002800000 */
[----:B------:R-:W-:Y:S02]  /*e690*/  FSEL R218, R218, RZ, P5 ;  /* 0x000000ffdada7208 */ /* 0x000fe40002800000 */
[----:B------:R-:W-:Y:S02]  /*e6a0*/  FSEL R221, R221, RZ, P5 ;  /* 0x000000ffdddd7208 */ /* 0x000fe40002800000 */
[----:B------:R-:W-:Y:S02]  /*e6b0*/  FSEL R216, R216, RZ, P5 ;  /* 0x000000ffd8d87208 */ /* 0x000fe40002800000 */
[----:B------:R-:W-:-:S02]  /*e6c0*/  FSEL R219, R219, RZ, P5 ;  /* 0x000000ffdbdb7208 */ /* 0x000fc40002800000 */
[----:B------:R-:W-:Y:S01]  /*e6d0*/  FSEL R214, R214, RZ, P5 ;  /* 0x000000ffd6d67208 */ /* 0x000fe20002800000 */
[----:B------:R-:W3:Y:S01]  /*e6e0*/  @!P2 LDG.E R231, desc[UR36][R12.64] ;  /* 0x000000240ce7a981 */ /* 0x000ee2000c1e1900 */
[----:B------:R-:W-:Y:S02]  /*e6f0*/  FSEL R217, R217, RZ, P5 ;  /* 0x000000ffd9d97208 */ /* 0x000fe40002800000 */
[----:B------:R-:W-:Y:S02]  /*e700*/  FSEL R212, R212, RZ, P5 ;  /* 0x000000ffd4d47208 */ /* 0x000fe40002800000 */
[----:B------:R-:W-:Y:S02]  /*e710*/  FSEL R215, R215, RZ, P5 ;  /* 0x000000ffd7d77208 */ /* 0x000fe40002800000 */
[----:B------:R-:W-:Y:S02]  /*e720*/  FSEL R210, R210, RZ, P5 ;  /* 0x000000ffd2d27208 */ /* 0x000fe40002800000 */
[----:B------:R-:W-:-:S02]  /*e730*/  FSEL R213, R213, RZ, P5 ;  /* 0x000000ffd5d57208 */ /* 0x000fc40002800000 */
[----:B------:R-:W-:Y:S02]  /*e740*/  FSEL R208, R208, RZ, P5 ;  /* 0x000000ffd0d07208 */ /* 0x000fe40002800000 */
        /* <DEDUP_REMOVED lines=50> */
[----:B------:R-:W-:Y:S01]  /*ea70*/  FSEL R158, R158, RZ, P5 ;  /* 0x000000ff9e9e7208 */ /* 0x000fe20002800000 */
[----:B--2---:R-:W-:Y:S02]  /*ea80*/  @!P4 IMAD R130, R128, R15, R130 ;  /* 0x0000000f8082c224 */ /* 0x004fe400078e0282 */
[----:B------:R-:W0:Y:S03]  /*ea90*/  @!P4 LDC.64 R14, c[0x0][0x3b8] ;  /* 0x0000ee00ff0ecb82 */ /* 0x000e260000000a00 */
[----:B------:R-:W-:-:S04]  /*eaa0*/  @!P4 IADD3 R131, P5, PT, R122, R130, RZ ;  /* 0x000000827a83c210 */ /* 0x000fc80007fbe0ff */
[----:B------:R-:W-:Y:S02]  /*eab0*/  @!P4 LEA.HI.X.SX32 R130, R130, R127, 0x1, P5 ;  /* 0x0000007f8282c211 */ /* 0x000fe400028f0eff */
[----:B0-----:R-:W-:-:S04]  /*eac0*/  @!P4 LEA R228, P5, R131, R14, 0x2 ;  /* 0x0000000e83e4c211 */ /* 0x001fc800078a10ff */
[----:B------:R-:W-:Y:S02]  /*ead0*/  @!P4 LEA.HI.X R229, R131, R15, R130, 0x2, P5 ;  /* 0x0000000f83e5c211 */ /* 0x000fe400028f1482 */
[----:B------:R-:W-:Y:S01]  /*eae0*/  ISETP.GE.OR P5, PT, R233, R123, P1 ;  /* 0x0000007be900720c */ /* 0x000fe20000fa6670 */
[----:B------:R-:W0:Y:S01]  /*eaf0*/  @!P2 LDC.64 R14, c[0x0][0x3b8] ;  /* 0x0000ee00ff0eab82 */ /* 0x000e220000000a00 */
[----:B---3--:R-:W-:Y:S01]  /*eb00*/  @!P2 IMAD R230, R128, R231, R230 ;  /* 0x000000e780e6a224 */ /* 0x008fe200078e02e6 */
[----:B------:R1:W5:Y:S10]  /*eb10*/  @!P4 LDG.E R221, desc[UR36][R228.64] ;  /* 0x00000024e4ddc981 */ /* 0x000374000c1e1900 */
[----:B------:R-:W2:Y:S01]  /*eb20*/  @!P5 LDG.E R235, desc[UR36][R12.64] ;  /* 0x000000240cebd981 */ /* 0x000ea2000c1e1900 */
[----:B------:R-:W1:Y:S01]  /*eb30*/  @!P5 LDC.64 R130, c[0x0][0x3b8] ;  /* 0x0000ee00ff82db82 */ /* 0x000e620000000a00 */
[----:B------:R-:W-:Y:S01]  /*eb40*/  @!P2 IADD3 R231, P4, PT, R122, R230, RZ ;  /* 0x000000e67ae7a210 */ /* 0x000fe20007f9e0ff */
[----:B------:R-:W-:-:S03]  /*eb50*/  IMAD R234, R11, 0x40, R226 ;  /* 0x000000400bea7824 */ /* 0x000fc600078e02e2 */
[----:B------:R-:W-:Y:S02]  /*eb60*/  @!P2 LEA.HI.X.SX32 R232, R230, R127, 0x1, P4 ;  /* 0x0000007fe6e8a211 */ /* 0x000fe400020f0eff */
[----:B0-----:R-:W-:-:S04]  /*eb70*/  @!P2 LEA R230, P4, R231, R14, 0x2 ;  /* 0x0000000ee7e6a211 */ /* 0x001fc800078810ff */
[----:B------:R-:W-:Y:S02]  /*eb80*/  @!P2 LEA.HI.X R231, R231, R15, R232, 0x2, P4 ;  /* 0x0000000fe7e7a211 */ /* 0x000fe400020f14e8 */
[----:B------:R-:W-:-:S03]  /*eb90*/  ISETP.GE.OR P4, PT, R234, R123, P1 ;  /* 0x0000007bea00720c */ /* 0x000fc60000f86670 */
[----:B------:R0:W5:Y:S01]  /*eba0*/  @!P2 LDG.E R219, desc[UR36][R230.64] ;  /* 0x00000024e6dba981 */ /* 0x000162000c1e1900 */
[----:B--2---:R-:W-:-:S09]  /*ebb0*/  @!P5 IMAD R14, R128, R235, R233 ;  /* 0x000000eb800ed224 */ /* 0x004fd200078e02e9 */
[----:B------:R-:W2:Y:S01]  /*ebc0*/  @!P4 LDG.E R235, desc[UR36][R12.64] ;  /* 0x000000240cebc981 */ /* 0x000ea2000c1e1900 */
[----:B------:R-:W-:-:S04]  /*ebd0*/  @!P5 IADD3 R15, P2, PT, R122, R14, RZ ;  /* 0x0000000e7a0fd210 */ /* 0x000fc80007f5e0ff */
[----:B------:R-:W-:Y:S02]  /*ebe0*/  @!P5 LEA.HI.X.SX32 R14, R14, R127, 0x1, P2 ;  /* 0x0000007f0e0ed211 */ /* 0x000fe400010f0eff */
[----:B-1----:R-:W-:-:S04]  /*ebf0*/  @!P5 LEA R228, P2, R15, R130, 0x2 ;  /* 0x000000820fe4d211 */ /* 0x002fc800078410ff */
[----:B------:R-:W-:Y:S02]  /*ec00*/  @!P5 LEA.HI.X R229, R15, R131, R14, 0x2, P2 ;  /* 0x000000830fe5d211 */ /* 0x000fe400010f140e */
[----:B------:R-:W-:Y:S01]  /*ec10*/  ISETP.GE.OR P2, PT, R226, R123, P1 ;  /* 0x0000007be200720c */ /* 0x000fe20000f46670 */
[----:B------:R-:W1:Y:S02]  /*ec20*/  @!P4 LDC.64 R14, c[0x0][0x3b8] ;  /* 0x0000ee00ff0ecb82 */ /* 0x000e640000000a00 */
[----:B------:R3:W5:Y:S10]  /*ec30*/  @!P5 LDG.E R215, desc[UR36][R228.64] ;  /* 0x00000024e4d7d981 */ /* 0x000774000c1e1900 */
[----:B------:R-:W4:Y:S01]  /*ec40*/  @!P2 LDG.E R233, desc[UR36][R12.64] ;  /* 0x000000240ce9a981 */ /* 0x000f22000c1e1900 */
[----:B------:R-:W3:Y:S01]  /*ec50*/  @!P2 LDC.64 R130, c[0x0][0x3b8] ;  /* 0x0000ee00ff82ab82 */ /* 0x000ee20000000a00 */
[----:B------:R-:W-:-:S02]  /*ec60*/  IMAD.IADD R236, R222, 0x1, R11 ;  /* 0x00000001deec7824 */ /* 0x000fc400078e020b */
[----:B--2---:R-:W-:-:S05]  /*ec70*/  @!P4 IMAD R232, R128, R235, R234 ;  /* 0x000000eb80e8c224 */ /* 0x004fca00078e02ea */
[----:B0-----:R-:W-:Y:S01]  /*ec80*/  @!P4 IADD3 R231, P5, PT, R122, R232, RZ ;  /* 0x000000e87ae7c210 */ /* 0x001fe20007fbe0ff */
[----:B------:R-:W-:-:S03]  /*ec90*/  IMAD R234, R11, 0x80, R226 ;  /* 0x000000800bea7824 */ /* 0x000fc600078e02e2 */
[----:B------:R-:W-:Y:S02]  /*eca0*/  @!P4 LEA.HI.X.SX32 R232, R232, R127, 0x1, P5 ;  /* 0x0000007fe8e8c211 */ /* 0x000fe400028f0eff */
[----:B-1----:R-:W-:-:S04]  /*ecb0*/  @!P4 LEA R230, P5, R231, R14, 0x2 ;  /* 0x0000000ee7e6c211 */ /* 0x002fc800078a10ff */
[----:B------:R-:W-:Y:S02]  /*ecc0*/  @!P4 LEA.HI.X R231, R231, R15, R232, 0x2, P5 ;  /* 0x0000000fe7e7c211 */ /* 0x000fe400028f14e8 */
[----:B------:R-:W-:-:S03]  /*ecd0*/  ISETP.GE.OR P5, PT, R234, R123, P1 ;  /* 0x0000007bea00720c */ /* 0x000fc60000fa6670 */
[----:B------:R0:W5:Y:S01]  /*ece0*/  @!P4 LDG.E R207, desc[UR36][R230.64] ;  /* 0x00000024e6cfc981 */ /* 0x000162000c1e1900 */
[----:B----4-:R-:W-:Y:S02]  /*ecf0*/  @!P2 IMAD R233, R128, R233, R226 ;  /* 0x000000e980e9a224 */ /* 0x010fe400078e02e2 */
[----:B------:R-:W-:-:S07]  /*ed00*/  IMAD.SHL.U32 R232, R236, 0x4, RZ ;  /* 0x00000004ece87824 */ /* 0x000fce00078e00ff */
[----:B------:R-:W2:Y:S01]  /*ed10*/  @!P5 LDG.E R237, desc[UR36][R12.64] ;  /* 0x000000240cedd981 */ /* 0x000ea2000c1e1900 */
[----:B------:R-:W-:-:S04]  /*ed20*/  @!P2 IADD3 R14, P4, PT, R122, R233, RZ ;  /* 0x000000e97a0ea210 */ /* 0x000fc80007f9e0ff */
[----:B------:R-:W-:Y:S02]  /*ed30*/  @!P2 LEA.HI.X.SX32 R233, R233, R127, 0x1, P4 ;  /* 0x0000007fe9e9a211 */ /* 0x000fe400020f0eff */
[----:B---3--:R-:W-:-:S04]  /*ed40*/  @!P2 LEA R228, P4, R14, R130, 0x2 ;  /* 0x000000820ee4a211 */ /* 0x008fc800078810ff */
[----:B------:R-:W-:Y:S02]  /*ed50*/  @!P2 LEA.HI.X R229, R14, R131, R233, 0x2, P4 ;  /* 0x000000830ee5a211 */ /* 0x000fe400020f14e9 */
[----:B------:R-:W-:Y:S01]  /*ed60*/  ISETP.GE.OR P4, PT, R232, R123, P1 ;  /* 0x0000007be800720c */ /* 0x000fe20000f86670 */
[----:B------:R-:W0:Y:S02]  /*ed70*/  @!P5 LDC.64 R14, c[0x0][0x3b8] ;  /* 0x0000ee00ff0edb82 */ /* 0x000e240000000a00 */
[----:B------:R1:W5:Y:S10]  /*ed80*/  @!P2 LDG.E R223, desc[UR36][R228.64] ;  /* 0x00000024e4dfa981 */ /* 0x000374000c1e1900 */
[----:B------:R-:W3:Y:S01]  /*ed90*/  @!P4 LDG.E R235, desc[UR36][R12.64] ;  /* 0x000000240cebc981 */ /* 0x000ee2000c1e1900 */
[----:B------:R-:W1:Y:S01]  /*eda0*/  @!P4 LDC.64 R130, c[0x0][0x3b8] ;  /* 0x0000ee00ff82cb82 */ /* 0x000e620000000a00 */
[----:B------:R-:W-:-:S02]  /*edb0*/  IMAD R233, R11, 0x8, R232 ;  /* 0x000000080be97824 */ /* 0x000fc400078e02e8 */
[----:B--2---:R-:W-:-:S05]  /*edc0*/  @!P5 IMAD R222, R128, R237, R234 ;  /* 0x000000ed80ded224 */ /* 0x004fca00078e02ea */
[----:B------:R-:W-:-:S04]  /*edd0*/  @!P5 IADD3 R226, P2, PT, R122, R222, RZ ;  /* 0x000000de7ae2d210 */ /* 0x000fc80007f5e0ff */
[----:B------:R-:W-:Y:S02]  /*ede0*/  @!P5 LEA.HI.X.SX32 R222, R222, R127, 0x1, P2 ;  /* 0x0000007fdeded211 */ /* 0x000fe400010f0eff */
[----:B0-----:R-:W-:-:S04]  /*edf0*/  @!P5 LEA R230, P2, R226, R14, 0x2 ;  /* 0x0000000ee2e6d211 */ /* 0x001fc800078410ff */
[----:B------:R-:W-:Y:S02]  /*ee00*/  @!P5 LEA.HI.X R231, R226, R15, R222, 0x2, P2 ;  /* 0x0000000fe2e7d211 */ /* 0x000fe400010f14de */
[----:B------:R-:W-:-:S03]  /*ee10*/  ISETP.GE.OR P2, PT, R233, R123, P1 ;  /* 0x0000007be900720c */ /* 0x000fc60000f46670 */
[----:B------:R0:W5:Y:S01]  /*ee20*/  @!P5 LDG.E R191, desc[UR36][R230.64] ;  /* 0x00000024e6bfd981 */ /* 0x000162000c1e1900 */
[----:B---3--:R-:W-:Y:S02]  /*ee30*/  @!P4 IMAD R14, R128, R235, R232 ;  /* 0x000000eb800ec224 */ /* 0x008fe400078e02e8 */
[----:B------:R-:W-:-:S07]  /*ee40*/  IMAD R232, R11, 0x4, R236 ;  /* 0x000000040be87824 */ /* 0x000fce00078e02ec */
[----:B------:R-:W2:Y:S01]  /*ee50*/  @!P2 LDG.E R222, desc[UR36][R12.64] ;  /* 0x000000240cdea981 */ /* 0x000ea2000c1e1900 */
[----:B------:R-:W-:Y:S01]  /*ee60*/  @!P4 IADD3 R15, P5, PT, R122, R14, RZ ;  /* 0x0000000e7a0fc210 */ /* 0x000fe20007fbe0ff */
[----:B------:R-:W-:-:S03]  /*ee70*/  IMAD.SHL.U32 R234, R232, 0x4, RZ ;  /* 0x00000004e8ea7824 */ /* 0x000fc600078e00ff */
[----:B------:R-:W-:Y:S02]  /*ee80*/  @!P4 LEA.HI.X.SX32 R14, R14, R127, 0x1, P5 ;  /* 0x0000007f0e0ec211 */ /* 0x000fe400028f0eff */
[----:B-1----:R-:W-:-:S04]  /*ee90*/  @!P4 LEA R228, P5, R15, R130, 0x2 ;  /* 0x000000820fe4c211 */ /* 0x002fc800078a10ff */
[----:B------:R-:W-:Y:S02]  /*eea0*/  @!P4 LEA.HI.X R229, R15, R131, R14, 0x2, P5 ;  /* 0x000000830fe5c211 */ /* 0x000fe400028f140e */
[----:B------:R-:W-:Y:S01]  /*eeb0*/  ISETP.GE.OR P5, PT, R234, R123, P1 ;  /* 0x0000007bea00720c */ /* 0x000fe20000fa6670 */
[----:B------:R-:W0:Y:S02]  /*eec0*/  @!P2 LDC.64 R14, c[0x0][0x3b8] ;  /* 0x0000ee00ff0eab82 */ /* 0x000e240000000a00 */
[----:B------:R1:W5:Y:S10]  /*eed0*/  @!P4 LDG.E R218, desc[UR36][R228.64] ;  /* 0x00000024e4dac981 */ /* 0x000374000c1e1900 */
[----:B------:R-:W3:Y:S01]  /*eee0*/  @!P5 LDG.E R235, desc[UR36][R12.64] ;  /* 0x000000240cebd981 */ /* 0x000ee2000c1e1900 */
[----:B------:R-:W1:Y:S01]  /*eef0*/  @!P5 LDC.64 R130, c[0x0][0x3b8] ;  /* 0x0000ee00ff82db82 */ /* 0x000e620000000a00 */
[----:B------:R-:W-:-:S02]  /*ef00*/  IMAD.IADD R232, R232, 0x1, R11 ;  /* 0x00000001e8e87824 */ /* 0x000fc400078e020b */
[----:B--2---:R-:W-:-:S05]  /*ef10*/  @!P2 IMAD R222, R128, R222, R233 ;  /* 0x000000de80dea224 */ /* 0x004fca00078e02e9 */
[----:B------:R-:W-:Y:S01]  /*ef20*/  @!P2 IADD3 R226, P4, PT, R122, R222, RZ ;  /* 0x000000de7ae2a210 */ /* 0x000fe20007f9e0ff */
[----:B------:R-:W-:-:S03]  /*ef30*/  IMAD.SHL.U32 R233, R232, 0x4, RZ ;  /* 0x00000004e8e97824 */ /* 0x000fc600078e00ff */
[----:B------:R-:W-:Y:S02]  /*ef40*/  @!P2 LEA.HI.X.SX32 R222, R222, R127, 0x1, P4 ;  /* 0x0000007fdedea211 */ /* 0x000fe400020f0eff */
[----:B0-----:R-:W-:-:S04]  /*ef50*/  @!P2 LEA R230, P4, R226, R14, 0x2 ;  /* 0x0000000ee2e6a211 */ /* 0x001fc800078810ff */
[----:B------:R-:W-:Y:S02]  /*ef60*/  @!P2 LEA.HI.X R231, R226, R15, R222, 0x2, P4 ;  /* 0x0000000fe2e7a211 */ /* 0x000fe400020f14de */
[----:B------:R-:W-:Y:S01]  /*ef70*/  ISETP.GE.OR P4, PT, R233, R123, P1 ;  /* 0x0000007be900720c */ /* 0x000fe20000f86670 */
[----:B------:R-:W-:Y:S02]  /*ef80*/  IMAD.IADD R232, R232, 0x1, R11 ;  /* 0x00000001e8e87824 */ /* 0x000fe400078e020b */
[----:B------:R0:W5:Y:S01]  /*ef90*/  @!P2 LDG.E R216, desc[UR36][R230.64] ;  /* 0x00000024e6d8a981 */ /* 0x000162000c1e1900 */
[----:B---3--:R-:W-:-:S09]  /*efa0*/  @!P5 IMAD R14, R128, R235, R234 ;  /* 0x000000eb800ed224 */ /* 0x008fd200078e02ea */
        /* <DEDUP_REMOVED lines=85> */
[----:B------:R-:W-:Y:S02]  /*f500*/  IMAD R232, R11, 0x2, R232 ;  /* 0x000000020be87824 */ /* 0x000fe400078e02e8 */
        /* <DEDUP_REMOVED lines=455> */
[----:B------:R-:W-:-:S04]  /*11180*/  @!P4 IADD3 R226, P5, PT, R122, R222, RZ ;  /* 0x000000de7ae2c210 */ /* 0x000fc80007fbe0ff */
[----:B------:R-:W-:Y:S02]  /*11190*/  @!P4 LEA.HI.X.SX32 R222, R222, R127, 0x1, P5 ;  /* 0x0000007fdedec211 */ /* 0x000fe400028f0eff */
[----:B0-----:R-:W-:-:S04]  /*111a0*/  @!P4 LEA R230, P5, R226, R14, 0x2 ;  /* 0x0000000ee2e6c211 */ /* 0x001fc800078a10ff */
[----:B------:R-:W-:Y:S01]  /*111b0*/  @!P4 LEA.HI.X R231, R226, R15, R222, 0x2, P5 ;  /* 0x0000000fe2e7c211 */ /* 0x000fe200028f14de */
[----:B------:R-:W-:-:S04]  /*111c0*/  IMAD.SHL.U32 R222, R232, 0x4, RZ ;  /* 0x00000004e8de7824 */ /* 0x000fc800078e00ff */
[----:B------:R0:W5:Y:S01]  /*111d0*/  @!P4 LDG.E R165, desc[UR36][R230.64] ;  /* 0x00000024e6a5c981 */ /* 0x000162000c1e1900 */
[----:B------:R-:W-:Y:S01]  /*111e0*/  ISETP.GE.OR P5, PT, R222, R123, P1 ;  /* 0x0000007bde00720c */ /* 0x000fe20000fa6670 */
[----:B---3--:R-:W-:Y:S02]  /*111f0*/  @!P2 IMAD R14, R128, R235, R234 ;  /* 0x000000eb800ea224 */ /* 0x008fe400078e02ea */
[----:B------:R-:W-:-:S03]  /*11200*/  IMAD.IADD R232, R232, 0x1, R11 ;  /* 0x00000001e8e87824 */ /* 0x000fc600078e020b */
[----:B------:R-:W-:Y:S01]  /*11210*/  @!P2 IADD3 R15, P4, PT, R122, R14, RZ ;  /* 0x0000000e7a0fa210 */ /* 0x000fe20007f9e0ff */
[----:B------:R-:W-:-:S03]  /*11220*/  IMAD.SHL.U32 R233, R232, 0x4, RZ ;  /* 0x00000004e8e97824 */ /* 0x000fc600078e00ff */
[----:B------:R-:W-:Y:S02]  /*11230*/  @!P2 LEA.HI.X.SX32 R14, R14, R127, 0x1, P4 ;  /* 0x0000007f0e0ea211 */ /* 0x000fe400020f0eff */
[----:B-1----:R-:W-:-:S04]  /*11240*/  @!P2 LEA R228, P4, R15, R130, 0x2 ;  /* 0x000000820fe4a211 */ /* 0x002fc800078810ff */
[----:B------:R-:W-:Y:S02]  /*11250*/  @!P2 LEA.HI.X R229, R15, R131, R14, 0x2, P4 ;  /* 0x000000830fe5a211 */ /* 0x000fe400020f140e */
[----:B------:R-:W2:Y:S01]  /*11260*/  @!P5 LDG.E R131, desc[UR36][R12.64] ;  /* 0x000000240c83d981 */ /* 0x000ea2000c1e1900 */
[----:B------:R-:W-:Y:S01]  /*11270*/  ISETP.GE.OR P4, PT, R233, R123, P1 ;  /* 0x0000007be900720c */ /* 0x000fe20000f86670 */
[----:B------:R-:W1:Y:S02]  /*11280*/  @!P5 LDC.64 R14, c[0x0][0x3b8] ;  /* 0x0000ee00ff0edb82 */ /* 0x000e640000000a00 */
[----:B------:R3:W5:Y:S10]  /*11290*/  @!P2 LDG.E R162, desc[UR36][R228.64] ;  /* 0x00000024e4a2a981 */ /* 0x000774000c1e1900 */
[----:B------:R-:W4:Y:S01]  /*112a0*/  @!P4 LDG.E R234, desc[UR36][R12.64] ;  /* 0x000000240ceac981 */ /* 0x000f22000c1e1900 */
[----:B------:R-:W-:-:S02]  /*112b0*/  IMAD.IADD R232, R232, 0x1, R11 ;  /* 0x00000001e8e87824 */ /* 0x000fc400078e020b */
[----:B--2---:R-:W-:Y:S02]  /*112c0*/  @!P5 IMAD R222, R128, R131, R222 ;  /* 0x0000008380ded224 */ /* 0x004fe400078e02de */
[----:B------:R-:W3:Y:S03]  /*112d0*/  @!P4 LDC.64 R130, c[0x0][0x3b8] ;  /* 0x0000ee00ff82cb82 */ /* 0x000ee60000000a00 */
[----:B------:R-:W-:-:S04]  /*112e0*/  @!P5 IADD3 R226, P2, PT, R122, R222, RZ ;  /* 0x000000de7ae2d210 */ /* 0x000fc80007f5e0ff */
[----:B0-----:R-:W-:Y:S02]  /*112f0*/  @!P5 LEA.HI.X.SX32 R230, R222, R127, 0x1, P2 ;  /* 0x0000007fdee6d211 */ /* 0x001fe400010f0eff */
[----:B-1----:R-:W-:Y:S01]  /*11300*/  @!P5 LEA R14, P2, R226, R14, 0x2 ;  /* 0x0000000ee20ed211 */ /* 0x002fe200078410ff */
[----:B----4-:R-:W-:-:S03]  /*11310*/  @!P4 IMAD R222, R128, R234, R233 ;  /* 0x000000ea80dec224 */ /* 0x010fc600078e02e9 */
[----:B------:R-:W-:Y:S01]  /*11320*/  @!P5 LEA.HI.X R15, R226, R15, R230, 0x2, P2 ;  /* 0x0000000fe20fd211 */ /* 0x000fe200010f14e6 */
[C---:B------:R-:W-:Y:S02]  /*11330*/  IMAD.SHL.U32 R230, R232.reuse, 0x4, RZ ;  /* 0x00000004e8e67824 */ /* 0x040fe400078e00ff */
[----:B------:R-:W-:Y:S01]  /*11340*/  IMAD.IADD R232, R232, 0x1, R11 ;  /* 0x00000001e8e87824 */ /* 0x000fe200078e020b */
[----:B------:R-:W-:Y:S01]  /*11350*/  @!P4 IADD3 R226, P2, PT, R122, R222, RZ ;  /* 0x000000de7ae2c210 */ /* 0x000fe20007f5e0ff */
[----:B------:R0:W5:Y:S01]  /*11360*/  @!P5 LDG.E R163, desc[UR36][R14.64] ;  /* 0x000000240ea3d981 */ /* 0x000162000c1e1900 */
[----:B------:R-:W-:Y:S01]  /*11370*/  ISETP.GE.OR P5, PT, R230, R123, P1 ;  /* 0x0000007be600720c */ /* 0x000fe20000fa6670 */
[----:B------:R-:W-:Y:S01]  /*11380*/  IMAD.SHL.U32 R231, R232, 0x4, RZ ;  /* 0x00000004e8e77824 */ /* 0x000fe200078e00ff */
[----:B------:R-:W-:Y:S02]  /*11390*/  @!P4 LEA.HI.X.SX32 R222, R222, R127, 0x1, P2 ;  /* 0x0000007fdedec211 */ /* 0x000fe400010f0eff */
[----:B---3--:R-:W-:-:S04]  /*113a0*/  @!P4 LEA R228, P2, R226, R130, 0x2 ;  /* 0x00000082e2e4c211 */ /* 0x008fc800078410ff */
[----:B------:R-:W-:Y:S02]  /*113b0*/  @!P4 LEA.HI.X R229, R226, R131, R222, 0x2, P2 ;  /* 0x00000083e2e5c211 */ /* 0x000fe400010f14de */
[----:B------:R-:W-:-:S03]  /*113c0*/  ISETP.GE.AND P2, PT, R231, R123, PT ;  /* 0x0000007be700720c */ /* 0x000fc60003f46270 */
[----:B0-----:R-:W0:Y:S01]  /*113d0*/  @!P5 LDC.64 R14, c[0x0][0x3b8] ;  /* 0x0000ee00ff0edb82 */ /* 0x001e220000000a00 */
[----:B------:R1:W5:Y:S01]  /*113e0*/  @!P4 LDG.E R160, desc[UR36][R228.64] ;  /* 0x00000024e4a0c981 */ /* 0x000362000c1e1900 */
[----:B------:R-:W-:-:S03]  /*113f0*/  ISETP.GE.OR P2, PT, R220, R227, P2 ;  /* 0x000000e3dc00720c */ /* 0x000fc60001746670 */
[----:B------:R-:W2:Y:S10]  /*11400*/  @!P5 LDG.E R227, desc[UR36][R12.64] ;  /* 0x000000240ce3d981 */ /* 0x000eb4000c1e1900 */
[----:B------:R-:W3:Y:S01]  /*11410*/  @!P2 LDG.E R222, desc[UR36][R12.64] ;  /* 0x000000240cdea981 */ /* 0x000ee2000c1e1900 */
[----:B------:R-:W4:Y:S01]  /*11420*/  @!P2 LDC.64 R130, c[0x0][0x3b8] ;  /* 0x0000ee00ff82ab82 */ /* 0x000f220000000a00 */
[----:B--2---:R-:W-:-:S05]  /*11430*/  @!P5 IMAD R220, R128, R227, R230 ;  /* 0x000000e380dcd224 */ /* 0x004fca00078e02e6 */
[----:B------:R-:W-:-:S04]  /*11440*/  @!P5 IADD3 R226, P4, PT, R122, R220, RZ ;  /* 0x000000dc7ae2d210 */ /* 0x000fc80007f9e0ff */
[----:B------:R-:W-:Y:S01]  /*11450*/  @!P5 LEA.HI.X.SX32 R220, R220, R127, 0x1, P4 ;  /* 0x0000007fdcdcd211 */ /* 0x000fe200020f0eff */
[----:B---3--:R-:W-:Y:S01]  /*11460*/  @!P2 IMAD R222, R128, R222, R231 ;  /* 0x000000de80dea224 */ /* 0x008fe200078e02e7 */
[----:B0-----:R-:W-:-:S04]  /*11470*/  @!P5 LEA R14, P4, R226, R14, 0x2 ;  /* 0x0000000ee20ed211 */ /* 0x001fc800078810ff */
[----:B------:R-:W-:Y:S02]  /*11480*/  @!P5 LEA.HI.X R15, R226, R15, R220, 0x2, P4 ;  /* 0x0000000fe20fd211 */ /* 0x000fe400020f14dc */
[----:B------:R-:W-:-:S03]  /*11490*/  @!P2 IADD3 R220, P4, PT, R122, R222, RZ ;  /* 0x000000de7adca210 */ /* 0x000fc60007f9e0ff */
[----:B------:R1:W5:Y:S01]  /*114a0*/  @!P5 LDG.E R161, desc[UR36][R14.64] ;  /* 0x000000240ea1d981 */ /* 0x000362000c1e1900 */
[----:B------:R-:W-:Y:S02]  /*114b0*/  @!P2 LEA.HI.X.SX32 R222, R222, R127, 0x1, P4 ;  /* 0x0000007fdedea211 */ /* 0x000fe400020f0eff */
[----:B----4-:R-:W-:-:S04]  /*114c0*/  @!P2 LEA R130, P4, R220, R130, 0x2 ;  /* 0x00000082dc82a211 */ /* 0x010fc800078810ff */
[----:B------:R-:W-:-:S05]  /*114d0*/  @!P2 LEA.HI.X R131, R220, R131, R222, 0x2, P4 ;  /* 0x00000083dc83a211 */ /* 0x000fca00020f14de */
[----:B------:R1:W5:Y:S01]  /*114e0*/  @!P2 LDG.E R158, desc[UR36][R130.64] ;  /* 0x00000024829ea981 */ /* 0x000362000c1e1900 */
[----:B------:R-:W-:Y:S01]  /*114f0*/  IMAD.IADD R11, R232, 0x1, R11 ;  /* 0x00000001e80b7824 */ /* 0x000fe200078e020b */
[----:B------:R-:W-:Y:S06]  /*11500*/  @P1 BRA `(.L_x_2370) ;  /* 0x00000000002c1947 */ /* 0x000fec0003800000 */
[----:B------:R-:W-:Y:S02]  /*11510*/  IMAD.SHL.U32 R11, R11, 0x4, RZ ;  /* 0x000000040b0b7824 */ /* 0x000fe400078e00ff */
[----:B------:R-:W-:-:S03]  /*11520*/  IMAD.MOV.U32 R159, RZ, RZ, RZ ;  /* 0x000000ffff9f7224 */ /* 0x000fc600078e00ff */
[----:B------:R-:W-:-:S13]  /*11530*/  ISETP.GE.AND P2, PT, R11, R123, PT ;  /* 0x0000007b0b00720c */ /* 0x000fda0003f46270 */
[----:B------:R-:W-:Y:S05]  /*11540*/  @P2 BRA `(.L_x_2370) ;  /* 0x00000000001c2947 */ /* 0x000fea0003800000 */
[----:B------:R-:W2:Y:S02]  /*11550*/  LDG.E R12, desc[UR36][R12.64] ;  /* 0x000000240c0c7981 */ /* 0x000ea4000c1e1900 */
[----:B--2---:R-:W-:-:S05]  /*11560*/  IMAD R11, R128, R12, R11 ;  /* 0x0000000c800b7224 */ /* 0x004fca00078e020b */
[----:B-1----:R-:W-:-:S04]  /*11570*/  IADD3 R15, P2, PT, R122, R11, RZ ;  /* 0x0000000b7a0f7210 */ /* 0x002fc80007f5e0ff */
[----:B------:R-:W-:Y:S02]  /*11580*/  LEA.HI.X.SX32 R130, R11, R127, 0x1, P2 ;  /* 0x0000007f0b827211 */ /* 0x000fe400010f0eff */
[----:B------:R-:W-:-:S04]  /*11590*/  LEA R14, P2, R15, UR12, 0x2 ;  /* 0x0000000c0f0e7c11 */ /* 0x000fc8000f8410ff */
[----:B------:R-:W-:-:S05]  /*115a0*/  LEA.HI.X R15, R15, UR13, R130, 0x2, P2 ;  /* 0x0000000d0f0f7c11 */ /* 0x000fca00090f1482 */
[----:B------:R0:W5:Y:S04]  /*115b0*/  LDG.E R159, desc[UR36][R14.64] ;  /* 0x000000240e9f7981 */ /* 0x000168000c1e1900 */
.L_x_2370:
[----:B------:R-:W-:Y:S05]  /*115c0*/  BSYNC.RECONVERGENT B0 ;  /* 0x0000000000007941 */ /* 0x000fea0003800200 */
.L_x_2241:
[----:B-----5:R-:W-:Y:S01]  /*115d0*/  FMUL.FTZ R11, R155, R218 ;  /* 0x000000da9b0b7220 */ /* 0x020fe20000410000 */
[----:B01234-:R-:W0:Y:S01]  /*115e0*/  S2R R14, SR_TID.X ;  /* 0x00000000000e7919 */ /* 0x01fe220000002100 */
[----:B------:R-:W-:Y:S02]  /*115f0*/  UMOV UR4, 0xffffffff ;  /* 0xffffffff00047882 */ /* 0x000fe40000000000 */
[----:B------:R-:W-:-:S04]  /*11600*/  FFMA.FTZ R11, R156, R223, R11 ;  /* 0x000000df9c0b7223 */ /* 0x000fc8000001000b */
[----:B------:R-:W-:-:S04]  /*11610*/  FFMA.FTZ R12, R154, R221, R11 ;  /* 0x000000dd9a0c7223 */ /* 0x000fc8000001000b */
[----:B------:R-:W-:-:S04]  /*11620*/  FFMA.FTZ R11, R153, R216, R12 ;  /* 0x000000d8990b7223 */ /* 0x000fc8000001000c */
[----:B------:R-:W-:-:S04]  /*11630*/  FFMA.FTZ R12, R152, R219, R11 ;  /* 0x000000db980c7223 */ /* 0x000fc8000001000b */
[----:B------:R-:W-:-:S04]  /*11640*/  FFMA.FTZ R11, R151, R214, R12 ;  /* 0x000000d6970b7223 */ /* 0x000fc8000001000c */
[----:B------:R-:W-:-:S04]  /*11650*/  FFMA.FTZ R12, R150, R217, R11 ;  /* 0x000000d9960c7223 */ /* 0x000fc8000001000b */
[----:B------:R-:W-:-:S04]  /*11660*/  FFMA.FTZ R11, R149, R212, R12 ;  /* 0x000000d4950b7223 */ /* 0x000fc8000001000c */
[----:B------:R-:W-:Y:S01]  /*11670*/  FFMA.FTZ R12, R148, R215, R11 ;  /* 0x000000d7940c7223 */ /* 0x000fe2000001000b */
[----:B0-----:R-:W-:-:S03]  /*11680*/  LOP3.LUT R130, R14, 0x3, RZ, 0xc0, !PT ;  /* 0x000000030e827812 */ /* 0x001fc600078ec0ff */
[----:B------:R-:W-:-:S04]  /*11690*/  FFMA.FTZ R11, R147, R210, R12 ;  /* 0x000000d2930b7223 */ /* 0x000fc8000001000c */
        /* <DEDUP_REMOVED lines=54> */
[----:B------:R-:W-:Y:S06]  /*11a00*/  BRA.DIV UR4, `(.L_x_2499) ;  /* 0x0000004e04847947 */ /* 0x000fec000b800000 */
[----:B------:R-:W0:Y:S02]  /*11a10*/  SHFL.BFLY PT, R14, R13, 0x2, 0x1f ;  /* 0x0c401f000d0e7f89 */ /* 0x000e2400000e0000 */
[----:B0-----:R-:W-:-:S05]  /*11a20*/  FADD.FTZ R13, R13, R14 ;  /* 0x0000000e0d0d7221 */ /* 0x001fca0000010000 */
[----:B------:R0:W1:Y:S02]  /*11a30*/  SHFL.BFLY PT, R14, R13, 0x1, 0x1f ;  /* 0x0c201f000d0e7f89 */ /* 0x00006400000e0000 */
.L_x_2573:
[----:B------:R-:W-:Y:S01]  /*11a40*/  ISETP.NE.OR P1, PT, R130, RZ, P1 ;  /* 0x000000ff8200720c */ /* 0x000fe20000f25670 */
[----:B-1----:R-:W-:Y:S01]  /*11a50*/  FADD.FTZ R14, R13, R14 ;  /* 0x0000000e0d0e7221 */ /* 0x002fe20000010000 */
[----:B------:R-:W-:Y:S03]  /*11a60*/  BSSY.RECONVERGENT B0, `(.L_x_2500) ;  /* 0x0000018000007945 */ /* 0x000fe60003800200 */
[----:B------:R-:W-:-:S08]  /*11a70*/  FMUL.FTZ R11, R14, UR14 ;  /* 0x0000000e0e0b7c20 */ /* 0x000fd00008410000 */
[----:B------:R-:W-:Y:S05]  /*11a80*/  @P1 BRA `(.L_x_2501) ;  /* 0x0000000000541947 */ /* 0x000fea0003800000 */
[----:B------:R-:W1:Y:S01]  /*11a90*/  LDC.64 R14, c[0x0][0x448] ;  /* 0x00011200ff0e7b82 */ /* 0x000e620000000a00 */
[----:B------:R-:W-:-:S04]  /*11aa0*/  ISETP.NE.U32.AND P2, PT, RZ, UR16, PT ;  /* 0x00000010ff007c0c */ /* 0x000fc8000bf45070 */
[----:B------:R-:W-:-:S13]  /*11ab0*/  ISETP.NE.AND.EX P2, PT, RZ, UR17, PT, P2 ;  /* 0x00000011ff007c0c */ /* 0x000fda000bf45320 */
[----:B0-----:R-:W0:Y:S01]  /*11ac0*/  @P2 LDC.64 R12, c[0x0][0x438] ;  /* 0x00010e00ff0c2b82 */ /* 0x001e220000000a00 */
[----:B-1----:R-:W-:-:S04]  /*11ad0*/  ISETP.NE.U32.AND P1, PT, R14, RZ, PT ;  /* 0x000000ff0e00720c */ /* 0x002fc80003f25070 */
[----:B------:R-:W-:-:S13]  /*11ae0*/  ISETP.NE.AND.EX P1, PT, R15, RZ, PT, P1 ;  /* 0x000000ff0f00720c */ /* 0x000fda0003f25310 */
[----:B------:R-:W1:Y:S01]  /*11af0*/  @P1 LDC.64 R14, c[0x0][0x448] ;  /* 0x00011200ff0e1b82 */ /* 0x000e620000000a00 */
[----:B0-----:R-:W-:-:S06]  /*11b00*/  @P2 IMAD.WIDE R12, R124, 0x4, R12 ;  /* 0x000000047c0c2825 */ /* 0x001fcc00078e020c */
[----:B------:R-:W2:Y:S01]  /*11b10*/  @P2 LDG.E R12, desc[UR36][R12.64] ;  /* 0x000000240c0c2981 */ /* 0x000ea2000c1e1900 */
[----:B-1----:R-:W-:-:S06]  /*11b20*/  @P1 IMAD.WIDE.U32 R14, R17, 0x4, R14 ;  /* 0x00000004110e1825 */ /* 0x002fcc00078e000e */
[----:B------:R-:W3:Y:S01]  /*11b30*/  @P1 LDG.E R14, desc[UR36][R14.64] ;  /* 0x000000240e0e1981 */ /* 0x000ee2000c1e1900 */
[----:B------:R-:W-:Y:S01]  /*11b40*/  UIADD3 UR4, UPT, UPT, UR15, UR18, URZ ;  /* 0x000000120f047290 */ /* 0x000fe2000fffe0ff */
[----:B------:R-:W-:-:S05]  /*11b50*/  VIADD R130, R125, 0xffffffff ;  /* 0xffffffff7d827836 */ /* 0x000fca0000000000 */
[----:B------:R-:W-:-:S04]  /*11b60*/  @P1 ISETP.GE.AND P4, PT, R130, UR4, PT ;  /* 0x0000000482001c0c */ /* 0x000fc8000bf86270 */
[----:B------:R-:W-:-:S04]  /*11b70*/  @P1 SEL R130, R22, RZ, !P4 ;  /* 0x000000ff16821207 */ /* 0x000fc80006000000 */
[----:B------:R-:W-:-:S04]  /*11b80*/  @P1 IADD3 R130, PT, PT, R125, R130, -R16 ;  /* 0x000000827d821210 */ /* 0x000fc80007ffe810 */
[----:B------:R-:W-:Y:S01]  /*11b90*/  @P1 I2FP.F32.S32 R130, R130 ;  /* 0x0000008200821245 */ /* 0x000fe20000201400 */
[----:B--2---:R-:W-:-:S04]  /*11ba0*/  @P2 FADD.FTZ R11, R11, R12 ;  /* 0x0000000c0b0b2221 */ /* 0x004fc80000010000 */
[----:B---3--:R-:W-:-:S05]  /*11bb0*/  @P1 FFMA.FTZ R11, R130, R14, R11 ;  /* 0x0000000e820b1223 */ /* 0x008fca000001000b */
[----:B------:R1:W-:Y:S01]  /*11bc0*/  STS [R120], R11 ;  /* 0x0000000b78007388 */ /* 0x0003e20000000800 */
[----:B------:R-:W-:-:S07]  /*11bd0*/  @!P3 FMNMX.FTZ R157, R157, R11, !PT ;  /* 0x0000000b9d9db209 */ /* 0x000fce0007810000 */
.L_x_2501:
[----:B------:R-:W-:Y:S05]  /*11be0*/  BSYNC.RECONVERGENT B0 ;  /* 0x0000000000007941 */ /* 0x000fea0003800200 */
.L_x_2500:
[C---:B-1----:R-:W-:Y:S01]  /*11bf0*/  VIADD R11, R16.reuse, 0xffffffff ;  /* 0xffffffff100b7836 */ /* 0x042fe20000000000 */
[----:B------:R-:W-:Y:S01]  /*11c00*/  VIADDMNMX R12, R16, -UR19, RZ, !PT ;  /* 0x80000013100c7c46 */ /* 0x000fe2000f8001ff */
[----:B------:R-:W-:Y:S01]  /*11c10*/  VIADD R120, R120, 0x40 ;  /* 0x0000004078787836 */ /* 0x000fe20000000000 */
[----:B------:R-:W-:Y:S01]  /*11c20*/  IADD3 R118, P2, PT, R118, 0x10, RZ ;  /* 0x0000001076767810 */ /* 0x000fe20007f5e0ff */
[----:B------:R-:W-:Y:S01]  /*11c30*/  VIADD R124, R124, 0x10 ;  /* 0x000000107c7c7836 */ /* 0x000fe20000000000 */
[----:B------:R-:W-:-:S03]  /*11c40*/  IADD3 R11, PT, PT, R11, 0x7, -R12 ;  /* 0x000000070b0b7810 */ /* 0x000fc60007ffe80c */
[----:B------:R-:W-:Y:S01]  /*11c50*/  IMAD.X R119, RZ, RZ, R119, P2 ;  /* 0x000000ffff777224 */ /* 0x000fe200010e0677 */
[----:B------:R-:W-:-:S04]  /*11c60*/  SHF.R.S32.HI R14, RZ, 0x1f, R11 ;  /* 0x0000001fff0e7819 */ /* 0x000fc8000001140b */
[----:B------:R-:W-:Y:S01]  /*11c70*/  LEA.HI R14, R14, R11, RZ, 0x3 ;  /* 0x0000000b0e0e7211 */ /* 0x000fe200078f18ff */
[C---:B------:R-:W-:Y:S02]  /*11c80*/  VIADD R11, R125.reuse, 0xf ;  /* 0x0000000f7d0b7836 */ /* 0x040fe40000000000 */
[----:B------:R-:W-:Y:S01]  /*11c90*/  VIADD R125, R125, 0x10 ;  /* 0x000000107d7d7836 */ /* 0x000fe20000000000 */
[----:B0-----:R-:W-:-:S05]  /*11ca0*/  LOP3.LUT R13, R14, 0xfffffff8, RZ, 0xc0, !PT ;  /* 0xfffffff80e0d7812 */ /* 0x001fca00078ec0ff */
[----:B------:R-:W-:-:S05]  /*11cb0*/  IMAD.IADD R12, R13, 0x1, R12 ;  /* 0x000000010d0c7824 */ /* 0x000fca00078e020c */
[----:B------:R-:W-:-:S13]  /*11cc0*/  ISETP.GE.AND P1, PT, R11, R12, PT ;  /* 0x0000000c0b00720c */ /* 0x000fda0003f26270 */
[----:B------:R-:W-:Y:S05]  /*11cd0*/  @!P1 BRA `(.L_x_2502) ;  /* 0xffffff0c00c89947 */ /* 0x000fea000383ffff */
.L_x_2240:
[----:B------:R-:W-:Y:S05]  /*11ce0*/  BSYNC B1 ;  /* 0x0000000000017941 */ /* 0x000fea0003800000 */
.L_x_2239:
[----:B0-----:R-:W0:Y:S01]  /*11cf0*/  S2R R10, SR_TID.X ;  /* 0x00000000000a7919 */ /* 0x001e220000002100 */
[----:B------:R-:W2:Y:S01]  /*11d00*/  LDCU UR4, c[0x0][0x3f4] ;  /* 0x00007e80ff0477ac */ /* 0x000ea20008000800 */
[----:B------:R-:W-:Y:S01]  /*11d10*/  MOV R8, 0x400 ;  /* 0x0000040000087802 */ /* 0x000fe20000000f00 */
[----:B------:R-:W3:Y:S01]  /*11d20*/  S2R R9, SR_CgaCtaId ;  /* 0x0000000000097919 */ /* 0x000ee20000008800 */
[----:B------:R-:W-:Y:S02]  /*11d30*/  SHF.R.S32.HI R20, RZ, 0x1f, R25 ;  /* 0x0000001fff147819 */ /* 0x000fe40000011419 */
[----:B--2---:R-:W-:Y:S01]  /*11d40*/  VIADDMNMX R3, R16, -UR4, RZ, !PT ;  /* 0x8000000410037c46 */ /* 0x004fe2000f8001ff */
[----:B------:R-:W-:Y:S01]  /*11d50*/  UMOV UR4, 0xffffffff ;  /* 0xffffffff00047882 */ /* 0x000fe20000000000 */
[C---:B0-----:R-:W-:Y:S01]  /*11d60*/  LOP3.LUT R7, R10.reuse, 0x1f, RZ, 0xc0, !PT ;  /* 0x0000001f0a077812 */ /* 0x041fe200078ec0ff */
[----:B------:R-:W-:Y:S01]  /*11d70*/  IMAD.SHL.U32 R4, R10, 0x4, RZ ;  /* 0x000000040a047824 */ /* 0x000fe200078e00ff */
[----:B---3-5:R-:W-:-:S02]  /*11d80*/  LEA R22, R9, R8, 0x18 ;  /* 0x0000000809167211 */ /* 0x028fc400078ec0ff */
[----:B------:R-:W-:-:S03]  /*11d90*/  ISETP.NE.AND P0, PT, R7, RZ, PT ;  /* 0x000000ff0700720c */ /* 0x000fc60003f05270 */
[----:B------:R-:W-:Y:S01]  /*11da0*/  IMAD R6, R7, 0x4, R22 ;  /* 0x0000000407067824 */ /* 0x000fe200078e0216 */
[----:B------:R-:W-:Y:S09]  /*11db0*/  BRA.DIV UR4, `(.L_x_2503) ;  /* 0x0000004a04d87947 */ /* 0x000ff2000b800000 */
[----:B------:R-:W0:Y:S02]  /*11dc0*/  SHFL.BFLY PT, R14, R157, 0x10, 0x1f ;  /* 0x0e001f009d0e7f89 */ /* 0x000e2400000e0000 */
[----:B0-----:R-:W-:-:S05]  /*11dd0*/  FMNMX.FTZ R13, R14, R157, !PT ;  /* 0x0000009d0e0d7209 */ /* 0x001fca0007810000 */
[----:B------:R-:W0:Y:S02]  /*11de0*/  SHFL.BFLY PT, R14, R13, 0x8, 0x1f ;  /* 0x0d001f000d0e7f89 */ /* 0x000e2400000e0000 */
[----:B0-----:R-:W-:-:S05]  /*11df0*/  FMNMX.FTZ R0, R13, R14, !PT ;  /* 0x0000000e0d007209 */ /* 0x001fca0007810000 */
[----:B------:R0:W2:Y:S02]  /*11e00*/  SHFL.BFLY PT, R14, R0, 0x4, 0x1f ;  /* 0x0c801f00000e7f89 */ /* 0x0000a400000e0000 */
.L_x_2578:
[----:B------:R-:W1:Y:S01]  /*11e10*/  @!P0 S2R R12, SR_CgaCtaId ;  /* 0x00000000000c8919 */ /* 0x000e620000008800 */
[----:B------:R-:W-:Y:S01]  /*11e20*/  @!P0 MOV R5, 0x400 ;  /* 0x0000040000058802 */ /* 0x000fe20000000f00 */
[----:B------:R-:W-:Y:S05]  /*11e30*/  WARPSYNC.ALL ;  /* 0x0000000000007948 */ /* 0x000fea0003800000 */
[----:B-1----:R-:W-:Y:S02]  /*11e40*/  @!P0 LEA R11, R12, R5, 0x18 ;  /* 0x000000050c0b8211 */ /* 0x002fe400078ec0ff */
[----:B--2---:R-:W-:Y:S02]  /*11e50*/  FMNMX.FTZ R5, R0, R14, !PT ;  /* 0x0000000e00057209 */ /* 0x004fe40007810000 */
[----:B0-----:R-:W-:-:S05]  /*11e60*/  @!P0 LEA.HI R0, R10, R11, RZ, 0x1d ;  /* 0x0000000b0a008211 */ /* 0x001fca00078fe8ff */
[----:B------:R0:W-:Y:S01]  /*11e70*/  @!P0 STS [R0], R5 ;  /* 0x0000000500008388 */ /* 0x0001e20000000800 */
[----:B------:R-:W-:Y:S01]  /*11e80*/  ISETP.GT.U32.AND P0, PT, R7, 0x1, PT ;  /* 0x000000010700780c */ /* 0x000fe20003f04070 */
[----:B------:R-:W-:Y:S01]  /*11e90*/  BAR.SYNC.DEFER_BLOCKING 0x0 ;  /* 0x0000000000007b1d */ /* 0x000fe20000010000 */
[----:B0-----:R-:W-:Y:S02]  /*11ea0*/  IMAD.MOV.U32 R0, RZ, RZ, -0x800001 ;  /* 0xff7fffffff007424 */ /* 0x001fe400078e00ff */
[----:B------:R-:W-:-:S03]  /*11eb0*/  IMAD.MOV.U32 R14, RZ, RZ, RZ ;  /* 0x000000ffff0e7224 */ /* 0x000fc600078e00ff */
[----:B------:R-:W-:Y:S06]  /*11ec0*/  BSSY.RECONVERGENT B0, `(.L_x_2504) ;  /* 0x0000151000007945 */ /* 0x000fec0003800200 */
[----:B------:R-:W0:Y:S04]  /*11ed0*/  @!P0 LDS R0, [R6] ;  /* 0x0000000006008984 */ /* 0x000e280000000800 */
[----:B0-----:R-:W0:Y:S02]  /*11ee0*/  SHFL.BFLY PT, R5, R0, 0x1, 0x1f ;  /* 0x0c201f0000057f89 */ /* 0x001e2400000e0000 */
[----:B0-----:R-:W-:Y:S01]  /*11ef0*/  FMNMX.FTZ R11, R5, R0, !PT ;  /* 0x00000000050b7209 */ /* 0x001fe20007810000 */
[----:B------:R-:W-:-:S04]  /*11f00*/  IMAD.IADD R5, R10, 0x1, R3 ;  /* 0x000000010a057824 */ /* 0x000fc800078e0203 */
        /* <DEDUP_REMOVED lines=10> */
[----:B------:R-:W-:-:S03]  /*11fb0*/  IMAD.MOV.U32 R14, RZ, RZ, RZ ;  /* 0x000000ffff0e7224 */ /* 0x000fc600078e00ff */
[----:B------:R-:W-:-:S04]  /*11fc0*/  IADD3 R0, PT, PT, -R3, R0, R11 ;  /* 0x0000000003007210 */ /* 0x000fc80007ffe10b */
[C---:B------:R-:W-:Y:S02]  /*11fd0*/  LOP3.LUT R11, R0.reuse, 0xc0, RZ, 0xc0, !PT ;  /* 0x000000c0000b7812 */ /* 0x040fe400078ec0ff */
[----:B------:R-:W-:Y:S02]  /*11fe0*/  ISETP.GE.U32.AND P1, PT, R0, 0xc0, PT ;  /* 0x000000c00000780c */ /* 0x000fe40003f26070 */
[----:B------:R-:W-:Y:S01]  /*11ff0*/  ISETP.NE.AND P0, PT, R11, 0xc0, PT ;  /* 0x000000c00b00780c */ /* 0x000fe20003f05270 */
[----:B------:R-:W-:-:S12]  /*12000*/  IMAD.MOV.U32 R11, RZ, RZ, R5 ;  /* 0x000000ffff0b7224 */ /* 0x000fd800078e0005 */
[----:B------:R-:W-:Y:S05]  /*12010*/  @!P0 BRA `(.L_x_2508) ;  /* 0x0000000000548947 */ /* 0x000fea0003800000 */
[----:B------:R-:W0:Y:S01]  /*12020*/  S2UR UR5, SR_CgaCtaId ;  /* 0x00000000000579c3 */ /* 0x000e220000008800 */
[----:B------:R-:W-:Y:S01]  /*12030*/  UMOV UR4, 0x400 ;  /* 0x0000040000047882 */ /* 0x000fe20000000000 */
[----:B------:R-:W-:Y:S01]  /*12040*/  LEA.HI R0, R0, 0x1, RZ, 0x1a ;  /* 0x0000000100007811 */ /* 0x000fe200078fd0ff */
[----:B------:R-:W-:Y:S01]  /*12050*/  UIADD3 UR4, UPT, UPT, UR4, 0x810, URZ ;  /* 0x0000081004047890 */ /* 0x000fe2000fffe0ff */
[----:B------:R-:W-:Y:S02]  /*12060*/  IMAD.MOV.U32 R14, RZ, RZ, RZ ;  /* 0x000000ffff0e7224 */ /* 0x000fe400078e00ff */
[----:B------:R-:W-:Y:S01]  /*12070*/  LOP3.LUT R0, R0, 0x3, RZ, 0xc0, !PT ;  /* 0x0000000300007812 */ /* 0x000fe200078ec0ff */
[----:B------:R-:W-:-:S04]  /*12080*/  IMAD.MOV.U32 R11, RZ, RZ, R5 ;  /* 0x000000ffff0b7224 */ /* 0x000fc800078e0005 */
[----:B------:R-:W-:Y:S01]  /*12090*/  IMAD.MOV R12, RZ, RZ, -R0 ;  /* 0x000000ffff0c7224 */ /* 0x000fe200078e0a00 */
[----:B0-----:R-:W-:-:S06]  /*120a0*/  ULEA UR4, UR5, UR4, 0x18 ;  /* 0x0000000405047291 */ /* 0x001fcc000f8ec0ff */
[----:B------:R-:W-:-:S07]  /*120b0*/  VIADD R0, R4, UR4 ;  /* 0x0000000404007c36 */ /* 0x000fce0008000000 */
.L_x_2509:
        /* <DEDUP_REMOVED lines=11> */
.L_x_2508:
[----:B------:R-:W-:Y:S05]  /*12170*/  BSYNC.RECONVERGENT B1 ;  /* 0x0000000000017941 */ /* 0x000fea0003800200 */
.L_x_2507:
[----:B------:R-:W-:Y:S05]  /*12180*/  @!P1 BRA `(.L_x_2505) ;  /* 0x0000001000909947 */ /* 0x000fea0003800000 */
[----:B------:R-:W0:Y:S01]  /*12190*/  S2R R13, SR_CgaCtaId ;  /* 0x00000000000d7919 */ /* 0x000e220000008800 */
[----:B------:R-:W-:Y:S01]  /*121a0*/  IMAD.IADD R0, R16, 0x1, -R11 ;  /* 0x0000000110007824 */ /* 0x000fe200078e0a0b */
[----:B------:R-:W-:Y:S01]  /*121b0*/  MOV R12, 0x400 ;  /* 0x00000400000c7802 */ /* 0x000fe20000000f00 */
[----:B------:R-:W-:Y:S01]  /*121c0*/  BSSY.RECONVERGENT B1, `(.L_x_2510) ;  /* 0x000006f000017945 */ /* 0x000fe20003800200 */
[----:B------:R-:W-:Y:S02]  /*121d0*/  PLOP3.LUT P0, PT, PT, PT, PT, 0x80, 0x8 ;  /* 0x000000000008781c */ /* 0x000fe40003f0f070 */
[----:B------:R-:W-:Y:S01]  /*121e0*/  ISETP.GT.AND P1, PT, R0, 0x300, PT ;  /* 0x000003000000780c */ /* 0x000fe20003f24270 */
[----:B------:R-:W-:Y:S02]  /*121f0*/  IMAD.SHL.U32 R0, R3, 0x4, RZ ;  /* 0x0000000403007824 */ /* 0x000fe400078e00ff */
[----:B------:R-:W-:Y:S02]  /*12200*/  VIADD R12, R12, 0x810 ;  /* 0x000008100c0c7836 */ /* 0x000fe40000000000 */
[----:B------:R-:W-:-:S03]  /*12210*/  IMAD R0, R11, 0x4, -R0 ;  /* 0x000000040b007824 */ /* 0x000fc600078e0a00 */
[----:B0-----:R-:W-:-:S04]  /*12220*/  LEA R13, R13, R12, 0x18 ;  /* 0x0000000c0d0d7211 */ /* 0x001fc800078ec0ff */
[----:B------:R-:W-:Y:S01]  /*12230*/  IADD3 R0, PT, PT, R0, 0x200, R13 ;  /* 0x0000020000007810 */ /* 0x000fe20007ffe00d */
[----:B------:R-:W-:Y:S06]  /*12240*/  @!P1 BRA `(.L_x_2511) ;  /* 0x0000000400989947 */ /* 0x000fec0003800000 */
[----:B------:R-:W-:Y:S01]  /*12250*/  PLOP3.LUT P0, PT, PT, PT, PT, 0x8, 0x80 ;  /* 0x000000000080781c */ /* 0x000fe20003f0e170 */
[----:B------:R-:W-:-:S12]  /*12260*/  VIADD R44, R16, 0xfffffd00 ;  /* 0xfffffd00102c7836 */ /* 0x000fd80000000000 */
.L_x_2512:
[----:B------:R-:W1:Y:S01]  /*12270*/  LDS R12, [R0+-0x200] ;  /* 0xfffe0000000c7984 */ /* 0x000e620000000800 */
        /* <DEDUP_REMOVED lines=20> */
[----:B------:R-:W-:Y:S01]  /*123c0*/  FMUL.FTZ R21, R21, 1.4426950216293334961 ;  /* 0x3fb8aa3b15157820 */ /* 0x000fe20000410000 */
[C---:B---3--:R-:W-:Y:S01]  /*123d0*/  FADD.FTZ R26, -R46.reuse, R26 ;  /* 0x0000001a2e1a7221 */ /* 0x048fe20000010100 */
        /* <DEDUP_REMOVED lines=77> */
.L_x_2511:
[----:B------:R-:W-:Y:S05]  /*128b0*/  BSYNC.RECONVERGENT B1 ;  /* 0x0000000000017941 */ /* 0x000fea0003800200 */
.L_x_2510:
[----:B------:R-:W-:Y:S01]  /*128c0*/  IMAD.IADD R12, R16, 0x1, -R11 ;  /* 0x00000001100c7824 */ /* 0x000fe200078e0a0b */
[----:B------:R-:W-:Y:S04]  /*128d0*/  BSSY.RECONVERGENT B1, `(.L_x_2513) ;  /* 0x0000036000017945 */ /* 0x000fe80003800200 */
        /* <DEDUP_REMOVED lines=18> */
[----:B------:R-:W-:Y:S01]  /*12a00*/  FMUL.FTZ R21, R21, 1.4426950216293334961 ;  /* 0x3fb8aa3b15157820 */ /* 0x000fe20000410000 */
[C---:B---3--:R-:W-:Y:S02]  /*12a10*/  FADD.FTZ R26, -R46.reuse, R26 ;  /* 0x0000001a2e1a7221 */ /* 0x048fe40000010100 */
        /* <DEDUP_REMOVED lines=32> */
[----:B0-----:R-:W-:-:S07]  /*12c20*/  VIADD R0, R0, 0x800 ;  /* 0x0000080000007836 */ /* 0x001fce0000000000 */
.L_x_2514:
[----:B------:R-:W-:Y:S05]  /*12c30*/  BSYNC.RECONVERGENT B1 ;  /* 0x0000000000017941 */ /* 0x000fea0003800200 */
.L_x_2513:
[----:B------:R-:W-:-:S13]  /*12c40*/  ISETP.LT.OR P0, PT, R11, R16, P0 ;  /* 0x000000100b00720c */ /* 0x000fda0000701670 */
[----:B------:R-:W-:Y:S05]  /*12c50*/  @!P0 BRA `(.L_x_2505) ;  /* 0x0000000400dc8947 */ /* 0x000fea0003800000 */
[----:B------:R-:W1:Y:S04]  /*12c60*/  LDS R11, [R0+-0x200] ;  /* 0xfffe0000000b7984 */ /* 0x000e680000000800 */
[----:B------:R-:W0:Y:S04]  /*12c70*/  LDS R13, [R0] ;  /* 0x00000000000d7984 */ /* 0x000e280000000800 */
[----:B------:R-:W2:Y:S04]  /*12c80*/  LDS R15, [R0+0x100] ;  /* 0x00010000000f7984 */ /* 0x000ea80000000800 */
[----:B------:R-:W3:Y:S01]  /*12c90*/  LDS R12, [R0+-0x100] ;  /* 0xffff0000000c7984 */ /* 0x000ee20000000800 */
        /* <DEDUP_REMOVED lines=14> */
[----:B-1----:R0:W-:Y:S04]  /*12d80*/  STS [R0], R15 ;  /* 0x0000000f00007388 */ /* 0x0021e80000000800 */
[----:B--2---:R0:W-:Y:S04]  /*12d90*/  STS [R0+0x100], R21 ;  /* 0x0001001500007388 */ /* 0x0041e80000000800 */
[----:B---3--:R0:W-:Y:S01]  /*12da0*/  STS [R0+-0x100], R13 ;  /* 0xffff000d00007388 */ /* 0x0081e20000000800 */
[----:B------:R-:W-:-:S04]  /*12db0*/  FADD.FTZ R14, R14, R13 ;  /* 0x0000000d0e0e7221 */ /* 0x000fc80000010000 */
[----:B------:R-:W-:-:S04]  /*12dc0*/  FADD.FTZ R14, R14, R15 ;  /* 0x0000000f0e0e7221 */ /* 0x000fc80000010000 */
[----:B------:R-:W-:Y:S01]  /*12dd0*/  FADD.FTZ R14, R14, R21 ;  /* 0x000000150e0e7221 */ /* 0x000fe20000010000 */
[----:B0-----:R-:W-:Y:S06]  /*12de0*/  BRA `(.L_x_2505) ;  /* 0x0000000400787947 */ /* 0x001fec0003800000 */
.L_x_2506:
        /* <DEDUP_REMOVED lines=14> */
[--C-:B------:R-:W-:Y:S01]  /*12ed0*/  IADD3 R12, P1, P2, R25, R12, R5.reuse ;  /* 0x0000000c190c7210 */ /* 0x100fe20007a3e005 */
[----:B------:R-:W-:Y:S01]  /*12ee0*/  IMAD.MOV.U32 R14, RZ, RZ, RZ ;  /* 0x000000ffff0e7224 */ /* 0x000fe200078e00ff */
[----:B------:R-:W-:Y:S01]  /*12ef0*/  LOP3.LUT R11, R0, 0x3, RZ, 0xc0, !PT ;  /* 0x00000003000b7812 */ /* 0x000fe200078ec0ff */
[----:B------:R-:W-:Y:S01]  /*12f00*/  IMAD.MOV.U32 R0, RZ, RZ, R5 ;  /* 0x000000ffff007224 */ /* 0x000fe200078e0005 */
[----:B------:R-:W-:-:S03]  /*12f10*/  IADD3.X R13, PT, PT, R20, R13, RZ, P1, P2 ;  /* 0x0000000d140d7210 */ /* 0x000fc60000fe44ff */
[----:B------:R-:W-:Y:S01]  /*12f20*/  IMAD.MOV R15, RZ, RZ, -R11 ;  /* 0x000000ffff0f7224 */ /* 0x000fe200078e0a0b */
[----:B0-----:R-:W-:-:S06]  /*12f30*/  ULEA UR4, UR5, UR4, 0x18 ;  /* 0x0000000405047291 */ /* 0x001fcc000f8ec0ff */
[----:B------:R-:W-:-:S07]  /*12f40*/  VIADD R11, R4, UR4 ;  /* 0x00000004040b7c36 */ /* 0x000fce0008000000 */
.L_x_2517:
[----:B------:R0:W2:Y:S01]  /*12f50*/  LDG.E.U8 R21, desc[UR36][R12.64] ;  /* 0x000000240c157981 */ /* 0x0000a2000c1e1100 */
[----:B------:R-:W-:Y:S02]  /*12f60*/  VIADD R15, R15, 0x1 ;  /* 0x000000010f0f7836 */ /* 0x000fe40000000000 */
        /* <DEDUP_REMOVED lines=14> */
.L_x_2516:
[----:B------:R-:W-:Y:S05]  /*13050*/  BSYNC.RECONVERGENT B1 ;  /* 0x0000000000017941 */ /* 0x000fea0003800200 */
.L_x_2515:
[----:B------:R-:W-:Y:S05]  /*13060*/  @!P0 BRA `(.L_x_2505) ;  /* 0x0000000000d88947 */ /* 0x000fea0003800000 */
[----:B------:R-:W0:Y:S01]  /*13070*/  S2R R26, SR_CgaCtaId ;  /* 0x00000000001a7919 */ /* 0x000e220000008800 */
[----:B------:R-:W2:Y:S01]  /*13080*/  LDCU.64 UR4, c[0x0][0x420] ;  /* 0x00008400ff0477ac */ /* 0x000ea20008000a00 */
[----:B------:R-:W-:Y:S01]  /*13090*/  MOV R13, 0x400 ;  /* 0x00000400000d7802 */ /* 0x000fe20000000f00 */
[----:B------:R-:W-:-:S04]  /*130a0*/  IMAD.SHL.U32 R11, R3, 0x4, RZ ;  /* 0x00000004030b7824 */ /* 0x000fc800078e00ff */
[----:B------:R-:W-:Y:S02]  /*130b0*/  VIADD R13, R13, 0x810 ;  /* 0x000008100d0d7836 */ /* 0x000fe40000000000 */
[----:B------:R-:W-:Y:S01]  /*130c0*/  IMAD R11, R0, 0x4, -R11 ;  /* 0x00000004000b7824 */ /* 0x000fe200078e0a0b */
[----:B--2---:R-:W-:-:S04]  /*130d0*/  IADD3 R12, P0, P1, R25, UR4, R0 ;  /* 0x00000004190c7c10 */ /* 0x004fc8000f91e000 */
[----:B------:R-:W-:Y:S02]  /*130e0*/  IADD3 R12, P2, PT, R12, 0x80, RZ ;  /* 0x000000800c0c7810 */ /* 0x000fe40007f5e0ff */
[----:B0-----:R-:W-:Y:S02]  /*130f0*/  LEA R26, R26, R13, 0x18 ;  /* 0x0000000d1a1a7211 */ /* 0x001fe400078ec0ff */
[----:B------:R-:W-:Y:S02]  /*13100*/  IADD3.X R13, PT, PT, R20, UR5, RZ, P0, P1 ;  /* 0x00000005140d7c10 */ /* 0x000fe400087e24ff */
[----:B------:R-:W-:-:S03]  /*13110*/  IADD3 R11, PT, PT, R11, 0x200, R26 ;  /* 0x000002000b0b7810 */ /* 0x000fc60007ffe01a */
[----:B------:R-:W-:-:S07]  /*13120*/  IMAD.X R13, RZ, RZ, R13, P2 ;  /* 0x000000ffff0d7224 */ /* 0x000fce00010e060d */
.L_x_2518:
[----:B------:R-:W2:Y:S04]  /*13130*/  LDG.E.U8 R27, desc[UR36][R12.64+-0x80] ;  /* 0xffff80240c1b7981 */ /* 0x000ea8000c1e1100 */
[----:B------:R-:W3:Y:S04]  /*13140*/  LDG.E.U8 R15, desc[UR36][R12.64+-0x40] ;  /* 0xffffc0240c0f7981 */ /* 0x000ee8000c1e1100 */
[----:B------:R-:W4:Y:S04]  /*13150*/  LDG.E.U8 R21, desc[UR36][R12.64] ;  /* 0x000000240c157981 */ /* 0x000f28000c1e1100 */
[----:B------:R-:W5:Y:S01]  /*13160*/  LDG.E.U8 R26, desc[UR36][R12.64+0x40] ;  /* 0x000040240c1a7981 */ /* 0x000f62000c1e1100 */
[----:B------:R-:W-:Y:S01]  /*13170*/  VIADD R0, R0, 0x100 ;  /* 0x0000010000007836 */ /* 0x000fe20000000000 */
[----:B--2---:R-:W-:-:S02]  /*13180*/  ISETP.NE.AND P0, PT, R27, RZ, PT ;  /* 0x000000ff1b00720c */ /* 0x004fc40003f05270 */
        /* <DEDUP_REMOVED lines=8> */
[----:B------:R-:W-:-:S03]  /*13210*/  IMAD.MOV.U32 R15, RZ, RZ, RZ ;  /* 0x000000ffff0f7224 */ /* 0x000fc600078e00ff */
[----:B------:R-:W-:Y:S01]  /*13220*/  @!P0 FMUL.FTZ R21, R21, 1.4426950216293334961 ;  /* 0x3fb8aa3b15158820 */ /* 0x000fe20000410000 */
[C---:B0-----:R-:W-:Y:S01]  /*13230*/  @!P1 FADD.FTZ R27, -R46.reuse, R26 ;  /* 0x0000001a2e1b9221 */ /* 0x041fe20000010100 */
[----:B------:R-:W-:Y:S02]  /*13240*/  IMAD.MOV.U32 R26, RZ, RZ, RZ ;  /* 0x000000ffff1a7224 */ /* 0x000fe400078e00ff */
[----:B------:R-:W0:Y:S01]  /*13250*/  @!P0 MUFU.EX2 R15, R21 ;  /* 0x00000015000f8308 */ /* 0x000e220000000800 */
[----:B------:R-:W-:Y:S01]  /*13260*/  @!P1 FMUL.FTZ R27, R27, 1.4426950216293334961 ;  /* 0x3fb8aa3b1b1b9820 */ /* 0x000fe20000410000 */
[C---:B--2---:R-:W-:Y:S01]  /*13270*/  @!P2 FADD.FTZ R29, -R46.reuse, R28 ;  /* 0x0000001c2e1da221 */ /* 0x044fe20000010100 */
[----:B------:R-:W-:Y:S02]  /*13280*/  IMAD.MOV.U32 R28, RZ, RZ, RZ ;  /* 0x000000ffff1c7224 */ /* 0x000fe400078e00ff */
[----:B---3--:R-:W-:Y:S01]  /*13290*/  @!P3 FADD.FTZ R31, -R46, R30 ;  /* 0x0000001e2e1fb221 */ /* 0x008fe20000010100 */
[----:B------:R-:W1:Y:S01]  /*132a0*/  @!P1 MUFU.EX2 R26, R27 ;  /* 0x0000001b001a9308 */ /* 0x000e620000000800 */
[----:B------:R-:W-:Y:S01]  /*132b0*/  @!P2 FMUL.FTZ R29, R29, 1.4426950216293334961 ;  /* 0x3fb8aa3b1d1da820 */ /* 0x000fe20000410000 */
[----:B------:R-:W-:-:S02]  /*132c0*/  IMAD.MOV.U32 R30, RZ, RZ, RZ ;  /* 0x000000ffff1e7224 */ /* 0x000fc400078e00ff */
[----:B------:R-:W-:Y:S01]  /*132d0*/  @!P3 FMUL.FTZ R31, R31, 1.4426950216293334961 ;  /* 0x3fb8aa3b1f1fb820 */ /* 0x000fe20000410000 */
[----:B------:R-:W-:Y:S01]  /*132e0*/  ISETP.GE.AND P0, PT, R0, R16, PT ;  /* 0x000000100000720c */ /* 0x000fe20003f06270 */
[----:B------:R-:W2:Y:S01]  /*132f0*/  @!P2 MUFU.EX2 R28, R29 ;  /* 0x0000001d001ca308 */ /* 0x000ea20000000800 */
[----:B------:R-:W-:-:S03]  /*13300*/  IADD3 R12, P1, PT, R12, 0x100, RZ ;  /* 0x000001000c0c7810 */ /* 0x000fc60007f3e0ff */
[----:B------:R-:W3:Y:S01]  /*13310*/  @!P3 MUFU.EX2 R30, R31 ;  /* 0x0000001f001eb308 */ /* 0x000ee20000000800 */
[----:B0-----:R-:W-:Y:S01]  /*13320*/  FADD.FTZ R21, R15, R14 ;  /* 0x0000000e0f157221 */ /* 0x001fe20000010000 */
[----:B------:R-:W-:Y:S01]  /*13330*/  STS [R11+-0x200], R15 ;  /* 0xfffe000f0b007388 */ /* 0x000fe20000000800 */
[----:B------:R-:W-:Y:S02]  /*13340*/  IMAD.X R13, RZ, RZ, R13, P1 ;  /* 0x000000ffff0d7224 */ /* 0x000fe400008e060d */
        /* <DEDUP_REMOVED lines=8> */
.L_x_2505:
[----:B------:R-:W-:Y:S05]  /*133d0*/  BSYNC.RECONVERGENT B0 ;  /* 0x0000000000007941 */ /* 0x000fea0003800200 */
.L_x_2504:
[----:B------:R-:W0:Y:S01]  /*133e0*/  SHFL.BFLY PT, R11, R14, 0x10, 0x1f ;  /* 0x0e001f000e0b7f89 */ /* 0x000e2200000e0000 */
[----:B------:R-:W-:Y:S01]  /*133f0*/  SHF.R.U32.HI R21, RZ, 0x3, R10 ;  /* 0x00000003ff157819 */ /* 0x000fe2000001160a */
[----:B------:R-:W2:Y:S01]  /*13400*/  LDCU.U8 UR6, c[0x0][0x48c] ;  /* 0x00009180ff0677ac */ /* 0x000ea20008000000 */
[----:B------:R-:W-:Y:S02]  /*13410*/  ISETP.NE.AND P0, PT, R7, RZ, PT ;  /* 0x000000ff0700720c */ /* 0x000fe40003f05270 */
[----:B------:R-:W-:Y:S02]  /*13420*/  LOP3.LUT R21, R21, 0x7c, RZ, 0xc0, !PT ;  /* 0x0000007c15157812 */ /* 0x000fe400078ec0ff */
[----:B------:R-:W-:-:S03]  /*13430*/  ISETP.GT.U32.AND P1, PT, R7, 0x1, PT ;  /* 0x000000010700780c */ /* 0x000fc60003f24070 */
[----:B------:R-:W-:Y:S01]  /*13440*/  IMAD.IADD R22, R21, 0x1, R22 ;  /* 0x0000000115167824 */ /* 0x000fe200078e0216 */
[----:B--2---:R-:W-:Y:S01]  /*13450*/  UISETP.NE.AND UP0, UPT, UR6, URZ, UPT ;  /* 0x000000ff0600728c */ /* 0x004fe2000bf05270 */
        /* <DEDUP_REMOVED lines=12> */
[----:B------:R-:W-:-:S05]  /*13520*/  ISETP.GE.AND P0, PT, R5, R16, PT ;  /* 0x000000100500720c */ /* 0x000fca0003f06270 */
[----:B------:R-:W0:Y:S04]  /*13530*/  @!P1 LDS R15, [R6+0x8] ;  /* 0x00000800060f9984 */ /* 0x000e280000000800 */
[----:B0-----:R-:W0:Y:S02]  /*13540*/  SHFL.BFLY PT, R0, R15, 0x1, 0x1f ;  /* 0x0c201f000f007f89 */ /* 0x001e2400000e0000 */
[----:B0-----:R-:W-:-:S06]  /*13550*/  FADD.FTZ R0, R0, R15 ;  /* 0x0000000f00007221 */ /* 0x001fcc0000010000 */
[----:B------:R-:W0:Y:S02]  /*13560*/  SHFL.IDX PT, R0, R0, RZ, 0x1f ;  /* 0x00001fff00007589 */ /* 0x000e2400000e0000 */
[----:B0-----:R-:W-:-:S04]  /*13570*/  FADD.FTZ R7, R0, 9.9999999747524270788e-07 ;  /* 0x358637bd00077421 */ /* 0x001fc80000010000 */
[----:B------:R0:W2:Y:S01]  /*13580*/  MUFU.RCP R41, R7 ;  /* 0x0000000700297308 */ /* 0x0000a20000001000 */
[----:B------:R-:W-:Y:S05]  /*13590*/  BRA.U !UP0, `(.L_x_2519) ;  /* 0x0000000108187547 */ /* 0x000fea000b800000 */
[----:B0-----:R-:W0:Y:S08]  /*135a0*/  LDC R7, c[0x0][0x488] ;  /* 0x00012200ff077b82 */ /* 0x001e300000000800 */
[----:B------:R-:W0:Y:S08]  /*135b0*/  LDC R0, c[0x0][0x40c] ;  /* 0x00010300ff007b82 */ /* 0x000e300000000800 */
[----:B------:R-:W3:Y:S01]  /*135c0*/  LDC R11, c[0x0][0x3f4] ;  /* 0x0000fd00ff0b7b82 */ /* 0x000ee20000000800 */
[----:B0-----:R-:W-:-:S04]  /*135d0*/  IMAD R18, R18, R7, R0 ;  /* 0x0000000712127224 */ /* 0x001fc800078e0200 */
[----:B---3--:R-:W-:-:S05]  /*135e0*/  IMAD R12, R18, R11, RZ ;  /* 0x0000000b120c7224 */ /* 0x008fca00078e02ff */
[----:B------:R-:W-:-:S07]  /*135f0*/  SHF.R.S32.HI R13, RZ, 0x1f, R12 ;  /* 0x0000001fff0d7819 */ /* 0x000fce000001140c */
.L_x_2519:
[----:B------:R-:W-:Y:S04]  /*13600*/  BSSY.RECONVERGENT B0, `(.L_x_2520) ;  /* 0x0000154000007945 */ /* 0x000fe80003800200 */
[----:B------:R-:W-:Y:S05]  /*13610*/  @P0 BRA `(.L_x_2521) ;  /* 0x0000001400480947 */ /* 0x000fea0003800000 */
[----:B------:R-:W-:-:S09]  /*13620*/  UISETP.NE.AND UP0, UPT, UR6, URZ, UPT ;  /* 0x000000ff0600728c */ /* 0x000fd2000bf05270 */
[----:B------:R-:W-:Y:S05]  /*13630*/  BRA.U UP0, `(.L_x_2522) ;  /* 0x0000000900387547 */ /* 0x000fea000b800000 */
        /* <DEDUP_REMOVED lines=8> */
[----:B------:R-:W3:Y:S01]  /*136c0*/  S2UR UR5, SR_CgaCtaId ;  /* 0x00000000000579c3 */ /* 0x000ee20000008800 */
[----:B------:R-:W-:Y:S01]  /*136d0*/  LEA.HI R0, R0, 0x1, RZ, 0x1a ;  /* 0x0000000100007811 */ /* 0x000fe200078fd0ff */
[----:B------:R-:W-:Y:S02]  /*136e0*/  UMOV UR4, 0x400 ;  /* 0x0000040000047882 */ /* 0x000fe40000000000 */
[----:B------:R-:W-:Y:S02]  /*136f0*/  UIADD3 UR4, UPT, UPT, UR4, 0x810, URZ ;  /* 0x0000081004047890 */ /* 0x000fe4000fffe0ff */
[C---:B------:R-:W-:Y:S01]  /*13700*/  IMAD.SHL.U32 R6, R0.reuse, 0x40, RZ ;  /* 0x0000004000067824 */ /* 0x040fe200078e00ff */
[----:B------:R-:W-:-:S04]  /*13710*/  LOP3.LUT R0, R0, 0x3, RZ, 0xc0, !PT ;  /* 0x0000000300007812 */ /* 0x000fc800078ec0ff */
[----:B------:R-:W-:Y:S01]  /*13720*/  LOP3.LUT R6, R6, 0xc0, RZ, 0xc0, !PT ;  /* 0x000000c006067812 */ /* 0x000fe200078ec0ff */
[----:B0-----:R-:W-:-:S04]  /*13730*/  IMAD.MOV R7, RZ, RZ, -R0 ;  /* 0x000000ffff077224 */ /* 0x001fc800078e0a00 */
[----:B------:R-:W-:Y:S01]  /*13740*/  IMAD.IADD R5, R5, 0x1, R6 ;  /* 0x0000000105057824 */ /* 0x000fe200078e0206 */
[----:B---3--:R-:W-:-:S06]  /*13750*/  ULEA UR4, UR5, UR4, 0x18 ;  /* 0x0000000405047291 */ /* 0x008fcc000f8ec0ff */
[----:B------:R-:W-:-:S07]  /*13760*/  VIADD R0, R4, UR4 ;  /* 0x0000000404007c36 */ /* 0x000fce0008000000 */
.L_x_2525:
[----:B------:R-:W2:Y:S01]  /*13770*/  LDS R6, [R0] ;  /* 0x0000000000067984 */ /* 0x000ea20000000800 */
[----:B------:R-:W-:-:S05]  /*13780*/  VIADD R7, R7, 0x1 ;  /* 0x0000000107077836 */ /* 0x000fca0000000000 */
[----:B------:R-:W-:Y:S01]  /*13790*/  ISETP.NE.AND P0, PT, R7, RZ, PT ;  /* 0x000000ff0700720c */ /* 0x000fe20003f05270 */
[----:B--2---:R-:W-:-:S05]  /*137a0*/  FMUL.FTZ R11, R6, R41 ;  /* 0x00000029060b7220 */ /* 0x004fca0000410000 */
[----:B------:R0:W-:Y:S02]  /*137b0*/  STS [R0], R11 ;  /* 0x0000000b00007388 */ /* 0x0001e40000000800 */
[----:B0-----:R-:W-:-:S05]  /*137c0*/  VIADD R0, R0, 0x100 ;  /* 0x0000010000007836 */ /* 0x001fca0000000000 */
[----:B------:R-:W-:Y:S05]  /*137d0*/  @P0 BRA `(.L_x_2525) ;  /* 0xfffffffc00e40947 */ /* 0x000fea000383ffff */
.L_x_2524:
[----:B------:R-:W-:Y:S05]  /*137e0*/  BSYNC.RECONVERGENT B1 ;  /* 0x0000000000017941 */ /* 0x000fea0003800200 */
.L_x_2523:
[----:B------:R-:W-:Y:S05]  /*137f0*/  @!P1 BRA `(.L_x_2521) ;  /* 0x0000001000d09947 */ /* 0x000fea0003800000 */
[----:B0-----:R-:W0:Y:S01]  /*13800*/  S2R R7, SR_CgaCtaId ;  /* 0x0000000000077919 */ /* 0x001e220000008800 */
        /* <DEDUP_REMOVED lines=13> */
.L_x_2528:
[----:B------:R-:W2:Y:S01]  /*138e0*/  LDS R6, [R0+-0x200] ;  /* 0xfffe000000067984 */ /* 0x000ea20000000800 */
[----:B------:R-:W-:-:S03]  /*138f0*/  VIADD R5, R5, 0x400 ;  /* 0x0000040005057836 */ /* 0x000fc60000000000 */
[----:B------:R-:W0:Y:S02]  /*13900*/  LDS R11, [R0+-0x100] ;  /* 0xffff0000000b7984 */ /* 0x000e240000000800 */
[----:B------:R-:W-:Y:S02]  /*13910*/  ISETP.GE.AND P1, PT, R5, R42, PT ;  /* 0x0000002a0500720c */ /* 0x000fe40003f26270 */
[----:B------:R-:W3:Y:S04]  /*13920*/  LDS R12, [R0] ;  /* 0x00000000000c7984 */ /* 0x000ee80000000800 */
[----:B------:R-:W4:Y:S04]  /*13930*/  LDS R14, [R0+0x100] ;  /* 0x00010000000e7984 */ /* 0x000f280000000800 */
[----:B------:R-:W5:Y:S04]  /*13940*/  LDS R18, [R0+0x200] ;  /* 0x0002000000127984 */ /* 0x000f680000000800 */
[----:B------:R-:W1:Y:S04]  /*13950*/  LDS R22, [R0+0x300] ;  /* 0x0003000000167984 */ /* 0x000e680000000800 */
[----:B------:R-:W-:Y:S04]  /*13960*/  LDS R26, [R0+0x400] ;  /* 0x00040000001a7984 */ /* 0x000fe80000000800 */
[----:B------:R-:W1:Y:S04]  /*13970*/  LDS R28, [R0+0x500] ;  /* 0x00050000001c7984 */ /* 0x000e680000000800 */
[----:B------:R-:W1:Y:S04]  /*13980*/  LDS R30, [R0+0x600] ;  /* 0x00060000001e7984 */ /* 0x000e680000000800 */
[----:B------:R-:W1:Y:S04]  /*13990*/  LDS R32, [R0+0x700] ;  /* 0x0007000000207984 */ /* 0x000e680000000800 */
[----:B------:R-:W1:Y:S01]  /*139a0*/  LDS R34, [R0+0x800] ;  /* 0x0008000000227984 */ /* 0x000e620000000800 */
[----:B--2---:R-:W-:-:S03]  /*139b0*/  FMUL.FTZ R7, R41, R6 ;  /* 0x0000000629077220 */ /* 0x004fc60000410000 */
[----:B------:R-:W2:Y:S01]  /*139c0*/  LDS R36, [R0+0x900] ;  /* 0x0009000000247984 */ /* 0x000ea20000000800 */
[----:B0-----:R-:W-:-:S03]  /*139d0*/  FMUL.FTZ R11, R41, R11 ;  /* 0x0000000b290b7220 */ /* 0x001fc60000410000 */
[----:B------:R-:W0:Y:S01]  /*139e0*/  LDS R37, [R0+0xa00] ;  /* 0x000a000000257984 */ /* 0x000e220000000800 */
[----:B---3--:R-:W-:-:S03]  /*139f0*/  FMUL.FTZ R13, R41, R12 ;  /* 0x0000000c290d7220 */ /* 0x008fc60000410000 */
[----:B------:R-:W3:Y:S01]  /*13a00*/  LDS R38, [R0+0xb00] ;  /* 0x000b000000267984 */ /* 0x000ee20000000800 */
[----:B----4-:R-:W-:-:S03]  /*13a10*/  FMUL.FTZ R15, R41, R14 ;  /* 0x0000000e290f7220 */ /* 0x010fc60000410000 */
[----:B------:R-:W4:Y:S01]  /*13a20*/  LDS R39, [R0+0xc00] ;  /* 0x000c000000277984 */ /* 0x000f220000000800 */
[----:B-----5:R-:W-:-:S03]  /*13a30*/  FMUL.FTZ R21, R41, R18 ;  /* 0x0000001229157220 */ /* 0x020fc60000410000 */
[----:B------:R-:W5:Y:S01]  /*13a40*/  LDS R40, [R0+0xd00] ;  /* 0x000d000000287984 */ /* 0x000f620000000800 */
[----:B-1----:R-:W-:-:S03]  /*13a50*/  FMUL.FTZ R27, R41, R22 ;  /* 0x00000016291b7220 */ /* 0x002fc60000410000 */
[----:B------:R1:W-:Y:S04]  /*13a60*/  STS [R0+-0x200], R7 ;  /* 0xfffe000700007388 */ /* 0x0003e80000000800 */
[----:B------:R2:W-:Y:S01]  /*13a70*/  STS [R0+-0x100], R11 ;  /* 0xffff000b00007388 */ /* 0x0005e20000000800 */
[----:B------:R-:W-:-:S03]  /*13a80*/  FMUL.FTZ R29, R41, R28 ;  /* 0x0000001c291d7220 */ /* 0x000fc60000410000 */
[----:B------:R3:W-:Y:S01]  /*13a90*/  STS [R0], R13 ;  /* 0x0000000d00007388 */ /* 0x0007e20000000800 */
[C---:B------:R-:W-:Y:S01]  /*13aa0*/  FMUL.FTZ R31, R41.reuse, R30 ;  /* 0x0000001e291f7220 */ /* 0x040fe20000410000 */
[C---:B-1----:R-:W-:Y:S02]  /*13ab0*/  FMUL.FTZ R7, R41.reuse, R26 ;  /* 0x0000001a29077220 */ /* 0x042fe40000410000 */
        /* <DEDUP_REMOVED lines=8> */
[----:B---3--:R-:W-:-:S03]  /*13b40*/  FMUL.FTZ R13, R41, R38 ;  /* 0x00000026290d7220 */ /* 0x008fc60000410000 */
[----:B------:R-:W-:Y:S01]  /*13b50*/  STS [R0+0x500], R29 ;  /* 0x0005001d00007388 */ /* 0x000fe20000000800 */
[----:B----4-:R-:W-:-:S03]  /*13b60*/  FMUL.FTZ R39, R41, R39 ;  /* 0x0000002729277220 */ /* 0x010fc60000410000 */
[----:B------:R-:W-:Y:S01]  /*13b70*/  STS [R0+0x600], R31 ;  /* 0x0006001f00007388 */ /* 0x000fe20000000800 */
[----:B-----5:R-:W-:-:S03]  /*13b80*/  FMUL.FTZ R15, R41, R40 ;  /* 0x00000028290f7220 */ /* 0x020fc60000410000 */
        /* <DEDUP_REMOVED lines=9> */
.L_x_2527:
[----:B------:R-:W-:Y:S05]  /*13c20*/  BSYNC.RECONVERGENT B1 ;  /* 0x0000000000017941 */ /* 0x000fea0003800200 */
.L_x_2526:
[----:B------:R-:W-:Y:S01]  /*13c30*/  IMAD.IADD R6, R16, 0x1, -R5 ;  /* 0x0000000110067824 */ /* 0x000fe200078e0a05 */
[----:B------:R-:W-:Y:S04]  /*13c40*/  BSSY.RECONVERGENT B1, `(.L_x_2529) ;  /* 0x000001e000017945 */ /* 0x000fe80003800200 */
[----:B------:R-:W-:-:S13]  /*13c50*/  ISETP.GT.AND P1, PT, R6, 0x100, PT ;  /* 0x000001000600780c */ /* 0x000fda0003f24270 */
[----:B------:R-:W-:Y:S05]  /*13c60*/  @!P1 BRA `(.L_x_2530) ;  /* 0x00000000006c9947 */ /* 0x000fea0003800000 */
[----:B------:R-:W2:Y:S01]  /*13c70*/  LDS R6, [R0+-0x200] ;  /* 0xfffe000000067984 */ /* 0x000ea20000000800 */
[----:B------:R-:W-:Y:S01]  /*13c80*/  PLOP3.LUT P0, PT, PT, PT, PT, 0x8, 0x80 ;  /* 0x000000000080781c */ /* 0x000fe20003f0e170 */
[----:B------:R-:W-:Y:S02]  /*13c90*/  VIADD R5, R5, 0x200 ;  /* 0x0000020005057836 */ /* 0x000fe40000000000 */
[----:B------:R-:W0:Y:S04]  /*13ca0*/  LDS R11, [R0+-0x100] ;  /* 0xffff0000000b7984 */ /* 0x000e280000000800 */
[----:B------:R-:W3:Y:S04]  /*13cb0*/  LDS R12, [R0] ;  /* 0x00000000000c7984 */ /* 0x000ee80000000800 */
[----:B------:R-:W4:Y:S04]  /*13cc0*/  LDS R14, [R0+0x100] ;  /* 0x00010000000e7984 */ /* 0x000f280000000800 */
[----:B------:R-:W5:Y:S04]  /*13cd0*/  LDS R18, [R0+0x200] ;  /* 0x0002000000127984 */ /* 0x000f680000000800 */
[----:B------:R-:W1:Y:S04]  /*13ce0*/  LDS R22, [R0+0x300] ;  /* 0x0003000000167984 */ /* 0x000e680000000800 */
[----:B------:R-:W1:Y:S04]  /*13cf0*/  LDS R26, [R0+0x400] ;  /* 0x00040000001a7984 */ /* 0x000e680000000800 */
[----:B------:R-:W1:Y:S01]  /*13d00*/  LDS R28, [R0+0x500] ;  /* 0x00050000001c7984 */ /* 0x000e620000000800 */
[C---:B--2---:R-:W-:Y:S01]  /*13d10*/  FMUL.FTZ R7, R41.reuse, R6 ;  /* 0x0000000629077220 */ /* 0x044fe20000410000 */
[----:B0-----:R-:W-:-:S04]  /*13d20*/  FMUL.FTZ R11, R41, R11 ;  /* 0x0000000b290b7220 */ /* 0x001fc80000410000 */
[----:B------:R-:W-:Y:S01]  /*13d30*/  STS [R0+-0x200], R7 ;  /* 0xfffe000700007388 */ /* 0x000fe20000000800 */
[----:B---3--:R-:W-:-:S03]  /*13d40*/  FMUL.FTZ R13, R41, R12 ;  /* 0x0000000c290d7220 */ /* 0x008fc60000410000 */
[----:B------:R-:W-:Y:S01]  /*13d50*/  STS [R0+-0x100], R11 ;  /* 0xffff000b00007388 */ /* 0x000fe20000000800 */
[----:B----4-:R-:W-:-:S03]  /*13d60*/  FMUL.FTZ R15, R41, R14 ;  /* 0x0000000e290f7220 */ /* 0x010fc60000410000 */
[----:B------:R-:W-:Y:S01]  /*13d70*/  STS [R0], R13 ;  /* 0x0000000d00007388 */ /* 0x000fe20000000800 */
[----:B-----5:R-:W-:-:S03]  /*13d80*/  FMUL.FTZ R21, R41, R18 ;  /* 0x0000001229157220 */ /* 0x020fc60000410000 */
[----:B------:R-:W-:Y:S01]  /*13d90*/  STS [R0+0x100], R15 ;  /* 0x0001000f00007388 */ /* 0x000fe20000000800 */
[----:B-1----:R-:W-:-:S03]  /*13da0*/  FMUL.FTZ R27, R41, R22 ;  /* 0x00000016291b7220 */ /* 0x002fc60000410000 */
[----:B------:R-:W-:Y:S01]  /*13db0*/  STS [R0+0x200], R21 ;  /* 0x0002001500007388 */ /* 0x000fe20000000800 */
[----:B------:R-:W-:-:S03]  /*13dc0*/  FMUL.FTZ R29, R41, R26 ;  /* 0x0000001a291d7220 */ /* 0x000fc60000410000 */
[----:B------:R-:W-:Y:S01]  /*13dd0*/  STS [R0+0x300], R27 ;  /* 0x0003001b00007388 */ /* 0x000fe20000000800 */
[----:B------:R-:W-:-:S03]  /*13de0*/  FMUL.FTZ R31, R41, R28 ;  /* 0x0000001c291f7220 */ /* 0x000fc60000410000 */
[----:B------:R-:W-:Y:S04]  /*13df0*/  STS [R0+0x400], R29 ;  /* 0x0004001d00007388 */ /* 0x000fe80000000800 */
[----:B------:R0:W-:Y:S02]  /*13e00*/  STS [R0+0x500], R31 ;  /* 0x0005001f00007388 */ /* 0x0001e40000000800 */
[----:B0-----:R-:W-:-:S07]  /*13e10*/  VIADD R0, R0, 0x800 ;  /* 0x0000080000007836 */ /* 0x001fce0000000000 */
.L_x_2530:
[----:B------:R-:W-:Y:S05]  /*13e20*/  BSYNC.RECONVERGENT B1 ;  /* 0x0000000000017941 */ /* 0x000fea0003800200 */
.L_x_2529:
[----:B------:R-:W-:-:S13]  /*13e30*/  ISETP.LT.OR P0, PT, R5, R16, P0 ;  /* 0x000000100500720c */ /* 0x000fda0000701670 */
[----:B------:R-:W-:Y:S05]  /*13e40*/  @!P0 BRA `(.L_x_2521) ;  /* 0x0000000c003c8947 */ /* 0x000fea0003800000 */
[----:B------:R-:W2:Y:S04]  /*13e50*/  LDS R5, [R0+-0x200] ;  /* 0xfffe000000057984 */ /* 0x000ea80000000800 */
[----:B------:R-:W0:Y:S04]  /*13e60*/  LDS R6, [R0+-0x100] ;  /* 0xffff000000067984 */ /* 0x000e280000000800 */
[----:B------:R-:W3:Y:S04]  /*13e70*/  LDS R11, [R0] ;  /* 0x00000000000b7984 */ /* 0x000ee80000000800 */
[----:B------:R-:W4:Y:S01]  /*13e80*/  LDS R12, [R0+0x100] ;  /* 0x00010000000c7984 */ /* 0x000f220000000800 */
[-C--:B--2---:R-:W-:Y:S01]  /*13e90*/  FMUL.FTZ R5, R5, R41.reuse ;  /* 0x0000002905057220 */ /* 0x084fe20000410000 */
[----:B0-----:R-:W-:-:S04]  /*13ea0*/  FMUL.FTZ R7, R6, R41 ;  /* 0x0000002906077220 */ /* 0x001fc80000410000 */
[----:B------:R0:W-:Y:S01]  /*13eb0*/  STS [R0+-0x200], R5 ;  /* 0xfffe000500007388 */ /* 0x0001e20000000800 */
[----:B---3--:R-:W-:-:S03]  /*13ec0*/  FMUL.FTZ R11, R11, R41 ;  /* 0x000000290b0b7220 */ /* 0x008fc60000410000 */
[----:B------:R0:W-:Y:S01]  /*13ed0*/  STS [R0+-0x100], R7 ;  /* 0xffff000700007388 */ /* 0x0001e20000000800 */
[----:B----4-:R-:W-:-:S03]  /*13ee0*/  FMUL.FTZ R13, R12, R41 ;  /* 0x000000290c0d7220 */ /* 0x010fc60000410000 */
[----:B------:R0:W-:Y:S04]  /*13ef0*/  STS [R0], R11 ;  /* 0x0000000b00007388 */ /* 0x0001e80000000800 */
[----:B------:R0:W-:Y:S01]  /*13f00*/  STS [R0+0x100], R13 ;  /* 0x0001000d00007388 */ /* 0x0001e20000000800 */
[----:B------:R-:W-:Y:S05]  /*13f10*/  BRA `(.L_x_2521) ;  /* 0x0000000c00087947 */ /* 0x000fea0003800000 */
.L_x_2522:
        /* <DEDUP_REMOVED lines=9> */
[----:B------:R-:W4:Y:S01]  /*13fb0*/  LDCU.64 UR8, c[0x0][0x480] ;  /* 0x00009000ff0877ac */ /* 0x000f220008000a00 */
[----:B------:R-:W-:Y:S02]  /*13fc0*/  LEA.HI R0, R0, 0x1, RZ, 0x1a ;  /* 0x0000000100007811 */ /* 0x000fe400078fd0ff */
[----:B------:R-:W-:Y:S01]  /*13fd0*/  IADD3 R21, P0, PT, R5, R12, RZ ;  /* 0x0000000c05157210 */ /* 0x000fe20007f1e0ff */
[----:B------:R-:W-:Y:S02]  /*13fe0*/  UMOV UR4, 0x400 ;  /* 0x0000040000047882 */ /* 0x000fe40000000000 */
[----:B------:R-:W-:Y:S01]  /*13ff0*/  UIADD3 UR4, UPT, UPT, UR4, 0x810, URZ ;  /* 0x0000081004047890 */ /* 0x000fe2000fffe0ff */
[C---:B------:R-:W-:Y:S01]  /*14000*/  IMAD.SHL.U32 R6, R0.reuse, 0x40, RZ ;  /* 0x0000004000067824 */ /* 0x040fe200078e00ff */
[----:B------:R-:W-:Y:S01]  /*14010*/  LOP3.LUT R0, R0, 0x3, RZ, 0xc0, !PT ;  /* 0x0000000300007812 */ /* 0x000fe200078ec0ff */
[----:B------:R-:W-:-:S03]  /*14020*/  IMAD.X R18, RZ, RZ, R13, P0 ;  /* 0x000000ffff127224 */ /* 0x000fc600000e060d */
[----:B------:R-:W-:Y:S01]  /*14030*/  LOP3.LUT R6, R6, 0xc0, RZ, 0xc0, !PT ;  /* 0x000000c006067812 */ /* 0x000fe200078ec0ff */
[----:B------:R-:W-:-:S04]  /*14040*/  IMAD.MOV R11, RZ, RZ, -R0 ;  /* 0x000000ffff0b7224 */ /* 0x000fc800078e0a00 */
[----:B------:R-:W-:Y:S01]  /*14050*/  IMAD.IADD R5, R5, 0x1, R6 ;  /* 0x0000000105057824 */ /* 0x000fe200078e0206 */
[----:B----4-:R-:W-:-:S04]  /*14060*/  LEA R14, P0, R21, UR8, 0x2 ;  /* 0x00000008150e7c11 */ /* 0x010fc8000f8010ff */
[----:B------:R-:W-:Y:S01]  /*14070*/  LEA.HI.X R21, R21, UR9, R18, 0x2, P0 ;  /* 0x0000000915157c11 */ /* 0x000fe200080f1412 */
[----:B---3--:R-:W-:-:S06]  /*14080*/  ULEA UR4, UR5, UR4, 0x18 ;  /* 0x0000000405047291 */ /* 0x008fcc000f8ec0ff */
[----:B------:R-:W-:-:S07]  /*14090*/  VIADD R0, R4, UR4 ;  /* 0x0000000404007c36 */ /* 0x000fce0008000000 */
.L_x_2533:
[----:B---3--:R-:W2:Y:S01]  /*140a0*/  LDS R6, [R0] ;  /* 0x0000000000067984 */ /* 0x008ea20000000800 */
[----:B0-----:R-:W-:Y:S02]  /*140b0*/  IMAD.MOV.U32 R7, RZ, RZ, R21 ;  /* 0x000000ffff077224 */ /* 0x001fe400078e0015 */
        /* <DEDUP_REMOVED lines=10> */
.L_x_2532:
[----:B------:R-:W-:Y:S05]  /*14160*/  BSYNC.RECONVERGENT B1 ;  /* 0x0000000000017941 */ /* 0x000fea0003800200 */
.L_x_2531:
[----:B------:R-:W-:Y:S05]  /*14170*/  @!P1 BRA `(.L_x_2521) ;  /* 0x0000000800709947 */ /* 0x000fea0003800000 */
[----:B------:R-:W4:Y:S01]  /*14180*/  S2R R14, SR_CgaCtaId ;  /* 0x00000000000e7919 */ /* 0x000f220000008800 */
[----:B------:R-:W5:Y:S01]  /*14190*/  LDCU.64 UR4, c[0x0][0x480] ;  /* 0x00009000ff0477ac */ /* 0x000f620008000a00 */
[----:B---3--:R-:W-:Y:S01]  /*141a0*/  IADD3 R6, P0, PT, R5, R12, RZ ;  /* 0x0000000c05067210 */ /* 0x008fe20007f1e0ff */
[----:B------:R-:W-:Y:S01]  /*141b0*/  IMAD.IADD R12, R16, 0x1, -R5 ;  /* 0x00000001100c7824 */ /* 0x000fe200078e0a05 */
[----:B------:R-:W-:Y:S01]  /*141c0*/  MOV R0, 0x400 ;  /* 0x0000040000007802 */ /* 0x000fe20000000f00 */
[----:B------:R-:W-:Y:S02]  /*141d0*/  BSSY.RECONVERGENT B1, `(.L_x_2534) ;  /* 0x0000058000017945 */ /* 0x000fe40003800200 */
[----:B------:R-:W-:Y:S01]  /*141e0*/  IMAD.X R13, RZ, RZ, R13, P0 ;  /* 0x000000ffff0d7224 */ /* 0x000fe200000e060d */
[----:B------:R-:W-:Y:S01]  /*141f0*/  ISETP.GT.AND P1, PT, R12, 0x300, PT ;  /* 0x000003000c00780c */ /* 0x000fe20003f24270 */
[----:B0-----:R-:W-:Y:S02]  /*14200*/  VIADD R7, R0, 0x810 ;  /* 0x0000081000077836 */ /* 0x001fe40000000000 */
[----:B------:R-:W-:-:S04]  /*14210*/  IMAD.SHL.U32 R0, R3, 0x4, RZ ;  /* 0x0000000403007824 */ /* 0x000fc800078e00ff */
[----:B------:R-:W-:Y:S01]  /*14220*/  IMAD R0, R5, 0x4, -R0 ;  /* 0x0000000405007824 */ /* 0x000fe200078e0a00 */
[----:B-----5:R-:W-:-:S04]  /*14230*/  LEA R11, P0, R6, UR4, 0x2 ;  /* 0x00000004060b7c11 */ /* 0x020fc8000f8010ff */
[----:B------:R-:W-:Y:S02]  /*14240*/  LEA.HI.X R13, R6, UR5, R13, 0x2, P0 ;  /* 0x00000005060d7c11 */ /* 0x000fe400080f140d */
[----:B------:R-:W-:Y:S02]  /*14250*/  IADD3 R6, P0, PT, R11, 0x200, RZ ;  /* 0x000002000b067810 */ /* 0x000fe40007f1e0ff */
[----:B----4-:R-:W-:-:S03]  /*14260*/  LEA R11, R14, R7, 0x18 ;  /* 0x000000070e0b7211 */ /* 0x010fc600078ec0ff */
[----:B------:R-:W-:Y:S01]  /*14270*/  IMAD.X R7, RZ, RZ, R13, P0 ;  /* 0x000000ffff077224 */ /* 0x000fe200000e060d */
[----:B------:R-:W-:Y:S02]  /*14280*/  PLOP3.LUT P0, PT, PT, PT, PT, 0x80, 0x8 ;  /* 0x000000000008781c */ /* 0x000fe40003f0f070 */
[----:B------:R-:W-:Y:S01]  /*14290*/  IADD3 R0, PT, PT, R0, 0x200, R11 ;  /* 0x0000020000007810 */ /* 0x000fe20007ffe00b */
[----:B------:R-:W-:Y:S10]  /*142a0*/  @!P1 BRA `(.L_x_2535) ;  /* 0x0000000400289947 */ /* 0x000ff40003800000 */
[----:B------:R-:W-:Y:S01]  /*142b0*/  PLOP3.LUT P0, PT, PT, PT, PT, 0x8, 0x80 ;  /* 0x000000000080781c */ /* 0x000fe20003f0e170 */
[----:B------:R-:W-:-:S12]  /*142c0*/  VIADD R40, R16, 0xfffffd00 ;  /* 0xfffffd0010287836 */ /* 0x000fd80000000000 */
.L_x_2536:
[----:B------:R-:W2:Y:S01]  /*142d0*/  LDS R11, [R0+-0x200] ;  /* 0xfffe0000000b7984 */ /* 0x000ea20000000800 */
[----:B------:R-:W-:-:S03]  /*142e0*/  VIADD R5, R5, 0x400 ;  /* 0x0000040005057836 */ /* 0x000fc60000000000 */
[----:B------:R-:W0:Y:S02]  /*142f0*/  LDS R12, [R0+-0x100] ;  /* 0xffff0000000c7984 */ /* 0x000e240000000800 */
[----:B------:R-:W-:Y:S02]  /*14300*/  ISETP.GE.AND P2, PT, R5, R40, PT ;  /* 0x000000280500720c */ /* 0x000fe40003f46270 */
[----:B------:R-:W3:Y:S04]  /*14310*/  LDS R14, [R0] ;  /* 0x00000000000e7984 */ /* 0x000ee80000000800 */
[----:B------:R-:W4:Y:S04]  /*14320*/  LDS R18, [R0+0x100] ;  /* 0x0001000000127984 */ /* 0x000f280000000800 */
[----:B------:R-:W-:Y:S04]  /*14330*/  LDS R30, [R0+0x500] ;  /* 0x00050000001e7984 */ /* 0x000fe80000000800 */
[----:B------:R-:W-:Y:S04]  /*14340*/  LDS R32, [R0+0x600] ;  /* 0x0006000000207984 */ /* 0x000fe80000000800 */
[----:B------:R-:W5:Y:S04]  /*14350*/  LDS R22, [R0+0x200] ;  /* 0x0002000000167984 */ /* 0x000f680000000800 */
[----:B------:R-:W1:Y:S04]  /*14360*/  LDS R26, [R0+0x300] ;  /* 0x00030000001a7984 */ /* 0x000e680000000800 */
[----:B------:R-:W1:Y:S04]  /*14370*/  LDS R28, [R0+0x400] ;  /* 0x00040000001c7984 */ /* 0x000e680000000800 */
[----:B------:R-:W1:Y:S04]  /*14380*/  LDS R33, [R0+0x700] ;  /* 0x0007000000217984 */ /* 0x000e680000000800 */
[----:B------:R-:W-:Y:S01]  /*14390*/  LDS R34, [R0+0x800] ;  /* 0x0008000000227984 */ /* 0x000fe20000000800 */
[----:B--2---:R-:W-:-:S03]  /*143a0*/  FMUL.FTZ R11, R41, R11 ;  /* 0x0000000b290b7220 */ /* 0x004fc60000410000 */
[----:B------:R-:W2:Y:S01]  /*143b0*/  LDS R35, [R0+0x900] ;  /* 0x0009000000237984 */ /* 0x000ea20000000800 */
[C---:B0-----:R-:W-:Y:S01]  /*143c0*/  FMUL.FTZ R13, R41.reuse, R12 ;  /* 0x0000000c290d7220 */ /* 0x041fe20000410000 */
[----:B------:R-:W-:Y:S02]  /*143d0*/  IADD3 R12, P1, PT, R6, 0x1000, RZ ;  /* 0x00001000060c7810 */ /* 0x000fe40007f3e0ff */
[----:B------:R-:W-:Y:S01]  /*143e0*/  LDS R36, [R0+0xa00] ;  /* 0x000a000000247984 */ /* 0x000fe20000000800 */
[----:B---3--:R-:W-:-:S03]  /*143f0*/  FMUL.FTZ R15, R41, R14 ;  /* 0x0000000e290f7220 */ /* 0x008fc60000410000 */
[----:B------:R-:W0:Y:S01]  /*14400*/  LDS R37, [R0+0xb00] ;  /* 0x000b000000257984 */ /* 0x000e220000000800 */
[----:B----4-:R-:W-:-:S03]  /*14410*/  FMUL.FTZ R21, R41, R18 ;  /* 0x0000001229157220 */ /* 0x010fc60000410000 */
[----:B------:R-:W-:Y:S04]  /*14420*/  LDS R38, [R0+0xc00] ;  /* 0x000c000000267984 */ /* 0x000fe80000000800 */
[----:B------:R-:W3:Y:S04]  /*14430*/  LDS R39, [R0+0xd00] ;  /* 0x000d000000277984 */ /* 0x000ee80000000800 */
[----:B------:R-:W-:Y:S01]  /*14440*/  STG.E desc[UR36][R6.64+-0x200], R11 ;  /* 0xfffe000b06007986 */ /* 0x000fe2000c101924 */
[----:B-----5:R-:W-:-:S03]  /*14450*/  FMUL.FTZ R27, R41, R22 ;  /* 0x00000016291b7220 */ /* 0x020fc60000410000 */
[----:B------:R4:W-:Y:S01]  /*14460*/  STS [R0+-0x200], R11 ;  /* 0xfffe000b00007388 */ /* 0x0009e20000000800 */
[----:B-1----:R-:W-:-:S03]  /*14470*/  FMUL.FTZ R29, R41, R26 ;  /* 0x0000001a291d7220 */ /* 0x002fc60000410000 */
[----:B------:R-:W-:Y:S01]  /*14480*/  STG.E desc[UR36][R6.64+-0x100], R13 ;  /* 0xffff000d06007986 */ /* 0x000fe2000c101924 */
[----:B------:R-:W-:-:S03]  /*14490*/  FMUL.FTZ R31, R41, R28 ;  /* 0x0000001c291f7220 */ /* 0x000fc60000410000 */
[----:B------:R1:W-:Y:S01]  /*144a0*/  STS [R0+-0x100], R13 ;  /* 0xffff000d00007388 */ /* 0x0003e20000000800 */
[C---:B------:R-:W-:Y:S01]  /*144b0*/  FMUL.FTZ R33, R41.reuse, R33 ;  /* 0x0000002129217220 */ /* 0x040fe20000410000 */
[C---:B----4-:R-:W-:Y:S02]  /*144c0*/  FMUL.FTZ R11, R41.reuse, R30 ;  /* 0x0000001e290b7220 */ /* 0x050fe40000410000 */
[----:B------:R-:W-:Y:S04]  /*144d0*/  STG.E desc[UR36][R6.64], R15 ;  /* 0x0000000f06007986 */ /* 0x000fe8000c101924 */
[----:B------:R4:W-:Y:S01]  /*144e0*/  STS [R0], R15 ;  /* 0x0000000f00007388 */ /* 0x0009e20000000800 */
[C---:B--2---:R-:W-:Y:S01]  /*144f0*/  FMUL.FTZ R35, R41.reuse, R35 ;  /* 0x0000002329237220 */ /* 0x044fe20000410000 */
[----:B-1----:R-:W-:-:S02]  /*14500*/  FMUL.FTZ R13, R41, R32 ;  /* 0x00000020290d7220 */ /* 0x002fc40000410000 */
[----:B------:R-:W-:Y:S04]  /*14510*/  STG.E desc[UR36][R6.64+0x100], R21 ;  /* 0x0001001506007986 */ /* 0x000fe8000c101924 */
[----:B------:R1:W-:Y:S01]  /*14520*/  STS [R0+0x100], R21 ;  /* 0x0001001500007388 */ /* 0x0003e20000000800 */
[C---:B0-----:R-:W-:Y:S01]  /*14530*/  FMUL.FTZ R37, R41.reuse, R37 ;  /* 0x0000002529257220 */ /* 0x041fe20000410000 */
[C---:B----4-:R-:W-:Y:S02]  /*14540*/  FMUL.FTZ R15, R41.reuse, R34 ;  /* 0x00000022290f7220 */ /* 0x050fe40000410000 */
[----:B------:R-:W-:Y:S04]  /*14550*/  STG.E desc[UR36][R6.64+0x500], R11 ;  /* 0x0005000b06007986 */ /* 0x000fe8000c101924 */
[----:B------:R0:W-:Y:S01]  /*14560*/  STS [R0+0x500], R11 ;  /* 0x0005000b00007388 */ /* 0x0001e20000000800 */
[C---:B---3--:R-:W-:Y:S01]  /*14570*/  FMUL.FTZ R39, R41.reuse, R39 ;  /* 0x0000002729277220 */ /* 0x048fe20000410000 */
[----:B-1----:R-:W-:-:S02]  /*14580*/  FMUL.FTZ R21, R41, R36 ;  /* 0x0000002429157220 */ /* 0x002fc40000410000 */
[----:B------:R-:W-:Y:S04]  /*14590*/  STG.E desc[UR36][R6.64+0x600], R13 ;  /* 0x0006000d06007986 */ /* 0x000fe8000c101924 */
[----:B------:R1:W-:Y:S01]  /*145a0*/  STS [R0+0x600], R13 ;  /* 0x0006000d00007388 */ /* 0x0003e20000000800 */
[----:B0-----:R-:W-:-:S03]  /*145b0*/  FMUL.FTZ R11, R41, R38 ;  /* 0x00000026290b7220 */ /* 0x001fc60000410000 */
[----:B------:R-:W-:Y:S04]  /*145c0*/  STG.E desc[UR36][R6.64+0x200], R27 ;  /* 0x0002001b06007986 */ /* 0x000fe8000c101924 */
[----:B------:R-:W-:Y:S01]  /*145d0*/  STS [R0+0x200], R27 ;  /* 0x0002001b00007388 */ /* 0x000fe20000000800 */
[----:B-1----:R-:W-:-:S03]  /*145e0*/  IMAD.X R13, RZ, RZ, R7, P1 ;  /* 0x000000ffff0d7224 */ /* 0x002fc600008e0607 */
        /* <DEDUP_REMOVED lines=22> */
.L_x_2535:
[----:B------:R-:W-:Y:S05]  /*14750*/  BSYNC.RECONVERGENT B1 ;  /* 0x0000000000017941 */ /* 0x000fea0003800200 */
.L_x_2534:
        /* <DEDUP_REMOVED lines=15> */
[----:B0-----:R-:W-:Y:S01]  /*14850*/  FMUL.FTZ R13, R41, R12 ;  /* 0x0000000c290d7220 */ /* 0x001fe20000410000 */
[----:B------:R-:W-:-:S03]  /*14860*/  IADD3 R12, P1, PT, R6, 0x800, RZ ;  /* 0x00000800060c7810 */ /* 0x000fc60007f3e0ff */
[----:B------:R-:W-:Y:S01]  /*14870*/  STG.E desc[UR36][R6.64+-0x200], R11 ;  /* 0xfffe000b06007986 */ /* 0x000fe2000c101924 */
[----:B---3--:R-:W-:-:S03]  /*14880*/  FMUL.FTZ R15, R41, R14 ;  /* 0x0000000e290f7220 */ /* 0x008fc60000410000 */
[----:B------:R0:W-:Y:S01]  /*14890*/  STS [R0+-0x200], R11 ;  /* 0xfffe000b00007388 */ /* 0x0001e20000000800 */
[----:B----4-:R-:W-:-:S03]  /*148a0*/  FMUL.FTZ R21, R41, R18 ;  /* 0x0000001229157220 */ /* 0x010fc60000410000 */
[----:B------:R-:W-:Y:S01]  /*148b0*/  STG.E desc[UR36][R6.64+-0x100], R13 ;  /* 0xffff000d06007986 */ /* 0x000fe2000c101924 */
[----:B-----5:R-:W-:-:S03]  /*148c0*/  FMUL.FTZ R27, R41, R22 ;  /* 0x00000016291b7220 */ /* 0x020fc60000410000 */
[----:B------:R2:W-:Y:S01]  /*148d0*/  STS [R0+-0x100], R13 ;  /* 0xffff000d00007388 */ /* 0x0005e20000000800 */
[----:B-1----:R-:W-:-:S03]  /*148e0*/  FMUL.FTZ R29, R41, R26 ;  /* 0x0000001a291d7220 */ /* 0x002fc60000410000 */
[----:B------:R-:W-:Y:S01]  /*148f0*/  STG.E desc[UR36][R6.64], R15 ;  /* 0x0000000f06007986 */ /* 0x000fe2000c101924 */
[----:B------:R-:W-:-:S03]  /*14900*/  FMUL.FTZ R31, R41, R28 ;  /* 0x0000001c291f7220 */ /* 0x000fc60000410000 */
[----:B------:R-:W-:Y:S01]  /*14910*/  STS [R0], R15 ;  /* 0x0000000f00007388 */ /* 0x000fe20000000800 */
[----:B0-----:R-:W-:Y:S01]  /*14920*/  FMUL.FTZ R11, R41, R30 ;  /* 0x0000001e290b7220 */ /* 0x001fe20000410000 */
[----:B--2---:R-:W-:Y:S02]  /*14930*/  IMAD.X R13, RZ, RZ, R7, P1 ;  /* 0x000000ffff0d7224 */ /* 0x004fe400008e0607 */
        /* <DEDUP_REMOVED lines=13> */
.L_x_2538:
[----:B------:R-:W-:Y:S05]  /*14a10*/  BSYNC.RECONVERGENT B1 ;  /* 0x0000000000017941 */ /* 0x000fea0003800200 */
.L_x_2537:
        /* <DEDUP_REMOVED lines=8> */
[----:B------:R0:W-:Y:S01]  /*14aa0*/  STG.E desc[UR36][R6.64+-0x200], R5 ;  /* 0xfffe000506007986 */ /* 0x0001e2000c101924 */
[----:B---3--:R-:W-:-:S03]  /*14ab0*/  FMUL.FTZ R13, R12, R41 ;  /* 0x000000290c0d7220 */ /* 0x008fc60000410000 */
        /* <DEDUP_REMOVED lines=8> */
.L_x_2521:
[----:B------:R-:W-:Y:S05]  /*14b40*/  BSYNC.RECONVERGENT B0 ;  /* 0x0000000000007941 */ /* 0x000fea0003800200 */
.L_x_2520:
[----:B------:R-:W4:Y:S01]  /*14b50*/  LDCU UR4, c[0x0][0x40c] ;  /* 0x00008180ff0477ac */ /* 0x000f220008000800 */
[----:B------:R-:W5:Y:S01]  /*14b60*/  S2R R31, SR_CgaCtaId ;  /* 0x00000000001f7919 */ /* 0x000f620000008800 */
[C---:B------:R-:W-:Y:S01]  /*14b70*/  ISETP.GT.U32.AND P0, PT, R10.reuse, 0x3f, PT ;  /* 0x0000003f0a00780c */ /* 0x040fe20003f04070 */
[----:B0-----:R-:W-:Y:S01]  /*14b80*/  IMAD.SHL.U32 R0, R10, 0x10, RZ ;  /* 0x000000100a007824 */ /* 0x001fe200078e00ff */
[----:B------:R-:W-:Y:S01]  /*14b90*/  LOP3.LUT R18, R4, 0xfc, RZ, 0xc0, !PT ;  /* 0x000000fc04127812 */ /* 0x000fe200078ec0ff */
[----:B------:R-:W-:Y:S01]  /*14ba0*/  BSSY.RECONVERGENT B0, `(.L_x_2539) ;  /* 0x0000017000007945 */ /* 0x000fe20003800200 */
[----:B------:R-:W-:Y:S02]  /*14bb0*/  MOV R26, 0x400 ;  /* 0x00000400001a7802 */ /* 0x000fe40000000f00 */
[----:B---3--:R-:W-:Y:S02]  /*14bc0*/  CS2R R6, SRZ ;  /* 0x0000000000067805 */ /* 0x008fe4000001ff00 */
[----:B------:R-:W-:-:S02]  /*14bd0*/  ISETP.GT.U32.OR P0, PT, R18, 0x9f, P0 ;  /* 0x0000009f1200780c */ /* 0x000fc40000704470 */
[----:B------:R-:W-:Y:S01]  /*14be0*/  LOP3.LUT R0, R0, 0x3f0, RZ, 0xc0, !PT ;  /* 0x000003f000007812 */ /* 0x000fe200078ec0ff */
[----:B------:R-:W-:Y:S01]  /*14bf0*/  VIADD R4, R26, 0x410 ;  /* 0x000004101a047836 */ /* 0x000fe20000000000 */
[----:B------:R-:W-:Y:S01]  /*14c00*/  SHF.R.U32.HI R22, RZ, 0x6, R10 ;  /* 0x00000006ff167819 */ /* 0x000fe2000001160a */
[----:B----4-:R-:W-:-:S05]  /*14c10*/  IMAD.U32 R53, RZ, RZ, UR4 ;  /* 0x00000004ff357e24 */ /* 0x010fca000f8e00ff */
[----:B------:R-:W-:Y:S02]  /*14c20*/  ISETP.NE.OR P0, PT, R53, RZ, P0 ;  /* 0x000000ff3500720c */ /* 0x000fe40000705670 */
[----:B-----5:R-:W-:Y:S02]  /*14c30*/  LEA R11, R31, R4, 0x18 ;  /* 0x000000041f0b7211 */ /* 0x020fe400078ec0ff */
[----:B------:R-:W-:-:S03]  /*14c40*/  CS2R R4, SRZ ;  /* 0x0000000000047805 */ /* 0x000fc6000001ff00 */
[----:B------:R-:W-:-:S06]  /*14c50*/  IMAD.IADD R11, R11, 0x1, R0 ;  /* 0x000000010b0b7824 */ /* 0x000fcc00078e0200 */
        /* <DEDUP_REMOVED lines=10> */
.L_x_2541:
[----:B-----5:R0:W-:Y:S02]  /*14d00*/  STS.128 [R11], R4 ;  /* 0x000000040b007388 */ /* 0x0201e40000000c00 */
.L_x_2540:
[----:B------:R-:W-:Y:S05]  /*14d10*/  BSYNC.RECONVERGENT B0 ;  /* 0x0000000000007941 */ /* 0x000fea0003800200 */
.L_x_2539:
[----:B------:R-:W-:Y:S01]  /*14d20*/  BAR.SYNC.DEFER_BLOCKING 0x0 ;  /* 0x0000000000007b1d */ /* 0x000fe20000010000 */
[----:B------:R-:W-:Y:S02]  /*14d30*/  ISETP.GT.U32.AND P1, PT, R18, 0x9f, PT ;  /* 0x0000009f1200780c */ /* 0x000fe40003f24070 */
[----:B------:R-:W-:Y:S02]  /*14d40*/  CS2R R14, SRZ ;  /* 0x00000000000e7805 */ /* 0x000fe4000001ff00 */
[----:B------:R-:W-:Y:S02]  /*14d50*/  PLOP3.LUT P0, PT, PT, PT, PT, 0x8, 0x80 ;  /* 0x000000000080781c */ /* 0x000fe40003f0e170 */
[----:B------:R-:W-:Y:S01]  /*14d60*/  CS2R R12, SRZ ;  /* 0x00000000000c7805 */ /* 0x000fe2000001ff00 */
[----:B------:R-:W3:Y:S01]  /*14d70*/  LDCU UR8, c[0x0][0x40c] ;  /* 0x00008180ff0877ac */ /* 0x000ee20008000800 */
[----:B------:R-:W-:Y:S01]  /*14d80*/  BSSY.RECONVERGENT B0, `(.L_x_2542) ;  /* 0x0000180000007945 */ /* 0x000fe20003800200 */
[----:B------:R-:W4:Y:S04]  /*14d90*/  LDCU.64 UR6, c[0x0][0x3c8] ;  /* 0x00007900ff0677ac */ /* 0x000f280008000a00 */
[----:B------:R-:W-:Y:S05]  /*14da0*/  @P1 BRA `(.L_x_2543) ;  /* 0x0000001400f41947 */ /* 0x000fea0003800000 */
[----:B------:R-:W5:Y:S01]  /*14db0*/  LDC R30, c[0x0][0x3f4] ;  /* 0x0000fd00ff1e7b82 */ /* 0x000f620000000800 */
[----:B------:R-:W-:Y:S01]  /*14dc0*/  VIADD R21, R16, 0xffffffff ;  /* 0xffffffff10157836 */ /* 0x000fe20000000000 */
[----:B------:R-:W-:Y:S01]  /*14dd0*/  BSSY.RECONVERGENT B1, `(.L_x_2544) ;  /* 0x0000083000017945 */ /* 0x000fe20003800200 */
[----:B------:R-:W-:Y:S02]  /*14de0*/  IMAD.IADD R37, R22, 0x1, R3 ;  /* 0x0000000116257824 */ /* 0x000fe400078e0203 */
[----:B------:R-:W-:Y:S02]  /*14df0*/  VIADD R26, R26, 0x810 ;  /* 0x000008101a1a7836 */ /* 0x000fe40000000000 */
[----:B------:R-:W-:Y:S01]  /*14e00*/  IMAD.MOV.U32 R15, RZ, RZ, RZ ;  /* 0x000000ffff0f7224 */ /* 0x000fe200078e00ff */
[----:B------:R-:W0:Y:S02]  /*14e10*/  LDC.64 R28, c[0x0][0x3c0] ;  /* 0x0000f000ff1c7b82 */ /* 0x000e240000000a00 */
[----:B------:R-:W-:-:S05]  /*14e20*/  LEA R57, R31, R26, 0x18 ;  /* 0x0000001a1f397211 */ /* 0x000fca00078ec0ff */
[----:B------:R-:W-:Y:S01]  /*14e30*/  IMAD R38, R22, 0x4, R57 ;  /* 0x0000000416267824 */ /* 0x000fe200078e0239 */
[-C--:B-----5:R-:W-:Y:S01]  /*14e40*/  VIMNMX R36, PT, PT, R21, R30.reuse, PT ;  /* 0x0000001e15247248 */ /* 0x0a0fe20003fe0100 */
[-CC-:B------:R-:W-:Y:S02]  /*14e50*/  IMAD R27, R19, R30.reuse, R18.reuse ;  /* 0x0000001e131b7224 */ /* 0x180fe400078e0212 */
[----:B------:R-:W-:Y:S01]  /*14e60*/  IMAD R117, R117, R30, R18 ;  /* 0x0000001e75757224 */ /* 0x000fe200078e0212 */
[----:B------:R-:W-:Y:S01]  /*14e70*/  ISETP.GT.AND P1, PT, R36, R37, PT ;  /* 0x000000252400720c */ /* 0x000fe20003f24270 */
[----:B0-----:R-:W-:-:S04]  /*14e80*/  IMAD.WIDE R26, R27, 0x4, R28 ;  /* 0x000000041b1a7825 */ /* 0x001fc800078e021c */
[----:B------:R-:W-:-:S08]  /*14e90*/  IMAD.WIDE R28, R117, 0x4, R28 ;  /* 0x00000004751c7825 */ /* 0x000fd000078e021c */
[----:B------:R-:W-:Y:S05]  /*14ea0*/  @!P1 BRA `(.L_x_2545) ;  /* 0x0000000400d49947 */ /* 0x000fea0003800000 */
[----:B------:R-:W0:Y:S01]  /*14eb0*/  LDCU UR4, c[0x0][0x3f8] ;  /* 0x00007f00ff0477ac */ /* 0x000e220008000800 */
[----:B------:R-:W5:Y:S01]  /*14ec0*/  LDC.64 R12, c[0x0][0x458] ;  /* 0x00011600ff0c7b82 */ /* 0x000f620000000a00 */
[--C-:B------:R-:W-:Y:S01]  /*14ed0*/  IMAD.IADD R0, R36, 0x1, -R37.reuse ;  /* 0x0000000124007824 */ /* 0x100fe200078e0a25 */
[----:B------:R-:W-:Y:S01]  /*14ee0*/  BSSY.RECONVERGENT B2, `(.L_x_2546) ;  /* 0x000002c000027945 */ /* 0x000fe20003800200 */
[----:B------:R-:W-:Y:S01]  /*14ef0*/  IMAD.MOV.U32 R40, RZ, RZ, R37 ;  /* 0x000000ffff287224 */ /* 0x000fe200078e0025 */
[----:B------:R-:W-:Y:S02]  /*14f00*/  CS2R R14, SRZ ;  /* 0x00000000000e7805 */ /* 0x000fe4000001ff00 */
[----:B------:R-:W-:-:S04]  /*14f10*/  LOP3.LUT R0, R0, 0x1, RZ, 0xc0, !PT ;  /* 0x0000000100007812 */ /* 0x000fc800078ec0ff */
[----:B------:R-:W-:Y:S01]  /*14f20*/  ISETP.NE.U32.AND P1, PT, R0, 0x1, PT ;  /* 0x000000010000780c */ /* 0x000fe20003f25070 */
[----:B0-----:R-:W-:Y:S02]  /*14f30*/  IMAD R33, R2, UR4, R17 ;  /* 0x0000000402217c24 */ /* 0x001fe4000f8e0211 */
[----:B------:R-:W-:Y:S02]  /*14f40*/  IMAD R0, R30, UR4, RZ ;  /* 0x000000041e007c24 */ /* 0x000fe4000f8e02ff */
[----:B------:R-:W-:Y:S02]  /*14f50*/  IMAD R33, R33, 0xa0, R18 ;  /* 0x000000a021217824 */ /* 0x000fe400078e0212 */
[----:B------:R-:W-:Y:S02]  /*14f60*/  IMAD R39, R0, 0xa0, RZ ;  /* 0x000000a000277824 */ /* 0x000fe400078e02ff */
[----:B-----5:R-:W-:Y:S01]  /*14f70*/  IMAD.WIDE R32, R33, 0x4, R12 ;  /* 0x0000000421207825 */ /* 0x020fe200078e020c */
[----:B------:R-:W-:-:S03]  /*14f80*/  CS2R R12, SRZ ;  /* 0x00000000000c7805 */ /* 0x000fc6000001ff00 */
[----:B------:R-:W-:Y:S05]  /*14f90*/  @P1 BRA `(.L_x_2547) ;  /* 0x0000000000801947 */ /* 0x000fea0003800000 */
[----:B------:R-:W0:Y:S01]  /*14fa0*/  LDCU.64 UR4, c[0x0][0x3c8] ;  /* 0x00007900ff0477ac */ /* 0x000e220008000a00 */
[----:B------:R-:W-:-:S05]  /*14fb0*/  IADD3 R12, P1, PT, R25, R37, RZ ;  /* 0x00000025190c7210 */ /* 0x000fca0007f3e0ff */
[----:B------:R-:W-:Y:S01]  /*14fc0*/  IMAD.X R13, RZ, RZ, R20, P1 ;  /* 0x000000ffff0d7224 */ /* 0x000fe200008e0614 */
[----:B0-----:R-:W-:-:S04]  /*14fd0*/  LEA R14, P1, R12, UR4, 0x2 ;  /* 0x000000040c0e7c11 */ /* 0x001fc8000f8210ff */
[----:B------:R-:W-:-:S05]  /*14fe0*/  LEA.HI.X R15, R12, UR5, R13, 0x2, P1 ;  /* 0x000000050c0f7c11 */ /* 0x000fca00088f140d */
[----:B------:R-:W2:Y:S01]  /*14ff0*/  LDG.E R14, desc[UR36][R14.64] ;  /* 0x000000240e0e7981 */ /* 0x000ea2000c1e1900 */
[----:B------:R-:W-:Y:S01]  /*15000*/  ISETP.NE.AND P1, PT, R53, RZ, PT ;  /* 0x000000ff3500720c */ /* 0x000fe20003f25270 */
[----:B--2---:R-:W-:Y:S02]  /*15010*/  IMAD R13, R0, R14, R37 ;  /* 0x0000000e000d7224 */ /* 0x004fe400078e0225 */
[----:B------:R0:W2:Y:S02]  /*15020*/  LDS R0, [R38] ;  /* 0x0000000026007984 */ /* 0x0000a40000000800 */
[----:B------:R-:W-:-:S04]  /*15030*/  IMAD R13, R13, 0xa0, RZ ;  /* 0x000000a00d0d7824 */ /* 0x000fc800078e02ff */
[----:B------:R-:W-:-:S05]  /*15040*/  IMAD.WIDE R12, R13, 0x4, R28 ;  /* 0x000000040d0c7825 */ /* 0x000fca00078e021c */
[----:B------:R0:W5:Y:S01]  /*15050*/  LDG.E.128 R40, desc[UR36][R12.64] ;  /* 0x000000240c287981 */ /* 0x000162000c1e1d00 */
[----:B------:R-:W-:Y:S05]  /*15060*/  @P1 BRA `(.L_x_2548) ;  /* 0x0000000000381947 */ /* 0x000fea0003800000 */
[----:B------:R-:W-:Y:S01]  /*15070*/  ISETP.NE.AND P2, PT, R24, RZ, PT ;  /* 0x000000ff1800720c */ /* 0x000fe20003f45270 */
[----:B0-----:R-:W0:-:S12]  /*15080*/  LDS.128 R12, [R11] ;  /* 0x000000000b0c7984 */ /* 0x001e180000000c00 */
[----:B-1----:R-:W3:Y:S01]  /*15090*/  @P2 LDG.E.128 R44, desc[UR36][R32.64] ;  /* 0x00000024202c2981 */ /* 0x002ee2000c1e1d00 */
[----:B0----5:R-:W-:Y:S01]  /*150a0*/  FADD.FTZ R41, R41, R13 ;  /* 0x0000000d29297221 */ /* 0x021fe20000010000 */
[----:B------:R-:W-:Y:S01]  /*150b0*/  FADD.FTZ R40, R40, R12 ;  /* 0x0000000c28287221 */ /* 0x000fe20000010000 */
[----:B------:R-:W-:Y:S01]  /*150c0*/  FADD.FTZ R42, R42, R14 ;  /* 0x0000000e2a2a7221 */ /* 0x000fe20000010000 */
[----:B------:R-:W-:Y:S01]  /*150d0*/  FADD.FTZ R43, R43, R15 ;  /* 0x0000000f2b2b7221 */ /* 0x000fe20000010000 */
[----:B------:R-:W-:-:S04]  /*150e0*/  IMAD R13, R37, 0xa0, RZ ;  /* 0x000000a0250d7824 */ /* 0x000fc800078e02ff */
[----:B------:R-:W-:-:S04]  /*150f0*/  IMAD.WIDE.U32 R12, R13, 0x4, R26 ;  /* 0x000000040d0c7825 */ /* 0x000fc800078e001a */
[----:B---3--:R-:W-:Y:S01]  /*15100*/  @P2 FMUL.FTZ R40, R40, R44 ;  /* 0x0000002c28282220 */ /* 0x008fe20000410000 */
[----:B------:R-:W-:Y:S01]  /*15110*/  @P2 FMUL.FTZ R41, R41, R45 ;  /* 0x0000002d29292220 */ /* 0x000fe20000410000 */
[----:B------:R-:W-:Y:S01]  /*15120*/  @P2 FMUL.FTZ R42, R42, R46 ;  /* 0x0000002e2a2a2220 */ /* 0x000fe20000410000 */
[----:B------:R-:W-:-:S05]  /*15130*/  @P2 FMUL.FTZ R43, R43, R47 ;  /* 0x0000002f2b2b2220 */ /* 0x000fca0000410000 */
[----:B------:R0:W-:Y:S02]  /*15140*/  STG.E.128 desc[UR36][R12.64], R40 ;  /* 0x000000280c007986 */ /* 0x0001e4000c101d24 */
.L_x_2548:
[C---:B0-2--5:R-:W-:Y:S01]  /*15150*/  FFMA.FTZ R12, R0.reuse, R40, RZ ;  /* 0x00000028000c7223 */ /* 0x065fe200000100ff */
[C---:B------:R-:W-:Y:S01]  /*15160*/  FFMA.FTZ R13, R0.reuse, R41, RZ ;  /* 0x00000029000d7223 */ /* 0x040fe200000100ff */
[C---:B------:R-:W-:Y:S01]  /*15170*/  FFMA.FTZ R14, R0.reuse, R42, RZ ;  /* 0x0000002a000e7223 */ /* 0x040fe200000100ff */
[----:B------:R-:W-:Y:S01]  /*15180*/  FFMA.FTZ R15, R0, R43, RZ ;  /* 0x0000002b000f7223 */ /* 0x000fe200000100ff */
[----:B------:R-:W-:-:S07]  /*15190*/  VIADD R40, R37, 0x1 ;  /* 0x0000000125287836 */ /* 0x000fce0000000000 */
.L_x_2547:
[----:B---34-:R-:W-:Y:S05]  /*151a0*/  BSYNC.RECONVERGENT B2 ;  /* 0x0000000000027941 */ /* 0x018fea0003800200 */
.L_x_2546:
[----:B------:R-:W-:-:S05]  /*151b0*/  LOP3.LUT R31, RZ, R3, RZ, 0x33, !PT ;  /* 0x00000003ff1f7212 */ /* 0x000fca00078e33ff */
[----:B------:R-:W-:-:S05]  /*151c0*/  IMAD.IADD R31, R36, 0x1, R31 ;  /* 0x00000001241f7824 */ /* 0x000fca00078e021f */
[----:B------:R-:W-:-:S13]  /*151d0*/  ISETP.NE.AND P1, PT, R31, R22, PT ;  /* 0x000000161f00720c */ /* 0x000fda0003f25270 */
[----:B------:R-:W-:Y:S05]  /*151e0*/  @!P1 BRA `(.L_x_2545) ;  /* 0x0000000400049947 */ /* 0x000fea0003800000 */
[----:B------:R-:W-:Y:S01]  /*151f0*/  IMAD.SHL.U32 R31, R3, 0x4, RZ ;  /* 0x00000004031f7824 */ /* 0x000fe200078e00ff */
[----:B------:R-:W-:Y:S01]  /*15200*/  ISETP.NE.AND P2, PT, R53, RZ, PT ;  /* 0x000000ff3500720c */ /* 0x000fe20003f45270 */
[C---:B------:R-:W-:Y:S02]  /*15210*/  IMAD R42, R40.reuse, 0xa0, RZ ;  /* 0x000000a0282a7824 */ /* 0x040fe400078e02ff */
[----:B------:R-:W-:-:S05]  /*15220*/  IMAD R0, R40, 0x4, -R31 ;  /* 0x0000000428007824 */ /* 0x000fca00078e0a1f */
[----:B------:R-:W-:-:S07]  /*15230*/  IADD3 R0, PT, PT, R0, 0x4, R57 ;  /* 0x0000000400007810 */ /* 0x000fce0007ffe039 */
.L_x_2552:
        /* <DEDUP_REMOVED lines=8> */
[----:B-1----:R0:W5:Y:S01]  /*152c0*/  LDG.E.128 R44, desc[UR36][R30.64] ;  /* 0x000000241e2c7981 */ /* 0x002162000c1e1d00 */
[----:B------:R-:W-:Y:S04]  /*152d0*/  BSSY.RECONVERGENT B2, `(.L_x_2549) ;  /* 0x000000e000027945 */ /* 0x000fe80003800200 */
[----:B------:R-:W-:Y:S05]  /*152e0*/  @P2 BRA `(.L_x_2550) ;  /* 0x0000000000302947 */ /* 0x000fea0003800000 */
[----:B------:R-:W3:Y:S01]  /*152f0*/  @P3 LDG.E.128 R52, desc[UR36][R32.64] ;  /* 0x0000002420343981 */ /* 0x000ee2000c1e1d00 */
[----:B0-----:R-:W-:-:S03]  /*15300*/  IMAD.WIDE.U32 R30, R42, 0x4, R26 ;  /* 0x000000042a1e7825 */ /* 0x001fc600078e001a */
[----:B------:R-:W0:Y:S02]  /*15310*/  LDS.128 R48, [R11] ;  /* 0x000000000b307984 */ /* 0x000e240000000c00 */
[----:B0----5:R-:W-:Y:S01]  /*15320*/  FADD.FTZ R44, R44, R48 ;  /* 0x000000302c2c7221 */ /* 0x021fe20000010000 */
[----:B------:R-:W-:Y:S01]  /*15330*/  FADD.FTZ R45, R45, R49 ;  /* 0x000000312d2d7221 */ /* 0x000fe20000010000 */
[----:B------:R-:W-:Y:S01]  /*15340*/  FADD.FTZ R46, R46, R50 ;  /* 0x000000322e2e7221 */ /* 0x000fe20000010000 */
[----:B------:R-:W-:Y:S01]  /*15350*/  FADD.FTZ R47, R47, R51 ;  /* 0x000000332f2f7221 */ /* 0x000fe20000010000 */
[----:B---3--:R-:W-:Y:S01]  /*15360*/  @P3 FMUL.FTZ R44, R44, R52 ;  /* 0x000000342c2c3220 */ /* 0x008fe20000410000 */
[----:B------:R-:W-:Y:S01]  /*15370*/  @P3 FMUL.FTZ R45, R45, R53 ;  /* 0x000000352d2d3220 */ /* 0x000fe20000410000 */
[----:B------:R-:W-:Y:S01]  /*15380*/  @P3 FMUL.FTZ R46, R46, R54 ;  /* 0x000000362e2e3220 */ /* 0x000fe20000410000 */
[----:B------:R-:W-:-:S05]  /*15390*/  @P3 FMUL.FTZ R47, R47, R55 ;  /* 0x000000372f2f3220 */ /* 0x000fca0000410000 */
[----:B------:R1:W-:Y:S02]  /*153a0*/  STG.E.128 desc[UR36][R30.64], R44 ;  /* 0x0000002c1e007986 */ /* 0x0003e4000c101d24 */
.L_x_2550:
[----:B------:R-:W-:Y:S05]  /*153b0*/  BSYNC.RECONVERGENT B2 ;  /* 0x0000000000027941 */ /* 0x000fea0003800200 */
.L_x_2549:
[----:B------:R-:W0:Y:S04]  /*153c0*/  LDG.E R34, desc[UR36][R34.64+0x4] ;  /* 0x0000042422227981 */ /* 0x000e28000c1e1900 */
[----:B--2---:R-:W2:Y:S01]  /*153d0*/  LDS R41, [R0+-0x4] ;  /* 0xfffffc0000297984 */ /* 0x004ea20000000800 */
        /* <DEDUP_REMOVED lines=11> */
[----:B------:R-:W2:Y:S01]  /*15490*/  @P3 LDG.E.128 R12, desc[UR36][R32.64] ;  /* 0x00000024200c3981 */ /* 0x000ea2000c1e1d00 */
[----:B------:R-:W-:-:S03]  /*154a0*/  VIADD R31, R42, 0xa0 ;  /* 0x000000a02a1f7836 */ /* 0x000fc60000000000 */
[----:B------:R-:W0:Y:S02]  /*154b0*/  LDS.128 R60, [R11] ;  /* 0x000000000b3c7984 */ /* 0x000e240000000c00 */
[----:B0-----:R-:W-:Y:S01]  /*154c0*/  FADD.FTZ R48, R60, R48 ;  /* 0x000000303c307221 */ /* 0x001fe20000010000 */
[----:B------:R-:W-:Y:S01]  /*154d0*/  FADD.FTZ R49, R61, R49 ;  /* 0x000000313d317221 */ /* 0x000fe20000010000 */
[----:B------:R-:W-:Y:S01]  /*154e0*/  FADD.FTZ R50, R62, R50 ;  /* 0x000000323e327221 */ /* 0x000fe20000010000 */
[----:B------:R-:W-:Y:S01]  /*154f0*/  FADD.FTZ R51, R63, R51 ;  /* 0x000000333f337221 */ /* 0x000fe20000010000 */
[----:B--2---:R-:W-:Y:S01]  /*15500*/  @P3 FMUL.FTZ R48, R48, R12 ;  /* 0x0000000c30303220 */ /* 0x004fe20000410000 */
[----:B------:R-:W-:Y:S01]  /*15510*/  @P3 FMUL.FTZ R49, R49, R13 ;  /* 0x0000000d31313220 */ /* 0x000fe20000410000 */
[----:B------:R-:W-:Y:S01]  /*15520*/  @P3 FMUL.FTZ R50, R50, R14 ;  /* 0x0000000e32323220 */ /* 0x000fe20000410000 */
[----:B------:R-:W-:Y:S01]  /*15530*/  @P3 FMUL.FTZ R51, R51, R15 ;  /* 0x0000000f33333220 */ /* 0x000fe20000410000 */
[----:B------:R-:W-:-:S05]  /*15540*/  IMAD.WIDE.U32 R12, R31, 0x4, R26 ;  /* 0x000000041f0c7825 */ /* 0x000fca00078e001a */
[----:B------:R0:W-:Y:S02]  /*15550*/  STG.E.128 desc[UR36][R12.64], R48 ;  /* 0x000000300c007986 */ /* 0x0001e4000c101d24 */
.L_x_2551:
        /* <DEDUP_REMOVED lines=10> */
.L_x_2545:
[----:B---34-:R-:W-:Y:S05]  /*15600*/  BSYNC.RECONVERGENT B1 ;  /* 0x0000000000017941 */ /* 0x018fea0003800200 */
.L_x_2544:
[----:B------:R-:W-:Y:S01]  /*15610*/  ISETP.GE.AND P1, PT, R37, R21, PT ;  /* 0x000000152500720c */ /* 0x000fe20003f26270 */
[----:B------:R-:W-:-:S12]  /*15620*/  BSSY.RECONVERGENT B1, `(.L_x_2553) ;  /* 0x00000ce000017945 */ /* 0x000fd80003800200 */
[----:B------:R-:W-:Y:S05]  /*15630*/  @P1 BRA `(.L_x_2554) ;  /* 0x0000000c00301947 */ /* 0x000fea0003800000 */
[----:B------:R-:W0:Y:S01]  /*15640*/  LDC R34, c[0x0][0x3f4] ;  /* 0x0000fd00ff227b82 */ /* 0x000e220000000800 */
[----:B------:R-:W3:Y:S01]  /*15650*/  LDCU UR4, c[0x0][0x3f8] ;  /* 0x00007f00ff0477ac */ /* 0x000ee20008000800 */
[----:B------:R-:W-:Y:S01]  /*15660*/  IADD3 R22, PT, PT, R22, R3, -R16 ;  /* 0x0000000316167210 */ /* 0x000fe20007ffe810 */
[----:B------:R-:W-:Y:S01]  /*15670*/  BSSY.RECONVERGENT B2, `(.L_x_2555) ;  /* 0x0000045000027945 */ /* 0x000fe20003800200 */
[----:B------:R-:W-:Y:S02]  /*15680*/  IMAD.MOV.U32 R0, RZ, RZ, R37 ;  /* 0x000000ffff007224 */ /* 0x000fe400078e0025 */
[----:B------:R-:W-:Y:S02]  /*15690*/  LOP3.LUT R22, R22, 0x1, RZ, 0xc0, !PT ;  /* 0x0000000116167812 */ /* 0x000fe400078ec0ff */
[----:B------:R-:W4:Y:S02]  /*156a0*/  LDC.64 R30, c[0x0][0x458] ;  /* 0x00011600ff1e7b82 */ /* 0x000f240000000a00 */
[----:B------:R-:W-:Y:S01]  /*156b0*/  ISETP.NE.U32.AND P1, PT, R22, 0x1, PT ;  /* 0x000000011600780c */ /* 0x000fe20003f25070 */
[----:B---3--:R-:W-:-:S04]  /*156c0*/  IMAD R33, R2, UR4, R17 ;  /* 0x0000000402217c24 */ /* 0x008fc8000f8e0211 */
[----:B------:R-:W-:Y:S02]  /*156d0*/  IMAD R33, R33, 0xa0, R18 ;  /* 0x000000a021217824 */ /* 0x000fe400078e0212 */
[----:B0-----:R-:W-:Y:S02]  /*156e0*/  IMAD R48, R34, UR4, RZ ;  /* 0x0000000422307c24 */ /* 0x001fe4000f8e02ff */
[----:B----4-:R-:W-:-:S04]  /*156f0*/  IMAD.WIDE R30, R33, 0x4, R30 ;  /* 0x00000004211e7825 */ /* 0x010fc800078e021e */
[----:B------:R-:W-:Y:S05]  /*15700*/  @!P1 BRA `(.L_x_2556) ;  /* 0x0000000000ec9947 */ /* 0x000fea0003800000 */
[----:B------:R-:W-:Y:S01]  /*15710*/  ISETP.GE.AND P1, PT, R37, R34, PT ;  /* 0x000000222500720c */ /* 0x000fe20003f26270 */
[----:B------:R-:W-:-:S12]  /*15720*/  BSSY.RECONVERGENT B3, `(.L_x_2557) ;  /* 0x0000038000037945 */ /* 0x000fd80003800200 */
[----:B------:R-:W-:Y:S05]  /*15730*/  @!P1 BRA `(.L_x_2558) ;  /* 0x0000000000d89947 */ /* 0x000fea0003800000 */
[----:B------:R-:W-:Y:S01]  /*15740*/  IABS R35, R34 ;  /* 0x0000002200237213 */ /* 0x000fe20000000000 */
[----:B------:R-:W0:Y:S01]  /*15750*/  LDCU.64 UR4, c[0x0][0x3c8] ;  /* 0x00007900ff0477ac */ /* 0x000e220008000a00 */
[----:B------:R-:W-:Y:S02]  /*15760*/  IABS R22, R37 ;  /* 0x0000002500167213 */ /* 0x000fe40000000000 */
[----:B------:R-:W3:Y:S01]  /*15770*/  I2F.RP R36, R35 ;  /* 0x0000002300247306 */ /* 0x000ee20000209400 */
[----:B------:R-:W-:Y:S02]  /*15780*/  ISETP.GE.AND P2, PT, R37, RZ, PT ;  /* 0x000000ff2500720c */ /* 0x000fe40003f46270 */
[----:B------:R-:W-:-:S05]  /*15790*/  ISETP.NE.AND P3, PT, R34, RZ, PT ;  /* 0x000000ff2200720c */ /* 0x000fca0003f65270 */
[----:B---3--:R-:W3:Y:S02]  /*157a0*/  MUFU.RCP R36, R36 ;  /* 0x0000002400247308 */ /* 0x008ee40000001000 */
[----:B---3--:R-:W-:-:S06]  /*157b0*/  VIADD R32, R36, 0xffffffe ;  /* 0x0ffffffe24207836 */ /* 0x008fcc0000000000 */
[----:B------:R3:W4:Y:S02]  /*157c0*/  F2I.FTZ.U32.TRUNC.NTZ R33, R32 ;  /* 0x0000002000217305 */ /* 0x000724000021f000 */
[----:B---3--:R-:W-:Y:S02]  /*157d0*/  IMAD.MOV.U32 R32, RZ, RZ, RZ ;  /* 0x000000ffff207224 */ /* 0x008fe400078e00ff */
[----:B----4-:R-:W-:-:S04]  /*157e0*/  IMAD.MOV R0, RZ, RZ, -R33 ;  /* 0x000000ffff007224 */ /* 0x010fc800078e0a21 */
[----:B------:R-:W-:-:S04]  /*157f0*/  IMAD R39, R0, R35, RZ ;  /* 0x0000002300277224 */ /* 0x000fc800078e02ff */
[----:B------:R-:W-:-:S06]  /*15800*/  IMAD.HI.U32 R39, R33, R39, R32 ;  /* 0x0000002721277227 */ /* 0x000fcc00078e0020 */
[----:B------:R-:W-:Y:S02]  /*15810*/  IMAD.HI.U32 R0, R39, R22, RZ ;  /* 0x0000001627007227 */ /* 0x000fe400078e00ff */
[----:B------:R3:W4:Y:S02]  /*15820*/  LDS R39, [R38] ;  /* 0x0000000026277984 */ /* 0x0007240000000800 */
        /* <DEDUP_REMOVED lines=19> */
[----:B----4-:R-:W-:Y:S05]  /*15960*/  @P1 BRA `(.L_x_2560) ;  /* 0x0000000000381947 */ /* 0x010fea0003800000 */
[----:B------:R-:W-:Y:S01]  /*15970*/  ISETP.NE.AND P4, PT, R24, RZ, PT ;  /* 0x000000ff1800720c */ /* 0x000fe20003f85270 */
[----:B-1----:R-:W0:-:S12]  /*15980*/  LDS.128 R44, [R11] ;  /* 0x000000000b2c7984 */ /* 0x002e180000000c00 */
[----:B---3--:R-:W2:Y:S01]  /*15990*/  @P4 LDG.E.128 R32, desc[UR36][R30.64] ;  /* 0x000000241e204981 */ /* 0x008ea2000c1e1d00 */
[----:B0----5:R-:W-:Y:S01]  /*159a0*/  FADD.FTZ R40, R44, R40 ;  /* 0x000000282c287221 */ /* 0x021fe20000010000 */
[----:B------:R-:W-:Y:S01]  /*159b0*/  FADD.FTZ R41, R45, R41 ;  /* 0x000000292d297221 */ /* 0x000fe20000010000 */
[----:B------:R-:W-:Y:S01]  /*159c0*/  FADD.FTZ R42, R46, R42 ;  /* 0x0000002a2e2a7221 */ /* 0x000fe20000010000 */
[----:B------:R-:W-:Y:S01]  /*159d0*/  FADD.FTZ R43, R47, R43 ;  /* 0x0000002b2f2b7221 */ /* 0x000fe20000010000 */
[----:B------:R-:W-:Y:S02]  /*159e0*/  IMAD R45, R37, 0xa0, RZ ;  /* 0x000000a0252d7824 */ /* 0x000fe400078e02ff */
[----:B--2---:R-:W-:Y:S01]  /*159f0*/  @P4 FMUL.FTZ R40, R40, R32 ;  /* 0x0000002028284220 */ /* 0x004fe20000410000 */
[----:B------:R-:W-:Y:S01]  /*15a00*/  @P4 FMUL.FTZ R41, R41, R33 ;  /* 0x0000002129294220 */ /* 0x000fe20000410000 */
[----:B------:R-:W-:Y:S01]  /*15a10*/  @P4 FMUL.FTZ R42, R42, R34 ;  /* 0x000000222a2a4220 */ /* 0x000fe20000410000 */
[----:B------:R-:W-:Y:S01]  /*15a20*/  @P4 FMUL.FTZ R43, R43, R35 ;  /* 0x000000232b2b4220 */ /* 0x000fe20000410000 */
[----:B------:R-:W-:-:S05]  /*15a30*/  IMAD.WIDE.U32 R32, R45, 0x4, R26 ;  /* 0x000000042d207825 */ /* 0x000fca00078e001a */
[----:B------:R0:W-:Y:S02]  /*15a40*/  STG.E.128 desc[UR36][R32.64], R40 ;  /* 0x0000002820007986 */ /* 0x0001e4000c101d24 */
.L_x_2560:
[----:B------:R-:W-:Y:S05]  /*15a50*/  BSYNC.RECONVERGENT B4 ;  /* 0x0000000000047941 */ /* 0x000fea0003800200 */
.L_x_2559:
[C---:B-----5:R-:W-:Y:S01]  /*15a60*/  FFMA.FTZ R12, R39.reuse, R40, R12 ;  /* 0x00000028270c7223 */ /* 0x060fe2000001000c */
[C---:B------:R-:W-:Y:S01]  /*15a70*/  FFMA.FTZ R13, R39.reuse, R41, R13 ;  /* 0x00000029270d7223 */ /* 0x040fe2000001000d */
[C---:B------:R-:W-:Y:S01]  /*15a80*/  FFMA.FTZ R14, R39.reuse, R42, R14 ;  /* 0x0000002a270e7223 */ /* 0x040fe2000001000e */
[----:B------:R-:W-:-:S07]  /*15a90*/  FFMA.FTZ R15, R39, R43, R15 ;  /* 0x0000002b270f7223 */ /* 0x000fce000001000f */
.L_x_2558:
[----:B------:R-:W-:Y:S05]  /*15aa0*/  BSYNC.RECONVERGENT B3 ;  /* 0x0000000000037941 */ /* 0x000fea0003800200 */
.L_x_2557:
[----:B------:R-:W-:-:S07]  /*15ab0*/  VIADD R0, R37, 0x1 ;  /* 0x0000000125007836 */ /* 0x000fce0000000000 */
.L_x_2556:
[----:B------:R-:W-:Y:S05]  /*15ac0*/  BSYNC.RECONVERGENT B2 ;  /* 0x0000000000027941 */ /* 0x000fea0003800200 */
.L_x_2555:
[----:B------:R-:W-:-:S05]  /*15ad0*/  VIADD R22, R16, 0xfffffffe ;  /* 0xfffffffe10167836 */ /* 0x000fca0000000000 */
[----:B------:R-:W-:-:S13]  /*15ae0*/  ISETP.NE.AND P1, PT, R22, R37, PT ;  /* 0x000000251600720c */ /* 0x000fda0003f25270 */
[----:B------:R-:W-:Y:S05]  /*15af0*/  @!P1 BRA `(.L_x_2554) ;  /* 0x0000000800009947 */ /* 0x000fea0003800000 */
[----:B0--3--:R-:W-:Y:S02]  /*15b00*/  IMAD.SHL.U32 R33, R3, 0x4, RZ ;  /* 0x0000000403217824 */ /* 0x009fe400078e00ff */
[C---:B------:R-:W-:Y:S02]  /*15b10*/  VIADD R36, R0.reuse, 0x1 ;  /* 0x0000000100247836 */ /* 0x040fe40000000000 */
[C---:B------:R-:W-:Y:S02]  /*15b20*/  IMAD R22, R0.reuse, 0x4, -R33 ;  /* 0x0000000400167824 */ /* 0x040fe400078e0a21 */
[----:B------:R-:W-:-:S03]  /*15b30*/  IMAD R37, R0, 0xa0, RZ ;  /* 0x000000a000257824 */ /* 0x000fc600078e02ff */
[----:B------:R-:W-:-:S07]  /*15b40*/  IADD3 R22, PT, PT, R22, 0x4, R57 ;  /* 0x0000000416167810 */ /* 0x000fce0007ffe039 */
.L_x_2567:
[----:B0-----:R-:W0:Y:S01]  /*15b50*/  LDC R49, c[0x0][0x3f4] ;  /* 0x0000fd00ff317b82 */ /* 0x001e220000000800 */
[----:B------:R-:W-:Y:S01]  /*15b60*/  VIADD R34, R36, 0xffffffff ;  /* 0xffffffff24227836 */ /* 0x000fe20000000000 */
[----:B------:R-:W-:Y:S04]  /*15b70*/  BSSY.RECONVERGENT B2, `(.L_x_2561) ;  /* 0x0000038000027945 */ /* 0x000fe80003800200 */
[----:B0-----:R-:W-:-:S13]  /*15b80*/  ISETP.GE.AND P1, PT, R34, R49, PT ;  /* 0x000000312200720c */ /* 0x001fda0003f26270 */
[----:B------:R-:W-:Y:S05]  /*15b90*/  @!P1 BRA `(.L_x_2562) ;  /* 0x0000000000d49947 */ /* 0x000fea0003800000 */
[----:B------:R-:W-:Y:S01]  /*15ba0*/  IABS R35, R49 ;  /* 0x0000003100237213 */ /* 0x000fe20000000000 */
[----:B------:R-:W-:Y:S01]  /*15bb0*/  IMAD.MOV.U32 R32, RZ, RZ, RZ ;  /* 0x000000ffff207224 */ /* 0x000fe200078e00ff */
[----:B------:R-:W-:Y:S01]  /*15bc0*/  ISETP.GE.AND P2, PT, R34, RZ, PT ;  /* 0x000000ff2200720c */ /* 0x000fe20003f46270 */
[----:B------:R-:W0:Y:S01]  /*15bd0*/  LDCU.64 UR4, c[0x0][0x3c8] ;  /* 0x00007900ff0477ac */ /* 0x000e220008000a00 */
[----:B------:R-:W3:Y:S01]  /*15be0*/  I2F.RP R38, R35 ;  /* 0x0000002300267306 */ /* 0x000ee20000209400 */
[----:B------:R-:W-:-:S07]  /*15bf0*/  ISETP.NE.AND P3, PT, R49, RZ, PT ;  /* 0x000000ff3100720c */ /* 0x000fce0003f65270 */
[----:B---3--:R-:W3:Y:S02]  /*15c00*/  MUFU.RCP R38, R38 ;  /* 0x0000002600267308 */ /* 0x008ee40000001000 */
[----:B---3--:R-:W-:-:S06]  /*15c10*/  VIADD R39, R38, 0xffffffe ;  /* 0x0ffffffe26277836 */ /* 0x008fcc0000000000 */
[----:B------:R3:W4:Y:S02]  /*15c20*/  F2I.FTZ.U32.TRUNC.NTZ R33, R39 ;  /* 0x0000002700217305 */ /* 0x000724000021f000 */
[----:B---3--:R3:W0:Y:S01]  /*15c30*/  LDS R39, [R22+-0x4] ;  /* 0xfffffc0016277984 */ /* 0x0086220000000800 */
[----:B----4-:R-:W-:-:S04]  /*15c40*/  IMAD.MOV R0, RZ, RZ, -R33 ;  /* 0x000000ffff007224 */ /* 0x010fc800078e0a21 */
[----:B--2---:R-:W-:Y:S01]  /*15c50*/  IMAD R41, R0, R35, RZ ;  /* 0x0000002300297224 */ /* 0x004fe200078e02ff */
        /* <DEDUP_REMOVED lines=14> */
[C---:B0-----:R-:W-:Y:S01]  /*15d40*/  LEA R34, P1, R32.reuse, UR4, 0x2 ;  /* 0x0000000420227c11 */ /* 0x041fe2000f8210ff */
[----:B------:R-:W0:Y:S03]  /*15d50*/  LDCU UR4, c[0x0][0x40c] ;  /* 0x00008180ff0477ac */ /* 0x000e260008000800 */
[----:B------:R-:W-:-:S06]  /*15d60*/  LEA.HI.X R35, R32, UR5, R33, 0x2, P1 ;  /* 0x0000000520237c11 */ /* 0x000fcc00088f1421 */
[----:B------:R-:W2:Y:S02]  /*15d70*/  LDG.E R35, desc[UR36][R34.64] ;  /* 0x0000002422237981 */ /* 0x000ea4000c1e1900 */
[----:B--2---:R-:W-:-:S04]  /*15d80*/  IMAD R0, R48, R35, R0 ;  /* 0x0000002330007224 */ /* 0x004fc800078e0200 */
[----:B------:R-:W-:-:S04]  /*15d90*/  IMAD R33, R0, 0xa0, RZ ;  /* 0x000000a000217824 */ /* 0x000fc800078e02ff */
[----:B------:R-:W-:-:S05]  /*15da0*/  IMAD.WIDE R32, R33, 0x4, R28 ;  /* 0x0000000421207825 */ /* 0x000fca00078e021c */
[----:B------:R3:W5:Y:S01]  /*15db0*/  LDG.E.128 R40, desc[UR36][R32.64] ;  /* 0x0000002420287981 */ /* 0x000762000c1e1d00 */
[----:B0-----:R-:W-:-:S09]  /*15dc0*/  UISETP.NE.AND UP0, UPT, UR4, URZ, UPT ;  /* 0x000000ff0400728c */ /* 0x001fd2000bf05270 */
[----:B---3--:R-:W-:Y:S05]  /*15dd0*/  BRA.U UP0, `(.L_x_2563) ;  /* 0x0000000100347547 */ /* 0x008fea000b800000 */
[----:B------:R-:W-:Y:S01]  /*15de0*/  ISETP.NE.AND P4, PT, R24, RZ, PT ;  /* 0x000000ff1800720c */ /* 0x000fe20003f85270 */
[----:B------:R-:W0:-:S12]  /*15df0*/  LDS.128 R32, [R11] ;  /* 0x000000000b207984 */ /* 0x000e180000000c00 */
[----:B-1----:R-:W2:Y:S01]  /*15e00*/  @P4 LDG.E.128 R44, desc[UR36][R30.64] ;  /* 0x000000241e2c4981 */ /* 0x002ea2000c1e1d00 */
[----:B0----5:R-:W-:Y:S01]  /*15e10*/  FADD.FTZ R40, R40, R32 ;  /* 0x0000002028287221 */ /* 0x021fe20000010000 */
[----:B------:R-:W-:Y:S01]  /*15e20*/  FADD.FTZ R41, R41, R33 ;  /* 0x0000002129297221 */ /* 0x000fe20000010000 */
[----:B------:R-:W-:Y:S01]  /*15e30*/  FADD.FTZ R42, R42, R34 ;  /* 0x000000222a2a7221 */ /* 0x000fe20000010000 */
[----:B------:R-:W-:Y:S01]  /*15e40*/  FADD.FTZ R43, R43, R35 ;  /* 0x000000232b2b7221 */ /* 0x000fe20000010000 */
[----:B------:R-:W-:-:S04]  /*15e50*/  IMAD.WIDE.U32 R32, R37, 0x4, R26 ;  /* 0x0000000425207825 */ /* 0x000fc800078e001a */
[----:B--2---:R-:W-:Y:S01]  /*15e60*/  @P4 FMUL.FTZ R40, R40, R44 ;  /* 0x0000002c28284220 */ /* 0x004fe20000410000 */
[----:B------:R-:W-:Y:S01]  /*15e70*/  @P4 FMUL.FTZ R41, R41, R45 ;  /* 0x0000002d29294220 */ /* 0x000fe20000410000 */
[----:B------:R-:W-:Y:S01]  /*15e80*/  @P4 FMUL.FTZ R42, R42, R46 ;  /* 0x0000002e2a2a4220 */ /* 0x000fe20000410000 */
[----:B------:R-:W-:-:S05]  /*15e90*/  @P4 FMUL.FTZ R43, R43, R47 ;  /* 0x0000002f2b2b4220 */ /* 0x000fca0000410000 */
[----:B------:R0:W-:Y:S02]  /*15ea0*/  STG.E.128 desc[UR36][R32.64], R40 ;  /* 0x0000002820007986 */ /* 0x0001e4000c101d24 */
.L_x_2563:
[C---:B-----5:R-:W-:Y:S01]  /*15eb0*/  FFMA.FTZ R12, R39.reuse, R40, R12 ;  /* 0x00000028270c7223 */ /* 0x060fe2000001000c */
[C---:B------:R-:W-:Y:S01]  /*15ec0*/  FFMA.FTZ R13, R39.reuse, R41, R13 ;  /* 0x00000029270d7223 */ /* 0x040fe2000001000d */
[C---:B------:R-:W-:Y:S01]  /*15ed0*/  FFMA.FTZ R14, R39.reuse, R42, R14 ;  /* 0x0000002a270e7223 */ /* 0x040fe2000001000e */
[----:B------:R-:W-:-:S07]  /*15ee0*/  FFMA.FTZ R15, R39, R43, R15 ;  /* 0x0000002b270f7223 */ /* 0x000fce000001000f */
.L_x_2562:
[----:B------:R-:W-:Y:S05]  /*15ef0*/  BSYNC.RECONVERGENT B2 ;  /* 0x0000000000027941 */ /* 0x000fea0003800200 */
.L_x_2561:
[----:B------:R-:W-:Y:S01]  /*15f00*/  ISETP.GE.AND P1, PT, R36, R49, PT ;  /* 0x000000312400720c */ /* 0x000fe20003f26270 */
[----:B------:R-:W-:-:S12]  /*15f10*/  BSSY.RECONVERGENT B2, `(.L_x_2564) ;  /* 0x0000038000027945 */ /* 0x000fd80003800200 */
[----:B------:R-:W-:Y:S05]  /*15f20*/  @!P1 BRA `(.L_x_2565) ;  /* 0x0000000000d89947 */ /* 0x000fea0003800000 */
[----:B------:R-:W-:Y:S01]  /*15f30*/  IABS R35, R49 ;  /* 0x0000003100237213 */ /* 0x000fe20000000000 */
[----:B0-----:R-:W-:Y:S01]  /*15f40*/  IMAD.MOV.U32 R32, RZ, RZ, RZ ;  /* 0x000000ffff207224 */ /* 0x001fe200078e00ff */
[----:B------:R-:W-:Y:S01]  /*15f50*/  ISETP.GE.AND P2, PT, R36, RZ, PT ;  /* 0x000000ff2400720c */ /* 0x000fe20003f46270 */
[----:B------:R-:W0:Y:S01]  /*15f60*/  LDCU.64 UR4, c[0x0][0x3c8] ;  /* 0x00007900ff0477ac */ /* 0x000e220008000a00 */
[----:B------:R-:W3:Y:S01]  /*15f70*/  I2F.RP R34, R35 ;  /* 0x0000002300227306 */ /* 0x000ee20000209400 */
[----:B------:R-:W-:Y:S01]  /*15f80*/  ISETP.NE.AND P3, PT, R49, RZ, PT ;  /* 0x000000ff3100720c */ /* 0x000fe20003f65270 */
[----:B------:R4:W0:Y:S06]  /*15f90*/  LDS R45, [R22] ;  /* 0x00000000162d7984 */ /* 0x00082c0000000800 */
[----:B---3--:R-:W3:Y:S02]  /*15fa0*/  MUFU.RCP R34, R34 ;  /* 0x0000002200227308 */ /* 0x008ee40000001000 */
[----:B---3--:R-:W-:-:S06]  /*15fb0*/  VIADD R38, R34, 0xffffffe ;  /* 0x0ffffffe22267836 */ /* 0x008fcc0000000000 */
[----:B------:R-:W3:Y:S02]  /*15fc0*/  F2I.FTZ.U32.TRUNC.NTZ R33, R38 ;  /* 0x0000002600217305 */ /* 0x000ee4000021f000 */
[----:B---3--:R-:W-:-:S04]  /*15fd0*/  IMAD.MOV R0, RZ, RZ, -R33 ;  /* 0x000000ffff007224 */ /* 0x008fc800078e0a21 */
        /* <DEDUP_REMOVED lines=18> */
[----:B------:R-:W3:Y:S02]  /*16100*/  LDG.E R35, desc[UR36][R34.64] ;  /* 0x0000002422237981 */ /* 0x000ee4000c1e1900 */
[----:B---3--:R-:W-:-:S04]  /*16110*/  IMAD R0, R48, R35, R0 ;  /* 0x0000002330007224 */ /* 0x008fc800078e0200 */
[----:B------:R-:W-:-:S04]  /*16120*/  IMAD R33, R0, 0xa0, RZ ;  /* 0x000000a000217824 */ /* 0x000fc800078e02ff */
[----:B------:R-:W-:-:S05]  /*16130*/  IMAD.WIDE R32, R33, 0x4, R28 ;  /* 0x0000000421207825 */ /* 0x000fca00078e021c */
[----:B--2---:R4:W5:Y:S01]  /*16140*/  LDG.E.128 R40, desc[UR36][R32.64] ;  /* 0x0000002420287981 */ /* 0x004962000c1e1d00 */
[----:B0-----:R-:W-:-:S09]  /*16150*/  UISETP.NE.AND UP0, UPT, UR4, URZ, UPT ;  /* 0x000000ff0400728c */ /* 0x001fd2000bf05270 */
[----:B----4-:R-:W-:Y:S05]  /*16160*/  BRA.U UP0, `(.L_x_2566) ;  /* 0x0000000100387547 */ /* 0x010fea000b800000 */
[----:B------:R-:W-:Y:S01]  /*16170*/  ISETP.NE.AND P4, PT, R24, RZ, PT ;  /* 0x000000ff1800720c */ /* 0x000fe20003f85270 */
[----:B------:R-:W0:-:S12]  /*16180*/  LDS.128 R52, [R11] ;  /* 0x000000000b347984 */ /* 0x000e180000000c00 */
[----:B------:R-:W2:Y:S01]  /*16190*/  @P4 LDG.E.128 R32, desc[UR36][R30.64] ;  /* 0x000000241e204981 */ /* 0x000ea2000c1e1d00 */
[----:B------:R-:W-:Y:S02]  /*161a0*/  VIADD R39, R37, 0xa0 ;  /* 0x000000a025277836 */ /* 0x000fe40000000000 */
[----:B0----5:R-:W-:Y:S01]  /*161b0*/  FADD.FTZ R40, R52, R40 ;  /* 0x0000002834287221 */ /* 0x021fe20000010000 */
        /* <DEDUP_REMOVED lines=9> */
.L_x_2566:
[C---:B-----5:R-:W-:Y:S01]  /*16250*/  FFMA.FTZ R12, R45.reuse, R40, R12 ;  /* 0x000000282d0c7223 */ /* 0x060fe2000001000c */
[C---:B------:R-:W-:Y:S01]  /*16260*/  FFMA.FTZ R13, R45.reuse, R41, R13 ;  /* 0x000000292d0d7223 */ /* 0x040fe2000001000d */
[C---:B------:R-:W-:Y:S01]  /*16270*/  FFMA.FTZ R14, R45.reuse, R42, R14 ;  /* 0x0000002a2d0e7223 */ /* 0x040fe2000001000e */
[----:B------:R-:W-:-:S07]  /*16280*/  FFMA.FTZ R15, R45, R43, R15 ;  /* 0x0000002b2d0f7223 */ /* 0x000fce000001000f */
.L_x_2565:
[----:B------:R-:W-:Y:S05]  /*16290*/  BSYNC.RECONVERGENT B2 ;  /* 0x0000000000027941 */ /* 0x000fea0003800200 */
.L_x_2564:
[C---:B------:R-:W-:Y:S02]  /*162a0*/  VIADD R0, R36.reuse, 0x1 ;  /* 0x0000000124007836 */ /* 0x040fe40000000000 */
[----:B------:R-:W-:Y:S02]  /*162b0*/  VIADD R36, R36, 0x2 ;  /* 0x0000000224247836 */ /* 0x000fe40000000000 */
[----:B------:R-:W-:Y:S01]  /*162c0*/  VIADD R37, R37, 0x140 ;  /* 0x0000014025257836 */ /* 0x000fe20000000000 */
[----:B------:R-:W-:Y:S01]  /*162d0*/  ISETP.GE.AND P1, PT, R0, R21, PT ;  /* 0x000000150000720c */ /* 0x000fe20003f26270 */
[----:B------:R-:W-:-:S12]  /*162e0*/  VIADD R22, R22, 0x8 ;  /* 0x0000000816167836 */ /* 0x000fd80000000000 */
[----:B------:R-:W-:Y:S05]  /*162f0*/  @!P1 BRA `(.L_x_2567) ;  /* 0xfffffff800149947 */ /* 0x000fea000383ffff */
.L_x_2554:
[----:B------:R-:W-:Y:S05]  /*16300*/  BSYNC.RECONVERGENT B1 ;  /* 0x0000000000017941 */ /* 0x000fea0003800200 */
.L_x_2553:
[----:B------:R-:W-:-:S13]  /*16310*/  ISETP.GT.U32.AND P1, PT, R10, 0x3f, PT ;  /* 0x0000003f0a00780c */ /* 0x000fda0003f24070 */
[----:B------:R-:W-:Y:S05]  /*16320*/  @P1 BRA `(.L_x_2543) ;  /* 0x0000000000941947 */ /* 0x000fea0003800000 */
[----:B------:R-:W-:Y:S01]  /*16330*/  IMAD.MOV.U32 R11, RZ, RZ, 0xa0 ;  /* 0x000000a0ff0b7424 */ /* 0x000fe200078e00ff */
[----:B------:R-:W4:Y:S03]  /*16340*/  LDCU UR4, c[0x0][0x40c] ;  /* 0x00008180ff0477ac */ /* 0x000f260008000800 */
[----:B------:R-:W-:-:S04]  /*16350*/  IMAD R11, R16, R11, -0xa0 ;  /* 0xffffff60100b7424 */ /* 0x000fc800078e020b */
[----:B------:R-:W-:-:S05]  /*16360*/  IMAD.WIDE R10, R11, 0x4, R26 ;  /* 0x000000040b0a7825 */ /* 0x000fca00078e021a */
[----:B------:R0:W5:Y:S01]  /*16370*/  LDG.E.128 R28, desc[UR36][R10.64] ;  /* 0x000000240a1c7981 */ /* 0x000162000c1e1d00 */
[----:B------:R-:W-:Y:S01]  /*16380*/  VIADD R8, R8, 0x810 ;  /* 0x0000081008087836 */ /* 0x000fe20000000000 */
[----:B------:R-:W-:Y:S01]  /*16390*/  PLOP3.LUT P0, PT, PT, PT, PT, 0x80, 0x8 ;  /* 0x000000000008781c */ /* 0x000fe20003f0f070 */
[----:B------:R-:W-:-:S03]  /*163a0*/  IMAD.IADD R3, R16, 0x1, -R3 ;  /* 0x0000000110037824 */ /* 0x000fc600078e0a03 */
[----:B------:R-:W-:Y:S01]  /*163b0*/  LEA R8, R9, R8, 0x18 ;  /* 0x0000000809087211 */ /* 0x000fe200078ec0ff */
[----:B----4-:R-:W-:-:S04]  /*163c0*/  UISETP.NE.AND UP0, UPT, UR4, URZ, UPT ;  /* 0x000000ff0400728c */ /* 0x010fc8000bf05270 */
[----:B------:R-:W-:-:S06]  /*163d0*/  IMAD R3, R3, 0x4, R8 ;  /* 0x0000000403037824 */ /* 0x000fcc00078e0208 */
[----:B------:R-:W4:Y:S01]  /*163e0*/  LDS R3, [R3+-0x4] ;  /* 0xfffffc0003037984 */ /* 0x000f220000000800 */
[----:B0-----:R-:W-:Y:S05]  /*163f0*/  BRA.U UP0, `(.L_x_2568) ;  /* 0x0000000100507547 */ /* 0x001fea000b800000 */
[----:B------:R-:W0:Y:S02]  /*16400*/  LDCU.64 UR4, c[0x0][0x460] ;  /* 0x00008c00ff0477ac */ /* 0x000e240008000a00 */
[----:B0-----:R-:W-:-:S04]  /*16410*/  ISETP.NE.U32.AND P1, PT, RZ, UR4, PT ;  /* 0x00000004ff007c0c */ /* 0x001fc8000bf25070 */
[----:B------:R-:W-:-:S13]  /*16420*/  ISETP.NE.AND.EX P1, PT, RZ, UR5, PT, P1 ;  /* 0x00000005ff007c0c */ /* 0x000fda000bf25310 */
[----:B------:R-:W0:Y:S08]  /*16430*/  @P1 LDC R0, c[0x0][0x3f8] ;  /* 0x0000fe00ff001b82 */ /* 0x000e300000000800 */
[----:B------:R-:W1:Y:S01]  /*16440*/  @P1 LDC.64 R8, c[0x0][0x458] ;  /* 0x00011600ff081b82 */ /* 0x000e620000000a00 */
[----:B0-----:R-:W-:-:S04]  /*16450*/  @P1 IMAD R17, R2, R0, R17 ;  /* 0x0000000002111224 */ /* 0x001fc800078e0211 */
[----:B------:R-:W-:-:S04]  /*16460*/  @P1 IMAD R17, R17, 0xa0, R18 ;  /* 0x000000a011111824 */ /* 0x000fc800078e0212 */
[----:B-1----:R-:W-:-:S06]  /*16470*/  @P1 IMAD.WIDE R8, R17, 0x4, R8 ;  /* 0x0000000411081825 */ /* 0x002fcc00078e0208 */
[----:B------:R-:W2:Y:S01]  /*16480*/  @P1 LDG.E.128 R8, desc[UR36][R8.64] ;  /* 0x0000002408081981 */ /* 0x000ea2000c1e1d00 */
[----:B-----5:R-:W-:Y:S01]  /*16490*/  FADD.FTZ R28, R28, R4 ;  /* 0x000000041c1c7221 */ /* 0x020fe20000010000 */
[----:B------:R-:W-:Y:S02]  /*164a0*/  IMAD R23, R23, 0xa0, RZ ;  /* 0x000000a017177824 */ /* 0x000fe400078e02ff */
[----:B------:R-:W-:Y:S01]  /*164b0*/  FADD.FTZ R29, R29, R5 ;  /* 0x000000051d1d7221 */ /* 0x000fe20000010000 */
[----:B------:R-:W-:Y:S01]  /*164c0*/  FADD.FTZ R30, R30, R6 ;  /* 0x000000061e1e7221 */ /* 0x000fe20000010000 */
[----:B------:R-:W-:Y:S01]  /*164d0*/  FADD.FTZ R31, R31, R7 ;  /* 0x000000071f1f7221 */ /* 0x000fe20000010000 */
[----:B------:R-:W-:-:S04]  /*164e0*/  IMAD.WIDE R26, R23, 0x4, R26 ;  /* 0x00000004171a7825 */ /* 0x000fc800078e021a */
[----:B--2---:R-:W-:Y:S01]  /*164f0*/  @P1 FMUL.FTZ R28, R28, R8 ;  /* 0x000000081c1c1220 */ /* 0x004fe20000410000 */
[----:B------:R-:W-:Y:S01]  /*16500*/  @P1 FMUL.FTZ R29, R29, R9 ;  /* 0x000000091d1d1220 */ /* 0x000fe20000410000 */
[----:B------:R-:W-:Y:S01]  /*16510*/  @P1 FMUL.FTZ R30, R30, R10 ;  /* 0x0000000a1e1e1220 */ /* 0x000fe20000410000 */
[----:B------:R-:W-:-:S05]  /*16520*/  @P1 FMUL.FTZ R31, R31, R11 ;  /* 0x0000000b1f1f1220 */ /* 0x000fca0000410000 */
[----:B------:R0:W-:Y:S02]  /*16530*/  STG.E.128 desc[UR36][R26.64], R28 ;  /* 0x0000001c1a007986 */ /* 0x0001e4000c101d24 */
.L_x_2568:
[C---:B----45:R-:W-:Y:S01]  /*16540*/  FFMA.FTZ R12, R3.reuse, R28, R12 ;  /* 0x0000001c030c7223 */ /* 0x070fe2000001000c */
[C---:B------:R-:W-:Y:S01]  /*16550*/  FFMA.FTZ R13, R3.reuse, R29, R13 ;  /* 0x0000001d030d7223 */ /* 0x040fe2000001000d */
[C---:B------:R-:W-:Y:S01]  /*16560*/  FFMA.FTZ R14, R3.reuse, R30, R14 ;  /* 0x0000001e030e7223 */ /* 0x040fe2000001000e */
[----:B------:R-:W-:-:S07]  /*16570*/  FFMA.FTZ R15, R3, R31, R15 ;  /* 0x0000001f030f7223 */ /* 0x000fce000001000f */
.L_x_2543:
[----:B---34-:R-:W-:Y:S05]  /*16580*/  BSYNC.RECONVERGENT B0 ;  /* 0x0000000000007941 */ /* 0x018fea0003800200 */
.L_x_2542:
[----:B------:R-:W-:Y:S06]  /*16590*/  BAR.SYNC.DEFER_BLOCKING 0x0 ;  /* 0x0000000000007b1d */ /* 0x000fec0000010000 */
[----:B------:R-:W-:Y:S05]  /*165a0*/  @!P0 EXIT ;  /* 0x000000000000894d */ /* 0x000fea0003800000 */
[----:B------:R-:W3:Y:S02]  /*165b0*/  LDCU UR4, c[0x0][0x478] ;  /* 0x00008f00ff0477ac */ /* 0x000ee40008000800 */
[----:B---3--:R-:W-:-:S09]  /*165c0*/  UISETP.NE.AND UP0, UPT, UR4, 0x2, UPT ;  /* 0x000000020400788c */ /* 0x008fd2000bf05270 */
[----:B------:R-:W-:Y:S05]  /*165d0*/  BRA.U UP0, `(.L_x_2569) ;  /* 0x00000001007c7547 */ /* 0x000fea000b800000 */
[----:B------:R-:W3:Y:S01]  /*165e0*/  LDC.64 R2, c[0x0][0x470] ;  /* 0x00011c00ff027b82 */ /* 0x000ee20000000a00 */
[----:B------:R-:W4:Y:S01]  /*165f0*/  LDCU.64 UR4, c[0x0][0x380] ;  /* 0x00007000ff0477ac */ /* 0x000f220008000a00 */
[----:B---3--:R-:W3:Y:S01]  /*16600*/  LDG.E R2, desc[UR36][R2.64] ;  /* 0x0000002402027981 */ /* 0x008ee2000c1e1900 */
[----:B------:R-:W-:Y:S02]  /*16610*/  IMAD.IADD R18, R19, 0x1, R18 ;  /* 0x0000000113127824 */ /* 0x000fe400078e0212 */
[C---:B---3--:R-:W-:Y:S01]  /*16620*/  FMUL.FTZ R14, R2.reuse, R14 ;  /* 0x0000000e020e7220 */ /* 0x048fe20000410000 */
[C---:B------:R-:W-:Y:S01]  /*16630*/  FMUL.FTZ R15, R2.reuse, R15 ;  /* 0x0000000f020f7220 */ /* 0x040fe20000410000 */
[C---:B------:R-:W-:Y:S01]  /*16640*/  FMUL.FTZ R13, R2.reuse, R13 ;  /* 0x0000000d020d7220 */ /* 0x040fe20000410000 */
[----:B------:R-:W-:-:S03]  /*16650*/  FMUL.FTZ R12, R2, R12 ;  /* 0x0000000c020c7220 */ /* 0x000fc60000410000 */
[----:B------:R-:W3:Y:S08]  /*16660*/  F2I.S8.NTZ R14, R14 ;  /* 0x0000000e000e7305 */ /* 0x000ef00000202100 */
[----:B------:R-:W5:Y:S01]  /*16670*/  F2I.S8.NTZ R15, R15 ;  /* 0x0000000f000f7305 */ /* 0x000f620000202100 */
[----:B---3--:R-:W-:-:S07]  /*16680*/  PRMT R0, R14, 0x8880, RZ ;  /* 0x000088800e007816 */ /* 0x008fce00000000ff */
[----:B------:R-:W3:Y:S01]  /*16690*/  F2I.S8.NTZ R13, R13 ;  /* 0x0000000d000d7305 */ /* 0x000ee20000202100 */
[----:B------:R-:W-:Y:S02]  /*166a0*/  PRMT R0, R0, 0x7710, RZ ;  /* 0x0000771000007816 */ /* 0x000fe400000000ff */
[----:B-----5:R-:W-:-:S05]  /*166b0*/  PRMT R3, R15, 0x8880, RZ ;  /* 0x000088800f037816 */ /* 0x020fca00000000ff */
[----:B------:R-:W0:Y:S01]  /*166c0*/  F2I.S8.NTZ R12, R12 ;  /* 0x0000000c000c7305 */ /* 0x000e220000202100 */
[----:B------:R-:W-:Y:S01]  /*166d0*/  IMAD.U32 R2, R0, 0x10000, RZ ;  /* 0x0001000000027824 */ /* 0x000fe200078e00ff */
[----:B------:R-:W-:-:S04]  /*166e0*/  PRMT R0, R3, 0x7710, RZ ;  /* 0x0000771003007816 */ /* 0x000fc800000000ff */
[----:B------:R-:W-:Y:S02]  /*166f0*/  LOP3.LUT R3, R2, 0xff0000, RZ, 0xc0, !PT ;  /* 0x00ff000002037812 */ /* 0x000fe400078ec0ff */
[----:B---3--:R-:W-:-:S03]  /*16700*/  PRMT R13, R13, 0x8880, RZ ;  /* 0x000088800d0d7816 */ /* 0x008fc600000000ff */
[----:B------:R-:W-:Y:S01]  /*16710*/  IMAD R3, R0, 0x1000000, R3 ;  /* 0x0100000000037824 */ /* 0x000fe200078e0203 */
[----:B------:R-:W-:Y:S02]  /*16720*/  PRMT R2, R13, 0x7710, RZ ;  /* 0x000077100d027816 */ /* 0x000fe400000000ff */
[----:B0-----:R-:W-:-:S04]  /*16730*/  PRMT R4, R12, 0x8880, RZ ;  /* 0x000088800c047816 */ /* 0x001fc800000000ff */
[----:B------:R-:W-:Y:S02]  /*16740*/  PRMT R0, R4, 0x7710, RZ ;  /* 0x0000771004007816 */ /* 0x000fe400000000ff */
[----:B------:R-:W-:Y:S02]  /*16750*/  LOP3.LUT R4, R2, 0xff, RZ, 0xc0, !PT ;  /* 0x000000ff02047812 */ /* 0x000fe400078ec0ff */
[----:B------:R-:W-:Y:S02]  /*16760*/  LOP3.LUT R5, R0, 0xff, RZ, 0xc0, !PT ;  /* 0x000000ff00057812 */ /* 0x000fe400078ec0ff */
[----:B----4-:R-:W-:Y:S01]  /*16770*/  IADD3 R2, P0, PT, R18, UR4, RZ ;  /* 0x0000000412027c10 */ /* 0x010fe2000ff1e0ff */
[----:B------:R-:W-:-:S03]  /*16780*/  IMAD R4, R4, 0x100, R3 ;  /* 0x0000010004047824 */ /* 0x000fc600078e0203 */
[----:B------:R-:W-:Y:S01]  /*16790*/  LEA.HI.X.SX32 R3, R18, UR5, 0x1, P0 ;  /* 0x0000000512037c11 */ /* 0x000fe200080f0eff */
[----:B------:R-:W-:-:S05]  /*167a0*/  IMAD.IADD R5, R4, 0x1, R5 ;  /* 0x0000000104057824 */ /* 0x000fca00078e0205 */
[----:B------:R-:W-:Y:S01]  /*167b0*/  STG.E desc[UR36][R2.64], R5 ;  /* 0x0000000502007986 */ /* 0x000fe2000c101924 */
[----:B------:R-:W-:Y:S05]  /*167c0*/  EXIT ;  /* 0x000000000000794d */ /* 0x000fea0003800000 */
.L_x_2569:
[----:B------:R-:W3:Y:S01]  /*167d0*/  LDC.64 R2, c[0x0][0x380] ;  /* 0x0000e000ff027b82 */ /* 0x000ee20000000a00 */
[----:B------:R-:W-:-:S04]  /*167e0*/  IMAD.IADD R19, R19, 0x1, R18 ;  /* 0x0000000113137824 */ /* 0x000fc800078e0212 */
[----:B---3--:R-:W-:-:S05]  /*167f0*/  IMAD.WIDE R2, R19, 0x4, R2 ;  /* 0x0000000413027825 */ /* 0x008fca00078e0202 */
[----:B------:R-:W-:Y:S01]  /*16800*/  STG.E.128 desc[UR36][R2.64], R12 ;  /* 0x0000000c02007986 */ /* 0x000fe2000c101d24 */
[----:B------:R-:W-:Y:S05]  /*16810*/  EXIT ;  /* 0x000000000000794d */ /* 0x000fea0003800000 */
.L_x_2499:
[----:B------:R-:W-:Y:S01]  /*16820*/  BSSY B0, `(.L_x_2570) ;  /* 0x0000007000007945 */ /* 0x000fe20003800000 */
[----:B------:R-:W-:Y:S02]  /*16830*/  IMAD.MOV.U32 R12, RZ, RZ, 0x2 ;  /* 0x00000002ff0c7424 */ /* 0x000fe400078e00ff */
[----:B------:R-:W-:Y:S02]  /*16840*/  IMAD.MOV.U32 R11, RZ, RZ, 0x1f ;  /* 0x0000001fff0b7424 */ /* 0x000fe400078e00ff */
[----:B------:R-:W-:-:S07]  /*16850*/  IMAD.MOV.U32 R15, RZ, RZ, -0x1 ;  /* 0xffffffffff0f7424 */ /* 0x000fce00078e00ff */
[----:B------:R-:W-:Y:S05]  /*16860*/  WARPSYNC.COLLECTIVE R15, `(.L_x_2571) ;  /* 0x000000000f087348 */ /* 0x000fea0003c00000 */
[----:B------:R0:W1:Y:S02]  /*16870*/  SHFL.BFLY P6, R14, R13, R12, R11 ;  /* 0x0c00000c0d0e7389 */ /* 0x00006400000c000b */
[----:B01----:R-:W-:Y:S05]  /*16880*/  ENDCOLLECTIVE ;  /* 0x000000000000791b */ /* 0x003fea0003800000 */
.L_x_2571:
[----:B------:R-:W-:Y:S05]  /*16890*/  BSYNC B0 ;  /* 0x0000000000007941 */ /* 0x000fea0003800000 */
.L_x_2570:
[----:B------:R-:W-:Y:S01]  /*168a0*/  FADD.FTZ R13, R13, R14 ;  /* 0x0000000e0d0d7221 */ /* 0x000fe20000010000 */
[----:B------:R-:W-:Y:S02]  /*168b0*/  IMAD.MOV.U32 R12, RZ, RZ, 0x1 ;  /* 0x00000001ff0c7424 */ /* 0x000fe400078e00ff */
[----:B------:R-:W-:Y:S02]  /*168c0*/  IMAD.MOV.U32 R11, RZ, RZ, 0x1f ;  /* 0x0000001fff0b7424 */ /* 0x000fe400078e00ff */
[----:B------:R-:W-:-:S07]  /*168d0*/  IMAD.MOV.U32 R15, RZ, RZ, -0x1 ;  /* 0xffffffffff0f7424 */ /* 0x000fce00078e00ff */
[----:B------:R-:W-:Y:S05]  /*168e0*/  WARPSYNC.COLLECTIVE R15, `(.L_x_2572) ;  /* 0x000000000f087348 */ /* 0x000fea0003c00000 */
[----:B------:R0:W1:Y:S02]  /*168f0*/  SHFL.BFLY P6, R14, R13, R12, R11 ;  /* 0x0c00000c0d0e7389 */ /* 0x00006400000c000b */
[----:B01----:R-:W-:Y:S05]  /*16900*/  ENDCOLLECTIVE ;  /* 0x000000000000791b */ /* 0x003fea0003800000 */
.L_x_2572:
[----:B------:R-:W-:Y:S05]  /*16910*/  BRA `(.L_x_2573) ;  /* 0xffffffb000487947 */ /* 0x000fea000383ffff */
.L_x_2503:
[----:B------:R-:W-:Y:S01]  /*16920*/  BSSY B0, `(.L_x_2574) ;  /* 0x0000008000007945 */ /* 0x000fe20003800000 */
[----:B------:R-:W-:Y:S02]  /*16930*/  IMAD.MOV.U32 R13, RZ, RZ, R157 ;  /* 0x000000ffff0d7224 */ /* 0x000fe400078e009d */
[----:B------:R-:W-:Y:S02]  /*16940*/  IMAD.MOV.U32 R12, RZ, RZ, 0x10 ;  /* 0x00000010ff0c7424 */ /* 0x000fe400078e00ff */
[----:B-1----:R-:W-:Y:S02]  /*16950*/  IMAD.MOV.U32 R11, RZ, RZ, 0x1f ;  /* 0x0000001fff0b7424 */ /* 0x002fe400078e00ff */
[----:B------:R-:W-:-:S07]  /*16960*/  IMAD.MOV.U32 R15, RZ, RZ, -0x1 ;  /* 0xffffffffff0f7424 */ /* 0x000fce00078e00ff */
[----:B------:R-:W-:Y:S05]  /*16970*/  WARPSYNC.COLLECTIVE R15, `(.L_x_2575) ;  /* 0x000000000f087348 */ /* 0x000fea0003c00000 */
[----:B------:R0:W1:Y:S02]  /*16980*/  SHFL.BFLY P6, R14, R13, R12, R11 ;  /* 0x0c00000c0d0e7389 */ /* 0x00006400000c000b */
[----:B01----:R-:W-:Y:S05]  /*16990*/  ENDCOLLECTIVE ;  /* 0x000000000000791b */ /* 0x003fea0003800000 */
.L_x_2575:
[----:B------:R-:W-:Y:S05]  /*169a0*/  BSYNC B0 ;  /* 0x0000000000007941 */ /* 0x000fea0003800000 */
.L_x_2574:
[----:B------:R-:W-:Y:S01]  /*169b0*/  FMNMX.FTZ R13, R14, R157, !PT ;  /* 0x0000009d0e0d7209 */ /* 0x000fe20007810000 */
[----:B------:R-:W-:Y:S02]  /*169c0*/  IMAD.MOV.U32 R12, RZ, RZ, 0x8 ;  /* 0x00000008ff0c7424 */ /* 0x000fe400078e00ff */
[----:B------:R-:W-:Y:S02]  /*169d0*/  IMAD.MOV.U32 R11, RZ, RZ, 0x1f ;  /* 0x0000001fff0b7424 */ /* 0x000fe400078e00ff */
[----:B------:R-:W-:-:S07]  /*169e0*/  IMAD.MOV.U32 R15, RZ, RZ, -0x1 ;  /* 0xffffffffff0f7424 */ /* 0x000fce00078e00ff */
[----:B------:R-:W-:Y:S05]  /*169f0*/  WARPSYNC.COLLECTIVE R15, `(.L_x_2576) ;  /* 0x000000000f087348 */ /* 0x000fea0003c00000 */
[----:B------:R0:W1:Y:S02]  /*16a00*/  SHFL.BFLY P6, R14, R13, R12, R11 ;  /* 0x0c00000c0d0e7389 */ /* 0x00006400000c000b */
[----:B01----:R-:W-:Y:S05]  /*16a10*/  ENDCOLLECTIVE ;  /* 0x000000000000791b */ /* 0x003fea0003800000 */
.L_x_2576:
[----:B------:R-:W-:Y:S01]  /*16a20*/  IMAD.MOV.U32 R12, RZ, RZ, 0x4 ;  /* 0x00000004ff0c7424 */ /* 0x000fe200078e00ff */
[----:B------:R-:W-:-:S05]  /*16a30*/  FMNMX.FTZ R0, R13, R14, !PT ;  /* 0x0000000e0d007209 */ /* 0x000fca0007810000 */
[----:B------:R-:W-:-:S07]  /*16a40*/  IMAD.MOV.U32 R13, RZ, RZ, R0 ;  /* 0x000000ffff0d7224 */ /* 0x000fce00078e0000 */
[----:B------:R-:W-:Y:S05]  /*16a50*/  WARPSYNC.COLLECTIVE R15, `(.L_x_2577) ;  /* 0x000000000f087348 */ /* 0x000fea0003c00000 */
[----:B------:R0:W1:Y:S02]  /*16a60*/  SHFL.BFLY P6, R14, R13, R12, R11 ;  /* 0x0c00000c0d0e7389 */ /* 0x00006400000c000b */
[----:B01----:R-:W-:Y:S05]  /*16a70*/  ENDCOLLECTIVE ;  /* 0x000000000000791b */ /* 0x003fea0003800000 */
.L_x_2577:
[----:B------:R-:W-:Y:S05]  /*16a80*/  BRA `(.L_x_2578) ;  /* 0xffffffb000e07947 */ /* 0x000fea000383ffff */
.L_x_2579:
        /* <DEDUP_REMOVED lines=15> */
.L_x_5597:


//--------------------- .text._ZN4mmha33masked_multihead_attention_kernelIfLi160ELi256ELi1ELi64ELi256ELb1ELb0EEEv26Multihead_attention_paramsIT_XT5_EE --------------------------
	.section	.text._ZN4mmha33masked_multihead_attention_kernelIfLi160ELi256ELi1ELi64ELi256ELb1ELb0EEEv26Multihead_attention_paramsIT_XT5_EE,"ax",@progbits
	.align	128
        .global         _ZN4mmha33masked_multihead_attention_kernelIfLi160ELi256ELi1ELi64ELi256ELb1ELb0EEEv26Multihead_attention_paramsIT_XT5_EE
        .type           _ZN4mmha33masked_multihead_attention_kernelIfLi160ELi256ELi1ELi64ELi256ELb1ELb0EEEv26Multihead_attention_paramsIT_XT5_EE,@function
        .size           _ZN4mmha33masked_multihead_attention_kernelIfLi160ELi256ELi1ELi64ELi256ELb1ELb0EEEv26Multihead_attention_paramsIT_XT5_EE,(.L_x_5598 - _ZN4mmha33masked_multihead_attention_kernelIfLi160ELi256ELi1ELi64ELi256ELb1ELb0EEEv26Multihead_attention_paramsIT_XT5_EE)
        .other          _ZN4mmha33masked_multihead_attention_kernelIfLi160ELi256ELi1ELi64ELi256ELb1ELb0EEEv26Multihead_attention_paramsIT_XT5_EE,@"STO_CUDA_ENTRY STV_DEFAULT"
_ZN4mmha33masked_multihead_attention_kernelIfLi160ELi256ELi1ELi64ELi256ELb1ELb0EEEv26Multihead_attention_paramsIT_XT5_EE:
.text._ZN4mmha33masked_multihead_attention_kernelIfLi160ELi256ELi1ELi64ELi256ELb1ELb0EEEv26Multihead_attention_paramsIT_XT5_EE:
        /* <DEDUP_REMOVED lines=13> */
.L_x_2580:
        /* <DEDUP_REMOVED lines=15> */
[----:B--2---:R-:W-:Y:S02]  /*01c0*/  IMAD.MOV.U32 R4, RZ, RZ, RZ ;  /* 0x000000ffff047224 */ /* 0x004fe400078e00ff */
[----:B0-----:R-:W-:-:S04]  /*01d0*/  IMAD.MOV R6, RZ, RZ, -R5 ;  /* 0x000000ffff067224 */ /* 0x001fc800078e0a05 */
[----:B------:R-:W-:Y:S02]  /*01e0*/  IMAD R9, R6, R7, RZ ;  /* 0x0000000706097224 */ /* 0x000fe400078e02ff */
[----:B------:R0:W2:Y:S02]  /*01f0*/  LDG.E R6, desc[UR36][R2.64] ;  /* 0x0000002402067981 */ /* 0x0000a4000c1e1900 */
[----:B------:R-:W-:Y:S02]  /*0200*/  IMAD.HI.U32 R5, R5, R9, R4 ;  /* 0x0000000905057227 */ /* 0x000fe400078e0004 */
[----:B------:R-:W3:Y:S04]  /*0210*/  LDC.64 R8, c[0x0][0x460] ;  /* 0x00011800ff087b82 */ /* 0x000ee80000000a00 */
[----:B------:R-:W-:-:S05]  /*0220*/  IMAD.HI.U32 R5, R5, R0, RZ ;  /* 0x0000000005057227 */ /* 0x000fca00078e00ff */
[----:B------:R-:W-:-:S13]  /*0230*/  R2UR UR6, R5 ;  /* 0x00000000050672ca */ /* 0x000fda00000e0000 */
[----:B------:R-:W-:-:S05]  /*0240*/  IADD3 R4, PT, PT, RZ, -UR6, RZ ;  /* 0x80000006ff047c10 */ /* 0x000fca000fffe0ff */
        /* <DEDUP_REMOVED lines=12> */
[----:B------:R-:W-:Y:S02]  /*0310*/  @P1 VIADD R0, R0, 0x1 ;  /* 0x0000000100001836 */ /* 0x000fe40000000000 */
[----:B------:R-:W-:Y:S01]  /*0320*/  VOTEU.ANY UP2, P2 ;  /* 0x0000000000ff7886 */ /* 0x000fe20001040100 */
[----:B------:R-:W-:Y:S02]  /*0330*/  UP2UR UR8, UPR, URZ, 0x4 ;  /* 0x00000004ff087883 */ /* 0x000fe40008000000 */
[----:B------:R-:W-:Y:S02]  /*0340*/  @P1 R2UR UR6, R0 ;  /* 0x00000000000612ca */ /* 0x000fe400000e0000 */
[----:B0-----:R-:W-:Y:S01]  /*0350*/  LOP3.LUT R3, R17, UR7, RZ, 0x3c, !PT ;  /* 0x0000000711037c12 */ /* 0x001fe2000f8e3cff */
[----:B------:R-:W0:Y:S01]  /*0360*/  @UP2 LDCU.64 UR4, c[0x0][0x460] ;  /* 0x00008c00ff0427ac */ /* 0x000e220008000a00 */
        /* <DEDUP_REMOVED lines=15> */
[----:B------:R-:W-:Y:S01]  /*0460*/  IMAD.U32 R5, RZ, RZ, UR5 ;  /* 0x00000005ff057e24 */ /* 0x000fe2000f8e00ff */
[----:B------:R-:W-:Y:S02]  /*0470*/  MOV R4, UR4 ;  /* 0x0000000400047c02 */ /* 0x000fe40008000f00 */
        /* <DEDUP_REMOVED lines=12> */
[----:B------:R-:W-:Y:S01]  /*0540*/  CS2R R28, SRZ ;  /* 0x00000000001c7805 */ /* 0x000fe2000001ff00 */
[----:B------:R-:W-:Y:S01]  /*0550*/  IMAD.SHL.U32 R0, R22, 0x4, RZ ;  /* 0x0000000416007824 */ /* 0x000fe200078e00ff */
        /* <DEDUP_REMOVED lines=47> */
.L_x_2582:
[----:B------:R-:W-:Y:S05]  /*0850*/  BSYNC.RECONVERGENT B0 ;  /* 0x0000000000007941 */ /* 0x000fea0003800200 */
.L_x_2581:
        /* <DEDUP_REMOVED lines=11> */
[----:B------:R-:W-:-:S02]  /*0910*/  PLOP3.LUT P2, PT, PT, PT, UP0, 0x40, 0x4 ;  /* 0x000000000004781c */ /* 0x000fc40003f4e808 */
[----:B------:R-:W-:Y:S02]  /*0920*/  CS2R R32, SRZ ;  /* 0x0000000000207805 */ /* 0x000fe4000001ff00 */
[----:B------:R-:W-:Y:S02]  /*0930*/  @!P4 SHF.L.U32 R3, R3, 0x2, RZ ;  /* 0x000000020303c819 */ /* 0x000fe400000006ff */
[----:B------:R-:W-:Y:S02]  /*0940*/  ISETP.GT.U32.OR P2, PT, R22, 0x3f, P2 ;  /* 0x0000003f1600780c */ /* 0x000fe40001744470 */
[----:B-1----:R-:W-:Y:S01]  /*0950*/  ISETP.NE.U32.AND P3, PT, RZ, UR10, PT ;  /* 0x0000000aff007c0c */ /* 0x002fe2000bf65070 */
[----:B------:R-:W1:Y:S01]  /*0960*/  @P0 LDC.64 R12, c[0x0][0x418] ;  /* 0x00010600ff0c0b82 */ /* 0x000e620000000a00 */
[----:B------:R-:W-:Y:S02]  /*0970*/  @!P4 IMAD R15, R15, UR44, R3 ;  /* 0x0000002c0f0fcc24 */ /* 0x000fe4000f8e0203 */
[----:B------:R-:W-:-:S02]  /*0980*/  ISETP.NE.AND.EX P3, PT, RZ, UR11, PT, P3 ;  /* 0x0000000bff007c0c */ /* 0x000fc4000bf65330 */
[----:B---3--:R-:W-:Y:S02]  /*0990*/  ISETP.NE.U32.AND P1, PT, RZ, UR8, PT ;  /* 0x00000008ff007c0c */ /* 0x008fe4000bf25070 */
[----:B------:R-:W-:Y:S01]  /*09a0*/  ISETP.GT.U32.OR P3, PT, R22, 0x27, !P3 ;  /* 0x000000271600780c */ /* 0x000fe20005f64470 */
[----:B--2---:R-:W-:Y:S01]  /*09b0*/  @!P4 IMAD.WIDE R4, R15, 0x4, R4 ;  /* 0x000000040f04c825 */ /* 0x004fe200078e0204 */
[----:B------:R-:W-:Y:S01]  /*09c0*/  ISETP.NE.AND.EX P1, PT, RZ, UR9, PT, P1 ;  /* 0x00000009ff007c0c */ /* 0x000fe2000bf25310 */
[----:B------:R-:W-:Y:S01]  /*09d0*/  VOTEU.ALL UP0, P2 ;  /* 0x0000000000ff7886 */ /* 0x000fe20001000000 */
[----:B------:R-:W-:Y:S02]  /*09e0*/  ISETP.NE.OR P3, PT, R14, RZ, P3 ;  /* 0x000000ff0e00720c */ /* 0x000fe40001f65670 */
[----:B------:R-:W-:Y:S02]  /*09f0*/  ISETP.GT.U32.OR P1, PT, R22, 0x27, !P1 ;  /* 0x000000271600780c */ /* 0x000fe40004f24470 */
[----:B-----5:R-:W-:-:S02]  /*0a00*/  @P5 R2UR UR39, R10 ;  /* 0x000000000a2752ca */ /* 0x020fc400000e0000 */
        /* <DEDUP_REMOVED lines=52> */
[----:B------:R-:W-:-:S03]  /*0d50*/  VIADD R0, R14, -UR38 ;  /* 0x800000260e007c36 */ /* 0x000fc60008000000 */
        /* <DEDUP_REMOVED lines=31> */
.L_x_2585:
[----:B------:R-:W-:-:S13]  /*0f50*/  ISETP.GE.AND P0, PT, R0, R7, PT ;  /* 0x000000070000720c */ /* 0x000fda0003f06270 */
[----:B------:R-:W-:Y:S05]  /*0f60*/  @P0 BRA `(.L_x_2586) ;  /* 0x0000000c00880947 */ /* 0x000fea0003800000 */
[----:B------:R-:W-:Y:S01]  /*0f70*/  I2FP.F32.U32 R7, R7 ;  /* 0x0000000700077245 */ /* 0x000fe20000201000 */
[----:B------:R-:W-:Y:S01]  /*0f80*/  VIADD R3, R0, 0x2 ;  /* 0x0000000200037836 */ /* 0x000fe20000000000 */
[----:B------:R-:W-:Y:S02]  /*0f90*/  I2FP.F32.U32 R0, R0 ;  /* 0x0000000000007245 */ /* 0x000fe40000201000 */
[----:B------:R-:W-:Y:S02]  /*0fa0*/  IADD3 R14, PT, PT, R14, -UR38, RZ ;  /* 0x800000260e0e7c10 */ /* 0x000fe4000fffe0ff */
        /* <DEDUP_REMOVED lines=26> */
.L_x_2584:
        /* <DEDUP_REMOVED lines=26> */
[----:B------:R-:W-:Y:S02]  /*12f0*/  @P0 IADD3 R5, PT, PT, R5, 0x1, RZ ;  /* 0x0000000105050810 */ /* 0x000fe40007ffe0ff */
        /* <DEDUP_REMOVED lines=26> */
.L_x_2587:
        /* <DEDUP_REMOVED lines=15> */
.L_x_2588:
        /* <DEDUP_REMOVED lines=22> */
[----:B------:R-:W-:Y:S03]  /*16f0*/  BSSY.RECONVERGENT B2, `(.L_x_2593) ;  /* 0x0000031000027945 */ /* 0x000fe60003800200 */
[----:B------:R-:W-:Y:S01]  /*1700*/  LEA R34, R23, R35, 0x2 ;  /* 0x0000002317227211 */ /* 0x000fe200078e10ff */
        /* <DEDUP_REMOVED lines=45> */
[----:B------:R-:W-:Y:S01]  /*19e0*/  FFMA.FTZ R25, R25, R5, R6 ;  /* 0x0000000519197223 */ /* 0x000fe20000010006 */
[----:B------:R-:W-:-:S07]  /*19f0*/  IMAD.MOV.U32 R28, RZ, RZ, R7 ;  /* 0x000000ffff1c7224 */ /* 0x000fce00078e0007 */
.L_x_2594:
[----:B------:R-:W-:Y:S05]  /*1a00*/  BSYNC.RECONVERGENT B2 ;  /* 0x0000000000027941 */ /* 0x000fea0003800200 */
.L_x_2593:
[----:B-1----:R0:W-:Y:S04]  /*1a10*/  STS [R35], R24 ;  /* 0x0000001823007388 */ /* 0x0021e80000000800 */
[----:B--2---:R0:W-:Y:S04]  /*1a20*/  STS [R35+0x4], R26 ;  /* 0x0000041a23007388 */ /* 0x0041e80000000800 */
[----:B---3--:R0:W-:Y:S04]  /*1a30*/  STS [R34], R25 ;  /* 0x0000001922007388 */ /* 0x0081e80000000800 */
[----:B----4-:R0:W-:Y:S01]  /*1a40*/  STS [R34+0x4], R27 ;  /* 0x0000041b22007388 */ /* 0x0101e20000000800 */
[----:B------:R-:W-:Y:S05]  /*1a50*/  BRA `(.L_x_2595) ;  /* 0x0000000000847947 */ /* 0x000fea0003800000 */
.L_x_2592:
        /* <DEDUP_REMOVED lines=33> */
.L_x_2595:
[----:B------:R-:W-:Y:S05]  /*1c70*/  BSYNC.RECONVERGENT B1 ;  /* 0x0000000000017941 */ /* 0x000fea0003800200 */
.L_x_2591:
[----:B------:R1:W-:Y:S04]  /*1c80*/  STS [R21], R28 ;  /* 0x0000001c15007388 */ /* 0x0003e80000000800 */
[----:B------:R1:W-:Y:S04]  /*1c90*/  STS [R21+0x4], R30 ;  /* 0x0000041e15007388 */ /* 0x0003e80000000800 */
[----:B------:R1:W-:Y:S04]  /*1ca0*/  STS [R20], R29 ;  /* 0x0000001d14007388 */ /* 0x0003e80000000800 */
[----:B------:R1:W-:Y:S02]  /*1cb0*/  STS [R20+0x4], R31 ;  /* 0x0000041f14007388 */ /* 0x0003e40000000800 */
.L_x_2590:
[----:B------:R-:W-:Y:S05]  /*1cc0*/  BSYNC.RECONVERGENT B0 ;  /* 0x0000000000007941 */ /* 0x000fea0003800200 */
.L_x_2589:
        /* <DEDUP_REMOVED lines=9> */
[----:B0-----:R3:W2:Y:S02]  /*1d60*/  @!P0 LDS.128 R24, [R3] ;  /* 0x0000000003188984 */ /* 0x0016a40000000c00 */
.L_x_2597:
[----:B------:R-:W-:Y:S05]  /*1d70*/  BSYNC.RECONVERGENT B0 ;  /* 0x0000000000007941 */ /* 0x000fea0003800200 */
.L_x_2596:
[----:B------:R-:W-:Y:S06]  /*1d80*/  BAR.SYNC.DEFER_BLOCKING 0x0 ;  /* 0x0000000000007b1d */ /* 0x000fec0000010000 */
.L_x_2586:
[----:B------:R-:W-:Y:S05]  /*1d90*/  BSYNC.RECONVERGENT B6 ;  /* 0x0000000000067941 */ /* 0x000fea0003800200 */
.L_x_2583:
        /* <DEDUP_REMOVED lines=8> */
[----:B---3--:R-:W-:-:S03]  /*1e20*/  ISETP.NE.AND P1, PT, R0, RZ, PT ;  /* 0x000000ff0000720c */ /* 0x008fc60003f25270 */
[----:B------:R-:W-:Y:S01]  /*1e30*/  VIADD R0, R6, 0x40 ;  /* 0x0000004006007836 */ /* 0x000fe20000000000 */
        /* <DEDUP_REMOVED lines=10> */
[C---:B------:R-:W-:Y:S01]  /*1ee0*/  IMAD R3, R22.reuse, 0x10, R3 ;  /* 0x0000001016037824 */ /* 0x040fe200078e0203 */
[----:B------:R-:W-:Y:S01]  /*1ef0*/  @!P1 LEA R7, R22, R7, 0x4 ;  /* 0x0000000716079211 */ /* 0x000fe200078e20ff */
[----:B-1----:R-:W-:-:S04]  /*1f00*/  @!P0 IMAD.WIDE R4, R9, 0x4, R4 ;  /* 0x0000000409048825 */ /* 0x002fc800078e0204 */
[----:B------:R-:W-:Y:S01]  /*1f10*/  FFMA.FTZ R9, R29, R25, R0 ;  /* 0x000000191d097223 */ /* 0x000fe20000010000 */
[----:B------:R3:W-:Y:S03]  /*1f20*/  STS.128 [R3], R28 ;  /* 0x0000001c03007388 */ /* 0x0007e60000000c00 */
[----:B------:R-:W-:Y:S01]  /*1f30*/  FFMA.FTZ R0, R30, R26, R9 ;  /* 0x0000001a1e007223 */ /* 0x000fe20000010009 */
[----:B------:R3:W-:Y:S03]  /*1f40*/  @!P1 STS.128 [R7], R16 ;  /* 0x0000001007009388 */ /* 0x0007e60000000c00 */
[----:B------:R-:W-:Y:S01]  /*1f50*/  FFMA.FTZ R0, R31, R27, R0 ;  /* 0x0000001b1f007223 */ /* 0x000fe20000010000 */
[----:B------:R3:W-:Y:S06]  /*1f60*/  @!P0 STG.E.128 desc[UR36][R4.64], R24 ;  /* 0x0000001804008986 */ /* 0x0007ec000c101d24 */
.L_x_2599:
[----:B------:R-:W-:Y:S05]  /*1f70*/  BSYNC.RECONVERGENT B0 ;  /* 0x0000000000007941 */ /* 0x000fea0003800200 */
.L_x_2598:
        /* <DEDUP_REMOVED lines=9> */
[----:B------:R-:W1:Y:S03]  /*2010*/  SHFL.BFLY PT, R3, R4, 0x8, 0x1f ;  /* 0x0d001f0004037f89 */ /* 0x000e6600000e0000 */
[----:B------:R-:W-:Y:S01]  /*2020*/  ULEA UR76, UR76, UR5, 0x18 ;  /* 0x000000054c4c7291 */ /* 0x000fe2000f8ec0ff */
[----:B-1----:R-:W-:Y:S01]  /*2030*/  FADD.FTZ R5, R4, R3 ;  /* 0x0000000304057221 */ /* 0x002fe20000010000 */
[----:B------:R-:W-:Y:S01]  /*2040*/  LOP3.LUT R4, R0, 0x7c, RZ, 0xc0, !PT ;  /* 0x0000007c00047812 */ /* 0x000fe200078ec0ff */
[----:B-----5:R-:W-:-:S03]  /*2050*/  IMAD.U32 R0, RZ, RZ, UR4 ;  /* 0x00000004ff007e24 */ /* 0x020fc6000f8e00ff */
        /* <DEDUP_REMOVED lines=8> */
[----:B-1----:R-:W-:Y:S01]  /*20e0*/  FADD.FTZ R5, R7, R8 ;  /* 0x0000000807057221 */ /* 0x002fe20000010000 */
[----:B------:R-:W-:-:S04]  /*20f0*/  IMAD.MOV R7, RZ, RZ, -R0 ;  /* 0x000000ffff077224 */ /* 0x000fc800078e0a00 */
[----:B------:R-:W-:Y:S01]  /*2100*/  @!P0 STS [R4+UR34+0x8], R5 ;  /* 0x0000080504008988 */ /* 0x000fe20008000822 */
[----:B------:R-:W-:Y:S01]  /*2110*/  VIADDMNMX R7, R7, UR41, RZ, !PT ;  /* 0x0000002907077c46 */ /* 0x000fe2000f8001ff */
[----:B------:R-:W-:Y:S03]  /*2120*/  BAR.SYNC.DEFER_BLOCKING 0x0 ;  /* 0x0000000000007b1d */ /* 0x000fe60000010000 */
[----:B------:R-:W-:Y:S02]  /*2130*/  R2UR UR4, R7 ;  /* 0x00000000070472ca */ /* 0x000fe400000e0000 */
[----:B------:R-:W-:-:S11]  /*2140*/  ISETP.NE.AND P0, PT, R22, RZ, PT ;  /* 0x000000ff1600720c */ /* 0x000fd60003f05270 */
[----:B------:R-:W-:-:S04]  /*2150*/  UIADD3 UR5, UPT, UPT, UR41, -UR4, URZ ;  /* 0x8000000429057290 */ /* 0x000fc8000fffe0ff */
[----:B------:R-:W-:Y:S01]  /*2160*/  ULEA UR5, UR5, UR76, 0x2 ;  /* 0x0000004c05057291 */ /* 0x000fe2000f8e10ff */
[----:B------:R1:W3:Y:S02]  /*2170*/  @!P1 LDS R5, [R3+0x8] ;  /* 0x0000080003059984 */ /* 0x0002e40000000800 */
[----:B-1----:R-:W-:-:S05]  /*2180*/  IMAD.MOV.U32 R3, RZ, RZ, -0x800001 ;  /* 0xff7fffffff037424 */ /* 0x002fca00078e00ff */
[----:B------:R-:W-:Y:S04]  /*2190*/  STL [R1+0x768], R3 ;  /* 0x0007680301007387 */ /* 0x000fe80000100800 */
[----:B---3--:R-:W1:Y:S02]  /*21a0*/  SHFL.BFLY PT, R6, R5, 0x1, 0x1f ;  /* 0x0c201f0005067f89 */ /* 0x008e6400000e0000 */
        /* <DEDUP_REMOVED lines=21> */
.L_x_2602:
[----:B-1----:R-:W3:Y:S04]  /*2300*/  LDL R3, [R1+0x768] ;  /* 0x0007680001037983 */ /* 0x002ee80000100800 */
[----:B---3--:R3:W-:Y:S02]  /*2310*/  STS [UR5+-0x4], R3 ;  /* 0xfffffc03ff007988 */ /* 0x0087e40008000805 */
.L_x_2601:
[----:B------:R-:W-:Y:S05]  /*2320*/  BSYNC.RECONVERGENT B0 ;  /* 0x0000000000007941 */ /* 0x000fea0003800200 */
.L_x_2600:
        /* <DEDUP_REMOVED lines=24> */
[----:B------:R-:W-:Y:S01]  /*24b0*/  R2UR UR63, R12 ;  /* 0x000000000c3f72ca */ /* 0x000fe200000e0000 */
[----:B------:R-:W-:Y:S01]  /*24c0*/  IMAD.MOV.U32 R3, RZ, RZ, R49 ;  /* 0x000000ffff037224 */ /* 0x000fe200078e0031 */
[----:B------:R-:W-:Y:S01]  /*24d0*/  R2UR UR64, R11 ;  /* 0x000000000b4072ca */ /* 0x000fe200000e0000 */
[----:B------:R-:W2:Y:S01]  /*24e0*/  LDS.128 R12, [UR34+0x420] ;  /* 0x00042022ff0c7984 */ /* 0x000ea20008000c00 */
[----:B------:R-:W-:-:S02]  /*24f0*/  R2UR UR65, R10 ;  /* 0x000000000a4172ca */ /* 0x000fc400000e0000 */
[----:B------:R-:W-:Y:S02]  /*2500*/  R2UR UR66, R9 ;  /* 0x00000000094272ca */ /* 0x000fe400000e0000 */
[----:B------:R-:W-:Y:S02]  /*2510*/  R2UR UR67, R8 ;  /* 0x00000000084372ca */ /* 0x000fe400000e0000 */
[----:B------:R-:W3:Y:S01]  /*2520*/  LDS.128 R8, [UR34+0x410] ;  /* 0x00041022ff087984 */ /* 0x000ee20008000c00 */
[----:B------:R-:W-:Y:S01]  /*2530*/  R2UR UR58, R17 ;  /* 0x00000000113a72ca */ /* 0x000fe200000e0000 */
[----:B------:R-:W-:Y:S01]  /*2540*/  IMAD.MOV.U32 R17, RZ, RZ, R51 ;  /* 0x000000ffff117224 */ /* 0x000fe200078e0033 */
[----:B------:R-:W-:Y:S02]  /*2550*/  R2UR UR59, R16 ;  /* 0x00000000103b72ca */ /* 0x000fe400000e0000 */
[----:B------:R-:W-:Y:S02]  /*2560*/  MOV R16, R50 ;  /* 0x0000003200107202 */ /* 0x000fe40000000f00 */
[----:B------:R-:W-:-:S02]  /*2570*/  R2UR UR56, R19 ;  /* 0x00000000133872ca */ /* 0x000fc400000e0000 */
[----:B------:R-:W-:Y:S02]  /*2580*/  R2UR UR57, R18 ;  /* 0x00000000123972ca */ /* 0x000fe400000e0000 */
[----:B------:R-:W-:Y:S02]  /*2590*/  R2UR UR52, R23 ;  /* 0x00000000173472ca */ /* 0x000fe400000e0000 */
[----:B------:R-:W-:Y:S02]  /*25a0*/  R2UR UR53, R22 ;  /* 0x00000000163572ca */ /* 0x000fe400000e0000 */
[----:B------:R-:W-:Y:S02]  /*25b0*/  R2UR UR54, R21 ;  /* 0x00000000153672ca */ /* 0x000fe400000e0000 */
[----:B------:R-:W-:Y:S02]  /*25c0*/  R2UR UR55, R20 ;  /* 0x00000000143772ca */ /* 0x000fe400000e0000 */
[----:B0-----:R-:W-:-:S02]  /*25d0*/  R2UR UR48, R27 ;  /* 0x000000001b3072ca */ /* 0x001fc400000e0000 */
[----:B------:R-:W-:Y:S02]  /*25e0*/  R2UR UR49, R26 ;  /* 0x000000001a3172ca */ /* 0x000fe400000e0000 */
[----:B------:R-:W-:Y:S02]  /*25f0*/  R2UR UR50, R25 ;  /* 0x00000000193272ca */ /* 0x000fe400000e0000 */
[----:B-1----:R-:W-:Y:S02]  /*2600*/  R2UR UR18, R7 ;  /* 0x00000000071272ca */ /* 0x002fe400000e0000 */
[----:B------:R-:W-:Y:S02]  /*2610*/  R2UR UR19, R6 ;  /* 0x00000000061372ca */ /* 0x000fe400000e0000 */
[----:B------:R-:W-:Y:S02]  /*2620*/  R2UR UR20, R5 ;  /* 0x00000000051472ca */ /* 0x000fe400000e0000 */
[----:B------:R-:W-:-:S02]  /*2630*/  R2UR UR21, R4 ;  /* 0x00000000041572ca */ /* 0x000fc400000e0000 */
        /* <DEDUP_REMOVED lines=372> */
.L_x_2603:
        /* <DEDUP_REMOVED lines=14> */
[----:B------:R-:W1:Y:S03]  /*3e60*/  LDCU.64 UR34, c[0x0][0x420] ;  /* 0x00008400ff2277ac */ /* 0x000e660008000a00 */
        /* <DEDUP_REMOVED lines=9> */
[----:B------:R1:W2:Y:S02]  /*3f00*/  F2I.FTZ.U32.TRUNC.NTZ R5, R4 ;  /* 0x0000000400057305 */ /* 0x0002a4000021f000 */
[----:B-1----:R-:W-:Y:S02]  /*3f10*/  IMAD.MOV.U32 R4, RZ, RZ, RZ ;  /* 0x000000ffff047224 */ /* 0x002fe400078e00ff */
[----:B--2---:R-:W-:-:S04]  /*3f20*/  IMAD.MOV R3, RZ, RZ, -R5 ;  /* 0x000000ffff037224 */ /* 0x004fc800078e0a05 */
        /* <DEDUP_REMOVED lines=23> */
.L_x_2863:
[----:B0-2---:R-:W2:Y:S01]  /*40a0*/  LDL R3, [R1+0x4c] ;  /* 0x00004c0001037983 */ /* 0x005ea20000100800 */
[----:B------:R-:W0:Y:S03]  /*40b0*/  LDCU UR34, c[0x0][0x3f4] ;  /* 0x00007e80ff2277ac */ /* 0x000e260008000800 */
[----:B------:R-:W3:Y:S04]  /*40c0*/  LDL R252, [R1+0x48] ;  /* 0x0000480001fc7983 */ /* 0x000ee80000100800 */
[----:B-----5:R-:W4:Y:S04]  /*40d0*/  LDL R0, [R1+0x44] ;  /* 0x0000440001007983 */ /* 0x020f280000100800 */
[----:B------:R1:W-:Y:S04]  /*40e0*/  STL [R1+0x794], R6 ;  /* 0x0007940601007387 */ /* 0x0003e80000100800 */
[----:B-1----:R-:W4:Y:S04]  /*40f0*/  LDL R6, [R1+0x778] ;  /* 0x0007780001067983 */ /* 0x002f280000100800 */
[----:B------:R1:W-:Y:S04]  /*4100*/  STL [R1+0x790], R5 ;  /* 0x0007900501007387 */ /* 0x0003e80000100800 */
[----:B-1----:R-:W4:Y:S04]  /*4110*/  LDL R5, [R1+0x76c] ;  /* 0x00076c0001057983 */ /* 0x002f280000100800 */
[----:B------:R-:W-:Y:S04]  /*4120*/  STL [R1+0x78c], R4 ;  /* 0x00078c0401007387 */ /* 0x000fe80000100800 */
[----:B------:R2:W-:Y:S02]  /*4130*/  STL [R1+0x788], R2 ;  /* 0x0007880201007387 */ /* 0x0005e40000100800 */
[----:B--2---:R-:W-:-:S02]  /*4140*/  @P0 IMAD.MOV.U32 R2, RZ, RZ, R3 ;  /* 0x000000ffff020224 */ /* 0x004fc400078e0003 */
[----:B---3--:R-:W-:-:S05]  /*4150*/  @P0 IMAD.MOV.U32 R3, RZ, RZ, R252 ;  /* 0x000000ffff030224 */ /* 0x008fca00078e00fc */
[----:B------:R1:W2:Y:S01]  /*4160*/  @P0 LDG.E.U8 R2, desc[UR36][R2.64] ;  /* 0x0000002402020981 */ /* 0x0002a2000c1e1100 */
[----:B----4-:R-:W-:Y:S01]  /*4170*/  IADD3 R4, PT, PT, R0, -0x1, RZ ;  /* 0xffffffff00047810 */ /* 0x010fe20007ffe0ff */
[----:B0-----:R-:W-:Y:S01]  /*4180*/  IMAD.U32 R0, RZ, RZ, UR34 ;  /* 0x00000022ff007e24 */ /* 0x001fe2000f8e00ff */
[----:B------:R-:W0:Y:S02]  /*4190*/  LDCU UR34, c[0x0][0x40c] ;  /* 0x00008180ff2277ac */ /* 0x000e240008000800 */
[----:B-1----:R-:W-:Y:S02]  /*41a0*/  IABS R3, R4 ;  /* 0x0000000400037213 */ /* 0x002fe40000000000 */
[----:B------:R-:W-:-:S03]  /*41b0*/  IABS R252, R0 ;  /* 0x0000000000fc7213 */ /* 0x000fc60000000000 */
[----:B------:R-:W-:-:S04]  /*41c0*/  IMAD.HI.U32 R6, R6, R3, RZ ;  /* 0x0000000306067227 */ /* 0x000fc800078e00ff */
[----:B------:R-:W-:-:S04]  /*41d0*/  IMAD.MOV R6, RZ, RZ, -R6 ;  /* 0x000000ffff067224 */ /* 0x000fc800078e0a06 */
[----:B------:R-:W-:-:S05]  /*41e0*/  IMAD R3, R252, R6, R3 ;  /* 0x00000006fc037224 */ /* 0x000fca00078e0203 */
[----:B------:R-:W-:Y:S01]  /*41f0*/  ISETP.GT.U32.AND P1, PT, R5, R3, PT ;  /* 0x000000030500720c */ /* 0x000fe20003f24070 */
[----:B------:R1:W-:Y:S01]  /*4200*/  STL [R1+0x40], R4 ;  /* 0x0000400401007387 */ /* 0x0003e20000100800 */
[----:B------:R-:W-:-:S03]  /*4210*/  ISETP.GE.AND P2, PT, R4, RZ, PT ;  /* 0x000000ff0400720c */ /* 0x000fc60003f46270 */
[----:B------:R3:W5:Y:S08]  /*4220*/  LDL.LU R6, [R1+0x794] ;  /* 0x0007940001067983 */ /* 0x0007700000300800 */
[----:B------:R-:W-:-:S05]  /*4230*/  @!P1 IMAD.IADD R3, R3, 0x1, -R252 ;  /* 0x0000000103039824 */ /* 0x000fca00078e0afc */
[----:B------:R-:W-:Y:S02]  /*4240*/  ISETP.GT.U32.AND P1, PT, R5, R3, PT ;  /* 0x000000030500720c */ /* 0x000fe40003f24070 */
[----:B------:R3:W5:Y:S04]  /*4250*/  LDL.LU R5, [R1+0x790] ;  /* 0x0007900001057983 */ /* 0x0007680000300800 */
[----:B-1----:R3:W5:Y:S01]  /*4260*/  LDL.LU R4, [R1+0x78c] ;  /* 0x00078c0001047983 */ /* 0x0027620000300800 */
[----:B--2---:R-:W-:-:S03]  /*4270*/  ISETP.NE.AND P6, PT, R2, RZ, P0 ;  /* 0x000000ff0200720c */ /* 0x004fc600007c5270 */
[----:B------:R3:W5:Y:S03]  /*4280*/  LDL.LU R2, [R1+0x788] ;  /* 0x0007880001027983 */ /* 0x0007660000300800 */
[----:B------:R-:W-:Y:S01]  /*4290*/  @!P1 IMAD.IADD R3, R3, 0x1, -R252 ;  /* 0x0000000103039824 */ /* 0x000fe200078e0afc */
[----:B------:R-:W-:Y:S01]  /*42a0*/  ISETP.NE.AND P1, PT, R0, RZ, PT ;  /* 0x000000ff0000720c */ /* 0x000fe20003f25270 */
[----:B0-----:R-:W-:Y:S01]  /*42b0*/  UISETP.NE.AND UP0, UPT, UR34, URZ, UPT ;  /* 0x000000ff2200728c */ /* 0x001fe2000bf05270 */
[----:B------:R-:W-:Y:S01]  /*42c0*/  BSSY.RECONVERGENT B0, `(.L_x_2606) ;  /* 0x0001da3000007945 */ /* 0x000fe20003800200 */
[----:B------:R-:W-:-:S10]  /*42d0*/  @!P2 IMAD.MOV R3, RZ, RZ, -R3 ;  /* 0x000000ffff03a224 */ /* 0x000fd400078e0a03 */
[----:B------:R-:W-:Y:S01]  /*42e0*/  @!P1 LOP3.LUT R3, RZ, R0, RZ, 0x33, !PT ;  /* 0x00000000ff039212 */ /* 0x000fe200078e33ff */
[----:B---3--:R-:W-:Y:S06]  /*42f0*/  BRA.U UP0, `(.L_x_2607) ;  /* 0x0000017100d07547 */ /* 0x008fec000b800000 */
[----:B------:R-:W2:Y:S01]  /*4300*/  LDL R252, [R1+0x40] ;  /* 0x0000400001fc7983 */ /* 0x000ea20000100800 */
[----:B------:R-:W-:Y:S01]  /*4310*/  BSSY.RECONVERGENT B2, `(.L_x_2608) ;  /* 0x0000079000027945 */ /* 0x000fe20003800200 */
[----:B--2---:R-:W-:Y:S01]  /*4320*/  ISETP.GE.AND P1, PT, R252, UR40, PT ;  /* 0x00000028fc007c0c */ /* 0x004fe2000bf26270 */
[C---:B------:R-:W-:Y:S01]  /*4330*/  IMAD.SHL.U32 R252, R3.reuse, 0x4, RZ ;  /* 0x0000000403fc7824 */ /* 0x040fe200078e00ff */
[----:B------:R-:W-:-:S05]  /*4340*/  IADD3 R3, PT, PT, R3, R0, RZ ;  /* 0x0000000003037210 */ /* 0x000fca0007ffe0ff */
[----:B------:R0:W-:Y:S04]  /*4350*/  STL [R1+0x34], R3 ;  /* 0x0000340301007387 */ /* 0x0001e80000100800 */
[----:B------:R1:W-:Y:S01]  /*4360*/  STL [R1+0x30], R252 ;  /* 0x000030fc01007387 */ /* 0x0003e20000100800 */
[----:B0-----:R-:W-:Y:S01]  /*4370*/  IMAD R3, R0, 0xa0, RZ ;  /* 0x000000a000037824 */ /* 0x001fe200078e02ff */
[----:B------:R-:W-:Y:S06]  /*4380*/  @P1 BRA `(.L_x_2609) ;  /* 0x0000000400c41947 */ /* 0x000fec0003800000 */
[----:B------:R0:W-:Y:S01]  /*4390*/  STL.64 [R1+0x7d0], R22 ;  /* 0x0007d01601007387 */ /* 0x0001e20000100a00 */
[----:B-----5:R-:W-:-:S03]  /*43a0*/  ISETP.NE.AND P3, PT, R2, RZ, PT ;  /* 0x000000ff0200720c */ /* 0x020fc60003f65270 */
[----:B------:R2:W-:Y:S04]  /*43b0*/  STL.64 [R1+0x7c8], R20 ;  /* 0x0007c81401007387 */ /* 0x0005e80000100a00 */
[----:B------:R-:W-:Y:S01]  /*43c0*/  STL.64 [R1+0x7c0], R18 ;  /* 0x0007c01201007387 */ /* 0x000fe20000100a00 */
[----:B0-----:R-:W-:-:S03]  /*43d0*/  IMAD.MOV.U32 R22, RZ, RZ, R252 ;  /* 0x000000ffff167224 */ /* 0x001fc600078e00fc */
[----:B------:R0:W-:Y:S02]  /*43e0*/  STL.64 [R1+0x7b8], R16 ;  /* 0x0007b81001007387 */ /* 0x0001e40000100a00 */
[----:B------:R-:W-:Y:S01]  /*43f0*/  VOTEU.ANY UP0, P3 ;  /* 0x0000000000ff7886 */ /* 0x000fe20001800100 */
[----:B------:R-:W-:Y:S02]  /*4400*/  PLOP3.LUT P3, PT, PT, PT, UP0, 0x80, 0x8 ;  /* 0x000000000008781c */ /* 0x000fe40003f6f008 */
[----:B------:R-:W-:Y:S01]  /*4410*/  ISETP.GE.AND P2, PT, R22, R3, PT ;  /* 0x000000031600720c */ /* 0x000fe20003f46270 */
[----:B------:R-:W-:Y:S01]  /*4420*/  STL [R1+0x7b0], R14 ;  /* 0x0007b00e01007387 */ /* 0x000fe20000100800 */
[----:B------:R-:W-:Y:S02]  /*4430*/  PLOP3.LUT P4, PT, PT, PT, UP0, 0x80, 0x8 ;  /* 0x000000000008781c */ /* 0x000fe40003f8f008 */
[----:B------:R-:W-:Y:S01]  /*4440*/  PLOP3.LUT P5, PT, PT, PT, UP0, 0x80, 0x8 ;  /* 0x000000000008781c */ /* 0x000fe20003faf008 */
[----:B------:R-:W-:Y:S04]  /*4450*/  STL [R1+0x7ac], R13 ;  /* 0x0007ac0d01007387 */ /* 0x000fe80000100800 */
[----:B------:R-:W-:Y:S04]  /*4460*/  STL [R1+0x7a8], R12 ;  /* 0x0007a80c01007387 */ /* 0x000fe80000100800 */
[----:B--2---:R-:W2:Y:S01]  /*4470*/  @!P2 LDC.64 R20, c[0x0][0x3b8] ;  /* 0x0000ee00ff14ab82 */ /* 0x004ea20000000a00 */
[----:B------:R-:W-:Y:S01]  /*4480*/  STL [R1+0x7a4], R11 ;  /* 0x0007a40b01007387 */ /* 0x000fe20000100800 */
[----:B-1----:R-:W-:Y:S01]  /*4490*/  @!P2 IMAD R252, R0, UR44, RZ ;  /* 0x0000002c00fcac24 */ /* 0x002fe2000f8e02ff */
[----:B------:R-:W1:Y:S01]  /*44a0*/  @P3 S2R R23, SR_CTAID.X ;  /* 0x0000000000173919 */ /* 0x000e620000002500 */
[----:B------:R-:W-:Y:S01]  /*44b0*/  PLOP3.LUT P3, PT, PT, PT, UP0, 0x80, 0x8 ;  /* 0x000000000008781c */ /* 0x000fe20003f6f008 */
[----:B------:R-:W-:Y:S04]  /*44c0*/  STL [R1+0x7a0], R10 ;  /* 0x0007a00a01007387 */ /* 0x000fe80000100800 */
[----:B------:R-:W-:Y:S04]  /*44d0*/  STL [R1+0x79c], R9 ;  /* 0x00079c0901007387 */ /* 0x000fe80000100800 */
[----:B------:R2:W-:Y:S04]  /*44e0*/  STL [R1+0x798], R8 ;  /* 0x0007980801007387 */ /* 0x0005e80000100800 */
[----:B0-----:R-:W0:Y:S01]  /*44f0*/  @P3 LDC.64 R16, c[0x0][0x450] ;  /* 0x00011400ff103b82 */ /* 0x001e220000000a00 */
[----:B------:R-:W-:Y:S04]  /*4500*/  STL [R1+0x794], R7 ;  /* 0x0007940701007387 */ /* 0x000fe80000100800 */
[----:B------:R3:W-:Y:S01]  /*4510*/  STL [R1+0x790], R6 ;  /* 0x0007900601007387 */ /* 0x0007e20000100800 */
[----:B--2---:R-:W-:-:S03]  /*4520*/  IMAD.MOV.U32 R8, RZ, RZ, R21 ;  /* 0x000000ffff087224 */ /* 0x004fc600078e0015 */
[----:B------:R-:W-:Y:S04]  /*4530*/  STL [R1+0x78c], R5 ;  /* 0x00078c0501007387 */ /* 0x000fe80000100800 */
[----:B------:R2:W-:Y:S01]  /*4540*/  STL [R1+0x788], R4 ;  /* 0x0007880401007387 */ /* 0x0005e20000100800 */
[----:B---3--:R-:W-:Y:S01]  /*4550*/  IMAD.MOV.U32 R6, RZ, RZ, R20 ;  /* 0x000000ffff067224 */ /* 0x008fe200078e0014 */
[----:B--2---:R-:W1:Y:S01]  /*4560*/  @P4 LDC R4, c[0x0][0x3f8] ;  /* 0x0000fe00ff044b82 */ /* 0x004e620000000800 */
[----:B------:R-:W-:Y:S01]  /*4570*/  @!P2 IADD3 R5, P4, PT, R22, R252, RZ ;  /* 0x000000fc1605a210 */ /* 0x000fe20007f9e0ff */
[----:B------:R-:W2:Y:S03]  /*4580*/  LDL R12, [R1+0x440] ;  /* 0x00044000010c7983 */ /* 0x000ea60000100800 */
[----:B------:R-:W-:Y:S01]  /*4590*/  @!P2 LEA.HI.X.SX32 R252, R252, RZ, 0x1, P4 ;  /* 0x000000fffcfca211 */ /* 0x000fe200020f0eff */
[----:B------:R-:W3:Y:S01]  /*45a0*/  LDL R9, [R1+0x444] ;  /* 0x0004440001097983 */ /* 0x000ee20000100800 */
[----:B------:R-:W-:-:S04]  /*45b0*/  @!P2 LEA R6, P4, R5, R6, 0x2 ;  /* 0x000000060506a211 */ /* 0x000fc800078810ff */
[----:B------:R-:W-:Y:S02]  /*45c0*/  @!P2 LEA.HI.X R7, R5, R8, R252, 0x2, P4 ;  /* 0x000000080507a211 */ /* 0x000fe400020f14fc */
[----:B------:R-:W-:Y:S02]  /*45d0*/  PLOP3.LUT P4, PT, PT, PT, UP0, 0x80, 0x8 ;  /* 0x000000000008781c */ /* 0x000fe40003f8f008 */
[----:B------:R-:W-:Y:S02]  /*45e0*/  CS2R R20, SRZ ;  /* 0x0000000000147805 */ /* 0x000fe4000001ff00 */
[----:B------:R-:W-:Y:S01]  /*45f0*/  PLOP3.LUT P3, PT, PT, PT, UP0, 0x80, 0x8 ;  /* 0x000000000008781c */ /* 0x000fe20003f6f008 */
[----:B------:R-:W4:Y:S08]  /*4600*/  LDL R5, [R1+0x448] ;  /* 0x0004480001057983 */ /* 0x000f300000100800 */
[----:B-1----:R-:W-:Y:S01]  /*4610*/  @P4 IMAD R252, R4, UR39, R23 ;  /* 0x0000002704fc4c24 */ /* 0x002fe2000f8e0217 */
[----:B------:R-:W-:-:S06]  /*4620*/  CS2R R22, SRZ ;  /* 0x0000000000167805 */ /* 0x000fcc000001ff00 */
[----:B------:R-:W2:Y:S01]  /*4630*/  @!P2 LDG.E.128 R20, desc[UR36][R6.64] ;  /* 0x000000240614a981 */ /* 0x000ea2000c1e1d00 */
[----:B------:R-:W-:Y:S01]  /*4640*/  PLOP3.LUT P4, PT, PT, PT, UP0, 0x80, 0x8 ;  /* 0x000000000008781c */ /* 0x000fe20003f8f008 */
[----:B------:R-:W-:-:S04]  /*4650*/  @P5 IMAD R252, R252, 0xa0, RZ ;  /* 0x000000a0fcfc5824 */ /* 0x000fc800078e02ff */
[----:B0-----:R-:W-:-:S08]  /*4660*/  @P3 IMAD.WIDE R16, R252, 0x4, R16 ;  /* 0x00000004fc103825 */ /* 0x001fd000078e0210 */
[----:B------:R-:W3:Y:S01]  /*4670*/  @P4 LDG.E.128 R16, desc[UR36][R16.64] ;  /* 0x0000002410104981 */ /* 0x000ee2000c1e1d00 */
[----:B------:R-:W-:Y:S01]  /*4680*/  PLOP3.LUT P4, PT, PT, PT, UP0, 0x80, 0x8 ;  /* 0x000000000008781c */ /* 0x000fe20003f8f008 */
[----:B--2---:R-:W-:Y:S01]  /*4690*/  IMAD.MOV.U32 R8, RZ, RZ, R22 ;  /* 0x000000ffff087224 */ /* 0x004fe200078e0016 */
[----:B------:R-:W-:Y:S01]  /*46a0*/  MOV R7, R23 ;  /* 0x0000001700077202 */ /* 0x000fe20000000f00 */
[----:B------:R-:W-:Y:S01]  /*46b0*/  IMAD.MOV.U32 R14, RZ, RZ, R20 ;  /* 0x000000ffff0e7224 */ /* 0x000fe200078e0014 */
[----:B------:R0:W5:Y:S01]  /*46c0*/  LDL.LU.64 R22, [R1+0x7d0] ;  /* 0x0007d00001167983 */ /* 0x0001620000300a00 */
[----:B------:R-:W-:-:S03]  /*46d0*/  IMAD.MOV.U32 R11, RZ, RZ, R21 ;  /* 0x000000ffff0b7224 */ /* 0x000fc600078e0015 */
[----:B------:R0:W5:Y:S04]  /*46e0*/  LDL.LU.64 R20, [R1+0x7c8] ;  /* 0x0007c80001147983 */ /* 0x0001680000300a00 */
[----:B------:R-:W2:Y:S01]  /*46f0*/  LDL R252, [R1+0x44c] ;  /* 0x00044c0001fc7983 */ /* 0x000ea20000100800 */
[----:B------:R-:W-:Y:S01]  /*4700*/  PLOP3.LUT P3, PT, PT, PT, UP0, 0x80, 0x8 ;  /* 0x000000000008781c */ /* 0x000fe20003f6f008 */
[----:B------:R-:W-:Y:S01]  /*4710*/  FADD.FTZ R12, R12, R14 ;  /* 0x0000000e0c0c7221 */ /* 0x000fe20000010000 */
[----:B---3--:R-:W-:-:S04]  /*4720*/  IMAD.MOV.U32 R13, RZ, RZ, R16 ;  /* 0x000000ffff0d7224 */ /* 0x008fc800078e0010 */
[----:B------:R-:W-:Y:S01]  /*4730*/  @P4 FMUL.FTZ R12, R12, R13 ;  /* 0x0000000d0c0c4220 */ /* 0x000fe20000410000 */
[----:B------:R-:W-:Y:S01]  /*4740*/  PLOP3.LUT P4, PT, PT, PT, UP0, 0x80, 0x8 ;  /* 0x000000000008781c */ /* 0x000fe20003f8f008 */
[----:B------:R-:W-:Y:S01]  /*4750*/  IMAD.MOV.U32 R10, RZ, RZ, R17 ;  /* 0x000000ffff0a7224 */ /* 0x000fe200078e0011 */
[----:B------:R-:W-:Y:S01]  /*4760*/  PLOP3.LUT P5, PT, PT, PT, UP0, 0x80, 0x8 ;  /* 0x000000000008781c */ /* 0x000fe20003faf008 */
[----:B------:R-:W-:Y:S02]  /*4770*/  IMAD.MOV.U32 R6, RZ, RZ, R18 ;  /* 0x000000ffff067224 */ /* 0x000fe400078e0012 */
[----:B------:R-:W-:Y:S01]  /*4780*/  FADD.FTZ R9, R9, R11 ;  /* 0x0000000b09097221 */ /* 0x000fe20000010000 */
[----:B------:R-:W-:Y:S02]  /*4790*/  IMAD.MOV.U32 R4, RZ, RZ, R19 ;  /* 0x000000ffff047224 */ /* 0x000fe400078e0013 */
[----:B------:R0:W5:Y:S01]  /*47a0*/  LDL.LU.64 R18, [R1+0x7c0] ;  /* 0x0007c00001127983 */ /* 0x0001620000300a00 */
[----:B------:R-:W-:-:S03]  /*47b0*/  @P3 FMUL.FTZ R9, R9, R10 ;  /* 0x0000000a09093220 */ /* 0x000fc60000410000 */
[----:B------:R0:W5:Y:S01]  /*47c0*/  LDL.LU.64 R16, [R1+0x7b8] ;  /* 0x0007b80001107983 */ /* 0x0001620000300a00 */
[----:B----4-:R-:W-:-:S03]  /*47d0*/  FADD.FTZ R5, R5, R8 ;  /* 0x0000000805057221 */ /* 0x010fc60000010000 */
[----:B------:R0:W5:Y:S04]  /*47e0*/  LDL.LU R14, [R1+0x7b0] ;  /* 0x0007b000010e7983 */ /* 0x0001680000300800 */
[----:B------:R0:W5:Y:S04]  /*47f0*/  LDL.LU R13, [R1+0x7ac] ;  /* 0x0007ac00010d7983 */ /* 0x0001680000300800 */
[----:B------:R1:W-:Y:S01]  /*4800*/  STL [R1+0x10], R12 ;  /* 0x0000100c01007387 */ /* 0x0003e20000100800 */
[----:B------:R-:W-:-:S03]  /*4810*/  @P4 FMUL.FTZ R5, R5, R6 ;  /* 0x0000000605054220 */ /* 0x000fc60000410000 */
[----:B-1----:R0:W5:Y:S04]  /*4820*/  LDL.LU R12, [R1+0x7a8] ;  /* 0x0007a800010c7983 */ /* 0x0021680000300800 */
[----:B------:R0:W5:Y:S04]  /*4830*/  LDL.LU R11, [R1+0x7a4] ;  /* 0x0007a400010b7983 */ /* 0x0001680000300800 */
[----:B------:R0:W5:Y:S04]  /*4840*/  LDL.LU R10, [R1+0x7a0] ;  /* 0x0007a000010a7983 */ /* 0x0001680000300800 */
[----:B------:R1:W-:Y:S04]  /*4850*/  STL [R1+0x14], R9 ;  /* 0x0000140901007387 */ /* 0x0003e80000100800 */
[----:B-1----:R0:W5:Y:S04]  /*4860*/  LDL.LU R9, [R1+0x79c] ;  /* 0x00079c0001097983 */ /* 0x0021680000300800 */
[----:B------:R0:W5:Y:S01]  /*4870*/  LDL.LU R8, [R1+0x798] ;  /* 0x0007980001087983 */ /* 0x0001620000300800 */
[----:B--2---:R-:W-:-:S03]  /*4880*/  FADD.FTZ R252, R252, R7 ;  /* 0x00000007fcfc7221 */ /* 0x004fc60000010000 */
[----:B------:R0:W5:Y:S01]  /*4890*/  LDL.LU R7, [R1+0x794] ;  /* 0x0007940001077983 */ /* 0x0001620000300800 */
[----:B------:R-:W-:-:S03]  /*48a0*/  @P5 FMUL.FTZ R252, R252, R4 ;  /* 0x00000004fcfc5220 */ /* 0x000fc60000410000 */
[----:B------:R0:W5:Y:S04]  /*48b0*/  LDL.LU R6, [R1+0x790] ;  /* 0x0007900001067983 */ /* 0x0001680000300800 */
[----:B------:R1:W-:Y:S04]  /*48c0*/  STL [R1+0x18], R5 ;  /* 0x0000180501007387 */ /* 0x0003e80000100800 */
[----:B-1----:R0:W5:Y:S04]  /*48d0*/  LDL.LU R5, [R1+0x78c] ;  /* 0x00078c0001057983 */ /* 0x0021680000300800 */
[----:B------:R0:W5:Y:S04]  /*48e0*/  LDL.LU R4, [R1+0x788] ;  /* 0x0007880001047983 */ /* 0x0001680000300800 */
[----:B------:R0:W-:Y:S01]  /*48f0*/  STL [R1+0x1c], R252 ;  /* 0x00001cfc01007387 */ /* 0x0001e20000100800 */
[----:B------:R-:W-:Y:S05]  /*4900*/  @P2 BRA `(.L_x_2609) ;  /* 0x0000000000642947 */ /* 0x000fea0003800000 */
[----:B-----5:R1:W-:Y:S01]  /*4910*/  STL [R1+0x7a0], R8 ;  /* 0x0007a00801007387 */ /* 0x0203e20000100800 */
[----:B------:R-:W-:Y:S01]  /*4920*/  S2UR UR34, SR_CTAID.Y ;  /* 0x00000000002279c3 */ /* 0x000fe20000002600 */
[----:B------:R-:W2:Y:S02]  /*4930*/  LDCU UR42, c[0x0][0x3f8] ;  /* 0x00007f00ff2a77ac */ /* 0x000ea40008000800 */
[----:B-1----:R-:W3:Y:S04]  /*4940*/  LDL R8, [R1+0x30] ;  /* 0x0000300001087983 */ /* 0x002ee80000100800 */
[----:B------:R-:W-:Y:S04]  /*4950*/  STL.64 [R1+0x798], R2 ;  /* 0x0007980201007387 */ /* 0x000fe80000100a00 */
[----:B------:R1:W-:Y:S04]  /*4960*/  STL.64 [R1+0x790], R6 ;  /* 0x0007900601007387 */ /* 0x0003e80000100a00 */
[----:B------:R4:W-:Y:S04]  /*4970*/  STL.64 [R1+0x788], R4 ;  /* 0x0007880401007387 */ /* 0x0009e80000100a00 */
[----:B-1----:R-:W3:Y:S04]  /*4980*/  LDL R6, [R1+0x18] ;  /* 0x0000180001067983 */ /* 0x002ee80000100800 */
[----:B----4-:R-:W4:Y:S04]  /*4990*/  LDL R4, [R1+0x10] ;  /* 0x0000100001047983 */ /* 0x010f280000100800 */
[----:B------:R-:W4:Y:S01]  /*49a0*/  LDL R5, [R1+0x14] ;  /* 0x0000140001057983 */ /* 0x000f220000100800 */
[----:B------:R-:W2:Y:S01]  /*49b0*/  S2UR UR35, SR_CTAID.X ;  /* 0x00000000002379c3 */ /* 0x000ea20000002500 */
[----:B------:R-:W-:Y:S01]  /*49c0*/  IMAD.MOV.U32 R7, RZ, RZ, R252 ;  /* 0x000000ffff077224 */ /* 0x000fe200078e00fc */
[----:B--2---:R-:W-:Y:S01]  /*49d0*/  UIMAD UR42, UR34, UR42, UR35 ;  /* 0x0000002a222a72a4 */ /* 0x004fe2000f8e0223 */
[----:B------:R-:W1:Y:S05]  /*49e0*/  LDCU.64 UR34, c[0x0][0x3b8] ;  /* 0x00007700ff2277ac */ /* 0x000e6a0008000a00 */
[----:B0-----:R-:W-:-:S04]  /*49f0*/  IMAD R252, R0, UR42, RZ ;  /* 0x0000002a00fc7c24 */ /* 0x001fc8000f8e02ff */
[----:B------:R-:W-:-:S05]  /*4a00*/  IMAD R2, R252, 0xa0, RZ ;  /* 0x000000a0fc027824 */ /* 0x000fca00078e02ff */
[----:B---3--:R-:W-:-:S04]  /*4a10*/  IADD3 R252, P2, PT, R8, R2, RZ ;  /* 0x0000000208fc7210 */ /* 0x008fc80007f5e0ff */
[----:B------:R-:W-:Y:S02]  /*4a20*/  LEA.HI.X.SX32 R8, R2, RZ, 0x1, P2 ;  /* 0x000000ff02087211 */ /* 0x000fe400010f0eff */
[----:B-1----:R-:W-:-:S04]  /*4a30*/  LEA R2, P2, R252, UR34, 0x2 ;  /* 0x00000022fc027c11 */ /* 0x002fc8000f8410ff */
[----:B------:R-:W-:Y:S02]  /*4a40*/  LEA.HI.X R3, R252, UR35, R8, 0x2, P2 ;  /* 0x00000023fc037c11 */ /* 0x000fe400090f1408 */
[----:B------:R2:W5:Y:S04]  /*4a50*/  LDL.LU R8, [R1+0x7a0] ;  /* 0x0007a00001087983 */ /* 0x0005680000300800 */
[----:B----4-:R0:W-:Y:S04]  /*4a60*/  STG.E.128 desc[UR36][R2.64], R4 ;  /* 0x0000000402007986 */ /* 0x0101e8000c101d24 */
[----:B0-----:R2:W5:Y:S04]  /*4a70*/  LDL.LU.64 R2, [R1+0x798] ;  /* 0x0007980001027983 */ /* 0x0015680000300a00 */
[----:B------:R2:W5:Y:S04]  /*4a80*/  LDL.LU.64 R6, [R1+0x790] ;  /* 0x0007900001067983 */ /* 0x0005680000300a00 */
[----:B------:R2:W5:Y:S02]  /*4a90*/  LDL.LU.64 R4, [R1+0x788] ;  /* 0x0007880001047983 */ /* 0x0005640000300a00 */
.L_x_2609:
[----:B------:R-:W-:Y:S05]  /*4aa0*/  BSYNC.RECONVERGENT B2 ;  /* 0x0000000000027941 */ /* 0x000fea0003800200 */
.L_x_2608:
[----:B------:R-:W-:Y:S04]  /*4ab0*/  BSSY.RECONVERGENT B2, `(.L_x_2610) ;  /* 0x0000077000027945 */ /* 0x000fe80003800200 */
[----:B------:R-:W-:Y:S05]  /*4ac0*/  @P1 BRA `(.L_x_2611) ;  /* 0x0000000400d41947 */ /* 0x000fea0003800000 */
[----:B01----:R-:W3:Y:S01]  /*4ad0*/  LDL R252, [R1+0x34] ;  /* 0x0000340001fc7983 */ /* 0x003ee20000100800 */
[----:B-----5:R-:W-:-:S03]  /*4ae0*/  ISETP.NE.AND P2, PT, R2, RZ, PT ;  /* 0x000000ff0200720c */ /* 0x020fc60003f45270 */
[----:B------:R-:W-:Y:S04]  /*4af0*/  STL.64 [R1+0x7d0], R22 ;  /* 0x0007d01601007387 */ /* 0x000fe80000100a00 */
[----:B------:R0:W-:Y:S04]  /*4b00*/  STL.64 [R1+0x7c8], R20 ;  /* 0x0007c81401007387 */ /* 0x0001e80000100a00 */
[----:B------:R-:W-:Y:S02]  /*4b10*/  STL.64 [R1+0x7c0], R18 ;  /* 0x0007c01201007387 */ /* 0x000fe40000100a00 */
[----:B------:R-:W-:Y:S01]  /*4b20*/  VOTEU.ANY UP0, P2 ;  /* 0x0000000000ff7886 */ /* 0x000fe20001000100 */
[----:B------:R-:W-:Y:S01]  /*4b30*/  PLOP3.LUT P4, PT, PT, PT, UP0, 0x80, 0x8 ;  /* 0x000000000008781c */ /* 0x000fe20003f8f008 */
[----:B------:R-:W-:Y:S01]  /*4b40*/  STL.64 [R1+0x7b8], R16 ;  /* 0x0007b81001007387 */ /* 0x000fe20000100a00 */
[----:B------:R-:W-:-:S02]  /*4b50*/  PLOP3.LUT P3, PT, PT, PT, UP0, 0x80, 0x8 ;  /* 0x000000000008781c */ /* 0x000fc40003f6f008 */
[----:B------:R-:W-:Y:S01]  /*4b60*/  PLOP3.LUT P5, PT, PT, PT, UP0, 0x80, 0x8 ;  /* 0x000000000008781c */ /* 0x000fe20003faf008 */
[----:B------:R-:W-:Y:S04]  /*4b70*/  STL [R1+0x7b0], R14 ;  /* 0x0007b00e01007387 */ /* 0x000fe80000100800 */
[----:B------:R-:W-:Y:S04]  /*4b80*/  STL [R1+0x7ac], R13 ;  /* 0x0007ac0d01007387 */ /* 0x000fe80000100800 */
        /* <DEDUP_REMOVED lines=8> */
[----:B------:R4:W-:Y:S01]  /*4c10*/  STL [R1+0x788], R4 ;  /* 0x0007880401007387 */ /* 0x0009e20000100800 */
[----:B0-----:R-:W-:Y:S01]  /*4c20*/  CS2R R20, SRZ ;  /* 0x0000000000147805 */ /* 0x001fe2000001ff00 */
[----:B---3--:R-:W-:-:S05]  /*4c30*/  IMAD.SHL.U32 R23, R252, 0x4, RZ ;  /* 0x00000004fc177824 */ /* 0x008fca00078e00ff */
[----:B------:R-:W-:Y:S01]  /*4c40*/  ISETP.GE.AND P2, PT, R23, R3, PT ;  /* 0x000000031700720c */ /* 0x000fe20003f46270 */
[----:B------:R0:W-:Y:S04]  /*4c50*/  STL [R1+0x38], R23 ;  /* 0x0000381701007387 */ /* 0x0001e80000100800 */
[----:B-1----:R-:W3:Y:S08]  /*4c60*/  LDL R12, [R1+0x430] ;  /* 0x00043000010c7983 */ /* 0x002ef00000100800 */
[----:B----4-:R-:W1:Y:S01]  /*4c70*/  @!P2 LDC.64 R4, c[0x0][0x3b8] ;  /* 0x0000ee00ff04ab82 */ /* 0x010e620000000a00 */
[----:B------:R-:W-:Y:S01]  /*4c80*/  @!P2 IMAD R252, R0, UR44, RZ ;  /* 0x0000002c00fcac24 */ /* 0x000fe2000f8e02ff */
[----:B------:R-:W-:-:S02]  /*4c90*/  @!P2 SHF.R.S32.HI R7, RZ, 0x1f, R23 ;  /* 0x0000001fff07a819 */ /* 0x000fc40000011417 */
[----:B-1----:R-:W-:Y:S01]  /*4ca0*/  MOV R6, R4 ;  /* 0x0000000400067202 */ /* 0x002fe20000000f00 */
[----:B------:R-:W-:-:S03]  /*4cb0*/  IMAD.MOV.U32 R9, RZ, RZ, R5 ;  /* 0x000000ffff097224 */ /* 0x000fc600078e0005 */
[----:B------:R-:W1:Y:S01]  /*4cc0*/  @P4 LDC R4, c[0x0][0x3f8] ;  /* 0x0000fe00ff044b82 */ /* 0x000e620000000800 */
[C---:B------:R-:W-:Y:S01]  /*4cd0*/  @!P2 IADD3 R8, P4, PT, R252.reuse, R23, RZ ;  /* 0x00000017fc08a210 */ /* 0x040fe20007f9e0ff */
[----:B------:R-:W1:Y:S01]  /*4ce0*/  @P3 S2R R5, SR_CTAID.X ;  /* 0x0000000000053919 */ /* 0x000e620000002500 */
[----:B0-----:R-:W-:Y:S02]  /*4cf0*/  CS2R R22, SRZ ;  /* 0x0000000000167805 */ /* 0x001fe4000001ff00 */
[----:B------:R-:W-:Y:S02]  /*4d00*/  PLOP3.LUT P3, PT, PT, PT, UP0, 0x80, 0x8 ;  /* 0x000000000008781c */ /* 0x000fe40003f6f008 */
[----:B------:R-:W-:Y:S02]  /*4d10*/  @!P2 LEA.HI.X.SX32 R252, R252, R7, 0x1, P4 ;  /* 0x00000007fcfca211 */ /* 0x000fe400020f0eff */
[----:B------:R-:W-:-:S04]  /*4d20*/  @!P2 LEA R6, P4, R8, R6, 0x2 ;  /* 0x000000060806a211 */ /* 0x000fc800078810ff */
[----:B------:R-:W-:Y:S02]  /*4d30*/  @!P2 LEA.HI.X R7, R8, R9, R252, 0x2, P4 ;  /* 0x000000090807a211 */ /* 0x000fe400020f14fc */
[----:B------:R-:W-:Y:S01]  /*4d40*/  PLOP3.LUT P4, PT, PT, PT, UP0, 0x80, 0x8 ;  /* 0x000000000008781c */ /* 0x000fe20003f8f008 */
[----:B------:R-:W4:Y:S02]  /*4d50*/  LDL R9, [R1+0x434] ;  /* 0x0004340001097983 */ /* 0x000f240000100800 */
[----:B------:R-:W0:Y:S02]  /*4d60*/  @P3 LDC.64 R16, c[0x0][0x450] ;  /* 0x00011400ff103b82 */ /* 0x000e240000000a00 */
[----:B------:R-:W2:Y:S01]  /*4d70*/  @!P2 LDG.E.128 R20, desc[UR36][R6.64] ;  /* 0x000000240614a981 */ /* 0x000ea2000c1e1d00 */
[----:B------:R-:W-:-:S07]  /*4d80*/  PLOP3.LUT P3, PT, PT, PT, UP0, 0x80, 0x8 ;  /* 0x000000000008781c */ /* 0x000fce0003f6f008 */
[----:B-1----:R-:W-:Y:S01]  /*4d90*/  @P4 IMAD R252, R4, UR39, R5 ;  /* 0x0000002704fc4c24 */ /* 0x002fe2000f8e0205 */
[----:B------:R-:W-:Y:S01]  /*4da0*/  PLOP3.LUT P4, PT, PT, PT, UP0, 0x80, 0x8 ;  /* 0x000000000008781c */ /* 0x000fe20003f8f008 */
[----:B------:R-:W4:Y:S02]  /*4db0*/  LDL R5, [R1+0x438] ;  /* 0x0004380001057983 */ /* 0x000f240000100800 */
[----:B------:R-:W-:-:S04]  /*4dc0*/  @P5 IMAD R252, R252, 0xa0, RZ ;  /* 0x000000a0fcfc5824 */ /* 0x000fc800078e02ff */
[----:B0-----:R-:W-:-:S06]  /*4dd0*/  @P3 IMAD.WIDE R16, R252, 0x4, R16 ;  /* 0x00000004fc103825 */ /* 0x001fcc00078e0210 */
[----:B------:R-:W4:Y:S01]  /*4de0*/  @P4 LDG.E.128 R16, desc[UR36][R16.64+0x10] ;  /* 0x0000102410104981 */ /* 0x000f22000c1e1d00 */
[----:B--2---:R-:W-:Y:S02]  /*4df0*/  IMAD.MOV.U32 R8, RZ, RZ, R22 ;  /* 0x000000ffff087224 */ /* 0x004fe400078e0016 */
[----:B------:R-:W-:Y:S02]  /*4e00*/  IMAD.MOV.U32 R7, RZ, RZ, R23 ;  /* 0x000000ffff077224 */ /* 0x000fe400078e0017 */
[----:B------:R-:W-:Y:S01]  /*4e10*/  IMAD.MOV.U32 R14, RZ, RZ, R20 ;  /* 0x000000ffff0e7224 */ /* 0x000fe200078e0014 */
[----:B------:R0:W5:Y:S01]  /*4e20*/  LDL.LU.64 R22, [R1+0x7d0] ;  /* 0x0007d00001167983 */ /* 0x0001620000300a00 */
[----:B------:R-:W-:-:S03]  /*4e30*/  IMAD.MOV.U32 R11, RZ, RZ, R21 ;  /* 0x000000ffff0b7224 */ /* 0x000fc600078e0015 */
[----:B------:R0:W5:Y:S04]  /*4e40*/  LDL.LU.64 R20, [R1+0x7c8] ;  /* 0x0007c80001147983 */ /* 0x0001680000300a00 */
[----:B------:R-:W2:Y:S01]  /*4e50*/  LDL R252, [R1+0x43c] ;  /* 0x00043c0001fc7983 */ /* 0x000ea20000100800 */
[----:B------:R-:W-:Y:S01]  /*4e60*/  PLOP3.LUT P4, PT, PT, PT, UP0, 0x80, 0x8 ;  /* 0x000000000008781c */ /* 0x000fe20003f8f008 */
[----:B---3--:R-:W-:Y:S01]  /*4e70*/  FADD.FTZ R12, R12, R14 ;  /* 0x0000000e0c0c7221 */ /* 0x008fe20000010000 */
[----:B------:R-:W-:Y:S01]  /*4e80*/  PLOP3.LUT P3, PT, PT, PT, UP0, 0x80, 0x8 ;  /* 0x000000000008781c */ /* 0x000fe20003f6f008 */
[----:B----4-:R-:W-:Y:S01]  /*4e90*/  FADD.FTZ R9, R9, R11 ;  /* 0x0000000b09097221 */ /* 0x010fe20000010000 */
[----:B------:R-:W-:Y:S01]  /*4ea0*/  PLOP3.LUT P5, PT, PT, PT, UP0, 0x80, 0x8 ;  /* 0x000000000008781c */ /* 0x000fe20003faf008 */
[----:B------:R-:W-:-:S08]  /*4eb0*/  IMAD.MOV.U32 R13, RZ, RZ, R16 ;  /* 0x000000ffff0d7224 */ /* 0x000fd000078e0010 */
[----:B------:R-:W-:Y:S01]  /*4ec0*/  @P4 FMUL.FTZ R12, R12, R13 ;  /* 0x0000000d0c0c4220 */ /* 0x000fe20000410000 */
[----:B------:R-:W-:Y:S01]  /*4ed0*/  PLOP3.LUT P4, PT, PT, PT, UP0, 0x80, 0x8 ;  /* 0x000000000008781c */ /* 0x000fe20003f8f008 */
[----:B------:R-:W-:Y:S01]  /*4ee0*/  IMAD.MOV.U32 R6, RZ, RZ, R18 ;  /* 0x000000ffff067224 */ /* 0x000fe200078e0012 */
[----:B------:R-:W-:Y:S01]  /*4ef0*/  MOV R10, R17 ;  /* 0x00000011000a7202 */ /* 0x000fe20000000f00 */
[----:B------:R-:W-:Y:S02]  /*4f00*/  IMAD.MOV.U32 R4, RZ, RZ, R19 ;  /* 0x000000ffff047224 */ /* 0x000fe400078e0013 */
[----:B------:R0:W5:Y:S01]  /*4f10*/  LDL.LU.64 R18, [R1+0x7c0] ;  /* 0x0007c00001127983 */ /* 0x0001620000300a00 */
[----:B------:R-:W-:Y:S01]  /*4f20*/  FADD.FTZ R5, R5, R8 ;  /* 0x0000000805057221 */ /* 0x000fe20000010000 */
[----:B------:R-:W-:Y:S02]  /*4f30*/  @P3 FMUL.FTZ R9, R9, R10 ;  /* 0x0000000a09093220 */ /* 0x000fe40000410000 */
[----:B------:R0:W5:Y:S04]  /*4f40*/  LDL.LU.64 R16, [R1+0x7b8] ;  /* 0x0007b80001107983 */ /* 0x0001680000300a00 */
[----:B------:R0:W5:Y:S04]  /*4f50*/  LDL.LU R14, [R1+0x7b0] ;  /* 0x0007b000010e7983 */ /* 0x0001680000300800 */
[----:B------:R0:W5:Y:S04]  /*4f60*/  LDL.LU R13, [R1+0x7ac] ;  /* 0x0007ac00010d7983 */ /* 0x0001680000300800 */
[----:B------:R1:W-:Y:S01]  /*4f70*/  STL [R1], R12 ;  /* 0x0000000c01007387 */ /* 0x0003e20000100800 */
        /* <DEDUP_REMOVED lines=19> */
[----:B-1----:R-:W3:Y:S04]  /*50b0*/  LDL.LU R8, [R1+0x38] ;  /* 0x0000380001087983 */ /* 0x002ee80000300800 */
[----:B------:R-:W-:Y:S04]  /*50c0*/  STL.64 [R1+0x798], R2 ;  /* 0x0007980201007387 */ /* 0x000fe80000100a00 */
[----:B------:R1:W-:Y:S04]  /*50d0*/  STL.64 [R1+0x790], R6 ;  /* 0x0007900601007387 */ /* 0x0003e80000100a00 */
[----:B------:R4:W-:Y:S04]  /*50e0*/  STL.64 [R1+0x788], R4 ;  /* 0x0007880401007387 */ /* 0x0009e80000100a00 */
[----:B-1----:R-:W3:Y:S04]  /*50f0*/  LDL R6, [R1+0x8] ;  /* 0x0000080001067983 */ /* 0x002ee80000100800 */
[----:B----4-:R-:W4:Y:S04]  /*5100*/  LDL R4, [R1] ;  /* 0x0000000001047983 */ /* 0x010f280000100800 */
[----:B------:R-:W4:Y:S01]  /*5110*/  LDL R5, [R1+0x4] ;  /* 0x0000040001057983 */ /* 0x000f220000100800 */
[----:B------:R-:W2:Y:S01]  /*5120*/  S2UR UR35, SR_CTAID.X ;  /* 0x00000000002379c3 */ /* 0x000ea20000002500 */
[----:B------:R-:W-:Y:S01]  /*5130*/  IMAD.MOV.U32 R7, RZ, RZ, R252 ;  /* 0x000000ffff077224 */ /* 0x000fe200078e00fc */
[----:B--2---:R-:W-:Y:S01]  /*5140*/  UIMAD UR42, UR34, UR42, UR35 ;  /* 0x0000002a222a72a4 */ /* 0x004fe2000f8e0223 */
[----:B------:R-:W1:Y:S05]  /*5150*/  LDCU.64 UR34, c[0x0][0x3b8] ;  /* 0x00007700ff2277ac */ /* 0x000e6a0008000a00 */
[----:B0-----:R-:W-:-:S04]  /*5160*/  IMAD R252, R0, UR42, RZ ;  /* 0x0000002a00fc7c24 */ /* 0x001fc8000f8e02ff */
[----:B------:R-:W-:Y:S01]  /*5170*/  IMAD R2, R252, 0xa0, RZ ;  /* 0x000000a0fc027824 */ /* 0x000fe200078e02ff */
[----:B---3--:R-:W-:-:S04]  /*5180*/  SHF.R.S32.HI R3, RZ, 0x1f, R8 ;  /* 0x0000001fff037819 */ /* 0x008fc80000011408 */
[----:B------:R-:W-:-:S04]  /*5190*/  IADD3 R252, P2, PT, R2, R8, RZ ;  /* 0x0000000802fc7210 */ /* 0x000fc80007f5e0ff */
[----:B------:R-:W-:Y:S02]  /*51a0*/  LEA.HI.X.SX32 R8, R2, R3, 0x1, P2 ;  /* 0x0000000302087211 */ /* 0x000fe400010f0eff */
[----:B-1----:R-:W-:-:S04]  /*51b0*/  LEA R2, P2, R252, UR34, 0x2 ;  /* 0x00000022fc027c11 */ /* 0x002fc8000f8410ff */
[----:B------:R-:W-:Y:S02]  /*51c0*/  LEA.HI.X R3, R252, UR35, R8, 0x2, P2 ;  /* 0x00000023fc037c11 */ /* 0x000fe400090f1408 */
[----:B------:R3:W5:Y:S04]  /*51d0*/  LDL.LU R8, [R1+0x7a0] ;  /* 0x0007a00001087983 */ /* 0x0007680000300800 */
[----:B----4-:R0:W-:Y:S04]  /*51e0*/  STG.E.128 desc[UR36][R2.64], R4 ;  /* 0x0000000402007986 */ /* 0x0101e8000c101d24 */
[----:B0-----:R3:W5:Y:S04]  /*51f0*/  LDL.LU.64 R2, [R1+0x798] ;  /* 0x0007980001027983 */ /* 0x0017680000300a00 */
[----:B------:R3:W5:Y:S04]  /*5200*/  LDL.LU.64 R6, [R1+0x790] ;  /* 0x0007900001067983 */ /* 0x0007680000300a00 */
[----:B------:R3:W5:Y:S02]  /*5210*/  LDL.LU.64 R4, [R1+0x788] ;  /* 0x0007880001047983 */ /* 0x0007640000300a00 */
.L_x_2611:
[----:B------:R-:W-:Y:S05]  /*5220*/  BSYNC.RECONVERGENT B2 ;  /* 0x0000000000027941 */ /* 0x000fea0003800200 */
.L_x_2610:
[----:B------:R-:W-:Y:S04]  /*5230*/  BSSY.RECONVERGENT B2, `(.L_x_2612) ;  /* 0x000005a000027945 */ /* 0x000fe80003800200 */
[----:B------:R-:W-:Y:S05]  /*5240*/  @P1 BRA `(.L_x_2613) ;  /* 0x0000000400601947 */ /* 0x000fea0003800000 */
[----:B01----:R-:W4:Y:S01]  /*5250*/  LDL R252, [R1+0x30] ;  /* 0x0000300001fc7983 */ /* 0x003f220000100800 */
[----:B-----5:R-:W-:-:S03]  /*5260*/  ISETP.NE.AND P2, PT, R2, RZ, PT ;  /* 0x000000ff0200720c */ /* 0x020fc60003f45270 */
[----:B------:R-:W-:Y:S04]  /*5270*/  STL.64 [R1+0x7b0], R14 ;  /* 0x0007b00e01007387 */ /* 0x000fe80000100a00 */
[----:B------:R-:W-:Y:S04]  /*5280*/  STL.64 [R1+0x7a8], R12 ;  /* 0x0007a80c01007387 */ /* 0x000fe80000100a00 */
[----:B------:R0:W-:Y:S02]  /*5290*/  STL [R1+0x7a4], R11 ;  /* 0x0007a40b01007387 */ /* 0x0001e40000100800 */
[----:B------:R-:W-:Y:S01]  /*52a0*/  VOTEU.ANY UP0, P2 ;  /* 0x0000000000ff7886 */ /* 0x000fe20001000100 */
[----:B------:R-:W-:Y:S01]  /*52b0*/  PLOP3.LUT P2, PT, PT, PT, UP0, 0x80, 0x8 ;  /* 0x000000000008781c */ /* 0x000fe20003f4f008 */
[----:B------:R-:W-:Y:S04]  /*52c0*/  STL [R1+0x7a0], R10 ;  /* 0x0007a00a01007387 */ /* 0x000fe80000100800 */
[----:B------:R-:W-:Y:S04]  /*52d0*/  STL [R1+0x79c], R9 ;  /* 0x00079c0901007387 */ /* 0x000fe80000100800 */
[----:B------:R-:W-:Y:S04]  /*52e0*/  STL [R1+0x798], R8 ;  /* 0x0007980801007387 */ /* 0x000fe80000100800 */
[----:B------:R-:W-:Y:S04]  /*52f0*/  STL [R1+0x794], R7 ;  /* 0x0007940701007387 */ /* 0x000fe80000100800 */
[----:B------:R-:W-:Y:S04]  /*5300*/  STL [R1+0x790], R6 ;  /* 0x0007900601007387 */ /* 0x000fe80000100800 */
[----:B------:R1:W-:Y:S04]  /*5310*/  STL [R1+0x78c], R5 ;  /* 0x00078c0501007387 */ /* 0x0003e80000100800 */
[----:B------:R2:W-:Y:S04]  /*5320*/  STL [R1+0x788], R4 ;  /* 0x0007880401007387 */ /* 0x0005e80000100800 */
[----:B0-----:R-:W3:Y:S01]  /*5330*/  LDL R11, [R1+0x420] ;  /* 0x00042000010b7983 */ /* 0x001ee20000100800 */
[----:B-1----:R-:W0:Y:S01]  /*5340*/  @P2 S2R R5, SR_CTAID.X ;  /* 0x0000000000052919 */ /* 0x002e220000002500 */
[----:B------:R-:W-:-:S02]  /*5350*/  PLOP3.LUT P2, PT, PT, PT, UP0, 0x80, 0x8 ;  /* 0x000000000008781c */ /* 0x000fc40003f4f008 */
[----:B------:R-:W3:Y:S11]  /*5360*/  LDL R10, [R1+0x424] ;  /* 0x00042400010a7983 */ /* 0x000ef60000100800 */
[----:B------:R-:W1:Y:S01]  /*5370*/  @P2 LDC.64 R8, c[0x0][0x450] ;  /* 0x00011400ff082b82 */ /* 0x000e620000000a00 */
[----:B------:R-:W-:Y:S01]  /*5380*/  PLOP3.LUT P2, PT, PT, PT, UP0, 0x80, 0x8 ;  /* 0x000000000008781c */ /* 0x000fe20003f4f008 */
[----:B----4-:R-:W-:-:S05]  /*5390*/  IMAD R252, R0, 0x8, R252 ;  /* 0x0000000800fc7824 */ /* 0x010fca00078e02fc */
[----:B------:R-:W-:-:S13]  /*53a0*/  ISETP.GE.AND P3, PT, R252, R3, PT ;  /* 0x00000003fc00720c */ /* 0x000fda0003f66270 */
[----:B------:R-:W4:Y:S01]  /*53b0*/  @!P3 LDC.64 R248, c[0x0][0x3b8] ;  /* 0x0000ee00fff8bb82 */ /* 0x000f220000000a00 */
[----:B------:R-:W-:Y:S01]  /*53c0*/  @!P3 IMAD R250, R0, UR44, RZ ;  /* 0x0000002c00fabc24 */ /* 0x000fe2000f8e02ff */
[----:B--2---:R-:W-:-:S04]  /*53d0*/  @!P3 SHF.R.S32.HI R4, RZ, 0x1f, R252 ;  /* 0x0000001fff04b819 */ /* 0x004fc800000114fc */
[----:B------:R-:W-:-:S04]  /*53e0*/  @!P3 IADD3 R251, P4, PT, R250, R252, RZ ;  /* 0x000000fcfafbb210 */ /* 0x000fc80007f9e0ff */
[----:B------:R-:W-:Y:S02]  /*53f0*/  @!P3 LEA.HI.X.SX32 R250, R250, R4, 0x1, P4 ;  /* 0x00000004fafab211 */ /* 0x000fe400020f0eff */
[----:B----4-:R-:W-:-:S04]  /*5400*/  @!P3 LEA R6, P4, R251, R248, 0x2 ;  /* 0x000000f8fb06b211 */ /* 0x010fc800078810ff */
[----:B------:R-:W-:Y:S02]  /*5410*/  @!P3 LEA.HI.X R7, R251, R249, R250, 0x2, P4 ;  /* 0x000000f9fb07b211 */ /* 0x000fe400020f14fa */
[----:B------:R-:W-:Y:S02]  /*5420*/  CS2R R250, SRZ ;  /* 0x0000000000fa7805 */ /* 0x000fe4000001ff00 */
[----:B------:R-:W-:Y:S02]  /*5430*/  PLOP3.LUT P4, PT, PT, PT, UP0, 0x80, 0x8 ;  /* 0x000000000008781c */ /* 0x000fe40003f8f008 */
[----:B------:R-:W-:-:S06]  /*5440*/  CS2R R248, SRZ ;  /* 0x0000000000f87805 */ /* 0x000fcc000001ff00 */
[----:B------:R-:W3:Y:S05]  /*5450*/  @!P3 LDG.E.128 R248, desc[UR36][R6.64] ;  /* 0x0000002406f8b981 */ /* 0x000eea000c1e1d00 */
[----:B------:R-:W0:Y:S01]  /*5460*/  @P4 LDC R4, c[0x0][0x3f8] ;  /* 0x0000fe00ff044b82 */ /* 0x000e220000000800 */
[----:B------:R-:W-:Y:S02]  /*5470*/  PLOP3.LUT P3, PT, PT, PT, UP0, 0x80, 0x8 ;  /* 0x000000000008781c */ /* 0x000fe40003f6f008 */
[----:B------:R-:W-:Y:S01]  /*5480*/  PLOP3.LUT P4, PT, PT, PT, UP0, 0x80, 0x8 ;  /* 0x000000000008781c */ /* 0x000fe20003f8f008 */
[----:B------:R-:W2:Y:S04]  /*5490*/  LDL R7, [R1+0x428] ;  /* 0x0004280001077983 */ /* 0x000ea80000100800 */
[----:B------:R-:W4:Y:S06]  /*54a0*/  LDL R6, [R1+0x42c] ;  /* 0x00042c0001067983 */ /* 0x000f2c0000100800 */
[----:B0-----:R-:W-:Y:S01]  /*54b0*/  @P3 IMAD R4, R4, UR39, R5 ;  /* 0x0000002704043c24 */ /* 0x001fe2000f8e0205 */
[----:B------:R-:W-:-:S03]  /*54c0*/  PLOP3.LUT P3, PT, PT, PT, UP0, 0x80, 0x8 ;  /* 0x000000000008781c */ /* 0x000fc60003f6f008 */
[----:B------:R-:W-:-:S04]  /*54d0*/  @P4 IMAD R4, R4, 0xa0, RZ ;  /* 0x000000a004044824 */ /* 0x000fc800078e02ff */
[----:B-1----:R-:W-:-:S06]  /*54e0*/  @P2 IMAD.WIDE R4, R4, 0x4, R8 ;  /* 0x0000000404042825 */ /* 0x002fcc00078e0208 */
[----:B------:R-:W4:Y:S01]  /*54f0*/  @P3 LDG.E.128 R12, desc[UR36][R4.64+0x20] ;  /* 0x00002024040c3981 */ /* 0x000f22000c1e1d00 */
[----:B------:R-:W-:Y:S02]  /*5500*/  PLOP3.LUT P2, PT, PT, PT, UP0, 0x80, 0x8 ;  /* 0x000000000008781c */ /* 0x000fe40003f4f008 */
[----:B------:R-:W-:Y:S02]  /*5510*/  PLOP3.LUT P3, PT, PT, PT, UP0, 0x80, 0x8 ;  /* 0x000000000008781c */ /* 0x000fe40003f6f008 */
[----:B------:R-:W-:Y:S02]  /*5520*/  PLOP3.LUT P4, PT, PT, PT, UP0, 0x80, 0x8 ;  /* 0x000000000008781c */ /* 0x000fe40003f8f008 */
[----:B------:R-:W-:Y:S01]  /*5530*/  PLOP3.LUT P5, PT, PT, PT, UP0, 0x80, 0x8 ;  /* 0x000000000008781c */ /* 0x000fe20003faf008 */
[----:B---3--:R-:W-:Y:S01]  /*5540*/  FADD.FTZ R248, R11, R248 ;  /* 0x000000f80bf87221 */ /* 0x008fe20000010000 */
[----:B------:R-:W-:Y:S01]  /*5550*/  FADD.FTZ R249, R10, R249 ;  /* 0x000000f90af97221 */ /* 0x000fe20000010000 */
[----:B--2---:R-:W-:Y:S01]  /*5560*/  FADD.FTZ R250, R7, R250 ;  /* 0x000000fa07fa7221 */ /* 0x004fe20000010000 */
[----:B----4-:R-:W-:Y:S01]  /*5570*/  FADD.FTZ R251, R6, R251 ;  /* 0x000000fb06fb7221 */ /* 0x010fe20000010000 */
[----:B------:R-:W-:Y:S01]  /*5580*/  IMAD.MOV.U32 R9, RZ, RZ, R12 ;  /* 0x000000ffff097224 */ /* 0x000fe200078e000c */
[----:B------:R-:W-:Y:S01]  /*5590*/  MOV R5, R14 ;  /* 0x0000000e00057202 */ /* 0x000fe20000000f00 */
[----:B------:R-:W-:-:S02]  /*55a0*/  IMAD.MOV.U32 R8, RZ, RZ, R13 ;  /* 0x000000ffff087224 */ /* 0x000fc400078e000d */
[----:B------:R-:W-:Y:S02]  /*55b0*/  IMAD.MOV.U32 R4, RZ, RZ, R15 ;  /* 0x000000ffff047224 */ /* 0x000fe400078e000f */
[----:B------:R4:W5:Y:S01]  /*55c0*/  LDL.LU.64 R14, [R1+0x7b0] ;  /* 0x0007b000010e7983 */ /* 0x0009620000300a00 */
[----:B------:R-:W-:-:S03]  /*55d0*/  @P2 FMUL.FTZ R248, R248, R9 ;  /* 0x00000009f8f82220 */ /* 0x000fc60000410000 */
[----:B------:R4:W5:Y:S01]  /*55e0*/  LDL.LU.64 R12, [R1+0x7a8] ;  /* 0x0007a800010c7983 */ /* 0x0009620000300a00 */
[----:B------:R-:W-:-:S03]  /*55f0*/  @P3 FMUL.FTZ R249, R249, R8 ;  /* 0x00000008f9f93220 */ /* 0x000fc60000410000 */
[----:B------:R4:W5:Y:S04]  /*5600*/  LDL.LU R11, [R1+0x7a4] ;  /* 0x0007a400010b7983 */ /* 0x0009680000300800 */
[----:B------:R4:W5:Y:S01]  /*5610*/  LDL.LU R10, [R1+0x7a0] ;  /* 0x0007a000010a7983 */ /* 0x0009620000300800 */
[----:B------:R-:W-:-:S03]  /*5620*/  @P4 FMUL.FTZ R250, R250, R5 ;  /* 0x00000005fafa4220 */ /* 0x000fc60000410000 */
[----:B------:R4:W5:Y:S01]  /*5630*/  LDL.LU R9, [R1+0x79c] ;  /* 0x00079c0001097983 */ /* 0x0009620000300800 */
[----:B------:R-:W-:-:S03]  /*5640*/  @P5 FMUL.FTZ R251, R251, R4 ;  /* 0x00000004fbfb5220 */ /* 0x000fc60000410000 */
[----:B------:R4:W5:Y:S04]  /*5650*/  LDL.LU R8, [R1+0x798] ;  /* 0x0007980001087983 */ /* 0x0009680000300800 */
[----:B------:R4:W5:Y:S04]  /*5660*/  LDL.LU R7, [R1+0x794] ;  /* 0x0007940001077983 */ /* 0x0009680000300800 */
[----:B------:R4:W5:Y:S04]  /*5670*/  LDL.LU R6, [R1+0x790] ;  /* 0x0007900001067983 */ /* 0x0009680000300800 */
[----:B------:R4:W5:Y:S04]  /*5680*/  LDL.LU R5, [R1+0x78c] ;  /* 0x00078c0001057983 */ /* 0x0009680000300800 */
[----:B------:R4:W5:Y:S01]  /*5690*/  LDL.LU R4, [R1+0x788] ;  /* 0x0007880001047983 */ /* 0x0009620000300800 */
[----:B------:R-:W-:-:S13]  /*56a0*/  ISETP.GE.AND P2, PT, R252, R3, PT ;  /* 0x00000003fc00720c */ /* 0x000fda0003f46270 */
[----:B----4-:R-:W-:Y:S05]  /*56b0*/  @P2 BRA `(.L_x_2613) ;  /* 0x0000000000442947 */ /* 0x010fea0003800000 */
[----:B------:R-:W-:Y:S01]  /*56c0*/  S2UR UR34, SR_CTAID.Y ;  /* 0x00000000002279c3 */ /* 0x000fe20000002600 */
[----:B------:R-:W0:Y:S01]  /*56d0*/  LDCU UR42, c[0x0][0x3f8] ;  /* 0x00007f00ff2a77ac */ /* 0x000e220008000800 */
[----:B-----5:R-:W-:Y:S04]  /*56e0*/  STL [R1+0x790], R4 ;  /* 0x0007900401007387 */ /* 0x020fe80000100800 */
[----:B------:R1:W-:Y:S02]  /*56f0*/  STL.64 [R1+0x788], R2 ;  /* 0x0007880201007387 */ /* 0x0003e40000100a00 */
[----:B------:R-:W0:Y:S01]  /*5700*/  S2UR UR35, SR_CTAID.X ;  /* 0x00000000002379c3 */ /* 0x000e220000002500 */
[----:B-1----:R-:W-:Y:S01]  /*5710*/  SHF.R.S32.HI R3, RZ, 0x1f, R252 ;  /* 0x0000001fff037819 */ /* 0x002fe200000114fc */
[----:B0-----:R-:W-:Y:S01]  /*5720*/  UIMAD UR42, UR34, UR42, UR35 ;  /* 0x0000002a222a72a4 */ /* 0x001fe2000f8e0223 */
[----:B------:R-:W0:Y:S05]  /*5730*/  LDCU.64 UR34, c[0x0][0x3b8] ;  /* 0x00007700ff2277ac */ /* 0x000e2a0008000a00 */
[----:B------:R-:W-:-:S04]  /*5740*/  IMAD R4, R0, UR42, RZ ;  /* 0x0000002a00047c24 */ /* 0x000fc8000f8e02ff */
[----:B------:R-:W-:-:S05]  /*5750*/  IMAD R2, R4, 0xa0, RZ ;  /* 0x000000a004027824 */ /* 0x000fca00078e02ff */
[----:B------:R-:W-:-:S04]  /*5760*/  IADD3 R252, P2, PT, R2, R252, RZ ;  /* 0x000000fc02fc7210 */ /* 0x000fc80007f5e0ff */
[----:B------:R-:W-:Y:S02]  /*5770*/  LEA.HI.X.SX32 R4, R2, R3, 0x1, P2 ;  /* 0x0000000302047211 */ /* 0x000fe400010f0eff */
[----:B0-----:R-:W-:-:S04]  /*5780*/  LEA R2, P2, R252, UR34, 0x2 ;  /* 0x00000022fc027c11 */ /* 0x001fc8000f8410ff */
[----:B------:R-:W-:Y:S02]  /*5790*/  LEA.HI.X R3, R252, UR35, R4, 0x2, P2 ;  /* 0x00000023fc037c11 */ /* 0x000fe400090f1404 */
[----:B------:R4:W5:Y:S04]  /*57a0*/  LDL.LU R4, [R1+0x790] ;  /* 0x0007900001047983 */ /* 0x0009680000300800 */
[----:B------:R0:W-:Y:S04]  /*57b0*/  STG.E.128 desc[UR36][R2.64], R248 ;  /* 0x000000f802007986 */ /* 0x0001e8000c101d24 */
[----:B0-----:R4:W5:Y:S02]  /*57c0*/  LDL.LU.64 R2, [R1+0x788] ;  /* 0x0007880001027983 */ /* 0x0019640000300a00 */
.L_x_2613:
[----:B------:R-:W-:Y:S05]  /*57d0*/  BSYNC.RECONVERGENT B2 ;  /* 0x0000000000027941 */ /* 0x000fea0003800200 */
.L_x_2612:
[----:B------:R-:W-:Y:S04]  /*57e0*/  BSSY.RECONVERGENT B2, `(.L_x_2614) ;  /* 0x000005b000027945 */ /* 0x000fe80003800200 */
[----:B------:R-:W-:Y:S05]  /*57f0*/  @P1 BRA `(.L_x_2615) ;  /* 0x0000000400641947 */ /* 0x000fea0003800000 */
[----:B01----:R-:W2:Y:S01]  /*5800*/  LDL R252, [R1+0x34] ;  /* 0x0000340001fc7983 */ /* 0x003ea20000100800 */
        /* <DEDUP_REMOVED lines=13> */
[----:B0-----:R-:W4:Y:S01]  /*58e0*/  LDL R15, [R1+0x410] ;  /* 0x00041000010f7983 */ /* 0x001f220000100800 */
[----:B-1----:R-:W0:Y:S01]  /*58f0*/  @P2 S2R R9, SR_CTAID.X ;  /* 0x0000000000092919 */ /* 0x002e220000002500 */
[----:B------:R-:W-:-:S02]  /*5900*/  PLOP3.LUT P2, PT, PT, PT, UP0, 0x80, 0x8 ;  /* 0x000000000008781c */ /* 0x000fc40003f4f008 */
[----:B------:R-:W4:Y:S11]  /*5910*/  LDL R14, [R1+0x414] ;  /* 0x00041400010e7983 */ /* 0x000f360000100800 */
[----:B------:R-:W1:Y:S01]  /*5920*/  @P2 LDC.64 R12, c[0x0][0x450] ;  /* 0x00011400ff0c2b82 */ /* 0x000e620000000a00 */
[----:B------:R-:W-:Y:S01]  /*5930*/  PLOP3.LUT P2, PT, PT, PT, UP0, 0x80, 0x8 ;  /* 0x000000000008781c */ /* 0x000fe20003f4f008 */
[----:B--2---:R-:W-:-:S04]  /*5940*/  IMAD R4, R0, 0x2, R252 ;  /* 0x0000000200047824 */ /* 0x004fc800078e02fc */
[----:B------:R-:W-:-:S05]  /*5950*/  IMAD.SHL.U32 R252, R4, 0x4, RZ ;  /* 0x0000000404fc7824 */ /* 0x000fca00078e00ff */
[----:B------:R-:W-:-:S13]  /*5960*/  ISETP.GE.AND P3, PT, R252, R3, PT ;  /* 0x00000003fc00720c */ /* 0x000fda0003f66270 */
[----:B------:R-:W2:Y:S01]  /*5970*/  @!P3 LDC.64 R4, c[0x0][0x3b8] ;  /* 0x0000ee00ff04bb82 */ /* 0x000ea20000000a00 */
[----:B------:R-:W-:Y:S01]  /*5980*/  @!P3 IMAD R6, R0, UR44, RZ ;  /* 0x0000002c0006bc24 */ /* 0x000fe2000f8e02ff */
[----:B---3--:R-:W-:-:S04]  /*5990*/  @!P3 SHF.R.S32.HI R8, RZ, 0x1f, R252 ;  /* 0x0000001fff08b819 */ /* 0x008fc800000114fc */
[----:B------:R-:W-:-:S04]  /*59a0*/  @!P3 IADD3 R7, P4, PT, R6, R252, RZ ;  /* 0x000000fc0607b210 */ /* 0x000fc80007f9e0ff */
[----:B------:R-:W-:Y:S02]  /*59b0*/  @!P3 LEA.HI.X.SX32 R6, R6, R8, 0x1, P4 ;  /* 0x000000080606b211 */ /* 0x000fe400020f0eff */
[----:B--2---:R-:W-:-:S04]  /*59c0*/  @!P3 LEA R10, P4, R7, R4, 0x2 ;  /* 0x00000004070ab211 */ /* 0x004fc800078810ff */
[----:B------:R-:W-:Y:S02]  /*59d0*/  @!P3 LEA.HI.X R11, R7, R5, R6, 0x2, P4 ;  /* 0x00000005070bb211 */ /* 0x000fe400020f1406 */
[----:B------:R-:W-:Y:S02]  /*59e0*/  CS2R R6, SRZ ;  /* 0x0000000000067805 */ /* 0x000fe4000001ff00 */
[----:B------:R-:W-:Y:S02]  /*59f0*/  PLOP3.LUT P4, PT, PT, PT, UP0, 0x80, 0x8 ;  /* 0x000000000008781c */ /* 0x000fe40003f8f008 */
[----:B------:R-:W-:-:S06]  /*5a00*/  CS2R R4, SRZ ;  /* 0x0000000000047805 */ /* 0x000fcc000001ff00 */
[----:B------:R-:W4:Y:S05]  /*5a10*/  @!P3 LDG.E.128 R4, desc[UR36][R10.64] ;  /* 0x000000240a04b981 */ /* 0x000f2a000c1e1d00 */
[----:B------:R-:W0:Y:S01]  /*5a20*/  @P4 LDC R8, c[0x0][0x3f8] ;  /* 0x0000fe00ff084b82 */ /* 0x000e220000000800 */
[----:B------:R-:W-:Y:S02]  /*5a30*/  PLOP3.LUT P3, PT, PT, PT, UP0, 0x80, 0x8 ;  /* 0x000000000008781c */ /* 0x000fe40003f6f008 */
[----:B------:R-:W-:Y:S01]  /*5a40*/  PLOP3.LUT P4, PT, PT, PT, UP0, 0x80, 0x8 ;  /* 0x000000000008781c */ /* 0x000fe20003f8f008 */
[----:B------:R-:W2:Y:S04]  /*5a50*/  LDL R11, [R1+0x418] ;  /* 0x00041800010b7983 */ /* 0x000ea80000100800 */
[----:B------:R-:W3:Y:S06]  /*5a60*/  LDL R10, [R1+0x41c] ;  /* 0x00041c00010a7983 */ /* 0x000eec0000100800 */
[----:B0-----:R-:W-:Y:S01]  /*5a70*/  @P3 IMAD R8, R8, UR39, R9 ;  /* 0x0000002708083c24 */ /* 0x001fe2000f8e0209 */
[----:B------:R-:W-:-:S03]  /*5a80*/  PLOP3.LUT P3, PT, PT, PT, UP0, 0x80, 0x8 ;  /* 0x000000000008781c */ /* 0x000fc60003f6f008 */
[----:B------:R-:W-:-:S04]  /*5a90*/  @P4 IMAD R8, R8, 0xa0, RZ ;  /* 0x000000a008084824 */ /* 0x000fc800078e02ff */
[----:B-1----:R-:W-:-:S06]  /*5aa0*/  @P2 IMAD.WIDE R8, R8, 0x4, R12 ;  /* 0x0000000408082825 */ /* 0x002fcc00078e020c */
[----:B------:R-:W3:Y:S01]  /*5ab0*/  @P3 LDG.E.128 R16, desc[UR36][R8.64+0x30] ;  /* 0x0000302408103981 */ /* 0x000ee2000c1e1d00 */
[----:B------:R-:W-:Y:S02]  /*5ac0*/  PLOP3.LUT P2, PT, PT, PT, UP0, 0x80, 0x8 ;  /* 0x000000000008781c */ /* 0x000fe40003f4f008 */
[----:B------:R-:W-:Y:S02]  /*5ad0*/  PLOP3.LUT P3, PT, PT, PT, UP0, 0x80, 0x8 ;  /* 0x000000000008781c */ /* 0x000fe40003f6f008 */
[----:B------:R-:W-:Y:S02]  /*5ae0*/  PLOP3.LUT P4, PT, PT, PT, UP0, 0x80, 0x8 ;  /* 0x000000000008781c */ /* 0x000fe40003f8f008 */
[----:B------:R-:W-:Y:S01]  /*5af0*/  PLOP3.LUT P5, PT, PT, PT, UP0, 0x80, 0x8 ;  /* 0x000000000008781c */ /* 0x000fe20003faf008 */
[----:B----4-:R-:W-:Y:S01]  /*5b00*/  FADD.FTZ R4, R15, R4 ;  /* 0x000000040f047221 */ /* 0x010fe20000010000 */
[----:B------:R-:W-:Y:S01]  /*5b10*/  FADD.FTZ R5, R14, R5 ;  /* 0x000000050e057221 */ /* 0x000fe20000010000 */
[----:B--2---:R-:W-:Y:S01]  /*5b20*/  FADD.FTZ R6, R11, R6 ;  /* 0x000000060b067221 */ /* 0x004fe20000010000 */
[----:B---3--:R-:W-:Y:S01]  /*5b30*/  FADD.FTZ R7, R10, R7 ;  /* 0x000000070a077221 */ /* 0x008fe20000010000 */
        /* <DEDUP_REMOVED lines=19> */
[----:B0-----:R-:W-:Y:S05]  /*5c70*/  @P2 BRA `(.L_x_2615) ;  /* 0x0000000000442947 */ /* 0x001fea0003800000 */
        /* <DEDUP_REMOVED lines=16> */
[----:B-1----:R0:W5:Y:S02]  /*5d80*/  LDL.LU.64 R2, [R1+0x788] ;  /* 0x0007880001027983 */ /* 0x0021640000300a00 */
.L_x_2615:
[----:B------:R-:W-:Y:S05]  /*5d90*/  BSYNC.RECONVERGENT B2 ;  /* 0x0000000000027941 */ /* 0x000fea0003800200 */
.L_x_2614:
[----:B01----:R-:W2:Y:S01]  /*5da0*/  LDL.LU R252, [R1+0x34] ;  /* 0x0000340001fc7983 */ /* 0x003ea20000300800 */
[----:B------:R-:W-:Y:S01]  /*5db0*/  BSSY.RECONVERGENT B2, `(.L_x_2616) ;  /* 0x000005c000027945 */ /* 0x000fe20003800200 */
[----:B--2---:R-:W-:-:S05]  /*5dc0*/  IMAD R252, R0, 0x4, R252 ;  /* 0x0000000400fc7824 */ /* 0x004fca00078e02fc */
[----:B------:R0:W-:Y:S01]  /*5dd0*/  STL [R1+0x34], R252 ;  /* 0x000034fc01007387 */ /* 0x0001e20000100800 */
[----:B------:R-:W-:Y:S05]  /*5de0*/  @P1 BRA `(.L_x_2617) ;  /* 0x0000000400601947 */ /* 0x000fea0003800000 */
[----:B0-----:R-:W2:Y:S01]  /*5df0*/  LDL R252, [R1+0x30] ;  /* 0x0000300001fc7983 */ /* 0x001ea20000100800 */
        /* <DEDUP_REMOVED lines=19> */
[----:B--2---:R-:W-:-:S05]  /*5f30*/  IMAD R252, R0, 0x10, R252 ;  /* 0x0000001000fc7824 */ /* 0x004fca00078e02fc */
        /* <DEDUP_REMOVED lines=30> */
[----:B------:R-:W-:-:S02]  /*6120*/  IMAD.MOV.U32 R13, RZ, RZ, R16 ;  /* 0x000000ffff0d7224 */ /* 0x000fc400078e0010 */
[----:B------:R-:W-:Y:S02]  /*6130*/  IMAD.MOV.U32 R12, RZ, RZ, R17 ;  /* 0x000000ffff0c7224 */ /* 0x000fe400078e0011 */
[----:B------:R-:W-:Y:S02]  /*6140*/  IMAD.MOV.U32 R5, RZ, RZ, R18 ;  /* 0x000000ffff057224 */ /* 0x000fe400078e0012 */
        /* <DEDUP_REMOVED lines=16> */
[----:B-1----:R-:W-:Y:S05]  /*6250*/  @P2 BRA `(.L_x_2617) ;  /* 0x0000000000442947 */ /* 0x002fea0003800000 */
        /* <DEDUP_REMOVED lines=17> */
.L_x_2617:
[----:B------:R-:W-:Y:S05]  /*6370*/  BSYNC.RECONVERGENT B2 ;  /* 0x0000000000027941 */ /* 0x000fea0003800200 */
.L_x_2616:
[----:B------:R-:W-:Y:S04]  /*6380*/  BSSY.RECONVERGENT B2, `(.L_x_2618) ;  /* 0x0000059000027945 */ /* 0x000fe80003800200 */
        /* <DEDUP_REMOVED lines=8> */
[----:B------:R-:W-:Y:S01]  /*6410*/  STL [R1+0x7a0], R10 ;  /* 0x0007a00a01007387 */ /* 0x000fe20000100800 */
[----:B------:R-:W-:-:S02]  /*6420*/  PLOP3.LUT P4, PT, PT, PT, UP0, 0x80, 0x8 ;  /* 0x000000000008781c */ /* 0x000fc40003f8f008 */
[----:B------:R-:W-:Y:S01]  /*6430*/  PLOP3.LUT P5, PT, PT, PT, UP0, 0x80, 0x8 ;  /* 0x000000000008781c */ /* 0x000fe20003faf008 */
        /* <DEDUP_REMOVED lines=8> */
[----:B------:R-:W-:Y:S01]  /*64c0*/  PLOP3.LUT P3, PT, PT, PT, UP0, 0x80, 0x8 ;  /* 0x000000000008781c */ /* 0x000fe20003f6f008 */
[----:B---3--:R-:W0:Y:S01]  /*64d0*/  @P4 LDC R4, c[0x0][0x3f8] ;  /* 0x0000fe00ff044b82 */ /* 0x008e220000000800 */
[----:B------:R-:W3:Y:S04]  /*64e0*/  LDL R9, [R1+0x3f4] ;  /* 0x0003f40001097983 */ /* 0x000ee80000100800 */
[----:B------:R-:W3:Y:S07]  /*64f0*/  LDL R7, [R1+0x3f8] ;  /* 0x0003f80001077983 */ /* 0x000eee0000100800 */
[----:B------:R-:W1:Y:S01]  /*6500*/  @P3 LDC.64 R16, c[0x0][0x450] ;  /* 0x00011400ff103b82 */ /* 0x000e620000000a00 */
[----:B------:R-:W-:-:S02]  /*6510*/  PLOP3.LUT P3, PT, PT, PT, UP0, 0x80, 0x8 ;  /* 0x000000000008781c */ /* 0x000fc40003f6f008 */
[----:B--2---:R-:W-:-:S04]  /*6520*/  SHF.L.U32 R252, R252, 0x2, RZ ;  /* 0x00000002fcfc7819 */ /* 0x004fc800000006ff */
[----:B------:R-:W-:-:S13]  /*6530*/  ISETP.GE.AND P2, PT, R252, R3, PT ;  /* 0x00000003fc00720c */ /* 0x000fda0003f46270 */
[----:B------:R-:W2:Y:S01]  /*6540*/  @!P2 LDC.64 R12, c[0x0][0x3b8] ;  /* 0x0000ee00ff0cab82 */ /* 0x000ea20000000a00 */
[----:B------:R-:W-:Y:S01]  /*6550*/  @!P2 IMAD R14, R0, UR44, RZ ;  /* 0x0000002c000eac24 */ /* 0x000fe2000f8e02ff */
[----:B------:R-:W-:-:S04]  /*6560*/  @!P2 SHF.R.S32.HI R6, RZ, 0x1f, R252 ;  /* 0x0000001fff06a819 */ /* 0x000fc800000114fc */
[----:B------:R-:W-:-:S04]  /*6570*/  @!P2 IADD3 R15, P4, PT, R14, R252, RZ ;  /* 0x000000fc0e0fa210 */ /* 0x000fc80007f9e0ff */
[----:B------:R-:W-:Y:S02]  /*6580*/  @!P2 LEA.HI.X.SX32 R14, R14, R6, 0x1, P4 ;  /* 0x000000060e0ea211 */ /* 0x000fe400020f0eff */
[----:B------:R-:W3:Y:S01]  /*6590*/  LDL R6, [R1+0x3fc] ;  /* 0x0003fc0001067983 */ /* 0x000ee20000100800 */
[----:B--2---:R-:W-:-:S04]  /*65a0*/  @!P2 LEA R18, P4, R15, R12, 0x2 ;  /* 0x0000000c0f12a211 */ /* 0x004fc800078810ff */
[----:B------:R-:W-:Y:S02]  /*65b0*/  @!P2 LEA.HI.X R19, R15, R13, R14, 0x2, P4 ;  /* 0x0000000d0f13a211 */ /* 0x000fe400020f140e */
[----:B------:R-:W-:Y:S02]  /*65c0*/  PLOP3.LUT P4, PT, PT, PT, UP0, 0x80, 0x8 ;  /* 0x000000000008781c */ /* 0x000fe40003f8f008 */
[----:B------:R-:W-:-:S11]  /*65d0*/  CS2R R14, SRZ ;  /* 0x00000000000e7805 */ /* 0x000fd6000001ff00 */
[----:B0-----:R-:W-:Y:S01]  /*65e0*/  @P4 IMAD R12, R4, UR39, R5 ;  /* 0x00000027040c4c24 */ /* 0x001fe2000f8e0205 */
[----:B------:R-:W-:-:S03]  /*65f0*/  PLOP3.LUT P4, PT, PT, PT, UP0, 0x80, 0x8 ;  /* 0x000000000008781c */ /* 0x000fc60003f8f008 */
[----:B------:R-:W-:Y:S01]  /*6600*/  @P5 IMAD R4, R12, 0xa0, RZ ;  /* 0x000000a00c045824 */ /* 0x000fe200078e02ff */
[----:B------:R-:W-:-:S03]  /*6610*/  CS2R R12, SRZ ;  /* 0x00000000000c7805 */ /* 0x000fc6000001ff00 */
[----:B-1----:R-:W-:-:S03]  /*6620*/  @P3 IMAD.WIDE R4, R4, 0x4, R16 ;  /* 0x0000000404043825 */ /* 0x002fc600078e0210 */
[----:B------:R-:W4:Y:S04]  /*6630*/  @!P2 LDG.E.128 R12, desc[UR36][R18.64] ;  /* 0x00000024120ca981 */ /* 0x000f28000c1e1d00 */
[----:B------:R-:W2:Y:S01]  /*6640*/  @P4 LDG.E.128 R16, desc[UR36][R4.64+0x50] ;  /* 0x0000502404104981 */ /* 0x000ea2000c1e1d00 */
[----:B------:R-:W-:Y:S02]  /*6650*/  PLOP3.LUT P4, PT, PT, PT, UP0, 0x80, 0x8 ;  /* 0x000000000008781c */ /* 0x000fe40003f8f008 */
[----:B------:R-:W-:Y:S02]  /*6660*/  PLOP3.LUT P3, PT, PT, PT, UP0, 0x80, 0x8 ;  /* 0x000000000008781c */ /* 0x000fe40003f6f008 */
[----:B------:R-:W-:Y:S01]  /*6670*/  PLOP3.LUT P5, PT, PT, PT, UP0, 0x80, 0x8 ;  /* 0x000000000008781c */ /* 0x000fe20003faf008 */
[----:B----4-:R-:W-:Y:S01]  /*6680*/  FADD.FTZ R12, R11, R12 ;  /* 0x0000000c0b0c7221 */ /* 0x010fe20000010000 */
[----:B--2---:R-:W-:-:S07]  /*6690*/  IMAD.MOV.U32 R10, RZ, RZ, R16 ;  /* 0x000000ffff0a7224 */ /* 0x004fce00078e0010 */
[----:B------:R-:W-:Y:S01]  /*66a0*/  @P4 FMUL.FTZ R12, R12, R10 ;  /* 0x0000000a0c0c4220 */ /* 0x000fe20000410000 */
[----:B------:R-:W-:Y:S01]  /*66b0*/  PLOP3.LUT P4, PT, PT, PT, UP0, 0x80, 0x8 ;  /* 0x000000000008781c */ /* 0x000fe20003f8f008 */
[----:B------:R-:W-:Y:S02]  /*66c0*/  IMAD.MOV.U32 R8, RZ, RZ, R17 ;  /* 0x000000ffff087224 */ /* 0x000fe400078e0011 */
[----:B---3--:R-:W-:Y:S01]  /*66d0*/  FADD.FTZ R13, R9, R13 ;  /* 0x0000000d090d7221 */ /* 0x008fe20000010000 */
[----:B------:R-:W-:Y:S02]  /*66e0*/  IMAD.MOV.U32 R5, RZ, RZ, R18 ;  /* 0x000000ffff057224 */ /* 0x000fe400078e0012 */
[----:B------:R-:W-:Y:S02]  /*66f0*/  IMAD.MOV.U32 R4, RZ, RZ, R19 ;  /* 0x000000ffff047224 */ /* 0x000fe400078e0013 */
[----:B------:R2:W5:Y:S01]  /*6700*/  LDL.LU.64 R18, [R1+0x7b0] ;  /* 0x0007b00001127983 */ /* 0x0005620000300a00 */
[----:B------:R-:W-:-:S03]  /*6710*/  FADD.FTZ R14, R7, R14 ;  /* 0x0000000e070e7221 */ /* 0x000fc60000010000 */
[----:B------:R2:W5:Y:S01]  /*6720*/  LDL.LU.64 R16, [R1+0x7a8] ;  /* 0x0007a80001107983 */ /* 0x0005620000300a00 */
[----:B------:R-:W-:Y:S01]  /*6730*/  @P3 FMUL.FTZ R13, R13, R8 ;  /* 0x000000080d0d3220 */ /* 0x000fe20000410000 */
[----:B------:R-:W-:Y:S02]  /*6740*/  FADD.FTZ R15, R6, R15 ;  /* 0x0000000f060f7221 */ /* 0x000fe40000010000 */
        /* <DEDUP_REMOVED lines=10> */
[----:B------:R-:W-:Y:S05]  /*67f0*/  @P2 BRA `(.L_x_2619) ;  /* 0x0000000000442947 */ /* 0x000fea0003800000 */
        /* <DEDUP_REMOVED lines=17> */
.L_x_2619:
[----:B------:R-:W-:Y:S05]  /*6910*/  BSYNC.RECONVERGENT B2 ;  /* 0x0000000000027941 */ /* 0x000fea0003800200 */
.L_x_2618:
[----:B0-----:R-:W2:Y:S01]  /*6920*/  LDL.LU R252, [R1+0x34] ;  /* 0x0000340001fc7983 */ /* 0x001ea20000300800 */
[----:B------:R-:W-:Y:S01]  /*6930*/  BSSY.RECONVERGENT B2, `(.L_x_2620) ;  /* 0x000005a000027945 */ /* 0x000fe20003800200 */
[----:B--2---:R-:W-:-:S05]  /*6940*/  IMAD.IADD R252, R252, 0x1, R0 ;  /* 0x00000001fcfc7824 */ /* 0x004fca00078e0200 */
[----:B------:R0:W-:Y:S01]  /*6950*/  STL [R1+0x34], R252 ;  /* 0x000034fc01007387 */ /* 0x0001e20000100800 */
[----:B------:R-:W-:Y:S05]  /*6960*/  @P1 BRA `(.L_x_2621) ;  /* 0x0000000400581947 */ /* 0x000fea0003800000 */
[----:B-----5:R-:W-:Y:S01]  /*6970*/  ISETP.NE.AND P2, PT, R2, RZ, PT ;  /* 0x000000ff0200720c */ /* 0x020fe20003f45270 */
[----:B0-----:R-:W-:Y:S01]  /*6980*/  IMAD.SHL.U32 R252, R252, 0x4, RZ ;  /* 0x00000004fcfc7824 */ /* 0x001fe200078e00ff */
[----:B------:R-:W-:Y:S04]  /*6990*/  STL.64 [R1+0x7b0], R14 ;  /* 0x0007b00e01007387 */ /* 0x000fe80000100a00 */
[----:B------:R-:W-:Y:S04]  /*69a0*/  STL.64 [R1+0x7a8], R12 ;  /* 0x0007a80c01007387 */ /* 0x000fe80000100a00 */
[----:B------:R-:W-:Y:S03]  /*69b0*/  STL [R1+0x7a4], R11 ;  /* 0x0007a40b01007387 */ /* 0x000fe60000100800 */
[----:B------:R-:W-:Y:S01]  /*69c0*/  VOTEU.ANY UP0, P2 ;  /* 0x0000000000ff7886 */ /* 0x000fe20001000100 */
[----:B------:R-:W-:Y:S01]  /*69d0*/  ISETP.GE.AND P2, PT, R252, R3, PT ;  /* 0x00000003fc00720c */ /* 0x000fe20003f46270 */
[----:B------:R-:W-:Y:S01]  /*69e0*/  STL [R1+0x7a0], R10 ;  /* 0x0007a00a01007387 */ /* 0x000fe20000100800 */
[----:B------:R-:W-:-:S02]  /*69f0*/  PLOP3.LUT P3, PT, PT, PT, UP0, 0x80, 0x8 ;  /* 0x000000000008781c */ /* 0x000fc40003f6f008 */
[----:B------:R-:W-:Y:S01]  /*6a00*/  PLOP3.LUT P4, PT, PT, PT, UP0, 0x80, 0x8 ;  /* 0x000000000008781c */ /* 0x000fe20003f8f008 */
[----:B------:R-:W-:Y:S01]  /*6a10*/  STL [R1+0x79c], R9 ;  /* 0x00079c0901007387 */ /* 0x000fe20000100800 */
[----:B------:R-:W-:-:S03]  /*6a20*/  PLOP3.LUT P5, PT, PT, PT, UP0, 0x80, 0x8 ;  /* 0x000000000008781c */ /* 0x000fc60003faf008 */
[----:B------:R-:W-:Y:S04]  /*6a30*/  STL [R1+0x798], R8 ;  /* 0x0007980801007387 */ /* 0x000fe80000100800 */
[----:B------:R-:W0:Y:S01]  /*6a40*/  @!P2 LDC.64 R16, c[0x0][0x3b8] ;  /* 0x0000ee00ff10ab82 */ /* 0x000e220000000a00 */
[----:B------:R-:W-:Y:S01]  /*6a50*/  STL [R1+0x794], R7 ;  /* 0x0007940701007387 */ /* 0x000fe20000100800 */
[----:B------:R-:W-:-:S03]  /*6a60*/  @!P2 IMAD R18, R0, UR44, RZ ;  /* 0x0000002c0012ac24 */ /* 0x000fc6000f8e02ff */
[----:B------:R2:W-:Y:S04]  /*6a70*/  STL [R1+0x790], R6 ;  /* 0x0007900601007387 */ /* 0x0005e80000100800 */
[----:B------:R1:W-:Y:S04]  /*6a80*/  STL [R1+0x78c], R5 ;  /* 0x00078c0501007387 */ /* 0x0003e80000100800 */
[----:B------:R3:W-:Y:S01]  /*6a90*/  STL [R1+0x788], R4 ;  /* 0x0007880401007387 */ /* 0x0007e20000100800 */
[----:B--2---:R-:W-:-:S03]  /*6aa0*/  @!P2 SHF.R.S32.HI R6, RZ, 0x1f, R252 ;  /* 0x0000001fff06a819 */ /* 0x004fc600000114fc */
[----:B------:R-:W2:Y:S01]  /*6ab0*/  LDL R11, [R1+0x3e0] ;  /* 0x0003e000010b7983 */ /* 0x000ea20000100800 */
[----:B-1----:R-:W1:Y:S01]  /*6ac0*/  @P3 S2R R5, SR_CTAID.X ;  /* 0x0000000000053919 */ /* 0x002e620000002500 */
[----:B------:R-:W-:Y:S01]  /*6ad0*/  PLOP3.LUT P3, PT, PT, PT, UP0, 0x80, 0x8 ;  /* 0x000000000008781c */ /* 0x000fe20003f6f008 */
[----:B---3--:R-:W1:Y:S01]  /*6ae0*/  @P4 LDC R4, c[0x0][0x3f8] ;  /* 0x0000fe00ff044b82 */ /* 0x008e620000000800 */
[C---:B------:R-:W-:Y:S01]  /*6af0*/  @!P2 IADD3 R19, P4, PT, R18.reuse, R252, RZ ;  /* 0x000000fc1213a210 */ /* 0x040fe20007f9e0ff */
[----:B------:R-:W3:Y:S03]  /*6b00*/  LDL R9, [R1+0x3e4] ;  /* 0x0003e40001097983 */ /* 0x000ee60000100800 */
[----:B------:R-:W-:Y:S01]  /*6b10*/  @!P2 LEA.HI.X.SX32 R18, R18, R6, 0x1, P4 ;  /* 0x000000061212a211 */ /* 0x000fe200020f0eff */
[----:B------:R-:W4:Y:S01]  /*6b20*/  LDL R7, [R1+0x3e8] ;  /* 0x0003e80001077983 */ /* 0x000f220000100800 */
[----:B0-----:R-:W-:-:S03]  /*6b30*/  @!P2 LEA R14, P4, R19, R16, 0x2 ;  /* 0x00000010130ea211 */ /* 0x001fc600078810ff */
[----:B------:R-:W4:Y:S01]  /*6b40*/  LDL R6, [R1+0x3ec] ;  /* 0x0003ec0001067983 */ /* 0x000f220000100800 */
[----:B------:R-:W-:Y:S01]  /*6b50*/  @!P2 LEA.HI.X R15, R19, R17, R18, 0x2, P4 ;  /* 0x00000011130fa211 */ /* 0x000fe200020f1412 */
[----:B------:R-:W0:Y:S01]  /*6b60*/  @P3 LDC.64 R12, c[0x0][0x450] ;  /* 0x00011400ff0c3b82 */ /* 0x000e220000000a00 */
[----:B------:R-:W-:Y:S02]  /*6b70*/  PLOP3.LUT P4, PT, PT, PT, UP0, 0x80, 0x8 ;  /* 0x000000000008781c */ /* 0x000fe40003f8f008 */
[----:B------:R-:W-:Y:S02]  /*6b80*/  PLOP3.LUT P3, PT, PT, PT, UP0, 0x80, 0x8 ;  /* 0x000000000008781c */ /* 0x000fe40003f6f008 */
[----:B------:R-:W-:-:S09]  /*6b90*/  CS2R R18, SRZ ;  /* 0x0000000000127805 */ /* 0x000fd2000001ff00 */
[----:B-1----:R-:W-:Y:S01]  /*6ba0*/  @P4 IMAD R16, R4, UR39, R5 ;  /* 0x0000002704104c24 */ /* 0x002fe2000f8e0205 */
[----:B------:R-:W-:-:S03]  /*6bb0*/  PLOP3.LUT P4, PT, PT, PT, UP0, 0x80, 0x8 ;  /* 0x000000000008781c */ /* 0x000fc60003f8f008 */
[----:B------:R-:W-:Y:S01]  /*6bc0*/  @P5 IMAD R4, R16, 0xa0, RZ ;  /* 0x000000a010045824 */ /* 0x000fe200078e02ff */
[----:B------:R-:W-:-:S03]  /*6bd0*/  CS2R R16, SRZ ;  /* 0x0000000000107805 */ /* 0x000fc6000001ff00 */
[----:B0-----:R-:W-:-:S03]  /*6be0*/  @P3 IMAD.WIDE R4, R4, 0x4, R12 ;  /* 0x0000000404043825 */ /* 0x001fc600078e020c */
[----:B------:R-:W2:Y:S04]  /*6bf0*/  @!P2 LDG.E.128 R16, desc[UR36][R14.64] ;  /* 0x000000240e10a981 */ /* 0x000ea8000c1e1d00 */
[----:B------:R-:W3:Y:S01]  /*6c00*/  @P4 LDG.E.128 R12, desc[UR36][R4.64+0x60] ;  /* 0x00006024040c4981 */ /* 0x000ee2000c1e1d00 */
[----:B------:R-:W-:Y:S02]  /*6c10*/  PLOP3.LUT P4, PT, PT, PT, UP0, 0x80, 0x8 ;  /* 0x000000000008781c */ /* 0x000fe40003f8f008 */
[----:B------:R-:W-:Y:S02]  /*6c20*/  PLOP3.LUT P3, PT, PT, PT, UP0, 0x80, 0x8 ;  /* 0x000000000008781c */ /* 0x000fe40003f6f008 */
[----:B------:R-:W-:Y:S01]  /*6c30*/  PLOP3.LUT P5, PT, PT, PT, UP0, 0x80, 0x8 ;  /* 0x000000000008781c */ /* 0x000fe20003faf008 */
[----:B--2---:R-:W-:Y:S01]  /*6c40*/  FADD.FTZ R16, R11, R16 ;  /* 0x000000100b107221 */ /* 0x004fe20000010000 */
[----:B---3--:R-:W-:-:S07]  /*6c50*/  MOV R10, R12 ;  /* 0x0000000c000a7202 */ /* 0x008fce0000000f00 */
[----:B------:R-:W-:Y:S01]  /*6c60*/  @P4 FMUL.FTZ R16, R16, R10 ;  /* 0x0000000a10104220 */ /* 0x000fe20000410000 */
[----:B------:R-:W-:Y:S01]  /*6c70*/  PLOP3.LUT P4, PT, PT, PT, UP0, 0x80, 0x8 ;  /* 0x000000000008781c */ /* 0x000fe20003f8f008 */
[----:B------:R-:W-:Y:S02]  /*6c80*/  IMAD.MOV.U32 R8, RZ, RZ, R13 ;  /* 0x000000ffff087224 */ /* 0x000fe400078e000d */
[----:B------:R-:W-:Y:S01]  /*6c90*/  FADD.FTZ R17, R9, R17 ;  /* 0x0000001109117221 */ /* 0x000fe20000010000 */
[----:B------:R-:W-:Y:S02]  /*6ca0*/  IMAD.MOV.U32 R5, RZ, RZ, R14 ;  /* 0x000000ffff057224 */ /* 0x000fe400078e000e */
[----:B------:R-:W-:Y:S02]  /*6cb0*/  IMAD.MOV.U32 R4, RZ, RZ, R15 ;  /* 0x000000ffff047224 */ /* 0x000fe400078e000f */
[----:B------:R2:W5:Y:S01]  /*6cc0*/  LDL.LU.64 R14, [R1+0x7b0] ;  /* 0x0007b000010e7983 */ /* 0x0005620000300a00 */
[----:B----4-:R-:W-:-:S03]  /*6cd0*/  FADD.FTZ R18, R7, R18 ;  /* 0x0000001207127221 */ /* 0x010fc60000010000 */
        /* <DEDUP_REMOVED lines=31> */
.L_x_2621:
[----:B------:R-:W-:Y:S05]  /*6ed0*/  BSYNC.RECONVERGENT B2 ;  /* 0x0000000000027941 */ /* 0x000fea0003800200 */
.L_x_2620:
        /* <DEDUP_REMOVED lines=51> */
[----:B---3--:R-:W-:-:S07]  /*7210*/  IMAD.MOV.U32 R10, RZ, RZ, R12 ;  /* 0x000000ffff0a7224 */ /* 0x008fce00078e000c */
[----:B------:R-:W-:Y:S01]  /*7220*/  @P4 FMUL.FTZ R20, R20, R10 ;  /* 0x0000000a14144220 */ /* 0x000fe20000410000 */
[----:B------:R-:W-:Y:S01]  /*7230*/  PLOP3.LUT P4, PT, PT, PT, UP0, 0x80, 0x8 ;  /* 0x000000000008781c */ /* 0x000fe20003f8f008 */
[----:B------:R-:W-:Y:S01]  /*7240*/  IMAD.MOV.U32 R5, RZ, RZ, R14 ;  /* 0x000000ffff057224 */ /* 0x000fe200078e000e */
[----:B------:R-:W-:Y:S01]  /*7250*/  MOV R8, R13 ;  /* 0x0000000d00087202 */ /* 0x000fe20000000f00 */
[----:B------:R-:W-:Y:S02]  /*7260*/  IMAD.MOV.U32 R4, RZ, RZ, R15 ;  /* 0x000000ffff047224 */ /* 0x000fe400078e000f */
[----:B------:R-:W-:Y:S01]  /*7270*/  FADD.FTZ R21, R9, R21 ;  /* 0x0000001509157221 */ /* 0x000fe20000010000 */
        /* <DEDUP_REMOVED lines=33> */
.L_x_2623:
[----:B------:R-:W-:Y:S05]  /*7490*/  BSYNC.RECONVERGENT B2 ;  /* 0x0000000000027941 */ /* 0x000fea0003800200 */
.L_x_2622:
[----:B0-----:R-:W2:Y:S01]  /*74a0*/  LDL.LU R252, [R1+0x34] ;  /* 0x0000340001fc7983 */ /* 0x001ea20000300800 */
        /* <DEDUP_REMOVED lines=74> */
[----:B--2---:R-:W-:Y:S05]  /*7950*/  @P2 BRA `(.L_x_2625) ;  /* 0x0000000000442947 */ /* 0x004fea0003800000 */
        /* <DEDUP_REMOVED lines=17> */
.L_x_2625:
[----:B------:R-:W-:Y:S05]  /*7a70*/  BSYNC.RECONVERGENT B2 ;  /* 0x0000000000027941 */ /* 0x000fea0003800200 */
.L_x_2624:
        /* <DEDUP_REMOVED lines=25> */
[----:B------:R-:W-:Y:S01]  /*7c10*/  PLOP3.LUT P3, PT, PT, PT, UP0, 0x80, 0x8 ;  /* 0x000000000008781c */ /* 0x000fe20003f6f008 */
[----:B--2---:R-:W-:-:S05]  /*7c20*/  IMAD.SHL.U32 R252, R252, 0x4, RZ ;  /* 0x00000004fcfc7824 */ /* 0x004fca00078e00ff */
        /* <DEDUP_REMOVED lines=46> */
[----:B------:R-:W1:Y:S01]  /*7f10*/  LDCU UR42, c[0x0][0x3f8] ;  /* 0x00007f00ff2a77ac */ /* 0x000e620008000800 */
[----:B-----5:R-:W-:Y:S04]  /*7f20*/  STL [R1+0x790], R4 ;  /* 0x0007900401007387 */ /* 0x020fe80000100800 */
[----:B------:R2:W-:Y:S02]  /*7f30*/  STL.64 [R1+0x788], R2 ;  /* 0x0007880201007387 */ /* 0x0005e40000100a00 */
[----:B------:R-:W1:Y:S01]  /*7f40*/  S2UR UR35, SR_CTAID.X ;  /* 0x00000000002379c3 */ /* 0x000e620000002500 */
[----:B--2---:R-:W-:Y:S01]  /*7f50*/  SHF.R.S32.HI R3, RZ, 0x1f, R252 ;  /* 0x0000001fff037819 */ /* 0x004fe200000114fc */
[----:B-1----:R-:W-:Y:S01]  /*7f60*/  UIMAD UR42, UR34, UR42, UR35 ;  /* 0x0000002a222a72a4 */ /* 0x002fe2000f8e0223 */
[----:B------:R-:W1:Y:S05]  /*7f70*/  LDCU.64 UR34, c[0x0][0x3b8] ;  /* 0x00007700ff2277ac */ /* 0x000e6a0008000a00 */
[----:B------:R-:W-:-:S04]  /*7f80*/  IMAD R4, R0, UR42, RZ ;  /* 0x0000002a00047c24 */ /* 0x000fc8000f8e02ff */
[----:B------:R-:W-:-:S05]  /*7f90*/  IMAD R2, R4, 0xa0, RZ ;  /* 0x000000a004027824 */ /* 0x000fca00078e02ff */
[----:B------:R-:W-:-:S04]  /*7fa0*/  IADD3 R252, P2, PT, R2, R252, RZ ;  /* 0x000000fc02fc7210 */ /* 0x000fc80007f5e0ff */
[----:B------:R-:W-:Y:S02]  /*7fb0*/  LEA.HI.X.SX32 R4, R2, R3, 0x1, P2 ;  /* 0x0000000302047211 */ /* 0x000fe400010f0eff */
[----:B-1----:R-:W-:-:S04]  /*7fc0*/  LEA R2, P2, R252, UR34, 0x2 ;  /* 0x00000022fc027c11 */ /* 0x002fc8000f8410ff */
[----:B------:R-:W-:Y:S02]  /*7fd0*/  LEA.HI.X R3, R252, UR35, R4, 0x2, P2 ;  /* 0x00000023fc037c11 */ /* 0x000fe400090f1404 */
[----:B------:R1:W5:Y:S04]  /*7fe0*/  LDL.LU R4, [R1+0x790] ;  /* 0x0007900001047983 */ /* 0x0003680000300800 */
[----:B------:R2:W-:Y:S04]  /*7ff0*/  STG.E.128 desc[UR36][R2.64], R28 ;  /* 0x0000001c02007986 */ /* 0x0005e8000c101d24 */
[----:B--2---:R1:W5:Y:S02]  /*8000*/  LDL.LU.64 R2, [R1+0x788] ;  /* 0x0007880001027983 */ /* 0x0043640000300a00 */
.L_x_2627:
[----:B------:R-:W-:Y:S05]  /*8010*/  BSYNC.RECONVERGENT B2 ;  /* 0x0000000000027941 */ /* 0x000fea0003800200 */
.L_x_2626:
[----:B0-----:R-:W2:Y:S01]  /*8020*/  LDL.LU R252, [R1+0x34] ;  /* 0x0000340001fc7983 */ /* 0x001ea20000300800 */
[----:B------:R-:W-:Y:S01]  /*8030*/  BSSY.RECONVERGENT B2, `(.L_x_2628) ;  /* 0x000005a000027945 */ /* 0x000fe20003800200 */
[----:B--2---:R-:W-:-:S05]  /*8040*/  IADD3 R252, PT, PT, R252, R0, RZ ;  /* 0x00000000fcfc7210 */ /* 0x004fca0007ffe0ff */
        /* <DEDUP_REMOVED lines=88> */
.L_x_2629:
[----:B------:R-:W-:Y:S05]  /*85d0*/  BSYNC.RECONVERGENT B2 ;  /* 0x0000000000027941 */ /* 0x000fea0003800200 */
.L_x_2628:
[----:B0-----:R-:W2:Y:S01]  /*85e0*/  LDL.LU R252, [R1+0x34] ;  /* 0x0000340001fc7983 */ /* 0x001ea20000300800 */
[----:B------:R-:W-:Y:S01]  /*85f0*/  BSSY.RECONVERGENT B2, `(.L_x_2630) ;  /* 0x000005a000027945 */ /* 0x000fe20003800200 */
[----:B--2---:R-:W-:-:S05]  /*8600*/  IMAD.IADD R252, R252, 0x1, R0 ;  /* 0x00000001fcfc7824 */ /* 0x004fca00078e0200 */
[----:B------:R0:W-:Y:S01]  /*8610*/  STL [R1+0x34], R252 ;  /* 0x000034fc01007387 */ /* 0x0001e20000100800 */
[----:B------:R-:W-:Y:S05]  /*8620*/  @P1 BRA `(.L_x_2631) ;  /* 0x0000000400581947 */ /* 0x000fea0003800000 */
[----:B-----5:R-:W-:Y:S01]  /*8630*/  ISETP.NE.AND P2, PT, R2, RZ, PT ;  /* 0x000000ff0200720c */ /* 0x020fe20003f45270 */
[----:B------:R-:W-:Y:S01]  /*8640*/  STL.64 [R1+0x7b0], R14 ;  /* 0x0007b00e01007387 */ /* 0x000fe20000100a00 */
[----:B0-----:R-:W-:-:S03]  /*8650*/  SHF.L.U32 R252, R252, 0x2, RZ ;  /* 0x00000002fcfc7819 */ /* 0x001fc600000006ff */
[----:B------:R-:W-:Y:S04]  /*8660*/  STL.64 [R1+0x7a8], R12 ;  /* 0x0007a80c01007387 */ /* 0x000fe80000100a00 */
[----:B------:R-:W-:Y:S04]  /*8670*/  STL [R1+0x7a4], R11 ;  /* 0x0007a40b01007387 */ /* 0x000fe80000100800 */
        /* <DEDUP_REMOVED lines=81> */
.L_x_2631:
[----:B------:R-:W-:Y:S05]  /*8b90*/  BSYNC.RECONVERGENT B2 ;  /* 0x0000000000027941 */ /* 0x000fea0003800200 */
.L_x_2630:
        /* <DEDUP_REMOVED lines=91> */
.L_x_2633:
[----:B------:R-:W-:Y:S05]  /*9150*/  BSYNC.RECONVERGENT B2 ;  /* 0x0000000000027941 */ /* 0x000fea0003800200 */
.L_x_2632:
        /* <DEDUP_REMOVED lines=91> */
.L_x_2635:
[----:B------:R-:W-:Y:S05]  /*9710*/  BSYNC.RECONVERGENT B2 ;  /* 0x0000000000027941 */ /* 0x000fea0003800200 */
.L_x_2634:
        /* <DEDUP_REMOVED lines=91> */
.L_x_2637:
[----:B------:R-:W-:Y:S05]  /*9cd0*/  BSYNC.RECONVERGENT B2 ;  /* 0x0000000000027941 */ /* 0x000fea0003800200 */
.L_x_2636:
        /* <DEDUP_REMOVED lines=91> */
.L_x_2639:
[----:B------:R-:W-:Y:S05]  /*a290*/  BSYNC.RECONVERGENT B2 ;  /* 0x0000000000027941 */ /* 0x000fea0003800200 */
.L_x_2638:
        /* <DEDUP_REMOVED lines=90> */
.L_x_2641:
[----:B------:R-:W-:Y:S05]  /*a840*/  BSYNC.RECONVERGENT B2 ;  /* 0x0000000000027941 */ /* 0x000fea0003800200 */
.L_x_2640:
[----:B-----5:R1:W-:Y:S04]  /*a850*/  STL [R1+0x788], R2 ;  /* 0x0007880201007387 */ /* 0x0203e80000100800 */
[----:B-1----:R-:W2:Y:S04]  /*a860*/  LDL.LU R2, [R1+0x30] ;  /* 0x0000300001027983 */ /* 0x002ea80000300800 */
[----:B0-----:R-:W3:Y:S01]  /*a870*/  LDL.LU R252, [R1+0x38] ;  /* 0x0000380001fc7983 */ /* 0x001ee20000300800 */
[----:B------:R-:W-:Y:S01]  /*a880*/  BSSY.RECONVERGENT B2, `(.L_x_2642) ;  /* 0x000005d000027945 */ /* 0x000fe20003800200 */
[C---:B--2---:R-:W-:Y:S01]  /*a890*/  IMAD R2, R0.reuse, 0x80, R2 ;  /* 0x0000008000027824 */ /* 0x044fe200078e0202 */
[----:B---3--:R-:W-:-:S04]  /*a8a0*/  LEA R252, R0, R252, 0x1 ;  /* 0x000000fc00fc7211 */ /* 0x008fc800078e08ff */
[----:B------:R0:W-:Y:S04]  /*a8b0*/  STL [R1+0x34], R2 ;  /* 0x0000340201007387 */ /* 0x0001e80000100800 */
[----:B0-----:R0:W5:Y:S04]  /*a8c0*/  LDL.LU R2, [R1+0x788] ;  /* 0x0007880001027983 */ /* 0x0011680000300800 */
        /* <DEDUP_REMOVED lines=21> */
[----:B-1----:R-:W-:-:S03]  /*aa20*/  @!P2 SHF.R.S32.HI R6, RZ, 0x1f, R252 ;  /* 0x0000001fff06a819 */ /* 0x002fc600000114fc */
[----:B------:R-:W4:Y:S01]  /*aa30*/  LDL R11, [R1+0x330] ;  /* 0x00033000010b7983 */ /* 0x000f220000100800 */
[----:B--2---:R-:W1:Y:S01]  /*aa40*/  @P3 S2R R5, SR_CTAID.X ;  /* 0x0000000000053919 */ /* 0x004e620000002500 */
[----:B------:R-:W-:Y:S01]  /*aa50*/  PLOP3.LUT P3, PT, PT, PT, UP0, 0x80, 0x8 ;  /* 0x000000000008781c */ /* 0x000fe20003f6f008 */
[----:B---3--:R-:W1:Y:S01]  /*aa60*/  @P4 LDC R4, c[0x0][0x3f8] ;  /* 0x0000fe00ff044b82 */ /* 0x008e620000000800 */
[C---:B------:R-:W-:Y:S01]  /*aa70*/  @!P2 IADD3 R63, P4, PT, R62.reuse, R252, RZ ;  /* 0x000000fc3e3fa210 */ /* 0x040fe20007f9e0ff */
[----:B------:R-:W2:Y:S03]  /*aa80*/  LDL R9, [R1+0x334] ;  /* 0x0003340001097983 */ /* 0x000ea60000100800 */
[----:B------:R-:W-:Y:S01]  /*aa90*/  @!P2 LEA.HI.X.SX32 R62, R62, R6, 0x1, P4 ;  /* 0x000000063e3ea211 */ /* 0x000fe200020f0eff */
[----:B------:R-:W3:Y:S01]  /*aaa0*/  LDL R7, [R1+0x338] ;  /* 0x0003380001077983 */ /* 0x000ee20000100800 */
[----:B0-----:R-:W-:-:S03]  /*aab0*/  @!P2 LEA R14, P4, R63, R60, 0x2 ;  /* 0x0000003c3f0ea211 */ /* 0x001fc600078810ff */
[----:B------:R-:W3:Y:S01]  /*aac0*/  LDL R6, [R1+0x33c] ;  /* 0x00033c0001067983 */ /* 0x000ee20000100800 */
        /* <DEDUP_REMOVED lines=20> */
[----:B------:R-:W-:Y:S01]  /*ac10*/  FADD.FTZ R61, R9, R61 ;  /* 0x0000003d093d7221 */ /* 0x000fe20000010000 */
[----:B------:R-:W-:Y:S02]  /*ac20*/  IMAD.MOV.U32 R5, RZ, RZ, R14 ;  /* 0x000000ffff057224 */ /* 0x000fe400078e000e */
[----:B------:R-:W-:Y:S02]  /*ac30*/  IMAD.MOV.U32 R4, RZ, RZ, R15 ;  /* 0x000000ffff047224 */ /* 0x000fe400078e000f */
[----:B------:R1:W5:Y:S01]  /*ac40*/  LDL.LU.64 R14, [R1+0x7b0] ;  /* 0x0007b000010e7983 */ /* 0x0003620000300a00 */
[----:B---3--:R-:W-:-:S03]  /*ac50*/  FADD.FTZ R62, R7, R62 ;  /* 0x0000003e073e7221 */ /* 0x008fc60000010000 */
        /* <DEDUP_REMOVED lines=19> */
[----:B--2---:R-:W-:Y:S01]  /*ad90*/  SHF.R.S32.HI R3, RZ, 0x1f, R252 ;  /* 0x0000001fff037819 */ /* 0x004fe200000114fc */
        /* <DEDUP_REMOVED lines=11> */
.L_x_2643:
[----:B------:R-:W-:Y:S05]  /*ae50*/  BSYNC.RECONVERGENT B2 ;  /* 0x0000000000027941 */ /* 0x000fea0003800200 */
.L_x_2642:
[----:B0-----:R-:W3:Y:S01]  /*ae60*/  LDL.LU R252, [R1+0x30] ;  /* 0x0000300001fc7983 */ /* 0x001ee20000300800 */
[----:B------:R-:W-:Y:S01]  /*ae70*/  BSSY.RECONVERGENT B2, `(.L_x_2644) ;  /* 0x000005a000027945 */ /* 0x000fe20003800200 */
[----:B---3--:R-:W-:-:S05]  /*ae80*/  IMAD.IADD R252, R252, 0x1, R0 ;  /* 0x00000001fcfc7824 */ /* 0x008fca00078e0200 */
        /* <DEDUP_REMOVED lines=21> */
[----:B---3--:R-:W-:-:S03]  /*afe0*/  @!P2 SHF.R.S32.HI R6, RZ, 0x1f, R252 ;  /* 0x0000001fff06a819 */ /* 0x008fc600000114fc */
[----:B------:R-:W3:Y:S01]  /*aff0*/  LDL R11, [R1+0x320] ;  /* 0x00032000010b7983 */ /* 0x000ee20000100800 */
[----:B-1----:R-:W1:Y:S01]  /*b000*/  @P3 S2R R5, SR_CTAID.X ;  /* 0x0000000000053919 */ /* 0x002e620000002500 */
[----:B------:R-:W-:Y:S01]  /*b010*/  PLOP3.LUT P3, PT, PT, PT, UP0, 0x80, 0x8 ;  /* 0x000000000008781c */ /* 0x000fe20003f6f008 */
[----:B--2---:R-:W1:Y:S01]  /*b020*/  @P4 LDC R4, c[0x0][0x3f8] ;  /* 0x0000fe00ff044b82 */ /* 0x004e620000000800 */
[C---:B------:R-:W-:Y:S01]  /*b030*/  @!P2 IADD3 R67, P4, PT, R66.reuse, R252, RZ ;  /* 0x000000fc4243a210 */ /* 0x040fe20007f9e0ff */
[----:B------:R-:W2:Y:S03]  /*b040*/  LDL R9, [R1+0x324] ;  /* 0x0003240001097983 */ /* 0x000ea60000100800 */
        /* <DEDUP_REMOVED lines=14> */
[----:B------:R-:W3:Y:S04]  /*b130*/  @!P2 LDG.E.128 R64, desc[UR36][R14.64] ;  /* 0x000000240e40a981 */ /* 0x000ee8000c1e1d00 */
[----:B------:R-:W2:Y:S01]  /*b140*/  @P4 LDG.E.128 R12, desc[UR36][R4.64+0x120] ;  /* 0x00012024040c4981 */ /* 0x000ea2000c1e1d00 */
[----:B------:R-:W-:Y:S02]  /*b150*/  PLOP3.LUT P4, PT, PT, PT, UP0, 0x80, 0x8 ;  /* 0x000000000008781c */ /* 0x000fe40003f8f008 */
[----:B------:R-:W-:Y:S02]  /*b160*/  PLOP3.LUT P3, PT, PT, PT, UP0, 0x80, 0x8 ;  /* 0x000000000008781c */ /* 0x000fe40003f6f008 */
[----:B------:R-:W-:Y:S01]  /*b170*/  PLOP3.LUT P5, PT, PT, PT, UP0, 0x80, 0x8 ;  /* 0x000000000008781c */ /* 0x000fe20003faf008 */
[----:B---3--:R-:W-:Y:S01]  /*b180*/  FADD.FTZ R64, R11, R64 ;  /* 0x000000400b407221 */ /* 0x008fe20000010000 */
        /* <DEDUP_REMOVED lines=40> */
.L_x_2645:
[----:B------:R-:W-:Y:S05]  /*b410*/  BSYNC.RECONVERGENT B2 ;  /* 0x0000000000027941 */ /* 0x000fea0003800200 */
.L_x_2644:
        /* <DEDUP_REMOVED lines=91> */
.L_x_2647:
[----:B------:R-:W-:Y:S05]  /*b9d0*/  BSYNC.RECONVERGENT B2 ;  /* 0x0000000000027941 */ /* 0x000fea0003800200 */
.L_x_2646:
        /* <DEDUP_REMOVED lines=91> */
.L_x_2649:
[----:B------:R-:W-:Y:S05]  /*bf90*/  BSYNC.RECONVERGENT B2 ;  /* 0x0000000000027941 */ /* 0x000fea0003800200 */
.L_x_2648:
        /* <DEDUP_REMOVED lines=91> */
.L_x_2651:
[----:B------:R-:W-:Y:S05]  /*c550*/  BSYNC.RECONVERGENT B2 ;  /* 0x0000000000027941 */ /* 0x000fea0003800200 */
.L_x_2650:
        /* <DEDUP_REMOVED lines=91> */
.L_x_2653:
[----:B------:R-:W-:Y:S05]  /*cb10*/  BSYNC.RECONVERGENT B2 ;  /* 0x0000000000027941 */ /* 0x000fea0003800200 */
.L_x_2652:
        /* <DEDUP_REMOVED lines=91> */
.L_x_2655:
[----:B------:R-:W-:Y:S05]  /*d0d0*/  BSYNC.RECONVERGENT B2 ;  /* 0x0000000000027941 */ /* 0x000fea0003800200 */
.L_x_2654:
        /* <DEDUP_REMOVED lines=91> */
.L_x_2657:
[----:B------:R-:W-:Y:S05]  /*d690*/  BSYNC.RECONVERGENT B2 ;  /* 0x0000000000027941 */ /* 0x000fea0003800200 */
.L_x_2656:
        /* <DEDUP_REMOVED lines=91> */
.L_x_2659:
[----:B------:R-:W-:Y:S05]  /*dc50*/  BSYNC.RECONVERGENT B2 ;  /* 0x0000000000027941 */ /* 0x000fea0003800200 */
.L_x_2658:
        /* <DEDUP_REMOVED lines=91> */
.L_x_2661:
[----:B------:R-:W-:Y:S05]  /*e210*/  BSYNC.RECONVERGENT B2 ;  /* 0x0000000000027941 */ /* 0x000fea0003800200 */
.L_x_2660:
        /* <DEDUP_REMOVED lines=91> */
.L_x_2663:
[----:B------:R-:W-:Y:S05]  /*e7d0*/  BSYNC.RECONVERGENT B2 ;  /* 0x0000000000027941 */ /* 0x000fea0003800200 */
.L_x_2662:
        /* <DEDUP_REMOVED lines=91> */
.L_x_2665:
[----:B------:R-:W-:Y:S05]  /*ed90*/  BSYNC.RECONVERGENT B2 ;  /* 0x0000000000027941 */ /* 0x000fea0003800200 */
.L_x_2664:
        /* <DEDUP_REMOVED lines=91> */
.L_x_2667:
[----:B------:R-:W-:Y:S05]  /*f350*/  BSYNC.RECONVERGENT B2 ;  /* 0x0000000000027941 */ /* 0x000fea0003800200 */
.L_x_2666:
        /* <DEDUP_REMOVED lines=91> */
.L_x_2669:
[----:B------:R-:W-:Y:S05]  /*f910*/  BSYNC.RECONVERGENT B2 ;  /* 0x0000000000027941 */ /* 0x000fea0003800200 */
.L_x_2668:
        /* <DEDUP_REMOVED lines=91> */
.L_x_2671:
[----:B------:R-:W-:Y:S05]  /*fed0*/  BSYNC.RECONVERGENT B2 ;  /* 0x0000000000027941 */ /* 0x000fea0003800200 */
.L_x_2670:
[----:B------:R-:W-:Y:S04]  /*fee0*/  BSSY.RECONVERGENT B2, `(.L_x_2672) ;  /* 0x0000057000027945 */ /* 0x000fe80003800200 */
[----:B------:R-:W-:Y:S05]  /*fef0*/  @P1 BRA `(.L_x_2673) ;  /* 0x0000000400541947 */ /* 0x000fea0003800000 */
[----:B------:R-:W2:Y:S01]  /*ff00*/  LDL R123, [R1+0x34] ;  /* 0x00003400017b7983 */ /* 0x000ea20000100800 */
        /* <DEDUP_REMOVED lines=11> */
[----:B0-----:R-:W0:Y:S01]  /*ffc0*/  @P3 S2R R10, SR_CTAID.X ;  /* 0x00000000000a3919 */ /* 0x001e220000002500 */
[----:B------:R-:W-:Y:S01]  /*ffd0*/  PLOP3.LUT P3, PT, PT, PT, UP0, 0x80, 0x8 ;  /* 0x000000000008781c */ /* 0x000fe20003f6f008 */
[----:B------:R-:W-:Y:S04]  /*ffe0*/  STL [R1+0x790], R6 ;  /* 0x0007900601007387 */ /* 0x000fe80000100800 */
[----:B------:R-:W-:Y:S04]  /*fff0*/  STL [R1+0x78c], R5 ;  /* 0x00078c0501007387 */ /* 0x000fe80000100800 */
[----:B------:R1:W-:Y:S04]  /*10000*/  STL [R1+0x788], R4 ;  /* 0x0007880401007387 */ /* 0x0003e80000100800 */
[----:B------:R-:W3:Y:S08]  /*10010*/  @P3 LDC.64 R12, c[0x0][0x450] ;  /* 0x00011400ff0c3b82 */ /* 0x000ef00000000a00 */
[----:B-1----:R-:W0:Y:S01]  /*10020*/  @P4 LDC R4, c[0x0][0x3f8] ;  /* 0x0000fe00ff044b82 */ /* 0x002e220000000800 */
[----:B------:R-:W-:Y:S01]  /*10030*/  PLOP3.LUT P3, PT, PT, PT, UP0, 0x80, 0x8 ;  /* 0x000000000008781c */ /* 0x000fe20003f6f008 */
[----:B------:R-:W4:Y:S04]  /*10040*/  LDL R8, [R1+0x244] ;  /* 0x0002440001087983 */ /* 0x000f280000100800 */
[----:B------:R-:W4:Y:S04]  /*10050*/  LDL R6, [R1+0x248] ;  /* 0x0002480001067983 */ /* 0x000f280000100800 */
[----:B------:R-:W4:Y:S01]  /*10060*/  LDL R5, [R1+0x24c] ;  /* 0x00024c0001057983 */ /* 0x000f220000100800 */
[----:B--2---:R-:W-:-:S13]  /*10070*/  ISETP.GE.AND P2, PT, R123, R3, PT ;  /* 0x000000037b00720c */ /* 0x004fda0003f46270 */
[----:B------:R-:W1:Y:S01]  /*10080*/  @!P2 LDC.64 R120, c[0x0][0x3b8] ;  /* 0x0000ee00ff78ab82 */ /* 0x000e620000000a00 */
[----:B------:R-:W-:Y:S01]  /*10090*/  @!P2 IMAD R122, R0, UR44, RZ ;  /* 0x0000002c007aac24 */ /* 0x000fe2000f8e02ff */
[----:B------:R-:W-:-:S04]  /*100a0*/  @!P2 SHF.R.S32.HI R252, RZ, 0x1f, R123 ;  /* 0x0000001ffffca819 */ /* 0x000fc8000001147b */
[----:B------:R-:W-:-:S04]  /*100b0*/  @!P2 IADD3 R123, P4, PT, R122, R123, RZ ;  /* 0x0000007b7a7ba210 */ /* 0x000fc80007f9e0ff */
[----:B------:R-:W-:Y:S02]  /*100c0*/  @!P2 LEA.HI.X.SX32 R122, R122, R252, 0x1, P4 ;  /* 0x000000fc7a7aa211 */ /* 0x000fe400020f0eff */
[----:B-1----:R-:W-:-:S04]  /*100d0*/  @!P2 LEA R14, P4, R123, R120, 0x2 ;  /* 0x000000787b0ea211 */ /* 0x002fc800078810ff */
[----:B------:R-:W-:Y:S02]  /*100e0*/  @!P2 LEA.HI.X R15, R123, R121, R122, 0x2, P4 ;  /* 0x000000797b0fa211 */ /* 0x000fe400020f147a */
[----:B------:R-:W-:Y:S02]  /*100f0*/  PLOP3.LUT P4, PT, PT, PT, UP0, 0x80, 0x8 ;  /* 0x000000000008781c */ /* 0x000fe40003f8f008 */
[----:B------:R-:W-:-:S11]  /*10100*/  CS2R R122, SRZ ;  /* 0x00000000007a7805 */ /* 0x000fd6000001ff00 */
[----:B0-----:R-:W-:Y:S01]  /*10110*/  @P4 IMAD R120, R4, UR39, R10 ;  /* 0x0000002704784c24 */ /* 0x001fe2000f8e020a */
[----:B------:R-:W-:Y:S01]  /*10120*/  PLOP3.LUT P4, PT, PT, PT, UP0, 0x80, 0x8 ;  /* 0x000000000008781c */ /* 0x000fe20003f8f008 */
[----:B------:R-:W2:Y:S02]  /*10130*/  LDL R10, [R1+0x240] ;  /* 0x00024000010a7983 */ /* 0x000ea40000100800 */
[----:B------:R-:W-:Y:S01]  /*10140*/  @P5 IMAD R252, R120, 0xa0, RZ ;  /* 0x000000a078fc5824 */ /* 0x000fe200078e02ff */
[----:B------:R-:W-:-:S03]  /*10150*/  CS2R R120, SRZ ;  /* 0x0000000000787805 */ /* 0x000fc6000001ff00 */
[----:B---3--:R-:W-:-:S03]  /*10160*/  @P3 IMAD.WIDE R12, R252, 0x4, R12 ;  /* 0x00000004fc0c3825 */ /* 0x008fc600078e020c */
[----:B------:R-:W2:Y:S04]  /*10170*/  @!P2 LDG.E.128 R120, desc[UR36][R14.64] ;  /* 0x000000240e78a981 */ /* 0x000ea8000c1e1d00 */
[----:B------:R-:W3:Y:S01]  /*10180*/  @P4 LDG.E.128 R12, desc[UR36][R12.64+0x200] ;  /* 0x000200240c0c4981 */ /* 0x000ee2000c1e1d00 */
[----:B------:R-:W-:Y:S02]  /*10190*/  PLOP3.LUT P4, PT, PT, PT, UP0, 0x80, 0x8 ;  /* 0x000000000008781c */ /* 0x000fe40003f8f008 */
[----:B------:R-:W-:Y:S01]  /*101a0*/  PLOP3.LUT P3, PT, PT, PT, UP0, 0x80, 0x8 ;  /* 0x000000000008781c */ /* 0x000fe20003f6f008 */
[----:B--2---:R-:W-:Y:S01]  /*101b0*/  FADD.FTZ R120, R10, R120 ;  /* 0x000000780a787221 */ /* 0x004fe20000010000 */
[----:B---3--:R-:W-:-:S09]  /*101c0*/  IMAD.MOV.U32 R9, RZ, RZ, R12 ;  /* 0x000000ffff097224 */ /* 0x008fd200078e000c */
[----:B------:R-:W-:Y:S01]  /*101d0*/  @P4 FMUL.FTZ R120, R120, R9 ;  /* 0x0000000978784220 */ /* 0x000fe20000410000 */
[----:B------:R-:W-:Y:S01]  /*101e0*/  PLOP3.LUT P4, PT, PT, PT, UP0, 0x80, 0x8 ;  /* 0x000000000008781c */ /* 0x000fe20003f8f008 */
[----:B------:R-:W-:Y:S01]  /*101f0*/  IMAD.MOV.U32 R4, RZ, RZ, R14 ;  /* 0x000000ffff047224 */ /* 0x000fe200078e000e */
[----:B------:R-:W-:Y:S01]  /*10200*/  MOV R7, R13 ;  /* 0x0000000d00077202 */ /* 0x000fe20000000f00 */
[----:B------:R-:W-:Y:S02]  /*10210*/  IMAD.MOV.U32 R252, RZ, RZ, R15 ;  /* 0x000000fffffc7224 */ /* 0x000fe400078e000f */
[----:B----4-:R-:W-:Y:S01]  /*10220*/  FADD.FTZ R121, R8, R121 ;  /* 0x0000007908797221 */ /* 0x010fe20000010000 */
[----:B------:R0:W5:Y:S01]  /*10230*/  LDL.LU.64 R14, [R1+0x7b0] ;  /* 0x0007b000010e7983 */ /* 0x0001620000300a00 */
[----:B------:R-:W-:-:S03]  /*10240*/  FADD.FTZ R122, R6, R122 ;  /* 0x0000007a067a7221 */ /* 0x000fc60000010000 */
[----:B------:R0:W5:Y:S01]  /*10250*/  LDL.LU.64 R12, [R1+0x7a8] ;  /* 0x0007a800010c7983 */ /* 0x0001620000300a00 */
[----:B------:R-:W-:-:S03]  /*10260*/  @P3 FMUL.FTZ R121, R121, R7 ;  /* 0x0000000779793220 */ /* 0x000fc60000410000 */
[----:B------:R0:W5:Y:S01]  /*10270*/  LDL.LU R10, [R1+0x7a0] ;  /* 0x0007a000010a7983 */ /* 0x0001620000300800 */
[----:B------:R-:W-:-:S03]  /*10280*/  FADD.FTZ R123, R5, R123 ;  /* 0x0000007b057b7221 */ /* 0x000fc60000010000 */
[----:B------:R0:W5:Y:S01]  /*10290*/  LDL.LU R9, [R1+0x79c] ;  /* 0x00079c0001097983 */ /* 0x0001620000300800 */
[----:B------:R-:W-:-:S03]  /*102a0*/  @P4 FMUL.FTZ R122, R122, R4 ;  /* 0x000000047a7a4220 */ /* 0x000fc60000410000 */
[----:B------:R0:W5:Y:S04]  /*102b0*/  LDL.LU R8, [R1+0x798] ;  /* 0x0007980001087983 */ /* 0x0001680000300800 */
[----:B------:R0:W5:Y:S04]  /*102c0*/  LDL.LU R7, [R1+0x794] ;  /* 0x0007940001077983 */ /* 0x0001680000300800 */
[----:B------:R0:W5:Y:S04]  /*102d0*/  LDL.LU R6, [R1+0x790] ;  /* 0x0007900001067983 */ /* 0x0001680000300800 */
[----:B------:R0:W5:Y:S04]  /*102e0*/  LDL.LU R5, [R1+0x78c] ;  /* 0x00078c0001057983 */ /* 0x0001680000300800 */
[----:B------:R0:W5:Y:S01]  /*102f0*/  LDL.LU R4, [R1+0x788] ;  /* 0x0007880001047983 */ /* 0x0001620000300800 */
[----:B------:R-:W-:-:S13]  /*10300*/  PLOP3.LUT P5, PT, PT, PT, UP0, 0x80, 0x8 ;  /* 0x000000000008781c */ /* 0x000fda0003faf008 */
[----:B------:R-:W-:Y:S01]  /*10310*/  @P5 FMUL.FTZ R123, R123, R252 ;  /* 0x000000fc7b7b5220 */ /* 0x000fe20000410000 */
[----:B0-----:R-:W-:Y:S06]  /*10320*/  @P2 BRA `(.L_x_2673) ;  /* 0x0000000000482947 */ /* 0x001fec0003800000 */
[----:B-----5:R-:W-:Y:S01]  /*10330*/  STL [R1+0x790], R4 ;  /* 0x0007900401007387 */ /* 0x020fe20000100800 */
[----:B------:R-:W-:Y:S01]  /*10340*/  S2UR UR34, SR_CTAID.Y ;  /* 0x00000000002279c3 */ /* 0x000fe20000002600 */
[----:B------:R-:W0:Y:S02]  /*10350*/  LDCU UR42, c[0x0][0x3f8] ;  /* 0x00007f00ff2a77ac */ /* 0x000e240008000800 */
[----:B------:R1:W-:Y:S04]  /*10360*/  STL.64 [R1+0x788], R2 ;  /* 0x0007880201007387 */ /* 0x0003e80000100a00 */
[----:B-1----:R-:W2:Y:S01]  /*10370*/  LDL.LU R2, [R1+0x34] ;  /* 0x0000340001027983 */ /* 0x002ea20000300800 */
[----:B------:R-:W0:Y:S02]  /*10380*/  S2UR UR35, SR_CTAID.X ;  /* 0x00000000002379c3 */ /* 0x000e240000002500 */
[----:B0-----:R-:W-:Y:S01]  /*10390*/  UIMAD UR42, UR34, UR42, UR35 ;  /* 0x0000002a222a72a4 */ /* 0x001fe2000f8e0223 */
[----:B------:R-:W0:Y:S05]  /*103a0*/  LDCU.64 UR34, c[0x0][0x3b8] ;  /* 0x00007700ff2277ac */ /* 0x000e2a0008000a00 */
[----:B------:R-:W-:-:S04]  /*103b0*/  IMAD R252, R0, UR42, RZ ;  /* 0x0000002a00fc7c24 */ /* 0x000fc8000f8e02ff */
[----:B------:R-:W-:Y:S01]  /*103c0*/  IMAD R4, R252, 0xa0, RZ ;  /* 0x000000a0fc047824 */ /* 0x000fe200078e02ff */
[----:B--2---:R-:W-:-:S04]  /*103d0*/  SHF.R.S32.HI R3, RZ, 0x1f, R2 ;  /* 0x0000001fff037819 */ /* 0x004fc80000011402 */
[----:B------:R-:W-:-:S04]  /*103e0*/  IADD3 R252, P2, PT, R4, R2, RZ ;  /* 0x0000000204fc7210 */ /* 0x000fc80007f5e0ff */
[----:B------:R-:W-:Y:S02]  /*103f0*/  LEA.HI.X.SX32 R4, R4, R3, 0x1, P2 ;  /* 0x0000000304047211 */ /* 0x000fe400010f0eff */
[----:B0-----:R-:W-:-:S04]  /*10400*/  LEA R2, P2, R252, UR34, 0x2 ;  /* 0x00000022fc027c11 */ /* 0x001fc8000f8410ff */
[----:B------:R-:W-:Y:S02]  /*10410*/  LEA.HI.X R3, R252, UR35, R4, 0x2, P2 ;  /* 0x00000023fc037c11 */ /* 0x000fe400090f1404 */
[----:B------:R0:W5:Y:S04]  /*10420*/  LDL.LU R4, [R1+0x790] ;  /* 0x0007900001047983 */ /* 0x0001680000300800 */
[----:B------:R1:W-:Y:S04]  /*10430*/  STG.E.128 desc[UR36][R2.64], R120 ;  /* 0x0000007802007986 */ /* 0x0003e8000c101d24 */
[----:B-1----:R0:W5:Y:S02]  /*10440*/  LDL.LU.64 R2, [R1+0x788] ;  /* 0x0007880001027983 */ /* 0x0021640000300a00 */
.L_x_2673:
[----:B------:R-:W-:Y:S05]  /*10450*/  BSYNC.RECONVERGENT B2 ;  /* 0x0000000000027941 */ /* 0x000fea0003800200 */
.L_x_2672:
[----:B0-----:R-:W2:Y:S01]  /*10460*/  LDL.LU R252, [R1+0x30] ;  /* 0x0000300001fc7983 */ /* 0x001ea20000300800 */
[----:B------:R-:W-:Y:S01]  /*10470*/  BSSY.RECONVERGENT B2, `(.L_x_2674) ;  /* 0x000005a000027945 */ /* 0x000fe20003800200 */
[----:B--2---:R-:W-:-:S05]  /*10480*/  IMAD R252, R0, 0x2, R252 ;  /* 0x0000000200fc7824 */ /* 0x004fca00078e02fc */
        /* <DEDUP_REMOVED lines=88> */
.L_x_2675:
[----:B------:R-:W-:Y:S05]  /*10a10*/  BSYNC.RECONVERGENT B2 ;  /* 0x0000000000027941 */ /* 0x000fea0003800200 */
.L_x_2674:
        /* <DEDUP_REMOVED lines=91> */
.L_x_2677:
[----:B------:R-:W-:Y:S05]  /*10fd0*/  BSYNC.RECONVERGENT B2 ;  /* 0x0000000000027941 */ /* 0x000fea0003800200 */
.L_x_2676:
        /* <DEDUP_REMOVED lines=91> */
.L_x_2679:
[----:B------:R-:W-:Y:S05]  /*11590*/  BSYNC.RECONVERGENT B2 ;  /* 0x0000000000027941 */ /* 0x000fea0003800200 */
.L_x_2678:
        /* <DEDUP_REMOVED lines=91> */
.L_x_2681:
[----:B------:R-:W-:Y:S05]  /*11b50*/  BSYNC.RECONVERGENT B2 ;  /* 0x0000000000027941 */ /* 0x000fea0003800200 */
.L_x_2680:
        /* <DEDUP_REMOVED lines=91> */
.L_x_2683:
[----:B------:R-:W-:Y:S05]  /*12110*/  BSYNC.RECONVERGENT B2 ;  /* 0x0000000000027941 */ /* 0x000fea0003800200 */
.L_x_2682:
        /* <DEDUP_REMOVED lines=91> */
.L_x_2685:
[----:B------:R-:W-:Y:S05]  /*126d0*/  BSYNC.RECONVERGENT B2 ;  /* 0x0000000000027941 */ /* 0x000fea0003800200 */
.L_x_2684:
        /* <DEDUP_REMOVED lines=91> */
.L_x_2687:
[----:B------:R-:W-:Y:S05]  /*12c90*/  BSYNC.RECONVERGENT B2 ;  /* 0x0000000000027941 */ /* 0x000fea0003800200 */
.L_x_2686:
        /* <DEDUP_REMOVED lines=91> */
.L_x_2689:
[----:B------:R-:W-:Y:S05]  /*13250*/  BSYNC.RECONVERGENT B2 ;  /* 0x0000000000027941 */ /* 0x000fea0003800200 */
.L_x_2688:
        /* <DEDUP_REMOVED lines=91> */
.L_x_2691:
[----:B------:R-:W-:Y:S05]  /*13810*/  BSYNC.RECONVERGENT B2 ;  /* 0x0000000000027941 */ /* 0x000fea0003800200 */
.L_x_2690:
        /* <DEDUP_REMOVED lines=91> */
.L_x_2693:
[----:B------:R-:W-:Y:S05]  /*13dd0*/  BSYNC.RECONVERGENT B2 ;  /* 0x0000000000027941 */ /* 0x000fea0003800200 */
.L_x_2692:
        /* <DEDUP_REMOVED lines=91> */
.L_x_2695:
[----:B------:R-:W-:Y:S05]  /*14390*/  BSYNC.RECONVERGENT B2 ;  /* 0x0000000000027941 */ /* 0x000fea0003800200 */
.L_x_2694:
        /* <DEDUP_REMOVED lines=91> */
.L_x_2697:
[----:B------:R-:W-:Y:S05]  /*14950*/  BSYNC.RECONVERGENT B2 ;  /* 0x0000000000027941 */ /* 0x000fea0003800200 */
.L_x_2696:
        /* <DEDUP_REMOVED lines=91> */
.L_x_2699:
[----:B------:R-:W-:Y:S05]  /*14f10*/  BSYNC.RECONVERGENT B2 ;  /* 0x0000000000027941 */ /* 0x000fea0003800200 */
.L_x_2698:
        /* <DEDUP_REMOVED lines=91> */
.L_x_2701:
[----:B------:R-:W-:Y:S05]  /*154d0*/  BSYNC.RECONVERGENT B2 ;  /* 0x0000000000027941 */ /* 0x000fea0003800200 */
.L_x_2700:
        /* <DEDUP_REMOVED lines=91> */
.L_x_2703:
[----:B------:R-:W-:Y:S05]  /*15a90*/  BSYNC.RECONVERGENT B2 ;  /* 0x0000000000027941 */ /* 0x000fea0003800200 */
.L_x_2702:
        /* <DEDUP_REMOVED lines=91> */
.L_x_2705:
[----:B------:R-:W-:Y:S05]  /*16050*/  BSYNC.RECONVERGENT B2 ;  /* 0x0000000000027941 */ /* 0x000fea0003800200 */
.L_x_2704:
        /* <DEDUP_REMOVED lines=91> */
.L_x_2707:
[----:B------:R-:W-:Y:S05]  /*16610*/  BSYNC.RECONVERGENT B2 ;  /* 0x0000000000027941 */ /* 0x000fea0003800200 */
.L_x_2706:
        /* <DEDUP_REMOVED lines=91> */
.L_x_2709:
[----:B------:R-:W-:Y:S05]  /*16bd0*/  BSYNC.RECONVERGENT B2 ;  /* 0x0000000000027941 */ /* 0x000fea0003800200 */
.L_x_2708:
        /* <DEDUP_REMOVED lines=91> */
.L_x_2711:
[----:B------:R-:W-:Y:S05]  /*17190*/  BSYNC.RECONVERGENT B2 ;  /* 0x0000000000027941 */ /* 0x000fea0003800200 */
.L_x_2710:
        /* <DEDUP_REMOVED lines=91> */
.L_x_2713:
[----:B------:R-:W-:Y:S05]  /*17750*/  BSYNC.RECONVERGENT B2 ;  /* 0x0000000000027941 */ /* 0x000fea0003800200 */
.L_x_2712:
        /* <DEDUP_REMOVED lines=91> */
.L_x_2715:
[----:B------:R-:W-:Y:S05]  /*17d10*/  BSYNC.RECONVERGENT B2 ;  /* 0x0000000000027941 */ /* 0x000fea0003800200 */
.L_x_2714:
        /* <DEDUP_REMOVED lines=91> */
.L_x_2717:
[----:B------:R-:W-:Y:S05]  /*182d0*/  BSYNC.RECONVERGENT B2 ;  /* 0x0000000000027941 */ /* 0x000fea0003800200 */
.L_x_2716:
        /* <DEDUP_REMOVED lines=91> */
.L_x_2719:
[----:B------:R-:W-:Y:S05]  /*18890*/  BSYNC.RECONVERGENT B2 ;  /* 0x0000000000027941 */ /* 0x000fea0003800200 */
.L_x_2718:
        /* <DEDUP_REMOVED lines=91> */
.L_x_2721:
[----:B------:R-:W-:Y:S05]  /*18e50*/  BSYNC.RECONVERGENT B2 ;  /* 0x0000000000027941 */ /* 0x000fea0003800200 */
.L_x_2720:
        /* <DEDUP_REMOVED lines=91> */
.L_x_2723:
[----:B------:R-:W-:Y:S05]  /*19410*/  BSYNC.RECONVERGENT B2 ;  /* 0x0000000000027941 */ /* 0x000fea0003800200 */
.L_x_2722:
        /* <DEDUP_REMOVED lines=91> */
.L_x_2725:
[----:B------:R-:W-:Y:S05]  /*199d0*/  BSYNC.RECONVERGENT B2 ;  /* 0x0000000000027941 */ /* 0x000fea0003800200 */
.L_x_2724:
        /* <DEDUP_REMOVED lines=91> */
.L_x_2727:
[----:B------:R-:W-:Y:S05]  /*19f90*/  BSYNC.RECONVERGENT B2 ;  /* 0x0000000000027941 */ /* 0x000fea0003800200 */
.L_x_2726:
        /* <DEDUP_REMOVED lines=91> */
.L_x_2729:
[----:B------:R-:W-:Y:S05]  /*1a550*/  BSYNC.RECONVERGENT B2 ;  /* 0x0000000000027941 */ /* 0x000fea0003800200 */
.L_x_2728:
        /* <DEDUP_REMOVED lines=91> */
.L_x_2731:
[----:B------:R-:W-:Y:S05]  /*1ab10*/  BSYNC.RECONVERGENT B2 ;  /* 0x0000000000027941 */ /* 0x000fea0003800200 */
.L_x_2730:
        /* <DEDUP_REMOVED lines=91> */
.L_x_2733:
[----:B------:R-:W-:Y:S05]  /*1b0d0*/  BSYNC.RECONVERGENT B2 ;  /* 0x0000000000027941 */ /* 0x000fea0003800200 */
.L_x_2732:
[----:B------:R-:W-:Y:S05]  /*1b0e0*/  @P1 BRA `(.L_x_2734) ;  /* 0x0000006c00001947 */ /* 0x000fea0003800000 */
[----:B0-----:R-:W2:Y:S01]  /*1b0f0*/  LDL.LU R252, [R1+0x30] ;  /* 0x0000300001fc7983 */ /* 0x001ea20000300800 */
[----:B-----5:R-:W-:-:S03]  /*1b100*/  ISETP.NE.AND P2, PT, R2, RZ, PT ;  /* 0x000000ff0200720c */ /* 0x020fc60003f45270 */
[----:B------:R-:W-:Y:S04]  /*1b110*/  STL.64 [R1+0x7a8], R14 ;  /* 0x0007a80e01007387 */ /* 0x000fe80000100a00 */
[----:B------:R-:W-:Y:S04]  /*1b120*/  STL.64 [R1+0x7a0], R12 ;  /* 0x0007a00c01007387 */ /* 0x000fe80000100a00 */
[----:B------:R-:W-:Y:S02]  /*1b130*/  STL [R1+0x79c], R9 ;  /* 0x00079c0901007387 */ /* 0x000fe40000100800 */
[----:B------:R-:W-:Y:S01]  /*1b140*/  VOTEU.ANY UP0, P2 ;  /* 0x0000000000ff7886 */ /* 0x000fe20001000100 */
[----:B------:R-:W-:Y:S01]  /*1b150*/  PLOP3.LUT P3, PT, PT, PT, UP0, 0x80, 0x8 ;  /* 0x000000000008781c */ /* 0x000fe20003f6f008 */
[----:B------:R-:W-:Y:S01]  /*1b160*/  STL [R1+0x798], R8 ;  /* 0x0007980801007387 */ /* 0x000fe20000100800 */
[----:B------:R-:W-:-:S03]  /*1b170*/  PLOP3.LUT P4, PT, PT, PT, UP0, 0x80, 0x8 ;  /* 0x000000000008781c */ /* 0x000fc60003f8f008 */
[----:B------:R-:W-:Y:S04]  /*1b180*/  STL [R1+0x794], R7 ;  /* 0x0007940701007387 */ /* 0x000fe80000100800 */
[----:B------:R-:W-:Y:S04]  /*1b190*/  STL [R1+0x790], R6 ;  /* 0x0007900601007387 */ /* 0x000fe80000100800 */
[----:B------:R0:W-:Y:S02]  /*1b1a0*/  STL [R1+0x78c], R5 ;  /* 0x00078c0501007387 */ /* 0x0001e40000100800 */
[----:B------:R-:W1:Y:S02]  /*1b1b0*/  @P4 LDC R247, c[0x0][0x3f8] ;  /* 0x0000fe00fff74b82 */ /* 0x000e640000000800 */
[----:B------:R3:W-:Y:S01]  /*1b1c0*/  STL [R1+0x788], R4 ;  /* 0x0007880401007387 */ /* 0x0007e20000100800 */
[----:B------:R-:W-:Y:S01]  /*1b1d0*/  PLOP3.LUT P5, PT, PT, PT, UP0, 0x80, 0x8 ;  /* 0x000000000008781c */ /* 0x000fe20003faf008 */
[----:B--2---:R-:W-:-:S02]  /*1b1e0*/  IMAD.IADD R244, R252, 0x1, R0 ;  /* 0x00000001fcf47824 */ /* 0x004fc400078e0200 */
[----:B------:R-:W1:Y:S01]  /*1b1f0*/  @P3 S2R R252, SR_CTAID.X ;  /* 0x0000000000fc3919 */ /* 0x000e620000002500 */
[----:B------:R-:W-:Y:S01]  /*1b200*/  PLOP3.LUT P3, PT, PT, PT, UP0, 0x80, 0x8 ;  /* 0x000000000008781c */ /* 0x000fe20003f6f008 */
[----:B0-----:R-:W-:-:S05]  /*1b210*/  IMAD.SHL.U32 R5, R244, 0x4, RZ ;  /* 0x00000004f4057824 */ /* 0x001fca00078e00ff */
[----:B------:R-:W-:Y:S01]  /*1b220*/  ISETP.GE.AND P2, PT, R5, R3, PT ;  /* 0x000000030500720c */ /* 0x000fe20003f46270 */
[----:B------:R0:W-:Y:S04]  /*1b230*/  STL [R1+0x30], R5 ;  /* 0x0000300501007387 */ /* 0x0001e80000100800 */
[----:B------:R-:W2:Y:S02]  /*1b240*/  LDL R9, [R1+0x50] ;  /* 0x0000500001097983 */ /* 0x000ea40000100800 */
[----:B------:R-:W4:Y:S06]  /*1b250*/  @P3 LDC.64 R12, c[0x0][0x450] ;  /* 0x00011400ff0c3b82 */ /* 0x000f2c0000000a00 */
[----:B------:R-:W-:Y:S01]  /*1b260*/  @!P2 IMAD R3, R0, UR44, RZ ;  /* 0x0000002c0003ac24 */ /* 0x000fe2000f8e02ff */
[----:B---3--:R-:W-:Y:S01]  /*1b270*/  @!P2 SHF.R.S32.HI R4, RZ, 0x1f, R5 ;  /* 0x0000001fff04a819 */ /* 0x008fe20000011405 */
[----:B------:R-:W3:Y:S01]  /*1b280*/  @!P2 LDC.64 R244, c[0x0][0x3b8] ;  /* 0x0000ee00fff4ab82 */ /* 0x000ee20000000a00 */
[----:B------:R-:W2:Y:S02]  /*1b290*/  LDL R7, [R1+0x54] ;  /* 0x0000540001077983 */ /* 0x000ea40000100800 */
[----:B------:R-:W-:-:S02]  /*1b2a0*/  @!P2 IADD3 R246, P4, PT, R3, R5, RZ ;  /* 0x0000000503f6a210 */ /* 0x000fc40007f9e0ff */
[----:B------:R-:W-:Y:S01]  /*1b2b0*/  PLOP3.LUT P3, PT, PT, PT, UP0, 0x80, 0x8 ;  /* 0x000000000008781c */ /* 0x000fe20003f6f008 */
[----:B0-----:R-:W2:Y:S01]  /*1b2c0*/  LDL R5, [R1+0x58] ;  /* 0x0000580001057983 */ /* 0x001ea20000100800 */
[----:B------:R-:W-:-:S03]  /*1b2d0*/  @!P2 LEA.HI.X.SX32 R3, R3, R4, 0x1, P4 ;  /* 0x000000040303a211 */ /* 0x000fc600020f0eff */
[----:B------:R-:W2:Y:S01]  /*1b2e0*/  LDL R4, [R1+0x5c] ;  /* 0x00005c0001047983 */ /* 0x000ea20000100800 */
[----:B---3--:R-:W-:-:S04]  /*1b2f0*/  @!P2 LEA R14, P4, R246, R244, 0x2 ;  /* 0x000000f4f60ea211 */ /* 0x008fc800078810ff */
[----:B------:R-:W-:Y:S02]  /*1b300*/  @!P2 LEA.HI.X R15, R246, R245, R3, 0x2, P4 ;  /* 0x000000f5f60fa211 */ /* 0x000fe400020f1403 */
[----:B------:R-:W-:Y:S02]  /*1b310*/  PLOP3.LUT P4, PT, PT, PT, UP0, 0x80, 0x8 ;  /* 0x000000000008781c */ /* 0x000fe40003f8f008 */
[----:B------:R-:W-:-:S11]  /*1b320*/  CS2R R244, SRZ ;  /* 0x0000000000f47805 */ /* 0x000fd6000001ff00 */
[----:B-1----:R-:W-:Y:S01]  /*1b330*/  @P4 IMAD R3, R247, UR39, R252 ;  /* 0x00000027f7034c24 */ /* 0x002fe2000f8e02fc */
[----:B------:R-:W-:-:S03]  /*1b340*/  PLOP3.LUT P4, PT, PT, PT, UP0, 0x80, 0x8 ;  /* 0x000000000008781c */ /* 0x000fc60003f8f008 */
[----:B------:R-:W-:Y:S01]  /*1b350*/  @P5 IMAD R3, R3, 0xa0, RZ ;  /* 0x000000a003035824 */ /* 0x000fe200078e02ff */
[----:B------:R-:W-:-:S03]  /*1b360*/  CS2R R246, SRZ ;  /* 0x0000000000f67805 */ /* 0x000fc6000001ff00 */
[----:B----4-:R-:W-:-:S03]  /*1b370*/  @P3 IMAD.WIDE R12, R3, 0x4, R12 ;  /* 0x00000004030c3825 */ /* 0x010fc600078e020c */
[----:B------:R-:W2:Y:S04]  /*1b380*/  @!P2 LDG.E.128 R244, desc[UR36][R14.64] ;  /* 0x000000240ef4a981 */ /* 0x000ea8000c1e1d00 */
[----:B------:R-:W3:Y:S01]  /*1b390*/  @P4 LDG.E.128 R12, desc[UR36][R12.64+0x3f0] ;  /* 0x0003f0240c0c4981 */ /* 0x000ee2000c1e1d00 */
[----:B------:R-:W-:Y:S02]  /*1b3a0*/  PLOP3.LUT P4, PT, PT, PT, UP0, 0x80, 0x8 ;  /* 0x000000000008781c */ /* 0x000fe40003f8f008 */
[----:B------:R-:W-:Y:S01]  /*1b3b0*/  PLOP3.LUT P3, PT, PT, PT, UP0, 0x80, 0x8 ;  /* 0x000000000008781c */ /* 0x000fe20003f6f008 */
[----:B--2---:R-:W-:Y:S01]  /*1b3c0*/  FADD.FTZ R244, R9, R244 ;  /* 0x000000f409f47221 */ /* 0x004fe20000010000 */
[----:B------:R-:W-:Y:S01]  /*1b3d0*/  FADD.FTZ R245, R7, R245 ;  /* 0x000000f507f57221 */ /* 0x000fe20000010000 */
[----:B------:R-:W-:Y:S01]  /*1b3e0*/  FADD.FTZ R246, R5, R246 ;  /* 0x000000f605f67221 */ /* 0x000fe20000010000 */
[----:B---3--:R-:W-:-:S02]  /*1b3f0*/  IMAD.MOV.U32 R8, RZ, RZ, R12 ;  /* 0x000000ffff087224 */ /* 0x008fc400078e000c */
[----:B------:R-:W-:Y:S02]  /*1b400*/  IMAD.MOV.U32 R6, RZ, RZ, R13 ;  /* 0x000000ffff067224 */ /* 0x000fe400078e000d */
[----:B------:R-:W-:Y:S02]  /*1b410*/  IMAD.MOV.U32 R252, RZ, RZ, R14 ;  /* 0x000000fffffc7224 */ /* 0x000fe400078e000e */
[----:B------:R-:W-:Y:S02]  /*1b420*/  IMAD.MOV.U32 R3, RZ, RZ, R15 ;  /* 0x000000ffff037224 */ /* 0x000fe400078e000f */
[----:B------:R0:W5:Y:S01]  /*1b430*/  LDL.LU.64 R14, [R1+0x7a8] ;  /* 0x0007a800010e7983 */ /* 0x0001620000300a00 */
[----:B------:R-:W-:-:S03]  /*1b440*/  @P4 FMUL.FTZ R244, R244, R8 ;  /* 0x00000008f4f44220 */ /* 0x000fc60000410000 */
[----:B------:R0:W5:Y:S01]  /*1b450*/  LDL.LU.64 R12, [R1+0x7a0] ;  /* 0x0007a000010c7983 */ /* 0x0001620000300a00 */
[----:B------:R-:W-:-:S03]  /*1b460*/  @P3 FMUL.FTZ R245, R245, R6 ;  /* 0x00000006f5f53220 */ /* 0x000fc60000410000 */
[----:B------:R0:W5:Y:S01]  /*1b470*/  LDL.LU R9, [R1+0x79c] ;  /* 0x00079c0001097983 */ /* 0x0001620000300800 */
[----:B------:R-:W-:-:S03]  /*1b480*/  FADD.FTZ R247, R4, R247 ;  /* 0x000000f704f77221 */ /* 0x000fc60000010000 */
[----:B------:R0:W5:Y:S04]  /*1b490*/  LDL.LU R8, [R1+0x798] ;  /* 0x0007980001087983 */ /* 0x0001680000300800 */
[----:B------:R0:W5:Y:S04]  /*1b4a0*/  LDL.LU R7, [R1+0x794] ;  /* 0x0007940001077983 */ /* 0x0001680000300800 */
[----:B------:R0:W5:Y:S04]  /*1b4b0*/  LDL.LU R6, [R1+0x790] ;  /* 0x0007900001067983 */ /* 0x0001680000300800 */
[----:B------:R0:W5:Y:S04]  /*1b4c0*/  LDL.LU R5, [R1+0x78c] ;  /* 0x00078c0001057983 */ /* 0x0001680000300800 */
[----:B------:R0:W5:Y:S01]  /*1b4d0*/  LDL.LU R4, [R1+0x788] ;  /* 0x0007880001047983 */ /* 0x0001620000300800 */
[----:B------:R-:W-:-:S02]  /*1b4e0*/  PLOP3.LUT P4, PT, PT, PT, UP0, 0x80, 0x8 ;  /* 0x000000000008781c */ /* 0x000fc40003f8f008 */
[----:B------:R-:W-:-:S11]  /*1b4f0*/  PLOP3.LUT P5, PT, PT, PT, UP0, 0x80, 0x8 ;  /* 0x000000000008781c */ /* 0x000fd60003faf008 */
[----:B------:R-:W-:Y:S02]  /*1b500*/  @P4 FMUL.FTZ R246, R246, R252 ;  /* 0x000000fcf6f64220 */ /* 0x000fe40000410000 */
[----:B------:R-:W-:Y:S01]  /*1b510*/  @P5 FMUL.FTZ R247, R247, R3 ;  /* 0x00000003f7f75220 */ /* 0x000fe20000410000 */
[----:B0-----:R-:W-:Y:S06]  /*1b520*/  @P2 BRA `(.L_x_2734) ;  /* 0x0000006400f02947 */ /* 0x001fec0003800000 */
[----:B-----5:R0:W-:Y:S01]  /*1b530*/  STL.64 [R1+0x788], R4 ;  /* 0x0007880401007387 */ /* 0x0201e20000100a00 */
[----:B------:R-:W-:Y:S01]  /*1b540*/  S2UR UR34, SR_CTAID.Y ;  /* 0x00000000002279c3 */ /* 0x000fe20000002600 */
[----:B------:R-:W1:Y:S02]  /*1b550*/  LDCU UR42, c[0x0][0x3f8] ;  /* 0x00007f00ff2a77ac */ /* 0x000e640008000800 */
[----:B0-----:R-:W2:Y:S05]  /*1b560*/  LDL.LU R4, [R1+0x30] ;  /* 0x0000300001047983 */ /* 0x001eaa0000300800 */
[----:B------:R-:W1:Y:S02]  /*1b570*/  S2UR UR35, SR_CTAID.X ;  /* 0x00000000002379c3 */ /* 0x000e640000002500 */
[----:B-1----:R-:W-:Y:S01]  /*1b580*/  UIMAD UR42, UR34, UR42, UR35 ;  /* 0x0000002a222a72a4 */ /* 0x002fe2000f8e0223 */
[----:B------:R-:W0:Y:S05]  /*1b590*/  LDCU.64 UR34, c[0x0][0x3b8] ;  /* 0x00007700ff2277ac */ /* 0x000e2a0008000a00 */
[----:B------:R-:W-:-:S04]  /*1b5a0*/  IMAD R3, R0, UR42, RZ ;  /* 0x0000002a00037c24 */ /* 0x000fc8000f8e02ff */
[----:B------:R-:W-:Y:S01]  /*1b5b0*/  IMAD R252, R3, 0xa0, RZ ;  /* 0x000000a003fc7824 */ /* 0x000fe200078e02ff */
[----:B--2---:R-:W-:-:S04]  /*1b5c0*/  SHF.R.S32.HI R5, RZ, 0x1f, R4 ;  /* 0x0000001fff057819 */ /* 0x004fc80000011404 */
[----:B------:R-:W-:-:S04]  /*1b5d0*/  IADD3 R3, P2, PT, R252, R4, RZ ;  /* 0x00000004fc037210 */ /* 0x000fc80007f5e0ff */
[----:B------:R-:W-:Y:S02]  /*1b5e0*/  LEA.HI.X.SX32 R252, R252, R5, 0x1, P2 ;  /* 0x00000005fcfc7211 */ /* 0x000fe400010f0eff */
[----:B0-----:R-:W-:-:S04]  /*1b5f0*/  LEA R4, P2, R3, UR34, 0x2 ;  /* 0x0000002203047c11 */ /* 0x001fc8000f8410ff */
[----:B------:R-:W-:-:S05]  /*1b600*/  LEA.HI.X R5, R3, UR35, R252, 0x2, P2 ;  /* 0x0000002303057c11 */ /* 0x000fca00090f14fc */
[----:B------:R0:W-:Y:S04]  /*1b610*/  STG.E.128 desc[UR36][R4.64], R244 ;  /* 0x000000f404007986 */ /* 0x0001e8000c101d24 */
[----:B0-----:R0:W5:Y:S01]  /*1b620*/  LDL.LU.64 R4, [R1+0x788] ;  /* 0x0007880001047983 */ /* 0x0011620000300a00 */
[----:B------:R-:W-:Y:S05]  /*1b630*/  BRA `(.L_x_2734) ;  /* 0x0000006400ac7947 */ /* 0x000fea0003800000 */
.L_x_2607:
[----:B------:R-:W2:Y:S01]  /*1b640*/  LDL R252, [R1+0x40] ;  /* 0x0000400001fc7983 */ /* 0x000ea20000100800 */
[----:B------:R-:W-:Y:S01]  /*1b650*/  BSSY.RECONVERGENT B2, `(.L_x_2735) ;  /* 0x0000023000027945 */ /* 0x000fe20003800200 */
[----:B--2---:R-:W-:Y:S02]  /*1b660*/  ISETP.GE.AND P1, PT, R252, UR40, PT ;  /* 0x00000028fc007c0c */ /* 0x004fe4000bf26270 */
[C---:B------:R-:W-:Y:S01]  /*1b670*/  SHF.L.U32 R252, R3.reuse, 0x2, RZ ;  /* 0x0000000203fc7819 */ /* 0x040fe200000006ff */
[----:B------:R-:W-:-:S05]  /*1b680*/  IMAD.IADD R3, R3, 0x1, R0 ;  /* 0x0000000103037824 */ /* 0x000fca00078e0200 */
[----:B------:R0:W-:Y:S02]  /*1b690*/  STL [R1+0x20], R3 ;  /* 0x0000200301007387 */ /* 0x0001e40000100800 */
[----:B0-----:R-:W-:-:S03]  /*1b6a0*/  IMAD R3, R0, 0xa0, RZ ;  /* 0x000000a000037824 */ /* 0x001fc600078e02ff */
[----:B------:R-:W-:Y:S05]  /*1b6b0*/  @P1 BRA `(.L_x_2736) ;  /* 0x0000000000701947 */ /* 0x000fea0003800000 */
[----:B------:R-:W-:Y:S01]  /*1b6c0*/  UMOV UR42, URZ ;  /* 0x000000ff002a7c82 */ /* 0x000fe20008000000 */
[----:B------:R0:W-:Y:S01]  /*1b6d0*/  STL [R1+0x788], R0 ;  /* 0x0007880001007387 */ /* 0x0001e20000100800 */
[----:B------:R-:W-:Y:S01]  /*1b6e0*/  UMOV UR35, URZ ;  /* 0x000000ff00237c82 */ /* 0x000fe20008000000 */
[----:B------:R-:W-:Y:S01]  /*1b6f0*/  UMOV UR34, URZ ;  /* 0x000000ff00227c82 */ /* 0x000fe20008000000 */
[----:B------:R-:W-:Y:S01]  /*1b700*/  ISETP.GE.AND P2, PT, R252, R3, PT ;  /* 0x00000003fc00720c */ /* 0x000fe20003f46270 */
[----:B0-----:R-:W-:-:S05]  /*1b710*/  IMAD.U32 R0, RZ, RZ, UR42 ;  /* 0x0000002aff007e24 */ /* 0x001fca000f8e00ff */
[----:B------:R0:W-:Y:S02]  /*1b720*/  STL [R1+0x1c], R0 ;  /* 0x00001c0001007387 */ /* 0x0001e40000100800 */
[----:B0-----:R-:W-:-:S05]  /*1b730*/  IMAD.U32 R0, RZ, RZ, UR35 ;  /* 0x00000023ff007e24 */ /* 0x001fca000f8e00ff */
[----:B------:R0:W-:Y:S02]  /*1b740*/  STL [R1+0x18], R0 ;  /* 0x0000180001007387 */ /* 0x0001e40000100800 */
[----:B0-----:R-:W-:-:S05]  /*1b750*/  IMAD.U32 R0, RZ, RZ, UR34 ;  /* 0x00000022ff007e24 */ /* 0x001fca000f8e00ff */
[----:B------:R0:W-:Y:S02]  /*1b760*/  STL [R1+0x14], R0 ;  /* 0x0000140001007387 */ /* 0x0001e40000100800 */
[----:B0-----:R-:W-:-:S05]  /*1b770*/  IMAD.U32 R0, RZ, RZ, UR42 ;  /* 0x0000002aff007e24 */ /* 0x001fca000f8e00ff */
[----:B------:R0:W-:Y:S04]  /*1b780*/  STL [R1+0x10], R0 ;  /* 0x0000100001007387 */ /* 0x0001e80000100800 */
[----:B0-----:R0:W5:Y:S01]  /*1b790*/  LDL.LU R0, [R1+0x788] ;  /* 0x0007880001007983 */ /* 0x0011620000300800 */
[----:B------:R-:W-:Y:S05]  /*1b7a0*/  @P2 BRA `(.L_x_2736) ;  /* 0x0000000000342947 */ /* 0x000fea0003800000 */
[----:B------:R-:W1:Y:S01]  /*1b7b0*/  LDCU.64 UR34, c[0x0][0x3b8] ;  /* 0x00007700ff2277ac */ /* 0x000e620008000a00 */
[----:B-----5:R2:W-:Y:S04]  /*1b7c0*/  STL.64 [R1+0x790], R6 ;  /* 0x0007900601007387 */ /* 0x0205e80000100a00 */
[----:B------:R1:W-:Y:S01]  /*1b7d0*/  STL.64 [R1+0x788], R4 ;  /* 0x0007880401007387 */ /* 0x0003e20000100a00 */
[----:B--2---:R-:W-:-:S05]  /*1b7e0*/  IMAD R6, R0, UR44, RZ ;  /* 0x0000002c00067c24 */ /* 0x004fca000f8e02ff */
[----:B------:R-:W-:-:S04]  /*1b7f0*/  IADD3 R7, P2, PT, R6, R252, RZ ;  /* 0x000000fc06077210 */ /* 0x000fc80007f5e0ff */
[----:B------:R-:W-:Y:S02]  /*1b800*/  LEA.HI.X.SX32 R6, R6, RZ, 0x1, P2 ;  /* 0x000000ff06067211 */ /* 0x000fe400010f0eff */
[----:B-1----:R-:W-:-:S04]  /*1b810*/  LEA R4, P2, R7, UR34, 0x2 ;  /* 0x0000002207047c11 */ /* 0x002fc8000f8410ff */
[----:B------:R-:W-:-:S06]  /*1b820*/  LEA.HI.X R5, R7, UR35, R6, 0x2, P2 ;  /* 0x0000002307057c11 */ /* 0x000fcc00090f1406 */
[----:B------:R-:W2:Y:S04]  /*1b830*/  LDG.E.128 R4, desc[UR36][R4.64] ;  /* 0x0000002404047981 */ /* 0x000ea8000c1e1d00 */
[----:B--2---:R-:W-:Y:S04]  /*1b840*/  STL.64 [R1+0x10], R4 ;  /* 0x0000100401007387 */ /* 0x004fe80000100a00 */
[----:B------:R1:W-:Y:S04]  /*1b850*/  STL.64 [R1+0x18], R6 ;  /* 0x0000180601007387 */ /* 0x0003e80000100a00 */
[----:B-1----:R1:W5:Y:S04]  /*1b860*/  LDL.LU.64 R6, [R1+0x790] ;  /* 0x0007900001067983 */ /* 0x0023680000300a00 */
[----:B------:R1:W5:Y:S02]  /*1b870*/  LDL.LU.64 R4, [R1+0x788] ;  /* 0x0007880001047983 */ /* 0x0003640000300a00 */
.L_x_2736:
[----:B------:R-:W-:Y:S05]  /*1b880*/  BSYNC.RECONVERGENT B2 ;  /* 0x0000000000027941 */ /* 0x000fea0003800200 */
.L_x_2735:
[----:B------:R-:W-:Y:S04]  /*1b890*/  BSSY.RECONVERGENT B2, `(.L_x_2737) ;  /* 0x0000023000027945 */ /* 0x000fe80003800200 */
[----:B------:R-:W-:Y:S05]  /*1b8a0*/  @P1 BRA `(.L_x_2738) ;  /* 0x0000000000841947 */ /* 0x000fea0003800000 */
[----:B-----5:R2:W-:Y:S04]  /*1b8b0*/  STL [R1+0x788], R0 ;  /* 0x0007880001007387 */ /* 0x0205e80000100800 */
[----:B--2---:R-:W2:Y:S01]  /*1b8c0*/  LDL R0, [R1+0x20] ;  /* 0x0000200001007983 */ /* 0x004ea20000100800 */
[----:B------:R-:W-:Y:S01]  /*1b8d0*/  UMOV UR42, URZ ;  /* 0x000000ff002a7c82 */ /* 0x000fe20008000000 */
[----:B------:R-:W-:Y:S01]  /*1b8e0*/  UMOV UR35, URZ ;  /* 0x000000ff00237c82 */ /* 0x000fe20008000000 */
[----:B------:R-:W-:Y:S01]  /*1b8f0*/  UMOV UR34, URZ ;  /* 0x000000ff00227c82 */ /* 0x000fe20008000000 */
[----:B--2---:R-:W-:-:S05]  /*1b900*/  IMAD.SHL.U32 R0, R0, 0x4, RZ ;  /* 0x0000000400007824 */ /* 0x004fca00078e00ff */
[----:B------:R2:W-:Y:S01]  /*1b910*/  STL [R1+0x24], R0 ;  /* 0x0000240001007387 */ /* 0x0005e20000100800 */
[----:B------:R-:W-:Y:S02]  /*1b920*/  ISETP.GE.AND P2, PT, R0, R3, PT ;  /* 0x000000030000720c */ /* 0x000fe40003f46270 */
[----:B--2---:R-:W-:-:S05]  /*1b930*/  MOV R0, UR42 ;  /* 0x0000002a00007c02 */ /* 0x004fca0008000f00 */
[----:B------:R2:W-:Y:S02]  /*1b940*/  STL [R1+0xc], R0 ;  /* 0x00000c0001007387 */ /* 0x0005e40000100800 */
[----:B--2---:R-:W-:-:S05]  /*1b950*/  IMAD.U32 R0, RZ, RZ, UR35 ;  /* 0x00000023ff007e24 */ /* 0x004fca000f8e00ff */
[----:B------:R2:W-:Y:S02]  /*1b960*/  STL [R1+0x8], R0 ;  /* 0x0000080001007387 */ /* 0x0005e40000100800 */
[----:B--2---:R-:W-:-:S05]  /*1b970*/  IMAD.U32 R0, RZ, RZ, UR34 ;  /* 0x00000022ff007e24 */ /* 0x004fca000f8e00ff */
[----:B------:R2:W-:Y:S02]  /*1b980*/  STL [R1+0x4], R0 ;  /* 0x0000040001007387 */ /* 0x0005e40000100800 */
[----:B--2---:R-:W-:-:S05]  /*1b990*/  IMAD.U32 R0, RZ, RZ, UR42 ;  /* 0x0000002aff007e24 */ /* 0x004fca000f8e00ff */
[----:B------:R2:W-:Y:S04]  /*1b9a0*/  STL [R1], R0 ;  /* 0x0000000001007387 */ /* 0x0005e80000100800 */
[----:B--2---:R2:W5:Y:S01]  /*1b9b0*/  LDL.LU R0, [R1+0x788] ;  /* 0x0007880001007983 */ /* 0x0045620000300800 */
[----:B------:R-:W-:Y:S05]  /*1b9c0*/  @P2 BRA `(.L_x_2738) ;  /* 0x00000000003c2947 */ /* 0x000fea0003800000 */
[----:B------:R3:W-:Y:S01]  /*1b9d0*/  STL.64 [R1+0x790], R6 ;  /* 0x0007900601007387 */ /* 0x0007e20000100a00 */
[----:B------:R-:W4:Y:S03]  /*1b9e0*/  LDCU.64 UR34, c[0x0][0x3b8] ;  /* 0x00007700ff2277ac */ /* 0x000f260008000a00 */
[----:B---3--:R-:W3:Y:S01]  /*1b9f0*/  LDL.LU R6, [R1+0x24] ;  /* 0x0000240001067983 */ /* 0x008ee20000300800 */
[----:B-----5:R-:W-:-:S03]  /*1ba00*/  IMAD R7, R0, UR44, RZ ;  /* 0x0000002c00077c24 */ /* 0x020fc6000f8e02ff */
[----:B------:R3:W-:Y:S02]  /*1ba10*/  STL.64 [R1+0x788], R4 ;  /* 0x0007880401007387 */ /* 0x0007e40000100a00 */
[----:B---3--:R-:W-:Y:S02]  /*1ba20*/  SHF.R.S32.HI R5, RZ, 0x1f, R6 ;  /* 0x0000001fff057819 */ /* 0x008fe40000011406 */
[----:B------:R-:W-:-:S04]  /*1ba30*/  IADD3 R6, P2, PT, R7, R6, RZ ;  /* 0x0000000607067210 */ /* 0x000fc80007f5e0ff */
[----:B------:R-:W-:Y:S02]  /*1ba40*/  LEA.HI.X.SX32 R7, R7, R5, 0x1, P2 ;  /* 0x0000000507077211 */ /* 0x000fe400010f0eff */
[----:B----4-:R-:W-:-:S04]  /*1ba50*/  LEA R4, P2, R6, UR34, 0x2 ;  /* 0x0000002206047c11 */ /* 0x010fc8000f8410ff */
[----:B------:R-:W-:-:S06]  /*1ba60*/  LEA.HI.X R5, R6, UR35, R7, 0x2, P2 ;  /* 0x0000002306057c11 */ /* 0x000fcc00090f1407 */
[----:B------:R-:W3:Y:S04]  /*1ba70*/  LDG.E.128 R4, desc[UR36][R4.64] ;  /* 0x0000002404047981 */ /* 0x000ee8000c1e1d00 */
[----:B---3--:R-:W-:Y:S04]  /*1ba80*/  STL.64 [R1], R4 ;  /* 0x0000000401007387 */ /* 0x008fe80000100a00 */
[----:B------:R3:W-:Y:S04]  /*1ba90*/  STL.64 [R1+0x8], R6 ;  /* 0x0000080601007387 */ /* 0x0007e80000100a00 */
[----:B---3--:R3:W5:Y:S04]  /*1baa0*/  LDL.LU.64 R6, [R1+0x790] ;  /* 0x0007900001067983 */ /* 0x0087680000300a00 */
[----:B------:R3:W5:Y:S02]  /*1bab0*/  LDL.LU.64 R4, [R1+0x788] ;  /* 0x0007880001047983 */ /* 0x0007640000300a00 */
.L_x_2738:
[----:B------:R-:W-:Y:S05]  /*1bac0*/  BSYNC.RECONVERGENT B2 ;  /* 0x0000000000027941 */ /* 0x000fea0003800200 */
.L_x_2737:
[----:B------:R-:W-:Y:S04]  /*1bad0*/  BSSY.RECONVERGENT B2, `(.L_x_2739) ;  /* 0x0000015000027945 */ /* 0x000fe80003800200 */
[----:B------:R-:W-:Y:S05]  /*1bae0*/  @P1 BRA `(.L_x_2740) ;  /* 0x00000000004c1947 */ /* 0x000fea0003800000 */
[----:B-----5:R-:W-:Y:S01]  /*1baf0*/  IMAD R248, R0, 0x8, R252 ;  /* 0x0000000800f87824 */ /* 0x020fe200078e02fc */
        /* <DEDUP_REMOVED lines=9> */
[----:B------:R-:W4:Y:S01]  /*1bb90*/  LDCU.64 UR34, c[0x0][0x3b8] ;  /* 0x00007700ff2277ac */ /* 0x000f220008000a00 */
[C---:B------:R-:W-:Y:S02]  /*1bba0*/  IMAD R251, R0.reuse, 0x8, R252 ;  /* 0x0000000800fb7824 */ /* 0x040fe400078e02fc */
[----:B------:R-:W-:-:S03]  /*1bbb0*/  IMAD R248, R0, UR44, RZ ;  /* 0x0000002c00f87c24 */ /* 0x000fc6000f8e02ff */
[----:B------:R-:W-:Y:S02]  /*1bbc0*/  SHF.R.S32.HI R250, RZ, 0x1f, R251 ;  /* 0x0000001ffffa7819 */ /* 0x000fe400000114fb */
[----:B------:R-:W-:-:S04]  /*1bbd0*/  IADD3 R249, P2, PT, R248, R251, RZ ;  /* 0x000000fbf8f97210 */ /* 0x000fc80007f5e0ff */
[----:B------:R-:W-:Y:S02]  /*1bbe0*/  LEA.HI.X.SX32 R250, R248, R250, 0x1, P2 ;  /* 0x000000faf8fa7211 */ /* 0x000fe400010f0eff */
[----:B----4-:R-:W-:-:S04]  /*1bbf0*/  LEA R248, P2, R249, UR34, 0x2 ;  /* 0x00000022f9f87c11 */ /* 0x010fc8000f8410ff */
[----:B------:R-:W-:-:S06]  /*1bc00*/  LEA.HI.X R249, R249, UR35, R250, 0x2, P2 ;  /* 0x00000023f9f97c11 */ /* 0x000fcc00090f14fa */
[----:B------:R-:W5:Y:S03]  /*1bc10*/  LDG.E.128 R248, desc[UR36][R248.64] ;  /* 0x00000024f8f87981 */ /* 0x000f66000c1e1d00 */
.L_x_2740:
[----:B------:R-:W-:Y:S05]  /*1bc20*/  BSYNC.RECONVERGENT B2 ;  /* 0x0000000000027941 */ /* 0x000fea0003800200 */
.L_x_2739:
[----:B------:R-:W-:Y:S04]  /*1bc30*/  BSSY.RECONVERGENT B2, `(.L_x_2741) ;  /* 0x0000018000027945 */ /* 0x000fe80003800200 */
[----:B------:R-:W-:Y:S05]  /*1bc40*/  @P1 BRA `(.L_x_2742) ;  /* 0x0000000000581947 */ /* 0x000fea0003800000 */
[----:B-----5:R-:W4:Y:S01]  /*1bc50*/  LDL R7, [R1+0x20] ;  /* 0x0000200001077983 */ /* 0x020f220000100800 */
[----:B------:R-:W-:Y:S01]  /*1bc60*/  UMOV UR42, URZ ;  /* 0x000000ff002a7c82 */ /* 0x000fe20008000000 */
[----:B------:R-:W-:Y:S01]  /*1bc70*/  UMOV UR35, URZ ;  /* 0x000000ff00237c82 */ /* 0x000fe20008000000 */
[----:B------:R-:W-:Y:S01]  /*1bc80*/  UMOV UR34, URZ ;  /* 0x000000ff00227c82 */ /* 0x000fe20008000000 */
[----:B------:R-:W-:Y:S02]  /*1bc90*/  IMAD.U32 R6, RZ, RZ, UR35 ;  /* 0x00000023ff067e24 */ /* 0x000fe4000f8e00ff */
[----:B----4-:R-:W-:Y:S02]  /*1bca0*/  IMAD R4, R0, 0x2, R7 ;  /* 0x0000000200047824 */ /* 0x010fe400078e0207 */
[----:B------:R-:W-:Y:S02]  /*1bcb0*/  IMAD.U32 R7, RZ, RZ, UR42 ;  /* 0x0000002aff077e24 */ /* 0x000fe4000f8e00ff */
[----:B------:R-:W-:-:S02]  /*1bcc0*/  IMAD.SHL.U32 R5, R4, 0x4, RZ ;  /* 0x0000000404057824 */ /* 0x000fc400078e00ff */
[----:B------:R-:W-:-:S03]  /*1bcd0*/  IMAD.U32 R4, RZ, RZ, UR42 ;  /* 0x0000002aff047e24 */ /* 0x000fc6000f8e00ff */
[----:B------:R-:W-:Y:S01]  /*1bce0*/  ISETP.GE.AND P2, PT, R5, R3, PT ;  /* 0x000000030500720c */ /* 0x000fe20003f46270 */
[----:B------:R4:W-:Y:S02]  /*1bcf0*/  STL [R1+0x24], R5 ;  /* 0x0000240501007387 */ /* 0x0009e40000100800 */
[----:B----4-:R-:W-:-:S10]  /*1bd00*/  MOV R5, UR34 ;  /* 0x0000002200057c02 */ /* 0x010fd40008000f00 */
[----:B------:R-:W-:Y:S05]  /*1bd10*/  @P2 BRA `(.L_x_2742) ;  /* 0x0000000000242947 */ /* 0x000fea0003800000 */
[----:B------:R-:W4:Y:S01]  /*1bd20*/  LDL.LU R7, [R1+0x24] ;  /* 0x0000240001077983 */ /* 0x000f220000300800 */
[----:B------:R-:W0:Y:S01]  /*1bd30*/  LDCU.64 UR34, c[0x0][0x3b8] ;  /* 0x00007700ff2277ac */ /* 0x000e220008000a00 */
[----:B------:R-:W-:Y:S01]  /*1bd40*/  IMAD R4, R0, UR44, RZ ;  /* 0x0000002c00047c24 */ /* 0x000fe2000f8e02ff */
[----:B----4-:R-:W-:-:S04]  /*1bd50*/  SHF.R.S32.HI R6, RZ, 0x1f, R7 ;  /* 0x0000001fff067819 */ /* 0x010fc80000011407 */
[----:B------:R-:W-:-:S04]  /*1bd60*/  IADD3 R5, P2, PT, R4, R7, RZ ;  /* 0x0000000704057210 */ /* 0x000fc80007f5e0ff */
[----:B------:R-:W-:Y:S02]  /*1bd70*/  LEA.HI.X.SX32 R6, R4, R6, 0x1, P2 ;  /* 0x0000000604067211 */ /* 0x000fe400010f0eff */
[----:B0-----:R-:W-:-:S04]  /*1bd80*/  LEA R4, P2, R5, UR34, 0x2 ;  /* 0x0000002205047c11 */ /* 0x001fc8000f8410ff */
[----:B------:R-:W-:-:S06]  /*1bd90*/  LEA.HI.X R5, R5, UR35, R6, 0x2, P2 ;  /* 0x0000002305057c11 */ /* 0x000fcc00090f1406 */
[----:B------:R-:W5:Y:S03]  /*1bda0*/  LDG.E.128 R4, desc[UR36][R4.64] ;  /* 0x0000002404047981 */ /* 0x000f66000c1e1d00 */
.L_x_2742:
[----:B------:R-:W-:Y:S05]  /*1bdb0*/  BSYNC.RECONVERGENT B2 ;  /* 0x0000000000027941 */ /* 0x000fea0003800200 */
.L_x_2741:
[----:B-----5:R4:W-:Y:S04]  /*1bdc0*/  STL [R1+0x788], R2 ;  /* 0x0007880201007387 */ /* 0x0209e80000100800 */
[----:B----4-:R-:W4:Y:S01]  /*1bdd0*/  LDL.LU R2, [R1+0x20] ;  /* 0x0000200001027983 */ /* 0x010f220000300800 */
[----:B------:R-:W-:Y:S01]  /*1bde0*/  BSSY.RECONVERGENT B2, `(.L_x_2743) ;  /* 0x0000018000027945 */ /* 0x000fe20003800200 */
[----:B----4-:R-:W-:-:S05]  /*1bdf0*/  IMAD R2, R0, 0x4, R2 ;  /* 0x0000000400027824 */ /* 0x010fca00078e0202 */
[----:B------:R4:W-:Y:S04]  /*1be00*/  STL [R1+0x24], R2 ;  /* 0x0000240201007387 */ /* 0x0009e80000100800 */
[----:B----4-:R4:W5:Y:S01]  /*1be10*/  LDL.LU R2, [R1+0x788] ;  /* 0x0007880001027983 */ /* 0x0109620000300800 */
        /* <DEDUP_REMOVED lines=11> */
[----:B------:R-:W0:Y:S01]  /*1bed0*/  LDCU.64 UR34, c[0x0][0x3b8] ;  /* 0x00007700ff2277ac */ /* 0x000e220008000a00 */
[C---:B------:R-:W-:Y:S02]  /*1bee0*/  IMAD R11, R0.reuse, 0x10, R252 ;  /* 0x00000010000b7824 */ /* 0x040fe400078e02fc */
[----:B------:R-:W-:-:S03]  /*1bef0*/  IMAD R8, R0, UR44, RZ ;  /* 0x0000002c00087c24 */ /* 0x000fc6000f8e02ff */
[----:B------:R-:W-:Y:S02]  /*1bf00*/  SHF.R.S32.HI R10, RZ, 0x1f, R11 ;  /* 0x0000001fff0a7819 */ /* 0x000fe4000001140b */
[----:B------:R-:W-:-:S04]  /*1bf10*/  IADD3 R9, P2, PT, R8, R11, RZ ;  /* 0x0000000b08097210 */ /* 0x000fc80007f5e0ff */
[----:B------:R-:W-:Y:S02]  /*1bf20*/  LEA.HI.X.SX32 R10, R8, R10, 0x1, P2 ;  /* 0x0000000a080a7211 */ /* 0x000fe400010f0eff */
[----:B0-----:R-:W-:-:S04]  /*1bf30*/  LEA R8, P2, R9, UR34, 0x2 ;  /* 0x0000002209087c11 */ /* 0x001fc8000f8410ff */
[----:B------:R-:W-:-:S06]  /*1bf40*/  LEA.HI.X R9, R9, UR35, R10, 0x2, P2 ;  /* 0x0000002309097c11 */ /* 0x000fcc00090f140a */
[----:B------:R-:W5:Y:S03]  /*1bf50*/  LDG.E.128 R8, desc[UR36][R8.64] ;  /* 0x0000002408087981 */ /* 0x000f66000c1e1d00 */
.L_x_2744:
[----:B------:R-:W-:Y:S05]  /*1bf60*/  BSYNC.RECONVERGENT B2 ;  /* 0x0000000000027941 */ /* 0x000fea0003800200 */
.L_x_2743:
[----:B------:R-:W-:Y:S04]  /*1bf70*/  BSSY.RECONVERGENT B2, `(.L_x_2745) ;  /* 0x0000017000027945 */ /* 0x000fe80003800200 */
[----:B------:R-:W-:Y:S05]  /*1bf80*/  @P1 BRA `(.L_x_2746) ;  /* 0x0000000000541947 */ /* 0x000fea0003800000 */
[----:B------:R-:W2:Y:S01]  /*1bf90*/  LDL R15, [R1+0x24] ;  /* 0x00002400010f7983 */ /* 0x000ea20000100800 */
[----:B------:R-:W-:Y:S01]  /*1bfa0*/  UMOV UR42, URZ ;  /* 0x000000ff002a7c82 */ /* 0x000fe20008000000 */
[----:B------:R-:W-:Y:S01]  /*1bfb0*/  UMOV UR35, URZ ;  /* 0x000000ff00237c82 */ /* 0x000fe20008000000 */
[----:B------:R-:W-:Y:S01]  /*1bfc0*/  UMOV UR34, URZ ;  /* 0x000000ff00227c82 */ /* 0x000fe20008000000 */
[----:B------:R-:W-:Y:S02]  /*1bfd0*/  IMAD.U32 R14, RZ, RZ, UR35 ;  /* 0x00000023ff0e7e24 */ /* 0x000fe4000f8e00ff */
[----:B------:R-:W-:Y:S02]  /*1bfe0*/  IMAD.U32 R13, RZ, RZ, UR34 ;  /* 0x00000022ff0d7e24 */ /* 0x000fe4000f8e00ff */
[----:B--2---:R-:W-:Y:S02]  /*1bff0*/  IMAD.SHL.U32 R12, R15, 0x4, RZ ;  /* 0x000000040f0c7824 */ /* 0x004fe400078e00ff */
[----:B------:R-:W-:-:S03]  /*1c000*/  IMAD.U32 R15, RZ, RZ, UR42 ;  /* 0x0000002aff0f7e24 */ /* 0x000fc6000f8e00ff */
[----:B------:R-:W-:Y:S01]  /*1c010*/  ISETP.GE.AND P2, PT, R12, R3, PT ;  /* 0x000000030c00720c */ /* 0x000fe20003f46270 */
[----:B------:R2:W-:Y:S02]  /*1c020*/  STL [R1+0x20], R12 ;  /* 0x0000200c01007387 */ /* 0x0005e40000100800 */
[----:B--2---:R-:W-:-:S10]  /*1c030*/  IMAD.U32 R12, RZ, RZ, UR42 ;  /* 0x0000002aff0c7e24 */ /* 0x004fd4000f8e00ff */
[----:B------:R-:W-:Y:S05]  /*1c040*/  @P2 BRA `(.L_x_2746) ;  /* 0x0000000000242947 */ /* 0x000fea0003800000 */
[----:B------:R-:W2:Y:S01]  /*1c050*/  LDL.LU R15, [R1+0x20] ;  /* 0x00002000010f7983 */ /* 0x000ea20000300800 */
[----:B------:R-:W0:Y:S01]  /*1c060*/  LDCU.64 UR34, c[0x0][0x3b8] ;  /* 0x00007700ff2277ac */ /* 0x000e220008000a00 */
[----:B------:R-:W-:Y:S01]  /*1c070*/  IMAD R12, R0, UR44, RZ ;  /* 0x0000002c000c7c24 */ /* 0x000fe2000f8e02ff */
[----:B--2---:R-:W-:-:S04]  /*1c080*/  SHF.R.S32.HI R14, RZ, 0x1f, R15 ;  /* 0x0000001fff0e7819 */ /* 0x004fc8000001140f */
[----:B------:R-:W-:-:S04]  /*1c090*/  IADD3 R13, P2, PT, R12, R15, RZ ;  /* 0x0000000f0c0d7210 */ /* 0x000fc80007f5e0ff */
[----:B------:R-:W-:Y:S02]  /*1c0a0*/  LEA.HI.X.SX32 R14, R12, R14, 0x1, P2 ;  /* 0x0000000e0c0e7211 */ /* 0x000fe400010f0eff */
[----:B0-----:R-:W-:-:S04]  /*1c0b0*/  LEA R12, P2, R13, UR34, 0x2 ;  /* 0x000000220d0c7c11 */ /* 0x001fc8000f8410ff */
[----:B------:R-:W-:-:S06]  /*1c0c0*/  LEA.HI.X R13, R13, UR35, R14, 0x2, P2 ;  /* 0x000000230d0d7c11 */ /* 0x000fcc00090f140e */
[----:B------:R-:W5:Y:S03]  /*1c0d0*/  LDG.E.128 R12, desc[UR36][R12.64] ;  /* 0x000000240c0c7981 */ /* 0x000f66000c1e1d00 */
.L_x_2746:
[----:B------:R-:W-:Y:S05]  /*1c0e0*/  BSYNC.RECONVERGENT B2 ;  /* 0x0000000000027941 */ /* 0x000fea0003800200 */
.L_x_2745:
[----:B-----5:R0:W-:Y:S04]  /*1c0f0*/  STL [R1+0x788], R2 ;  /* 0x0007880201007387 */ /* 0x0201e80000100800 */
[----:B0-----:R-:W2:Y:S01]  /*1c100*/  LDL.LU R2, [R1+0x24] ;  /* 0x0000240001027983 */ /* 0x001ea20000300800 */
[----:B------:R-:W-:Y:S01]  /*1c110*/  BSSY.RECONVERGENT B2, `(.L_x_2747) ;  /* 0x000001a000027945 */ /* 0x000fe20003800200 */
[----:B--2---:R-:W-:-:S05]  /*1c120*/  IADD3 R2, PT, PT, R2, R0, RZ ;  /* 0x0000000002027210 */ /* 0x004fca0007ffe0ff */
[----:B------:R0:W-:Y:S04]  /*1c130*/  STL [R1+0x20], R2 ;  /* 0x0000200201007387 */ /* 0x0001e80000100800 */
[----:B0-----:R0:W5:Y:S01]  /*1c140*/  LDL.LU R2, [R1+0x788] ;  /* 0x0007880001027983 */ /* 0x0011620000300800 */
        /* <DEDUP_REMOVED lines=22> */
.L_x_2748:
[----:B------:R-:W-:Y:S05]  /*1c2b0*/  BSYNC.RECONVERGENT B2 ;  /* 0x0000000000027941 */ /* 0x000fea0003800200 */
.L_x_2747:
[----:B-----5:R2:W-:Y:S04]  /*1c2c0*/  STL [R1+0x788], R2 ;  /* 0x0007880201007387 */ /* 0x0205e80000100800 */
[----:B--2---:R-:W2:Y:S01]  /*1c2d0*/  LDL.LU R2, [R1+0x20] ;  /* 0x0000200001027983 */ /* 0x004ea20000300800 */
[----:B------:R-:W-:Y:S01]  /*1c2e0*/  BSSY.RECONVERGENT B2, `(.L_x_2749) ;  /* 0x000001a000027945 */ /* 0x000fe20003800200 */
[----:B--2---:R-:W-:-:S05]  /*1c2f0*/  IMAD.IADD R2, R2, 0x1, R0 ;  /* 0x0000000102027824 */ /* 0x004fca00078e0200 */
[----:B------:R2:W-:Y:S04]  /*1c300*/  STL [R1+0x20], R2 ;  /* 0x0000200201007387 */ /* 0x0005e80000100800 */
[----:B--2---:R2:W5:Y:S01]  /*1c310*/  LDL.LU R2, [R1+0x788] ;  /* 0x0007880001027983 */ /* 0x0045620000300800 */
[----:B------:R-:W-:Y:S05]  /*1c320*/  @P1 BRA `(.L_x_2750) ;  /* 0x0000000000541947 */ /* 0x000fea0003800000 */
[----:B------:R-:W3:Y:S01]  /*1c330*/  LDL R23, [R1+0x20] ;  /* 0x0000200001177983 */ /* 0x000ee20000100800 */
[----:B------:R-:W-:Y:S01]  /*1c340*/  UMOV UR42, URZ ;  /* 0x000000ff002a7c82 */ /* 0x000fe20008000000 */
[----:B------:R-:W-:Y:S01]  /*1c350*/  UMOV UR35, URZ ;  /* 0x000000ff00237c82 */ /* 0x000fe20008000000 */
[----:B------:R-:W-:Y:S01]  /*1c360*/  UMOV UR34, URZ ;  /* 0x000000ff00227c82 */ /* 0x000fe20008000000 */
[----:B------:R-:W-:Y:S02]  /*1c370*/  IMAD.U32 R22, RZ, RZ, UR35 ;  /* 0x00000023ff167e24 */ /* 0x000fe4000f8e00ff */
[----:B------:R-:W-:Y:S01]  /*1c380*/  IMAD.U32 R21, RZ, RZ, UR34 ;  /* 0x00000022ff157e24 */ /* 0x000fe2000f8e00ff */
[----:B---3--:R-:W-:Y:S01]  /*1c390*/  SHF.L.U32 R20, R23, 0x2, RZ ;  /* 0x0000000217147819 */ /* 0x008fe200000006ff */
[----:B------:R-:W-:-:S03]  /*1c3a0*/  IMAD.U32 R23, RZ, RZ, UR42 ;  /* 0x0000002aff177e24 */ /* 0x000fc6000f8e00ff */
[----:B------:R-:W-:Y:S01]  /*1c3b0*/  ISETP.GE.AND P2, PT, R20, R3, PT ;  /* 0x000000031400720c */ /* 0x000fe20003f46270 */
[----:B------:R3:W-:Y:S02]  /*1c3c0*/  STL [R1+0x24], R20 ;  /* 0x0000241401007387 */ /* 0x0007e40000100800 */
[----:B---3--:R-:W-:-:S10]  /*1c3d0*/  IMAD.U32 R20, RZ, RZ, UR42 ;  /* 0x0000002aff147e24 */ /* 0x008fd4000f8e00ff */
[----:B------:R-:W-:Y:S05]  /*1c3e0*/  @P2 BRA `(.L_x_2750) ;  /* 0x0000000000242947 */ /* 0x000fea0003800000 */
[----:B------:R-:W3:Y:S01]  /*1c3f0*/  LDL.LU R23, [R1+0x24] ;  /* 0x0000240001177983 */ /* 0x000ee20000300800 */
[----:B------:R-:W0:Y:S01]  /*1c400*/  LDCU.64 UR34, c[0x0][0x3b8] ;  /* 0x00007700ff2277ac */ /* 0x000e220008000a00 */
[----:B------:R-:W-:Y:S01]  /*1c410*/  IMAD R20, R0, UR44, RZ ;  /* 0x0000002c00147c24 */ /* 0x000fe2000f8e02ff */
[----:B---3--:R-:W-:-:S04]  /*1c420*/  SHF.R.S32.HI R22, RZ, 0x1f, R23 ;  /* 0x0000001fff167819 */ /* 0x008fc80000011417 */
[----:B------:R-:W-:-:S04]  /*1c430*/  IADD3 R21, P2, PT, R20, R23, RZ ;  /* 0x0000001714157210 */ /* 0x000fc80007f5e0ff */
[----:B------:R-:W-:Y:S02]  /*1c440*/  LEA.HI.X.SX32 R22, R20, R22, 0x1, P2 ;  /* 0x0000001614167211 */ /* 0x000fe400010f0eff */
[----:B0-----:R-:W-:-:S04]  /*1c450*/  LEA R20, P2, R21, UR34, 0x2 ;  /* 0x0000002215147c11 */ /* 0x001fc8000f8410ff */
[----:B------:R-:W-:-:S06]  /*1c460*/  LEA.HI.X R21, R21, UR35, R22, 0x2, P2 ;  /* 0x0000002315157c11 */ /* 0x000fcc00090f1416 */
[----:B------:R-:W5:Y:S03]  /*1c470*/  LDG.E.128 R20, desc[UR36][R20.64] ;  /* 0x0000002414147981 */ /* 0x000f66000c1e1d00 */
.L_x_2750:
[----:B------:R-:W-:Y:S05]  /*1c480*/  BSYNC.RECONVERGENT B2 ;  /* 0x0000000000027941 */ /* 0x000fea0003800200 */
.L_x_2749:
[----:B-----5:R0:W-:Y:S04]  /*1c490*/  STL [R1+0x788], R2 ;  /* 0x0007880201007387 */ /* 0x0201e80000100800 */
[----:B0-----:R-:W2:Y:S01]  /*1c4a0*/  LDL.LU R2, [R1+0x20] ;  /* 0x0000200001027983 */ /* 0x001ea20000300800 */
[----:B------:R-:W-:Y:S01]  /*1c4b0*/  BSSY.RECONVERGENT B2, `(.L_x_2751) ;  /* 0x0000018000027945 */ /* 0x000fe20003800200 */
[----:B--2---:R-:W-:-:S05]  /*1c4c0*/  IMAD R2, R0, 0x2, R2 ;  /* 0x0000000200027824 */ /* 0x004fca00078e0202 */
[----:B------:R0:W-:Y:S04]  /*1c4d0*/  STL [R1+0x24], R2 ;  /* 0x0000240201007387 */ /* 0x0001e80000100800 */
[----:B0-----:R0:W5:Y:S01]  /*1c4e0*/  LDL.LU R2, [R1+0x788] ;  /* 0x0007880001027983 */ /* 0x0011620000300800 */
[----:B------:R-:W-:Y:S05]  /*1c4f0*/  @P1 BRA `(.L_x_2752) ;  /* 0x00000000004c1947 */ /* 0x000fea0003800000 */
[----:B------:R-:W-:Y:S01]  /*1c500*/  IMAD R24, R0, 0x20, R252 ;  /* 0x0000002000187824 */ /* 0x000fe200078e02fc */
        /* <DEDUP_REMOVED lines=9> */
[----:B------:R-:W2:Y:S01]  /*1c5a0*/  LDCU.64 UR34, c[0x0][0x3b8] ;  /* 0x00007700ff2277ac */ /* 0x000ea20008000a00 */
[C---:B------:R-:W-:Y:S02]  /*1c5b0*/  IMAD R27, R0.reuse, 0x20, R252 ;  /* 0x00000020001b7824 */ /* 0x040fe400078e02fc */
[----:B------:R-:W-:-:S03]  /*1c5c0*/  IMAD R24, R0, UR44, RZ ;  /* 0x0000002c00187c24 */ /* 0x000fc6000f8e02ff */
[----:B------:R-:W-:Y:S02]  /*1c5d0*/  SHF.R.S32.HI R26, RZ, 0x1f, R27 ;  /* 0x0000001fff1a7819 */ /* 0x000fe4000001141b */
[----:B------:R-:W-:-:S04]  /*1c5e0*/  IADD3 R25, P2, PT, R24, R27, RZ ;  /* 0x0000001b18197210 */ /* 0x000fc80007f5e0ff */
[----:B------:R-:W-:Y:S02]  /*1c5f0*/  LEA.HI.X.SX32 R26, R24, R26, 0x1, P2 ;  /* 0x0000001a181a7211 */ /* 0x000fe400010f0eff */
[----:B--2---:R-:W-:-:S04]  /*1c600*/  LEA R24, P2, R25, UR34, 0x2 ;  /* 0x0000002219187c11 */ /* 0x004fc8000f8410ff */
[----:B------:R-:W-:-:S06]  /*1c610*/  LEA.HI.X R25, R25, UR35, R26, 0x2, P2 ;  /* 0x0000002319197c11 */ /* 0x000fcc00090f141a */
[----:B------:R-:W5:Y:S03]  /*1c620*/  LDG.E.128 R24, desc[UR36][R24.64] ;  /* 0x0000002418187981 */ /* 0x000f66000c1e1d00 */
.L_x_2752:
[----:B------:R-:W-:Y:S05]  /*1c630*/  BSYNC.RECONVERGENT B2 ;  /* 0x0000000000027941 */ /* 0x000fea0003800200 */
.L_x_2751:
[----:B------:R-:W-:Y:S04]  /*1c640*/  BSSY.RECONVERGENT B2, `(.L_x_2753) ;  /* 0x0000017000027945 */ /* 0x000fe80003800200 */
[----:B------:R-:W-:Y:S05]  /*1c650*/  @P1 BRA `(.L_x_2754) ;  /* 0x0000000000541947 */ /* 0x000fea0003800000 */
[----:B------:R-:W2:Y:S01]  /*1c660*/  LDL R31, [R1+0x24] ;  /* 0x00002400011f7983 */ /* 0x000ea20000100800 */
[----:B------:R-:W-:Y:S01]  /*1c670*/  UMOV UR42, URZ ;  /* 0x000000ff002a7c82 */ /* 0x000fe20008000000 */
[----:B------:R-:W-:Y:S01]  /*1c680*/  UMOV UR35, URZ ;  /* 0x000000ff00237c82 */ /* 0x000fe20008000000 */
[----:B------:R-:W-:Y:S01]  /*1c690*/  UMOV UR34, URZ ;  /* 0x000000ff00227c82 */ /* 0x000fe20008000000 */
[----:B------:R-:W-:Y:S01]  /*1c6a0*/  MOV R30, UR35 ;  /* 0x00000023001e7c02 */ /* 0x000fe20008000f00 */
        /* <DEDUP_REMOVED lines=16> */
.L_x_2754:
[----:B------:R-:W-:Y:S05]  /*1c7b0*/  BSYNC.RECONVERGENT B2 ;  /* 0x0000000000027941 */ /* 0x000fea0003800200 */
.L_x_2753:
        /* <DEDUP_REMOVED lines=11> */
[----:B------:R-:W-:Y:S01]  /*1c870*/  IMAD.U32 R34, RZ, RZ, UR35 ;  /* 0x00000023ff227e24 */ /* 0x000fe2000f8e00ff */
[----:B------:R-:W-:Y:S01]  /*1c880*/  MOV R33, UR34 ;  /* 0x0000002200217c02 */ /* 0x000fe20008000f00 */
[----:B---3--:R-:W-:Y:S02]  /*1c890*/  IMAD.SHL.U32 R32, R35, 0x4, RZ ;  /* 0x0000000423207824 */ /* 0x008fe400078e00ff */
        /* <DEDUP_REMOVED lines=14> */
.L_x_2756:
[----:B------:R-:W-:Y:S05]  /*1c980*/  BSYNC.RECONVERGENT B2 ;  /* 0x0000000000027941 */ /* 0x000fea0003800200 */
.L_x_2755:
[----:B-----5:R0:W-:Y:S04]  /*1c990*/  STL [R1+0x788], R2 ;  /* 0x0007880201007387 */ /* 0x0201e80000100800 */
[----:B0-----:R-:W2:Y:S01]  /*1c9a0*/  LDL.LU R2, [R1+0x20] ;  /* 0x0000200001027983 */ /* 0x001ea20000300800 */
[----:B------:R-:W-:Y:S01]  /*1c9b0*/  BSSY.RECONVERGENT B2, `(.L_x_2757) ;  /* 0x000001a000027945 */ /* 0x000fe20003800200 */
[----:B--2---:R-:W-:-:S05]  /*1c9c0*/  IMAD.IADD R2, R2, 0x1, R0 ;  /* 0x0000000102027824 */ /* 0x004fca00078e0200 */
        /* <DEDUP_REMOVED lines=13> */
[----:B--2---:R-:W-:-:S10]  /*1caa0*/  MOV R36, UR42 ;  /* 0x0000002a00247c02 */ /* 0x004fd40008000f00 */
        /* <DEDUP_REMOVED lines=10> */
.L_x_2758:
[----:B------:R-:W-:Y:S05]  /*1cb50*/  BSYNC.RECONVERGENT B2 ;  /* 0x0000000000027941 */ /* 0x000fea0003800200 */
.L_x_2757:
        /* <DEDUP_REMOVED lines=12> */
[----:B------:R-:W-:Y:S02]  /*1cc20*/  IMAD.U32 R41, RZ, RZ, UR34 ;  /* 0x00000022ff297e24 */ /* 0x000fe4000f8e00ff */
        /* <DEDUP_REMOVED lines=15> */
.L_x_2760:
[----:B------:R-:W-:Y:S05]  /*1cd20*/  BSYNC.RECONVERGENT B2 ;  /* 0x0000000000027941 */ /* 0x000fea0003800200 */
.L_x_2759:
        /* <DEDUP_REMOVED lines=28> */
.L_x_2762:
[----:B------:R-:W-:Y:S05]  /*1cef0*/  BSYNC.RECONVERGENT B2 ;  /* 0x0000000000027941 */ /* 0x000fea0003800200 */
.L_x_2761:
        /* <DEDUP_REMOVED lines=28> */
.L_x_2764:
[----:B------:R-:W-:Y:S05]  /*1d0c0*/  BSYNC.RECONVERGENT B2 ;  /* 0x0000000000027941 */ /* 0x000fea0003800200 */
.L_x_2763:
        /* <DEDUP_REMOVED lines=13> */
[----:B--2---:R-:W-:Y:S01]  /*1d1a0*/  IMAD.SHL.U32 R52, R55, 0x4, RZ ;  /* 0x0000000437347824 */ /* 0x004fe200078e00ff */
[----:B------:R-:W-:-:S04]  /*1d1b0*/  MOV R55, UR42 ;  /* 0x0000002a00377c02 */ /* 0x000fc80008000f00 */
        /* <DEDUP_REMOVED lines=13> */
.L_x_2766:
[----:B------:R-:W-:Y:S05]  /*1d290*/  BSYNC.RECONVERGENT B2 ;  /* 0x0000000000027941 */ /* 0x000fea0003800200 */
.L_x_2765:
        /* <DEDUP_REMOVED lines=21> */
.L_x_2768:
[----:B------:R-:W-:Y:S05]  /*1d3f0*/  BSYNC.RECONVERGENT B2 ;  /* 0x0000000000027941 */ /* 0x000fea0003800200 */
.L_x_2767:
[----:B-----5:R2:W-:Y:S04]  /*1d400*/  STL [R1+0x788], R2 ;  /* 0x0007880201007387 */ /* 0x0205e80000100800 */
[----:B--2---:R-:W2:Y:S01]  /*1d410*/  LDL.LU R2, [R1+0x24] ;  /* 0x0000240001027983 */ /* 0x004ea20000300800 */
[----:B------:R-:W-:Y:S01]  /*1d420*/  BSSY.RECONVERGENT B2, `(.L_x_2769) ;  /* 0x000001b000027945 */ /* 0x000fe20003800200 */
[C---:B------:R-:W-:Y:S02]  /*1d430*/  IMAD R252, R0.reuse, 0x80, R252 ;  /* 0x0000008000fc7824 */ /* 0x040fe400078e02fc */
[----:B--2---:R-:W-:-:S05]  /*1d440*/  IMAD R2, R0, 0x2, R2 ;  /* 0x0000000200027824 */ /* 0x004fca00078e0202 */
[----:B------:R2:W-:Y:S04]  /*1d450*/  STL [R1+0x20], R2 ;  /* 0x0000200201007387 */ /* 0x0005e80000100800 */
[----:B--2---:R2:W5:Y:S01]  /*1d460*/  LDL.LU R2, [R1+0x788] ;  /* 0x0007880001027983 */ /* 0x0045620000300800 */
[----:B------:R-:W-:Y:S05]  /*1d470*/  @P1 BRA `(.L_x_2770) ;  /* 0x0000000000541947 */ /* 0x000fea0003800000 */
[----:B------:R-:W3:Y:S01]  /*1d480*/  LDL R63, [R1+0x20] ;  /* 0x00002000013f7983 */ /* 0x000ee20000100800 */
[----:B------:R-:W-:Y:S01]  /*1d490*/  UMOV UR42, URZ ;  /* 0x000000ff002a7c82 */ /* 0x000fe20008000000 */
[----:B------:R-:W-:Y:S01]  /*1d4a0*/  UMOV UR35, URZ ;  /* 0x000000ff00237c82 */ /* 0x000fe20008000000 */
[----:B------:R-:W-:Y:S01]  /*1d4b0*/  UMOV UR34, URZ ;  /* 0x000000ff00227c82 */ /* 0x000fe20008000000 */
[----:B------:R-:W-:Y:S01]  /*1d4c0*/  MOV R62, UR35 ;  /* 0x00000023003e7c02 */ /* 0x000fe20008000f00 */
        /* <DEDUP_REMOVED lines=16> */
.L_x_2770:
[----:B------:R-:W-:Y:S05]  /*1d5d0*/  BSYNC.RECONVERGENT B2 ;  /* 0x0000000000027941 */ /* 0x000fea0003800200 */
.L_x_2769:
        /* <DEDUP_REMOVED lines=11> */
[----:B------:R-:W-:Y:S01]  /*1d690*/  IMAD.U32 R66, RZ, RZ, UR35 ;  /* 0x00000023ff427e24 */ /* 0x000fe2000f8e00ff */
[----:B------:R-:W-:Y:S01]  /*1d6a0*/  MOV R65, UR34 ;  /* 0x0000002200417c02 */ /* 0x000fe20008000f00 */
        /* <DEDUP_REMOVED lines=15> */
.L_x_2772:
[----:B------:R-:W-:Y:S05]  /*1d7a0*/  BSYNC.RECONVERGENT B2 ;  /* 0x0000000000027941 */ /* 0x000fea0003800200 */
.L_x_2771:
        /* <DEDUP_REMOVED lines=17> */
[----:B---3--:R-:W-:-:S10]  /*1d8c0*/  MOV R68, UR42 ;  /* 0x0000002a00447c02 */ /* 0x008fd40008000f00 */
        /* <DEDUP_REMOVED lines=10> */
.L_x_2774:
[----:B------:R-:W-:Y:S05]  /*1d970*/  BSYNC.RECONVERGENT B2 ;  /* 0x0000000000027941 */ /* 0x000fea0003800200 */
.L_x_2773:
        /* <DEDUP_REMOVED lines=28> */
.L_x_2776:
[----:B------:R-:W-:Y:S05]  /*1db40*/  BSYNC.RECONVERGENT B2 ;  /* 0x0000000000027941 */ /* 0x000fea0003800200 */
.L_x_2775:
[----:B-----5:R2:W-:Y:S04]  /*1db50*/  STL [R1+0x788], R2 ;  /* 0x0007880201007387 */ /* 0x0205e80000100800 */
[----:B--2---:R-:W2:Y:S01]  /*1db60*/  LDL.LU R2, [R1+0x20] ;  /* 0x0000200001027983 */ /* 0x004ea20000300800 */
[----:B------:R-:W-:Y:S01]  /*1db70*/  BSSY.RECONVERGENT B2, `(.L_x_2777) ;  /* 0x000001a000027945 */ /* 0x000fe20003800200 */
[----:B--2---:R-:W-:-:S05]  /*1db80*/  IADD3 R2, PT, PT, R2, R0, RZ ;  /* 0x0000000002027210 */ /* 0x004fca0007ffe0ff */
        /* <DEDUP_REMOVED lines=24> */
.L_x_2778:
[----:B------:R-:W-:Y:S05]  /*1dd10*/  BSYNC.RECONVERGENT B2 ;  /* 0x0000000000027941 */ /* 0x000fea0003800200 */
.L_x_2777:
        /* <DEDUP_REMOVED lines=12> */
[----:B------:R-:W-:Y:S01]  /*1dde0*/  IMAD.U32 R81, RZ, RZ, UR34 ;  /* 0x00000022ff517e24 */ /* 0x000fe2000f8e00ff */
[----:B--2---:R-:W-:Y:S01]  /*1ddf0*/  SHF.L.U32 R80, R83, 0x2, RZ ;  /* 0x0000000253507819 */ /* 0x004fe200000006ff */
        /* <DEDUP_REMOVED lines=14> */
.L_x_2780:
[----:B------:R-:W-:Y:S05]  /*1dee0*/  BSYNC.RECONVERGENT B2 ;  /* 0x0000000000027941 */ /* 0x000fea0003800200 */
.L_x_2779:
        /* <DEDUP_REMOVED lines=13> */
[----:B---3--:R-:W-:Y:S01]  /*1dfc0*/  IMAD.SHL.U32 R84, R87, 0x4, RZ ;  /* 0x0000000457547824 */ /* 0x008fe200078e00ff */
[----:B------:R-:W-:-:S04]  /*1dfd0*/  MOV R87, UR42 ;  /* 0x0000002a00577c02 */ /* 0x000fc80008000f00 */
        /* <DEDUP_REMOVED lines=13> */
.L_x_2782:
[----:B------:R-:W-:Y:S05]  /*1e0b0*/  BSYNC.RECONVERGENT B2 ;  /* 0x0000000000027941 */ /* 0x000fea0003800200 */
.L_x_2781:
        /* <DEDUP_REMOVED lines=28> */
.L_x_2784:
[----:B------:R-:W-:Y:S05]  /*1e280*/  BSYNC.RECONVERGENT B2 ;  /* 0x0000000000027941 */ /* 0x000fea0003800200 */
.L_x_2783:
        /* <DEDUP_REMOVED lines=28> */
.L_x_2786:
[----:B------:R-:W-:Y:S05]  /*1e450*/  BSYNC.RECONVERGENT B2 ;  /* 0x0000000000027941 */ /* 0x000fea0003800200 */
.L_x_2785:
        /* <DEDUP_REMOVED lines=28> */
.L_x_2788:
[----:B------:R-:W-:Y:S05]  /*1e620*/  BSYNC.RECONVERGENT B2 ;  /* 0x0000000000027941 */ /* 0x000fea0003800200 */
.L_x_2787:
        /* <DEDUP_REMOVED lines=28> */
.L_x_2790:
[----:B------:R-:W-:Y:S05]  /*1e7f0*/  BSYNC.RECONVERGENT B2 ;  /* 0x0000000000027941 */ /* 0x000fea0003800200 */
.L_x_2789:
        /* <DEDUP_REMOVED lines=28> */
.L_x_2792:
[----:B------:R-:W-:Y:S05]  /*1e9c0*/  BSYNC.RECONVERGENT B2 ;  /* 0x0000000000027941 */ /* 0x000fea0003800200 */
.L_x_2791:
        /* <DEDUP_REMOVED lines=28> */
.L_x_2794:
[----:B------:R-:W-:Y:S05]  /*1eb90*/  BSYNC.RECONVERGENT B2 ;  /* 0x0000000000027941 */ /* 0x000fea0003800200 */
.L_x_2793:
        /* <DEDUP_REMOVED lines=28> */
.L_x_2796:
[----:B------:R-:W-:Y:S05]  /*1ed60*/  BSYNC.RECONVERGENT B2 ;  /* 0x0000000000027941 */ /* 0x000fea0003800200 */
.L_x_2795:
        /* <DEDUP_REMOVED lines=28> */
.L_x_2798:
[----:B------:R-:W-:Y:S05]  /*1ef30*/  BSYNC.RECONVERGENT B2 ;  /* 0x0000000000027941 */ /* 0x000fea0003800200 */
.L_x_2797:
[----:B------:R-:W-:Y:S04]  /*1ef40*/  BSSY.RECONVERGENT B2, `(.L_x_2799) ;  /* 0x0000013000027945 */ /* 0x000fe80003800200 */
[----:B------:R-:W-:Y:S05]  /*1ef50*/  @P1 BRA `(.L_x_2800) ;  /* 0x0000000000441947 */ /* 0x000fea0003800000 */
[----:B------:R-:W-:Y:S01]  /*1ef60*/  ISETP.GE.AND P2, PT, R252, R3, PT ;  /* 0x00000003fc00720c */ /* 0x000fe20003f46270 */
[----:B------:R-:W-:Y:S01]  /*1ef70*/  UMOV UR42, URZ ;  /* 0x000000ff002a7c82 */ /* 0x000fe20008000000 */
[----:B------:R-:W-:Y:S01]  /*1ef80*/  UMOV UR35, URZ ;  /* 0x000000ff00237c82 */ /* 0x000fe20008000000 */
[----:B------:R-:W-:Y:S01]  /*1ef90*/  UMOV UR34, URZ ;  /* 0x000000ff00227c82 */ /* 0x000fe20008000000 */
[----:B------:R-:W-:Y:S02]  /*1efa0*/  IMAD.U32 R123, RZ, RZ, UR42 ;  /* 0x0000002aff7b7e24 */ /* 0x000fe4000f8e00ff */
[----:B------:R-:W-:Y:S02]  /*1efb0*/  IMAD.U32 R122, RZ, RZ, UR35 ;  /* 0x00000023ff7a7e24 */ /* 0x000fe4000f8e00ff */
[----:B------:R-:W-:Y:S02]  /*1efc0*/  IMAD.U32 R121, RZ, RZ, UR34 ;  /* 0x00000022ff797e24 */ /* 0x000fe4000f8e00ff */
[----:B------:R-:W-:-:S03]  /*1efd0*/  IMAD.U32 R120, RZ, RZ, UR42 ;  /* 0x0000002aff787e24 */ /* 0x000fc6000f8e00ff */
[----:B------:R-:W-:Y:S05]  /*1efe0*/  @P2 BRA `(.L_x_2800) ;  /* 0x0000000000202947 */ /* 0x000fea0003800000 */
[----:B------:R-:W0:Y:S01]  /*1eff0*/  LDCU.64 UR34, c[0x0][0x3b8] ;  /* 0x00007700ff2277ac */ /* 0x000e220008000a00 */
[----:B------:R-:W-:Y:S01]  /*1f000*/  IMAD R120, R0, UR44, RZ ;  /* 0x0000002c00787c24 */ /* 0x000fe2000f8e02ff */
[----:B------:R-:W-:-:S04]  /*1f010*/  SHF.R.S32.HI R122, RZ, 0x1f, R252 ;  /* 0x0000001fff7a7819 */ /* 0x000fc800000114fc */
[----:B------:R-:W-:-:S04]  /*1f020*/  IADD3 R121, P2, PT, R120, R252, RZ ;  /* 0x000000fc78797210 */ /* 0x000fc80007f5e0ff */
[----:B------:R-:W-:Y:S02]  /*1f030*/  LEA.HI.X.SX32 R122, R120, R122, 0x1, P2 ;  /* 0x0000007a787a7211 */ /* 0x000fe400010f0eff */
[----:B0-----:R-:W-:-:S04]  /*1f040*/  LEA R120, P2, R121, UR34, 0x2 ;  /* 0x0000002279787c11 */ /* 0x001fc8000f8410ff */
[----:B------:R-:W-:-:S06]  /*1f050*/  LEA.HI.X R121, R121, UR35, R122, 0x2, P2 ;  /* 0x0000002379797c11 */ /* 0x000fcc00090f147a */
[----:B------:R-:W5:Y:S03]  /*1f060*/  LDG.E.128 R120, desc[UR36][R120.64] ;  /* 0x0000002478787981 */ /* 0x000f66000c1e1d00 */
.L_x_2800:
[----:B------:R-:W-:Y:S05]  /*1f070*/  BSYNC.RECONVERGENT B2 ;  /* 0x0000000000027941 */ /* 0x000fea0003800200 */
.L_x_2799:
[----:B------:R-:W2:Y:S01]  /*1f080*/  LDL.LU R252, [R1+0x20] ;  /* 0x0000200001fc7983 */ /* 0x000ea20000300800 */
[----:B------:R-:W-:Y:S01]  /*1f090*/  BSSY.RECONVERGENT B2, `(.L_x_2801) ;  /* 0x0000016000027945 */ /* 0x000fe20003800200 */
[----:B--2---:R-:W-:-:S03]  /*1f0a0*/  LEA R252, R0, R252, 0x1 ;  /* 0x000000fc00fc7211 */ /* 0x004fc600078e08ff */
        /* <DEDUP_REMOVED lines=11> */
[----:B------:R-:W2:Y:S01]  /*1f160*/  LDCU.64 UR34, c[0x0][0x3b8] ;  /* 0x00007700ff2277ac */ /* 0x000ea20008000a00 */
[----:B------:R-:W-:Y:S02]  /*1f170*/  IMAD.SHL.U32 R127, R252, 0x4, RZ ;  /* 0x00000004fc7f7824 */ /* 0x000fe400078e00ff */
[----:B------:R-:W-:-:S03]  /*1f180*/  IMAD R124, R0, UR44, RZ ;  /* 0x0000002c007c7c24 */ /* 0x000fc6000f8e02ff */
[----:B------:R-:W-:Y:S02]  /*1f190*/  SHF.R.S32.HI R126, RZ, 0x1f, R127 ;  /* 0x0000001fff7e7819 */ /* 0x000fe4000001147f */
[----:B------:R-:W-:-:S04]  /*1f1a0*/  IADD3 R125, P2, PT, R124, R127, RZ ;  /* 0x0000007f7c7d7210 */ /* 0x000fc80007f5e0ff */
[----:B------:R-:W-:Y:S02]  /*1f1b0*/  LEA.HI.X.SX32 R126, R124, R126, 0x1, P2 ;  /* 0x0000007e7c7e7211 */ /* 0x000fe400010f0eff */
[----:B--2---:R-:W-:-:S04]  /*1f1c0*/  LEA R124, P2, R125, UR34, 0x2 ;  /* 0x000000227d7c7c11 */ /* 0x004fc8000f8410ff */
[----:B------:R-:W-:-:S06]  /*1f1d0*/  LEA.HI.X R125, R125, UR35, R126, 0x2, P2 ;  /* 0x000000237d7d7c11 */ /* 0x000fcc00090f147e */
[----:B------:R-:W5:Y:S03]  /*1f1e0*/  LDG.E.128 R124, desc[UR36][R124.64] ;  /* 0x000000247c7c7981 */ /* 0x000f66000c1e1d00 */
.L_x_2802:
[----:B------:R-:W-:Y:S05]  /*1f1f0*/  BSYNC.RECONVERGENT B2 ;  /* 0x0000000000027941 */ /* 0x000fea0003800200 */
.L_x_2801:
        /* <DEDUP_REMOVED lines=14> */
[----:B------:R-:W-:Y:S01]  /*1f2e0*/  IMAD R128, R0, UR44, RZ ;  /* 0x0000002c00807c24 */ /* 0x000fe2000f8e02ff */
[----:B------:R-:W-:-:S04]  /*1f2f0*/  SHF.L.U32 R131, R252, 0x2, RZ ;  /* 0x00000002fc837819 */ /* 0x000fc800000006ff */
[----:B------:R-:W-:Y:S02]  /*1f300*/  SHF.R.S32.HI R130, RZ, 0x1f, R131 ;  /* 0x0000001fff827819 */ /* 0x000fe40000011483 */
[----:B------:R-:W-:-:S04]  /*1f310*/  IADD3 R129, P2, PT, R128, R131, RZ ;  /* 0x0000008380817210 */ /* 0x000fc80007f5e0ff */
[----:B------:R-:W-:Y:S02]  /*1f320*/  LEA.HI.X.SX32 R130, R128, R130, 0x1, P2 ;  /* 0x0000008280827211 */ /* 0x000fe400010f0eff */
[----:B--2---:R-:W-:-:S04]  /*1f330*/  LEA R128, P2, R129, UR34, 0x2 ;  /* 0x0000002281807c11 */ /* 0x004fc8000f8410ff */
[----:B------:R-:W-:-:S06]  /*1f340*/  LEA.HI.X R129, R129, UR35, R130, 0x2, P2 ;  /* 0x0000002381817c11 */ /* 0x000fcc00090f1482 */
[----:B------:R-:W5:Y:S03]  /*1f350*/  LDG.E.128 R128, desc[UR36][R128.64] ;  /* 0x0000002480807981 */ /* 0x000f66000c1e1d00 */
.L_x_2804:
[----:B------:R-:W-:Y:S05]  /*1f360*/  BSYNC.RECONVERGENT B2 ;  /* 0x0000000000027941 */ /* 0x000fea0003800200 */
.L_x_2803:
        /* <DEDUP_REMOVED lines=22> */
.L_x_2806:
[----:B------:R-:W-:Y:S05]  /*1f4d0*/  BSYNC.RECONVERGENT B2 ;  /* 0x0000000000027941 */ /* 0x000fea0003800200 */
.L_x_2805:
        /* <DEDUP_REMOVED lines=22> */
.L_x_2808:
[----:B------:R-:W-:Y:S05]  /*1f640*/  BSYNC.RECONVERGENT B2 ;  /* 0x0000000000027941 */ /* 0x000fea0003800200 */
.L_x_2807:
        /* <DEDUP_REMOVED lines=22> */
.L_x_2810:
[----:B------:R-:W-:Y:S05]  /*1f7b0*/  BSYNC.RECONVERGENT B2 ;  /* 0x0000000000027941 */ /* 0x000fea0003800200 */
.L_x_2809:
        /* <DEDUP_REMOVED lines=22> */
.L_x_2812:
[----:B------:R-:W-:Y:S05]  /*1f920*/  BSYNC.RECONVERGENT B2 ;  /* 0x0000000000027941 */ /* 0x000fea0003800200 */
.L_x_2811:
        /* <DEDUP_REMOVED lines=22> */
.L_x_2814:
[----:B------:R-:W-:Y:S05]  /*1fa90*/  BSYNC.RECONVERGENT B2 ;  /* 0x0000000000027941 */ /* 0x000fea0003800200 */
.L_x_2813:
        /* <DEDUP_REMOVED lines=22> */
.L_x_2816:
[----:B------:R-:W-:Y:S05]  /*1fc00*/  BSYNC.RECONVERGENT B2 ;  /* 0x0000000000027941 */ /* 0x000fea0003800200 */
.L_x_2815:
        /* <DEDUP_REMOVED lines=22> */
.L_x_2818:
[----:B------:R-:W-:Y:S05]  /*1fd70*/  BSYNC.RECONVERGENT B2 ;  /* 0x0000000000027941 */ /* 0x000fea0003800200 */
.L_x_2817:
        /* <DEDUP_REMOVED lines=22> */
.L_x_2820:
[----:B------:R-:W-:Y:S05]  /*1fee0*/  BSYNC.RECONVERGENT B2 ;  /* 0x0000000000027941 */ /* 0x000fea0003800200 */
.L_x_2819:
        /* <DEDUP_REMOVED lines=22> */
.L_x_2822:
[----:B------:R-:W-:Y:S05]  /*20050*/  BSYNC.RECONVERGENT B2 ;  /* 0x0000000000027941 */ /* 0x000fea0003800200 */
.L_x_2821:
        /* <DEDUP_REMOVED lines=22> */
.L_x_2824:
[----:B------:R-:W-:Y:S05]  /*201c0*/  BSYNC.RECONVERGENT B2 ;  /* 0x0000000000027941 */ /* 0x000fea0003800200 */
.L_x_2823:
        /* <DEDUP_REMOVED lines=22> */
.L_x_2826:
[----:B------:R-:W-:Y:S05]  /*20330*/  BSYNC.RECONVERGENT B2 ;  /* 0x0000000000027941 */ /* 0x000fea0003800200 */
.L_x_2825:
        /* <DEDUP_REMOVED lines=22> */
.L_x_2828:
[----:B------:R-:W-:Y:S05]  /*204a0*/  BSYNC.RECONVERGENT B2 ;  /* 0x0000000000027941 */ /* 0x000fea0003800200 */
.L_x_2827:
        /* <DEDUP_REMOVED lines=22> */
.L_x_2830:
[----:B------:R-:W-:Y:S05]  /*20610*/  BSYNC.RECONVERGENT B2 ;  /* 0x0000000000027941 */ /* 0x000fea0003800200 */
.L_x_2829:
        /* <DEDUP_REMOVED lines=22> */
.L_x_2832:
[----:B------:R-:W-:Y:S05]  /*20780*/  BSYNC.RECONVERGENT B2 ;  /* 0x0000000000027941 */ /* 0x000fea0003800200 */
.L_x_2831:
        /* <DEDUP_REMOVED lines=22> */
.L_x_2834:
[----:B------:R-:W-:Y:S05]  /*208f0*/  BSYNC.RECONVERGENT B2 ;  /* 0x0000000000027941 */ /* 0x000fea0003800200 */
.L_x_2833:
        /* <DEDUP_REMOVED lines=22> */
.L_x_2836:
[----:B------:R-:W-:Y:S05]  /*20a60*/  BSYNC.RECONVERGENT B2 ;  /* 0x0000000000027941 */ /* 0x000fea0003800200 */
.L_x_2835:
        /* <DEDUP_REMOVED lines=22> */
.L_x_2838:
[----:B------:R-:W-:Y:S05]  /*20bd0*/  BSYNC.RECONVERGENT B2 ;  /* 0x0000000000027941 */ /* 0x000fea0003800200 */
.L_x_2837:
        /* <DEDUP_REMOVED lines=22> */
.L_x_2840:
[----:B------:R-:W-:Y:S05]  /*20d40*/  BSYNC.RECONVERGENT B2 ;  /* 0x0000000000027941 */ /* 0x000fea0003800200 */
.L_x_2839:
        /* <DEDUP_REMOVED lines=22> */
.L_x_2842:
[----:B------:R-:W-:Y:S05]  /*20eb0*/  BSYNC.RECONVERGENT B2 ;  /* 0x0000000000027941 */ /* 0x000fea0003800200 */
.L_x_2841:
        /* <DEDUP_REMOVED lines=22> */
.L_x_2844:
[----:B------:R-:W-:Y:S05]  /*21020*/  BSYNC.RECONVERGENT B2 ;  /* 0x0000000000027941 */ /* 0x000fea0003800200 */
.L_x_2843:
        /* <DEDUP_REMOVED lines=22> */
.L_x_2846:
[----:B------:R-:W-:Y:S05]  /*21190*/  BSYNC.RECONVERGENT B2 ;  /* 0x0000000000027941 */ /* 0x000fea0003800200 */
.L_x_2845:
        /* <DEDUP_REMOVED lines=22> */
.L_x_2848:
[----:B------:R-:W-:Y:S05]  /*21300*/  BSYNC.RECONVERGENT B2 ;  /* 0x0000000000027941 */ /* 0x000fea0003800200 */
.L_x_2847:
        /* <DEDUP_REMOVED lines=22> */
.L_x_2850:
[----:B------:R-:W-:Y:S05]  /*21470*/  BSYNC.RECONVERGENT B2 ;  /* 0x0000000000027941 */ /* 0x000fea0003800200 */
.L_x_2849:
        /* <DEDUP_REMOVED lines=22> */
.L_x_2852:
[----:B------:R-:W-:Y:S05]  /*215e0*/  BSYNC.RECONVERGENT B2 ;  /* 0x0000000000027941 */ /* 0x000fea0003800200 */
.L_x_2851:
        /* <DEDUP_REMOVED lines=22> */
.L_x_2854:
[----:B------:R-:W-:Y:S05]  /*21750*/  BSYNC.RECONVERGENT B2 ;  /* 0x0000000000027941 */ /* 0x000fea0003800200 */
.L_x_2853:
        /* <DEDUP_REMOVED lines=22> */
.L_x_2856:
[----:B------:R-:W-:Y:S05]  /*218c0*/  BSYNC.RECONVERGENT B2 ;  /* 0x0000000000027941 */ /* 0x000fea0003800200 */
.L_x_2855:
        /* <DEDUP_REMOVED lines=22> */
.L_x_2858:
[----:B------:R-:W-:Y:S05]  /*21a30*/  BSYNC.RECONVERGENT B2 ;  /* 0x0000000000027941 */ /* 0x000fea0003800200 */
.L_x_2857:
        /* <DEDUP_REMOVED lines=22> */
.L_x_2860:
[----:B------:R-:W-:Y:S05]  /*21ba0*/  BSYNC.RECONVERGENT B2 ;  /* 0x0000000000027941 */ /* 0x000fea0003800200 */
.L_x_2859:
[----:B------:R-:W-:Y:S05]  /*21bb0*/  @P1 BRA `(.L_x_2734) ;  /* 0x00000000004c1947 */ /* 0x000fea0003800000 */
[----:B------:R-:W-:Y:S01]  /*21bc0*/  IMAD.IADD R244, R252, 0x1, R0 ;  /* 0x00000001fcf47824 */ /* 0x000fe200078e0200 */
[----:B------:R-:W-:Y:S01]  /*21bd0*/  UMOV UR42, URZ ;  /* 0x000000ff002a7c82 */ /* 0x000fe20008000000 */
[----:B------:R-:W-:Y:S01]  /*21be0*/  UMOV UR35, URZ ;  /* 0x000000ff00237c82 */ /* 0x000fe20008000000 */
[----:B------:R-:W-:Y:S01]  /*21bf0*/  UMOV UR34, URZ ;  /* 0x000000ff00227c82 */ /* 0x000fe20008000000 */
[----:B------:R-:W-:Y:S01]  /*21c00*/  IMAD.U32 R247, RZ, RZ, UR42 ;  /* 0x0000002afff77e24 */ /* 0x000fe2000f8e00ff */
[----:B------:R-:W-:Y:S01]  /*21c10*/  SHF.L.U32 R252, R244, 0x2, RZ ;  /* 0x00000002f4fc7819 */ /* 0x000fe200000006ff */
[----:B------:R-:W-:Y:S02]  /*21c20*/  IMAD.U32 R246, RZ, RZ, UR35 ;  /* 0x00000023fff67e24 */ /* 0x000fe4000f8e00ff */
[----:B------:R-:W-:Y:S01]  /*21c30*/  IMAD.U32 R245, RZ, RZ, UR34 ;  /* 0x00000022fff57e24 */ /* 0x000fe2000f8e00ff */
[----:B------:R-:W-:Y:S01]  /*21c40*/  ISETP.GE.AND P2, PT, R252, R3, PT ;  /* 0x00000003fc00720c */ /* 0x000fe20003f46270 */
[----:B------:R-:W-:-:S12]  /*21c50*/  IMAD.U32 R244, RZ, RZ, UR42 ;  /* 0x0000002afff47e24 */ /* 0x000fd8000f8e00ff */
[----:B------:R-:W-:Y:S05]  /*21c60*/  @P2 BRA `(.L_x_2734) ;  /* 0x0000000000202947 */ /* 0x000fea0003800000 */
[----:B------:R-:W2:Y:S01]  /*21c70*/  LDCU.64 UR34, c[0x0][0x3b8] ;  /* 0x00007700ff2277ac */ /* 0x000ea20008000a00 */
[----:B------:R-:W-:Y:S01]  /*21c80*/  IMAD R3, R0, UR44, RZ ;  /* 0x0000002c00037c24 */ /* 0x000fe2000f8e02ff */
[----:B------:R-:W-:-:S04]  /*21c90*/  SHF.R.S32.HI R244, RZ, 0x1f, R252 ;  /* 0x0000001ffff47819 */ /* 0x000fc800000114fc */
[----:B------:R-:W-:-:S04]  /*21ca0*/  IADD3 R245, P2, PT, R3, R252, RZ ;  /* 0x000000fc03f57210 */ /* 0x000fc80007f5e0ff */
[----:B------:R-:W-:Y:S02]  /*21cb0*/  LEA.HI.X.SX32 R3, R3, R244, 0x1, P2 ;  /* 0x000000f403037211 */ /* 0x000fe400010f0eff */
[----:B--2---:R-:W-:-:S04]  /*21cc0*/  LEA R244, P2, R245, UR34, 0x2 ;  /* 0x00000022f5f47c11 */ /* 0x004fc8000f8410ff */
[----:B------:R-:W-:-:S06]  /*21cd0*/  LEA.HI.X R245, R245, UR35, R3, 0x2, P2 ;  /* 0x00000023f5f57c11 */ /* 0x000fcc00090f1403 */
[----:B------:R-:W5:Y:S03]  /*21ce0*/  LDG.E.128 R244, desc[UR36][R244.64] ;  /* 0x00000024f4f47981 */ /* 0x000f66000c1e1d00 */
.L_x_2734:
[----:B------:R-:W-:Y:S05]  /*21cf0*/  BSYNC.RECONVERGENT B0 ;  /* 0x0000000000007941 */ /* 0x000fea0003800200 */
.L_x_2606:
[----:B------:R-:W-:Y:S04]  /*21d00*/  BSSY.RECONVERGENT B0, `(.L_x_2861) ;  /* 0x0000236000007945 */ /* 0x000fe80003800200 */
[----:B------:R-:W-:Y:S05]  /*21d10*/  @P1 BRA `(.L_x_2862) ;  /* 0x0000002000d01947 */ /* 0x000fea0003800000 */
[----:B0-----:R-:W2:Y:S01]  /*21d20*/  LDL R252, [R1+0x740] ;  /* 0x0007400001fc7983 */ /* 0x001ea20000100800 */
[----:B------:R-:W0:Y:S03]  /*21d30*/  LDCU.64 UR34, c[0x0][0x448] ;  /* 0x00008900ff2277ac */ /* 0x000e260008000a00 */
[----:B-----5:R1:W-:Y:S01]  /*21d40*/  STL [R1+0x808], R191 ;  /* 0x000808bf01007387 */ /* 0x0203e20000100800 */
[----:B------:R-:W3:Y:S03]  /*21d50*/  LDCU.64 UR42, c[0x0][0x438] ;  /* 0x00008700ff2a77ac */ /* 0x000ee60008000a00 */
[----:B-1----:R-:W4:Y:S04]  /*21d60*/  LDL R191, [R1+0x734] ;  /* 0x0007340001bf7983 */ /* 0x002f280000100800 */
[----:B------:R1:W-:Y:S04]  /*21d70*/  STL [R1+0x804], R198 ;  /* 0x000804c601007387 */ /* 0x0003e80000100800 */
        /* <DEDUP_REMOVED lines=14> */
[----:B-1----:R-:W2:Y:S04]  /*21e60*/  LDL R207, [R1] ;  /* 0x0000000001cf7983 */ /* 0x002ea80000100800 */
[----:B------:R1:W-:Y:S04]  /*21e70*/  STL [R1+0x7e4], R214 ;  /* 0x0007e4d601007387 */ /* 0x0003e80000100800 */
[----:B-1----:R-:W4:Y:S01]  /*21e80*/  LDL R214, [R1+0x760] ;  /* 0x0007600001d67983 */ /* 0x002f220000100800 */
[----:B0-----:R-:W-:Y:S01]  /*21e90*/  ISETP.NE.U32.AND P1, PT, RZ, UR34, PT ;  /* 0x00000022ff007c0c */ /* 0x001fe2000bf25070 */
[----:B------:R-:W0:Y:S01]  /*21ea0*/  LDCU UR34, c[0x0][0x408] ;  /* 0x00008100ff2277ac */ /* 0x000e220008000800 */
[----:B---3--:R-:W-:Y:S01]  /*21eb0*/  ISETP.NE.U32.AND P2, PT, RZ, UR42, PT ;  /* 0x0000002aff007c0c */ /* 0x008fe2000bf45070 */
[----:B------:R-:W-:Y:S01]  /*21ec0*/  STL [R1+0x7e0], R211 ;  /* 0x0007e0d301007387 */ /* 0x000fe20000100800 */
[----:B------:R-:W-:-:S02]  /*21ed0*/  ISETP.NE.AND.EX P1, PT, RZ, UR35, PT, P1 ;  /* 0x00000023ff007c0c */ /* 0x000fc4000bf25310 */
[----:B------:R-:W-:Y:S01]  /*21ee0*/  ISETP.NE.AND.EX P2, PT, RZ, UR43, PT, P2 ;  /* 0x0000002bff007c0c */ /* 0x000fe2000bf45320 */
[----:B------:R-:W-:Y:S04]  /*21ef0*/  STL [R1+0x7dc], R218 ;  /* 0x0007dcda01007387 */ /* 0x000fe80000100800 */
[----:B------:R-:W-:Y:S04]  /*21f00*/  STL [R1+0x7d8], R215 ;  /* 0x0007d8d701007387 */ /* 0x000fe80000100800 */
[----:B------:R-:W-:Y:S02]  /*21f10*/  STL [R1+0x7d4], R222 ;  /* 0x0007d4de01007387 */ /* 0x000fe40000100800 */
[----:B------:R-:W1:Y:S02]  /*21f20*/  @P1 S2R R3, SR_CTAID.X ;  /* 0x0000000000031919 */ /* 0x000e640000002500 */
[----:B------:R3:W-:Y:S04]  /*21f30*/  STL [R1+0x7d0], R219 ;  /* 0x0007d0db01007387 */ /* 0x0007e80000100800 */
[----:B------:R-:W-:Y:S04]  /*21f40*/  STL [R1+0x7cc], R226 ;  /* 0x0007cce201007387 */ /* 0x000fe80000100800 */
[----:B------:R0:W-:Y:S01]  /*21f50*/  STL [R1+0x7c8], R223 ;  /* 0x0007c8df01007387 */ /* 0x0001e20000100800 */
[----:B---3--:R-:W4:Y:S03]  /*21f60*/  @P2 LDC.64 R218, c[0x0][0x438] ;  /* 0x00010e00ffda2b82 */ /* 0x008f260000000a00 */
[----:B------:R-:W-:Y:S04]  /*21f70*/  STL [R1+0x7c4], R230 ;  /* 0x0007c4e601007387 */ /* 0x000fe80000100800 */
[----:B------:R-:W-:Y:S01]  /*21f80*/  STL [R1+0x7c0], R227 ;  /* 0x0007c0e301007387 */ /* 0x000fe20000100800 */
[----:B0-----:R-:W1:Y:S03]  /*21f90*/  @P1 LDC.64 R222, c[0x0][0x448] ;  /* 0x00011200ffde1b82 */ /* 0x001e660000000a00 */
        /* <DEDUP_REMOVED lines=10> */
[----:B------:R0:W-:Y:S01]  /*22040*/  STL [R1+0x788], R0 ;  /* 0x0007880001007387 */ /* 0x0001e20000100800 */
[----:B-1----:R-:W-:-:S06]  /*22050*/  @P1 IMAD.WIDE.U32 R2, R3, 0x4, R222 ;  /* 0x0000000403021825 */ /* 0x002fcc00078e00de */
[----:B------:R1:W3:Y:S01]  /*22060*/  @P1 LDG.E R2, desc[UR36][R2.64] ;  /* 0x0000002402021981 */ /* 0x0002e2000c1e1900 */
[----:B----4-:R-:W-:-:S05]  /*22070*/  @P2 IMAD.WIDE R214, R214, 0x4, R218 ;  /* 0x00000004d6d62825 */ /* 0x010fca00078e02da */
[----:B0-----:R-:W4:Y:S01]  /*22080*/  @P2 LDG.E R0, desc[UR36][R214.64] ;  /* 0x00000024d6002981 */ /* 0x001f22000c1e1900 */
[----:B--2---:R-:W-:Y:S01]  /*22090*/  FMUL.FTZ R252, R252, R207 ;  /* 0x000000cffcfc7220 */ /* 0x004fe20000410000 */
[----:B-1----:R-:W-:-:S03]  /*220a0*/  FMUL.FTZ R3, R203, R210 ;  /* 0x000000d2cb037220 */ /* 0x002fc60000410000 */
[----:B------:R-:W-:Y:S01]  /*220b0*/  FFMA.FTZ R252, R199, R206, R252 ;  /* 0x000000cec7fc7223 */ /* 0x000fe200000100fc */
[----:B------:R-:W-:-:S03]  /*220c0*/  FFMA.FTZ R3, R195, R202, R3 ;  /* 0x000000cac3037223 */ /* 0x000fc60000010003 */
[----:B------:R-:W-:Y:S01]  /*220d0*/  FFMA.FTZ R252, R198, R248, R252 ;  /* 0x000000f8c6fc7223 */ /* 0x000fe200000100fc */
[----:B------:R-:W-:Y:S01]  /*220e0*/  FFMA.FTZ R3, R191, R249, R3 ;  /* 0x000000f9bf037223 */ /* 0x000fe20000010003 */
[----:B---3--:R0:W-:Y:S04]  /*220f0*/  STL [R1+0x790], R2 ;  /* 0x0007900201007387 */ /* 0x0081e80000100800 */
[----:B------:R-:W-:Y:S04]  /*22100*/  STL [R1+0x794], R248 ;  /* 0x000794f801007387 */ /* 0x000fe80000100800 */
[----:B------:R-:W2:Y:S04]  /*22110*/  LDL R246, [R1+0x724] ;  /* 0x0007240001f67983 */ /* 0x000ea80000100800 */
        /* <DEDUP_REMOVED lines=20> */
[----:B----4-:R1:W-:Y:S04]  /*22260*/  @P2 STL [R1+0x28], R0 ;  /* 0x0000280001002387 */ /* 0x0103e80000100800 */
[----:B------:R-:W4:Y:S04]  /*22270*/  LDL R206, [R1+0x684] ;  /* 0x0006840001ce7983 */ /* 0x000f280000100800 */
[----:B------:R-:W4:Y:S04]  /*22280*/  LDL R202, [R1+0x674] ;  /* 0x0006740001ca7983 */ /* 0x000f280000100800 */
[----:B------:R-:W4:Y:S04]  /*22290*/  LDL R198, [R1+0x664] ;  /* 0x0006640001c67983 */ /* 0x000f280000100800 */
[----:B------:R-:W4:Y:S04]  /*222a0*/  LDL R191, [R1+0x654] ;  /* 0x0006540001bf7983 */ /* 0x000f280000100800 */
[----:B------:R-:W4:Y:S04]  /*222b0*/  LDL R203, [R1+0x670] ;  /* 0x0006700001cb7983 */ /* 0x000f280000100800 */
[----:B------:R-:W4:Y:S04]  /*222c0*/  LDL R199, [R1+0x660] ;  /* 0x0006600001c77983 */ /* 0x000f280000100800 */
[----:B------:R-:W4:Y:S04]  /*222d0*/  LDL R195, [R1+0x650] ;  /* 0x0006500001c37983 */ /* 0x000f280000100800 */
[----:B0-----:R-:W4:Y:S04]  /*222e0*/  LDL R2, [R1+0x640] ;  /* 0x0006400001027983 */ /* 0x001f280000100800 */
[----:B-1----:R-:W4:Y:S04]  /*222f0*/  LDL R0, [R1+0x644] ;  /* 0x0006440001007983 */ /* 0x002f280000100800 */
[----:B------:R0:W-:Y:S04]  /*22300*/  STL [R1+0x798], R249 ;  /* 0x000798f901007387 */ /* 0x0001e80000100800 */
[----:B------:R-:W4:Y:S04]  /*22310*/  LDL R248, [R1+0x620] ;  /* 0x0006200001f87983 */ /* 0x000f280000100800 */
[----:B0-----:R-:W4:Y:S01]  /*22320*/  LDL R249, [R1+0x634] ;  /* 0x0006340001f97983 */ /* 0x001f220000100800 */
        /* <DEDUP_REMOVED lines=42> */
[----:B----4-:R-:W-:-:S03]  /*225d0*/  FFMA.FTZ R3, R206, R45, R3 ;  /* 0x0000002dce037223 */ /* 0x010fc60000010003 */
        /* <DEDUP_REMOVED lines=17> */
[----:B------:R-:W-:-:S04]  /*226f0*/  FFMA.FTZ R3, R249, R65, R3 ;  /* 0x00000041f9037223 */ /* 0x000fc80000010003 */
[----:B--2---:R-:W-:-:S04]  /*22700*/  FFMA.FTZ R3, R247, R69, R3 ;  /* 0x00000045f7037223 */ /* 0x004fc80000010003 */
[----:B---3--:R-:W-:-:S04]  /*22710*/  FFMA.FTZ R3, R243, R73, R3 ;  /* 0x00000049f3037223 */ /* 0x008fc80000010003 */
        /* <DEDUP_REMOVED lines=9> */
[----:B----4-:R-:W-:Y:S02]  /*227b0*/  FFMA.FTZ R252, R191, R64, R252 ;  /* 0x00000040bffc7223 */ /* 0x010fe400000100fc */
[----:B------:R-:W2:Y:S02]  /*227c0*/  LDL.LU R191, [R1+0x808] ;  /* 0x0008080001bf7983 */ /* 0x000ea40000300800 */
        /* <DEDUP_REMOVED lines=8> */
[----:B------:R-:W2:Y:S02]  /*22850*/  LDL R199, [R1+0x524] ;  /* 0x0005240001c77983 */ /* 0x000ea40000100800 */
[----:B------:R-:W-:-:S02]  /*22860*/  FFMA.FTZ R252, R238, R80, R252 ;  /* 0x00000050eefc7223 */ /* 0x000fc400000100fc */
[----:B------:R-:W3:Y:S02]  /*22870*/  LDL R195, [R1+0x534] ;  /* 0x0005340001c37983 */ /* 0x000ee40000100800 */
[----:B------:R-:W-:Y:S02]  /*22880*/  FFMA.FTZ R252, R234, R84, R252 ;  /* 0x00000054eafc7223 */ /* 0x000fe400000100fc */
[----:B------:R-:W4:Y:S02]  /*22890*/  LDL R243, [R1+0x4f0] ;  /* 0x0004f00001f37983 */ /* 0x000f240000100800 */
[----:B------:R-:W-:Y:S02]  /*228a0*/  FFMA.FTZ R252, R230, R88, R252 ;  /* 0x00000058e6fc7223 */ /* 0x000fe400000100fc */
[----:B------:R-:W4:Y:S02]  /*228b0*/  LDL R248, [R1+0x514] ;  /* 0x0005140001f87983 */ /* 0x000f240000100800 */
[----:B------:R-:W-:-:S02]  /*228c0*/  FFMA.FTZ R252, R226, R92, R252 ;  /* 0x0000005ce2fc7223 */ /* 0x000fc400000100fc */
[----:B------:R-:W4:Y:S02]  /*228d0*/  LDL R239, [R1+0x4e0] ;  /* 0x0004e00001ef7983 */ /* 0x000f240000100800 */
        /* <DEDUP_REMOVED lines=31> */
[----:B------:R-:W4:Y:S04]  /*22ad0*/  LDL R2, [R1+0x454] ;  /* 0x0004540001027983 */ /* 0x000f280000100800 */
[----:B------:R-:W4:Y:S01]  /*22ae0*/  LDL R0, [R1+0x770] ;  /* 0x0007700001007983 */ /* 0x000f220000100800 */
[----:B---3--:R-:W-:-:S04]  /*22af0*/  FFMA.FTZ R3, R195, R129, R3 ;  /* 0x00000081c3037223 */ /* 0x008fc80000010003 */
[----:B--2---:R-:W-:-:S04]  /*22b00*/  FFMA.FTZ R3, R199, R133, R3 ;  /* 0x00000085c7037223 */ /* 0x004fc80000010003 */
[----:B----4-:R-:W-:-:S04]  /*22b10*/  FFMA.FTZ R3, R248, R137, R3 ;  /* 0x00000089f8037223 */ /* 0x010fc80000010003 */
[----:B------:R-:W-:Y:S01]  /*22b20*/  FFMA.FTZ R3, R246, R141, R3 ;  /* 0x0000008df6037223 */ /* 0x000fe20000010003 */
[----:B------:R-:W-:-:S03]  /*22b30*/  FFMA.FTZ R252, R198, R128, R252 ;  /* 0x00000080c6fc7223 */ /* 0x000fc600000100fc */
[----:B------:R-:W-:Y:S01]  /*22b40*/  FFMA.FTZ R3, R242, R145, R3 ;  /* 0x00000091f2037223 */ /* 0x000fe20000010003 */
[----:B------:R-:W2:Y:S01]  /*22b50*/  LDL.LU R198, [R1+0x804] ;  /* 0x0008040001c67983 */ /* 0x000ea20000300800 */
[----:B------:R-:W-:Y:S02]  /*22b60*/  FFMA.FTZ R252, R202, R132, R252 ;  /* 0x00000084cafc7223 */ /* 0x000fe400000100fc */
[----:B------:R-:W-:Y:S01]  /*22b70*/  FFMA.FTZ R3, R238, R149, R3 ;  /* 0x00000095ee037223 */ /* 0x000fe20000010003 */
[----:B------:R-:W3:Y:S01]  /*22b80*/  LDL.LU R195, [R1+0x800] ;  /* 0x0008000001c37983 */ /* 0x000ee20000300800 */
[----:B------:R-:W-:Y:S02]  /*22b90*/  FFMA.FTZ R252, R249, R136, R252 ;  /* 0x00000088f9fc7223 */ /* 0x000fe400000100fc */
[----:B------:R-:W-:Y:S01]  /*22ba0*/  FFMA.FTZ R3, R234, R153, R3 ;  /* 0x00000099ea037223 */ /* 0x000fe20000010003 */
[----:B------:R-:W4:Y:S01]  /*22bb0*/  LDL.LU R202, [R1+0x7fc] ;  /* 0x0007fc0001ca7983 */ /* 0x000f220000300800 */
[----:B------:R-:W-:-:S03]  /*22bc0*/  FFMA.FTZ R252, R247, R140, R252 ;  /* 0x0000008cf7fc7223 */ /* 0x000fc600000100fc */
[----:B------:R-:W4:Y:S01]  /*22bd0*/  LDL.LU R199, [R1+0x7f8] ;  /* 0x0007f80001c77983 */ /* 0x000f220000300800 */
[----:B------:R-:W-:-:S04]  /*22be0*/  FFMA.FTZ R252, R243, R144, R252 ;  /* 0x00000090f3fc7223 */ /* 0x000fc800000100fc */
[----:B------:R-:W-:-:S04]  /*22bf0*/  FFMA.FTZ R252, R239, R148, R252 ;  /* 0x00000094effc7223 */ /* 0x000fc800000100fc */
[----:B------:R-:W-:-:S04]  /*22c00*/  FFMA.FTZ R252, R235, R152, R252 ;  /* 0x00000098ebfc7223 */ /* 0x000fc800000100fc */
[----:B------:R-:W-:-:S04]  /*22c10*/  FFMA.FTZ R252, R231, R156, R252 ;  /* 0x0000009ce7fc7223 */ /* 0x000fc800000100fc */
[----:B------:R-:W-:-:S04]  /*22c20*/  FFMA.FTZ R252, R227, R160, R252 ;  /* 0x000000a0e3fc7223 */ /* 0x000fc800000100fc */
[----:B------:R-:W-:Y:S01]  /*22c30*/  FFMA.FTZ R252, R223, R164, R252 ;  /* 0x000000a4dffc7223 */ /* 0x000fe200000100fc */
[----:B------:R-:W-:-:S03]  /*22c40*/  FFMA.FTZ R3, R230, R157, R3 ;  /* 0x0000009de6037223 */ /* 0x000fc60000010003 */
[----:B------:R-:W-:Y:S01]  /*22c50*/  FFMA.FTZ R252, R219, R168, R252 ;  /* 0x000000a8dbfc7223 */ /* 0x000fe200000100fc */
[----:B------:R-:W-:Y:S01]  /*22c60*/  FFMA.FTZ R3, R226, R161, R3 ;  /* 0x000000a1e2037223 */ /* 0x000fe20000010003 */
[----:B------:R-:W0:Y:S02]  /*22c70*/  LDC R219, c[0x0][0x430] ;  /* 0x00010c00ffdb7b82 */ /* 0x000e240000000800 */
[----:B------:R-:W-:Y:S02]  /*22c80*/  FFMA.FTZ R252, R215, R172, R252 ;  /* 0x000000acd7fc7223 */ /* 0x000fe400000100fc */
[----:B------:R-:W2:Y:S01]  /*22c90*/  LDL.LU R215, [R1+0x40] ;  /* 0x0000400001d77983 */ /* 0x000ea20000300800 */
[----:B------:R-:W-:Y:S01]  /*22ca0*/  FFMA.FTZ R3, R222, R165, R3 ;  /* 0x000000a5de037223 */ /* 0x000fe20000010003 */
[----:B------:R-:W-:Y:S02]  /*22cb0*/  FFMA.FTZ R252, R211, R176, R252 ;  /* 0x000000b0d3fc7223 */ /* 0x000fe400000100fc */
[----:B------:R-:W3:Y:S01]  /*22cc0*/  LDL R211, [R1+0x748] ;  /* 0x0007480001d37983 */ /* 0x000ee20000100800 */
[----:B------:R-:W-:-:S03]  /*22cd0*/  FFMA.FTZ R3, R218, R169, R3 ;  /* 0x000000a9da037223 */ /* 0x000fc60000010003 */
[----:B------:R-:W3:Y:S01]  /*22ce0*/  LDL R218, [R1+0x8] ;  /* 0x0000080001da7983 */ /* 0x000ee20000100800 */
[----:B------:R-:W-:Y:S01]  /*22cf0*/  FFMA.FTZ R3, R214, R173, R3 ;  /* 0x000000add6037223 */ /* 0x000fe20000010003 */
[----:B------:R-:W-:Y:S02]  /*22d00*/  FFMA.FTZ R252, R207, R180, R252 ;  /* 0x000000b4cffc7223 */ /* 0x000fe400000100fc */
[----:B------:R-:W4:Y:S01]  /*22d10*/  LDL R214, [R1+0x18] ;  /* 0x0000180001d67983 */ /* 0x000f220000100800 */
[----:B------:R-:W-:-:S03]  /*22d20*/  FFMA.FTZ R3, R210, R177, R3 ;  /* 0x000000b1d2037223 */ /* 0x000fc60000010003 */
[----:B------:R-:W4:Y:S01]  /*22d30*/  LDL R207, [R1+0x758] ;  /* 0x0007580001cf7983 */ /* 0x000f220000100800 */
[----:B------:R-:W-:-:S03]  /*22d40*/  FFMA.FTZ R252, R203, R184, R252 ;  /* 0x000000b8cbfc7223 */ /* 0x000fc600000100fc */
[----:B------:R-:W4:Y:S04]  /*22d50*/  LDL R210, [R1+0xc] ;  /* 0x00000c0001d27983 */ /* 0x000f280000100800 */
[----:B------:R-:W4:Y:S01]  /*22d60*/  LDL R203, [R1+0x74c] ;  /* 0x00074c0001cb7983 */ /* 0x000f220000100800 */
[----:B------:R-:W-:Y:S01]  /*22d70*/  FFMA.FTZ R3, R206, R181, R3 ;  /* 0x000000b5ce037223 */ /* 0x000fe20000010003 */
[----:B------:R-:W-:Y:S02]  /*22d80*/  FFMA.FTZ R252, R0, R188, R252 ;  /* 0x000000bc00fc7223 */ /* 0x000fe400000100fc */
[----:B------:R-:W4:Y:S01]  /*22d90*/  LDL R206, [R1+0x1c] ;  /* 0x00001c0001ce7983 */ /* 0x000f220000100800 */
[----:B------:R-:W-:Y:S01]  /*22da0*/  FFMA.FTZ R3, R2, R185, R3 ;  /* 0x000000b902037223 */ /* 0x000fe20000010003 */
[----:B------:R-:W-:-:S02]  /*22db0*/  FFMA.FTZ R252, R192, UR71, R252 ;  /* 0x00000047c0fc7c23 */ /* 0x000fc400080100fc */
[----:B------:R-:W4:Y:S01]  /*22dc0*/  LDL R0, [R1+0x75c] ;  /* 0x00075c0001007983 */ /* 0x000f220000100800 */
[----:B------:R-:W-:-:S03]  /*22dd0*/  FFMA.FTZ R3, R189, UR74, R3 ;  /* 0x0000004abd037c23 */ /* 0x000fc60008010003 */
[----:B------:R-:W4:Y:S01]  /*22de0*/  LDL R2, [R1+0x738] ;  /* 0x0007380001027983 */ /* 0x000f220000100800 */
[----:B------:R-:W-:Y:S01]  /*22df0*/  FFMA.FTZ R3, R193, UR70, R3 ;  /* 0x00000046c1037c23 */ /* 0x000fe20008010003 */
[----:B------:R-:W-:Y:S02]  /*22e00*/  FFMA.FTZ R252, R196, UR67, R252 ;  /* 0x00000043c4fc7c23 */ /* 0x000fe400080100fc */
[----:B------:R-:W4:Y:S01]  /*22e10*/  LDL R239, [R1+0x73c] ;  /* 0x00073c0001ef7983 */ /* 0x000f220000100800 */
[----:B------:R-:W-:Y:S01]  /*22e20*/  FFMA.FTZ R3, R197, UR66, R3 ;  /* 0x00000042c5037c23 */ /* 0x000fe20008010003 */
[----:B------:R-:W-:Y:S02]  /*22e30*/  FFMA.FTZ R252, R200, UR63, R252 ;  /* 0x0000003fc8fc7c23 */ /* 0x000fe400080100fc */
[----:B------:R-:W4:Y:S01]  /*22e40*/  LDL R242, [R1+0x728] ;  /* 0x0007280001f27983 */ /* 0x000f220000100800 */
[----:B------:R-:W-:Y:S01]  /*22e50*/  FFMA.FTZ R3, R201, UR62, R3 ;  /* 0x0000003ec9037c23 */ /* 0x000fe20008010003 */
[----:B------:R-:W-:-:S02]  /*22e60*/  FFMA.FTZ R252, R204, UR59, R252 ;  /* 0x0000003bccfc7c23 */ /* 0x000fc400080100fc */
        /* <DEDUP_REMOVED lines=14> */
[----:B------:R-:W-:Y:S01]  /*22f50*/  FFMA.FTZ R252, R224, UR13, R252 ;  /* 0x0000000de0fc7c23 */ /* 0x000fe200080100fc */
[----:B0-----:R-:W-:Y:S01]  /*22f60*/  VIADD R219, R219, UR34 ;  /* 0x00000022dbdb7c36 */ /* 0x001fe20008000000 */
[----:B------:R-:W4:Y:S01]  /*22f70*/  LDL R230, [R1+0x6f8] ;  /* 0x0006f80001e67983 */ /* 0x000f220000100800 */
[----:B------:R-:W-:Y:S01]  /*22f80*/  FFMA.FTZ R3, R225, UR12, R3 ;  /* 0x0000000ce1037c23 */ /* 0x000fe20008010003 */
[----:B------:R-:W-:Y:S01]  /*22f90*/  FFMA.FTZ R252, R228, UR17, R252 ;  /* 0x00000011e4fc7c23 */ /* 0x000fe200080100fc */
[----:B------:R-:W0:Y:S01]  /*22fa0*/  LDCU UR34, c[0x0][0x410] ;  /* 0x00008200ff2277ac */ /* 0x000e220008000800 */
        /* <DEDUP_REMOVED lines=13> */
[----:B------:R-:W-:-:S03]  /*23080*/  FFMA.FTZ R3, R245, UR32, R3 ;  /* 0x00000020f5037c23 */ /* 0x000fc60008010003 */
[----:B------:R-:W4:Y:S01]  /*23090*/  LDL R243, [R1+0x64c] ;  /* 0x00064c0001f37983 */ /* 0x000f220000100800 */
[----:B------:R-:W-:-:S03]  /*230a0*/  FADD.FTZ R249, R252, R3 ;  /* 0x00000003fcf97221 */ /* 0x000fc60000010000 */
[----:B------:R-:W4:Y:S01]  /*230b0*/  LDL R246, [R1+0x638] ;  /* 0x0006380001f67983 */ /* 0x000f220000100800 */
[----:B--2---:R-:W-:-:S03]  /*230c0*/  @P1 ISETP.GE.AND P3, PT, R215, R219, PT ;  /* 0x000000dbd700120c */ /* 0x004fc60003f66270 */
[----:B------:R-:W2:Y:S04]  /*230d0*/  LDL R219, [R1+0x6ec] ;  /* 0x0006ec0001db7983 */ /* 0x000ea80000100800 */
[----:B------:R-:W2:Y:S01]  /*230e0*/  LDL R215, [R1+0x6dc] ;  /* 0x0006dc0001d77983 */ /* 0x000ea20000100800 */
[----:B---3--:R-:W-:-:S03]  /*230f0*/  FMUL.FTZ R3, R211, R218 ;  /* 0x000000dad3037220 */ /* 0x008fc60000410000 */
[----:B------:R-:W3:Y:S04]  /*23100*/  LDL R218, [R1+0x6c8] ;  /* 0x0006c80001da7983 */ /* 0x000ee80000100800 */
[----:B------:R-:W3:Y:S01]  /*23110*/  LDL R211, [R1+0x6cc] ;  /* 0x0006cc0001d37983 */ /* 0x000ee20000100800 */
[----:B----4-:R-:W-:-:S03]  /*23120*/  FFMA.FTZ R3, R207, R214, R3 ;  /* 0x000000d6cf037223 */ /* 0x010fc60000010003 */
[----:B------:R-:W4:Y:S04]  /*23130*/  LDL R214, [R1+0x6b8] ;  /* 0x0006b80001d67983 */ /* 0x000f280000100800 */
[----:B------:R-:W4:Y:S01]  /*23140*/  LDL R207, [R1+0x6bc] ;  /* 0x0006bc0001cf7983 */ /* 0x000f220000100800 */
[----:B------:R-:W-:-:S03]  /*23150*/  FMUL.FTZ R252, R203, R210 ;  /* 0x000000d2cbfc7220 */ /* 0x000fc60000410000 */
[----:B------:R-:W4:Y:S04]  /*23160*/  LDL R210, [R1+0x6a8] ;  /* 0x0006a80001d27983 */ /* 0x000f280000100800 */
        /* <DEDUP_REMOVED lines=30> */
[----:B------:R-:W-:-:S03]  /*23350*/  FFMA.FTZ R252, R215, R27, R252 ;  /* 0x0000001bd7fc7223 */ /* 0x000fc600000100fc */
[----:B------:R-:W2:Y:S01]  /*23360*/  LDL R215, [R1+0x5cc] ;  /* 0x0005cc0001d77983 */ /* 0x000ea20000100800 */
[----:B---3--:R-:W-:-:S03]  /*23370*/  FFMA.FTZ R3, R218, R30, R3 ;  /* 0x0000001eda037223 */ /* 0x008fc60000010003 */
[----:B------:R-:W3:Y:S01]  /*23380*/  LDL R218, [R1+0x5b8] ;  /* 0x0005b80001da7983 */ /* 0x000ee20000100800 */
[----:B------:R-:W-:-:S03]  /*23390*/  FFMA.FTZ R252, R211, R31, R252 ;  /* 0x0000001fd3fc7223 */ /* 0x000fc600000100fc */
[----:B------:R-:W2:Y:S01]  /*233a0*/  LDL R211, [R1+0x68c] ;  /* 0x00068c0001d37983 */ /* 0x000ea20000100800 */
[----:B----4-:R-:W-:-:S03]  /*233b0*/  FFMA.FTZ R3, R214, R34, R3 ;  /* 0x00000022d6037223 */ /* 0x010fc60000010003 */
[----:B------:R-:W4:Y:S01]  /*233c0*/  LDL R214, [R1+0x678] ;  /* 0x0006780001d67983 */ /* 0x000f220000100800 */
        /* <DEDUP_REMOVED lines=8> */
[----:B------:R-:W3:Y:S04]  /*23450*/  LDL R2, [R1+0x5c8] ;  /* 0x0005c80001027983 */ /* 0x000ee80000100800 */
[----:B------:R-:W3:Y:S01]  /*23460*/  LDL R203, [R1+0x66c] ;  /* 0x00066c0001cb7983 */ /* 0x000ee20000100800 */
[----:B------:R-:W-:-:S03]  /*23470*/  FFMA.FTZ R3, R206, R46, R3 ;  /* 0x0000002ece037223 */ /* 0x000fc60000010003 */
[----:B------:R-:W3:Y:S01]  /*23480*/  LDL R206, [R1+0x658] ;  /* 0x0006580001ce7983 */ /* 0x000ee20000100800 */
[----:B--2---:R-:W-:-:S03]  /*23490*/  FFMA.FTZ R252, R211, R47, R252 ;  /* 0x0000002fd3fc7223 */ /* 0x004fc600000100fc */
[----:B------:R-:W2:Y:S01]  /*234a0*/  LDL R211, [R1+0x5bc] ;  /* 0x0005bc0001d37983 */ /* 0x000ea20000100800 */
[----:B----4-:R-:W-:-:S03]  /*234b0*/  FFMA.FTZ R3, R214, R50, R3 ;  /* 0x00000032d6037223 */ /* 0x010fc60000010003 */
[----:B------:R-:W4:Y:S01]  /*234c0*/  LDL R214, [R1+0x5a8] ;  /* 0x0005a80001d67983 */ /* 0x000f220000100800 */
[----:B---3--:R-:W-:-:S03]  /*234d0*/  FFMA.FTZ R252, R207, R51, R252 ;  /* 0x00000033cffc7223 */ /* 0x008fc600000100fc */
[----:B------:R-:W3:Y:S01]  /*234e0*/  LDL R207, [R1+0x5ac] ;  /* 0x0005ac0001cf7983 */ /* 0x000ee20000100800 */
[----:B------:R-:W-:-:S03]  /*234f0*/  FFMA.FTZ R3, R210, R54, R3 ;  /* 0x00000036d2037223 */ /* 0x000fc60000010003 */
[----:B------:R-:W3:Y:S01]  /*23500*/  LDL R210, [R1+0x598] ;  /* 0x0005980001d27983 */ /* 0x000ee20000100800 */
[----:B------:R-:W-:Y:S01]  /*23510*/  FFMA.FTZ R252, R203, R55, R252 ;  /* 0x00000037cbfc7223 */ /* 0x000fe200000100fc */
[----:B------:R-:W-:-:S03]  /*23520*/  FFMA.FTZ R3, R206, R58, R3 ;  /* 0x0000003ace037223 */ /* 0x000fc60000010003 */
[----:B------:R-:W-:Y:S01]  /*23530*/  FFMA.FTZ R252, R247, R59, R252 ;  /* 0x0000003bf7fc7223 */ /* 0x000fe200000100fc */
[----:B------:R-:W3:Y:S01]  /*23540*/  LDL.LU R206, [R1+0x7f4] ;  /* 0x0007f40001ce7983 */ /* 0x000ee20000300800 */
[----:B------:R-:W-:Y:S02]  /*23550*/  FFMA.FTZ R3, R248, R62, R3 ;  /* 0x0000003ef8037223 */ /* 0x000fe40000010003 */
[----:B------:R-:W-:Y:S01]  /*23560*/  FFMA.FTZ R252, R243, R63, R252 ;  /* 0x0000003ff3fc7223 */ /* 0x000fe200000100fc */
[----:B------:R-:W3:Y:S01]  /*23570*/  LDL.LU R203, [R1+0x7f0] ;  /* 0x0007f00001cb7983 */ /* 0x000ee20000300800 */
[----:B------:R-:W-:Y:S02]  /*23580*/  FFMA.FTZ R3, R246, R66, R3 ;  /* 0x00000042f6037223 */ /* 0x000fe40000010003 */
[----:B------:R-:W-:Y:S01]  /*23590*/  FFMA.FTZ R252, R239, R67, R252 ;  /* 0x00000043effc7223 */ /* 0x000fe200000100fc */
[----:B------:R-:W3:Y:S01]  /*235a0*/  LDL R248, [R1+0x56c] ;  /* 0x00056c0001f87983 */ /* 0x000ee20000100800 */
[----:B------:R-:W-:-:S02]  /*235b0*/  FFMA.FTZ R3, R242, R70, R3 ;  /* 0x00000046f2037223 */ /* 0x000fc40000010003 */
[----:B------:R-:W-:Y:S01]  /*235c0*/  FFMA.FTZ R252, R235, R71, R252 ;  /* 0x00000047ebfc7223 */ /* 0x000fe200000100fc */
[----:B------:R-:W3:Y:S01]  /*235d0*/  LDL R246, [R1+0x55c] ;  /* 0x00055c0001f67983 */ /* 0x000ee20000100800 */
[----:B------:R-:W-:Y:S02]  /*235e0*/  FFMA.FTZ R3, R238, R74, R3 ;  /* 0x0000004aee037223 */ /* 0x000fe40000010003 */
[----:B------:R-:W-:Y:S01]  /*235f0*/  FFMA.FTZ R252, R231, R75, R252 ;  /* 0x0000004be7fc7223 */ /* 0x000fe200000100fc */
[----:B------:R-:W3:Y:S01]  /*23600*/  LDL R247, [R1+0x548] ;  /* 0x0005480001f77983 */ /* 0x000ee20000100800 */
        /* <DEDUP_REMOVED lines=35> */
[----:B------:R-:W2:Y:S01]  /*23840*/  LDL R210, [R1+0x588] ;  /* 0x0005880001d27983 */ /* 0x000ea20000100800 */
[----:B---3--:R-:W-:Y:S01]  /*23850*/  FFMA.FTZ R252, R207, R107, R252 ;  /* 0x0000006bcffc7223 */ /* 0x008fe200000100fc */
[----:B--2---:R-:W-:-:S03]  /*23860*/  FFMA.FTZ R3, R210, R110, R3 ;  /* 0x0000006ed2037223 */ /* 0x004fc60000010003 */
[----:B------:R-:W-:Y:S01]  /*23870*/  FFMA.FTZ R252, R211, R111, R252 ;  /* 0x0000006fd3fc7223 */ /* 0x000fe200000100fc */
[----:B------:R-:W2:Y:S01]  /*23880*/  LDL.LU R210, [R1+0x7ec] ;  /* 0x0007ec0001d27983 */ /* 0x000ea20000300800 */
[----:B----4-:R-:W-:Y:S02]  /*23890*/  FFMA.FTZ R3, R214, R114, R3 ;  /* 0x00000072d6037223 */ /* 0x010fe40000010003 */
[----:B------:R-:W-:Y:S01]  /*238a0*/  FFMA.FTZ R252, R215, R115, R252 ;  /* 0x00000073d7fc7223 */ /* 0x000fe200000100fc */
[----:B------:R-:W3:Y:S01]  /*238b0*/  LDL.LU R207, [R1+0x7e8] ;  /* 0x0007e80001cf7983 */ /* 0x000ee20000300800 */
[----:B------:R-:W-:Y:S02]  /*238c0*/  FFMA.FTZ R3, R218, R118, R3 ;  /* 0x00000076da037223 */ /* 0x000fe40000010003 */
[----:B------:R-:W-:Y:S01]  /*238d0*/  FFMA.FTZ R252, R248, R119, R252 ;  /* 0x00000077f8fc7223 */ /* 0x000fe200000100fc */
[----:B------:R-:W4:Y:S01]  /*238e0*/  LDL.LU R214, [R1+0x7e4] ;  /* 0x0007e40001d67983 */ /* 0x000f220000300800 */
[----:B------:R-:W-:-:S02]  /*238f0*/  FFMA.FTZ R3, R222, R122, R3 ;  /* 0x0000007ade037223 */ /* 0x000fc40000010003 */
[----:B------:R-:W-:Y:S01]  /*23900*/  FFMA.FTZ R252, R246, R123, R252 ;  /* 0x0000007bf6fc7223 */ /* 0x000fe200000100fc */
[----:B------:R-:W4:Y:S01]  /*23910*/  LDL.LU R211, [R1+0x7e0] ;  /* 0x0007e00001d37983 */ /* 0x000f220000300800 */
[----:B------:R-:W-:Y:S02]  /*23920*/  FFMA.FTZ R3, R247, R126, R3 ;  /* 0x0000007ef7037223 */ /* 0x000fe40000010003 */
[----:B------:R-:W-:Y:S01]  /*23930*/  FFMA.FTZ R252, R242, R127, R252 ;  /* 0x0000007ff2fc7223 */ /* 0x000fe200000100fc */
[----:B------:R-:W4:Y:S01]  /*23940*/  LDL.LU R218, [R1+0x7dc] ;  /* 0x0007dc0001da7983 */ /* 0x000f220000300800 */
        /* <DEDUP_REMOVED lines=8> */
[----:B------:R-:W2:Y:S01]  /*239d0*/  LDL R234, [R1+0x4bc] ;  /* 0x0004bc0001ea7983 */ /* 0x000ea20000100800 */
[----:B------:R-:W-:Y:S02]  /*239e0*/  FFMA.FTZ R3, R231, R142, R3 ;  /* 0x0000008ee7037223 */ /* 0x000fe40000010003 */
[----:B------:R-:W-:Y:S01]  /*239f0*/  FFMA.FTZ R252, R226, R143, R252 ;  /* 0x0000008fe2fc7223 */ /* 0x000fe200000100fc */
[----:B------:R-:W3:Y:S01]  /*23a00*/  LDL R230, [R1+0x4cc] ;  /* 0x0004cc0001e67983 */ /* 0x000ee20000100800 */
[----:B------:R-:W-:-:S02]  /*23a10*/  FFMA.FTZ R3, R227, R146, R3 ;  /* 0x00000092e3037223 */ /* 0x000fc40000010003 */
[----:B------:R-:W-:Y:S01]  /*23a20*/  FFMA.FTZ R252, R219, R147, R252 ;  /* 0x00000093dbfc7223 */ /* 0x000fe200000100fc */
[----:B------:R-:W4:Y:S04]  /*23a30*/  LDL R226, [R1+0x4dc] ;  /* 0x0004dc0001e27983 */ /* 0x000f280000100800 */
[----:B------:R-:W2:Y:S01]  /*23a40*/  LDL R219, [R1+0x4c8] ;  /* 0x0004c80001db7983 */ /* 0x000ea20000100800 */
        /* <DEDUP_REMOVED lines=11> */
[----:B------:R-:W-:-:S03]  /*23b00*/  FFMA.FTZ R3, R2, R154, R3 ;  /* 0x0000009a02037223 */ /* 0x000fc60000010003 */
[----:B------:R-:W3:Y:S04]  /*23b10*/  LDL R248, [R1+0x458] ;  /* 0x0004580001f87983 */ /* 0x000ee80000100800 */
        /* <DEDUP_REMOVED lines=29> */
[----:B------:R-:W4:Y:S04]  /*23cf0*/  LDL.LU R243, [R1+0x7a0] ;  /* 0x0007a00001f37983 */ /* 0x000f280000300800 */
[----:B------:R-:W4:Y:S01]  /*23d00*/  LDL.LU R247, [R1+0x79c] ;  /* 0x00079c0001f77983 */ /* 0x000f220000300800 */
[----:B------:R-:W-:Y:S01]  /*23d10*/  FFMA.FTZ R3, R248, R186, R3 ;  /* 0x000000baf8037223 */ /* 0x000fe20000010003 */
[----:B------:R-:W-:Y:S02]  /*23d20*/  FFMA.FTZ R252, R2, R183, R252 ;  /* 0x000000b702fc7223 */ /* 0x000fe400000100fc */
[----:B------:R-:W4:Y:S04]  /*23d30*/  LDL R248, [R1+0x44] ;  /* 0x0000440001f87983 */ /* 0x000f280000100800 */
[----:B------:R-:W4:Y:S01]  /*23d40*/  LDL.LU R2, [R1+0x28] ;  /* 0x0000280001027983 */ /* 0x000f220000300800 */
[----:B------:R-:W-:Y:S01]  /*23d50*/  FFMA.FTZ R3, R190, UR73, R3 ;  /* 0x00000049be037c23 */ /* 0x000fe20008010003 */
[----:B------:R-:W-:-:S02]  /*23d60*/  FFMA.FTZ R252, R0, R187, R252 ;  /* 0x000000bb00fc7223 */ /* 0x000fc400000100fc */
[----:B------:R-:W4:Y:S01]  /*23d70*/  LDL R0, [R1+0x764] ;  /* 0x0007640001007983 */ /* 0x000f220000100800 */
        /* <DEDUP_REMOVED lines=15> */
[----:B--2---:R-:W-:-:S03]  /*23e70*/  FFMA.FTZ R252, R219, UR5, R252 ;  /* 0x00000005dbfc7c23 */ /* 0x004fc600080100fc */
[----:B---3--:R-:W-:Y:S01]  /*23e80*/  FFMA.FTZ R3, R226, UR11, R3 ;  /* 0x0000000be2037c23 */ /* 0x008fe20008010003 */
[----:B----4-:R-:W-:-:S03]  /*23e90*/  FFMA.FTZ R252, R223, UR6, R252 ;  /* 0x00000006dffc7c23 */ /* 0x010fc600080100fc */
        /* <DEDUP_REMOVED lines=10> */
[----:B------:R-:W-:Y:S01]  /*23f40*/  FADD.FTZ R249, R3, R249 ;  /* 0x000000f903f97221 */ /* 0x000fe20000010000 */
[----:B------:R-:W-:Y:S01]  /*23f50*/  FFMA.FTZ R3, R247, UR30, R252 ;  /* 0x0000001ef7037c23 */ /* 0x000fe200080100fc */
[----:B------:R-:W-:-:S03]  /*23f60*/  @P1 SEL R252, RZ, UR38, P3 ;  /* 0x00000026fffc1c07 */ /* 0x000fc60009800000 */
[----:B------:R-:W-:Y:S01]  /*23f70*/  FADD.FTZ R3, R3, R249 ;  /* 0x000000f903037221 */ /* 0x000fe20000010000 */
[----:B------:R-:W-:Y:S01]  /*23f80*/  @P1 IADD3 R252, PT, PT, R248, -UR41, R252 ;  /* 0x80000029f8fc1c10 */ /* 0x000fe2000fffe0fc */
[----:B------:R1:W5:Y:S02]  /*23f90*/  LDL.LU R249, [R1+0x798] ;  /* 0x0007980001f97983 */ /* 0x0003640000300800 */
[----:B0-----:R-:W-:Y:S02]  /*23fa0*/  FMUL.FTZ R3, R3, UR34 ;  /* 0x0000002203037c20 */ /* 0x001fe40008410000 */
[----:B------:R1:W5:Y:S02]  /*23fb0*/  LDL.LU R248, [R1+0x794] ;  /* 0x0007940001f87983 */ /* 0x0003640000300800 */
[----:B------:R-:W-:Y:S02]  /*23fc0*/  @P2 FADD.FTZ R3, R3, R2 ;  /* 0x0000000203032221 */ /* 0x000fe40000010000 */
[----:B------:R-:W2:Y:S01]  /*23fd0*/  LDL.LU R2, [R1+0x790] ;  /* 0x0007900001027983 */ /* 0x000ea20000300800 */
[----:B------:R-:W-:-:S05]  /*23fe0*/  @P1 I2FP.F32.S32 R252, R252 ;  /* 0x000000fc00fc1245 */ /* 0x000fca0000201400 */
[----:B--2---:R-:W-:Y:S02]  /*23ff0*/  @P1 FFMA.FTZ R3, R252, R2, R3 ;  /* 0x00000002fc031223 */ /* 0x004fe40000010003 */
[----:B------:R1:W5:Y:S04]  /*24000*/  LDL.LU R2, [R1+0x78c] ;  /* 0x00078c0001027983 */ /* 0x0003680000300800 */
[----:B------:R-:W2:Y:S04]  /*24010*/  LDL R252, [R1+0x768] ;  /* 0x0007680001fc7983 */ /* 0x000ea80000100800 */
[----:B------:R0:W-:Y:S04]  /*24020*/  STS [R0], R3 ;  /* 0x0000000300007388 */ /* 0x0001e80000000800 */
[----:B0-----:R1:W5:Y:S01]  /*24030*/  LDL.LU R0, [R1+0x788] ;  /* 0x0007880001007983 */ /* 0x0013620000300800 */
[----:B--2---:R-:W-:-:S05]  /*24040*/  @!P6 FMNMX.FTZ R252, R252, R3, !PT ;  /* 0x00000003fcfce209 */ /* 0x004fca0007810000 */
[----:B------:R1:W-:Y:S02]  /*24050*/  @!P6 STL [R1+0x768], R252 ;  /* 0x000768fc0100e387 */ /* 0x0003e40000100800 */
.L_x_2862:
[----:B------:R-:W-:Y:S05]  /*24060*/  BSYNC.RECONVERGENT B0 ;  /* 0x0000000000007941 */ /* 0x000fea0003800200 */
.L_x_2861:
[----:B-----5:R-:W2:Y:S04]  /*24070*/  LDL R3, [R1+0x44] ;  /* 0x0000440001037983 */ /* 0x020ea80000100800 */
[----:B------:R0:W-:Y:S04]  /*24080*/  STL [R1+0x794], R5 ;  /* 0x0007940501007387 */ /* 0x0001e80000100800 */
[----:B0-----:R-:W3:Y:S04]  /*24090*/  LDL R5, [R1+0x774] ;  /* 0x0007740001057983 */ /* 0x001ee80000100800 */
[----:B------:R0:W-:Y:S04]  /*240a0*/  STL [R1+0x790], R4 ;  /* 0x0007900401007387 */ /* 0x0001e80000100800 */
[----:B0-----:R-:W4:Y:S04]  /*240b0*/  LDL.LU R4, [R1+0x4c] ;  /* 0x00004c0001047983 */ /* 0x001f280000300800 */
[----:B------:R0:W-:Y:S04]  /*240c0*/  STL [R1+0x78c], R2 ;  /* 0x00078c0201007387 */ /* 0x0001e80000100800 */
[----:B0-----:R-:W4:Y:S04]  /*240d0*/  LDL.LU R2, [R1+0x764] ;  /* 0x0007640001027983 */ /* 0x001f280000300800 */
[----:B------:R0:W-:Y:S04]  /*240e0*/  STL [R1+0x788], R0 ;  /* 0x0007880001007387 */ /* 0x0001e80000100800 */
[----:B0-----:R-:W4:Y:S04]  /*240f0*/  LDL.LU R0, [R1+0x760] ;  /* 0x0007600001007983 */ /* 0x001f280000300800 */
[----:B-1----:R-:W4:Y:S01]  /*24100*/  LDL.LU R252, [R1+0x48] ;  /* 0x0000480001fc7983 */ /* 0x002f220000300800 */
[----:B--2---:R-:W-:-:S04]  /*24110*/  IADD3 R3, PT, PT, R3, 0xff, RZ ;  /* 0x000000ff03037810 */ /* 0x004fc80007ffe0ff */
[----:B---3--:R-:W-:Y:S02]  /*24120*/  ISETP.GE.AND P1, PT, R3, R5, PT ;  /* 0x000000050300720c */ /* 0x008fe40003f26270 */
[----:B------:R0:W5:Y:S04]  /*24130*/  LDL.LU R5, [R1+0x794] ;  /* 0x0007940001057983 */ /* 0x0001680000300800 */
[----:B------:R-:W2:Y:S01]  /*24140*/  LDL.LU R3, [R1+0x44] ;  /* 0x0000440001037983 */ /* 0x000ea20000300800 */
[----:B----4-:R-:W-:-:S05]  /*24150*/  IADD3 R4, P2, PT, R4, 0x100, RZ ;  /* 0x0000010004047810 */ /* 0x010fca0007f5e0ff */
[----:B------:R1:W-:Y:S01]  /*24160*/  STL [R1+0x4c], R4 ;  /* 0x00004c0401007387 */ /* 0x0003e20000100800 */
[----:B------:R-:W-:-:S03]  /*24170*/  VIADD R2, R2, 0x400 ;  /* 0x0000040002027836 */ /* 0x000fc60000000000 */
[----:B-1----:R0:W5:Y:S04]  /*24180*/  LDL.LU R4, [R1+0x790] ;  /* 0x0007900001047983 */ /* 0x0021680000300800 */
[----:B------:R1:W-:Y:S01]  /*24190*/  STL [R1+0x764], R2 ;  /* 0x0007640201007387 */ /* 0x0003e20000100800 */
[----:B------:R-:W-:-:S03]  /*241a0*/  VIADD R0, R0, 0x100 ;  /* 0x0000010000007836 */ /* 0x000fc60000000000 */
[----:B-1----:R0:W5:Y:S01]  /*241b0*/  LDL.LU R2, [R1+0x78c] ;  /* 0x00078c0001027983 */ /* 0x0021620000300800 */
[----:B------:R-:W-:-:S03]  /*241c0*/  IMAD.X R252, RZ, RZ, R252, P2 ;  /* 0x000000fffffc7224 */ /* 0x000fc600010e06fc */
[----:B------:R1:W-:Y:S04]  /*241d0*/  STL [R1+0x760], R0 ;  /* 0x0007600001007387 */ /* 0x0003e80000100800 */
[----:B-1----:R0:W5:Y:S01]  /*241e0*/  LDL.LU R0, [R1+0x788] ;  /* 0x0007880001007983 */ /* 0x0021620000300800 */
[----:B--2---:R-:W-:-:S05]  /*241f0*/  VIADD R3, R3, 0x100 ;  /* 0x0000010003037836 */ /* 0x004fca0000000000 */
[----:B------:R0:W-:Y:S04]  /*24200*/  STL [R1+0x44], R3 ;  /* 0x0000440301007387 */ /* 0x0001e80000100800 */
[----:B------:R0:W-:Y:S01]  /*24210*/  STL [R1+0x48], R252 ;  /* 0x000048fc01007387 */ /* 0x0001e20000100800 */
[----:B------:R-:W-:Y:S05]  /*24220*/  @!P1 BRA `(.L_x_2863) ;  /* 0xfffffdfc009c9947 */ /* 0x000fea000383ffff */
.L_x_2605:
[----:B------:R-:W-:Y:S05]  /*24230*/  BSYNC.RECONVERGENT B1 ;  /* 0x0000000000017941 */ /* 0x000fea0003800200 */
.L_x_2604:
[----:B0-----:R-:W2:Y:S01]  /*24240*/  LDL.LU R252, [R1+0x768] ;  /* 0x0007680001fc7983 */ /* 0x001ea20000300800 */
[----:B------:R-:W0:Y:S01]  /*24250*/  S2UR UR8, SR_CgaCtaId ;  /* 0x00000000000879c3 */ /* 0x000e220000008800 */
[----:B------:R-:W-:Y:S01]  /*24260*/  UMOV UR7, 0x400 ;  /* 0x0000040000077882 */ /* 0x000fe20000000000 */
[----:B------:R-:W-:Y:S01]  /*24270*/  MOV R9, 0xff7fffff ;  /* 0xff7fffff00097802 */ /* 0x000fe20000000f00 */
[----:B------:R-:W-:Y:S01]  /*24280*/  BSSY.RECONVERGENT B0, `(.L_x_2864) ;  /* 0x000016c000007945 */ /* 0x000fe20003800200 */
[----:B0-----:R-:W-:Y:S01]  /*24290*/  ULEA UR9, UR8, UR7, 0x18 ;  /* 0x0000000708097291 */ /* 0x001fe2000f8ec0ff */
[----:B--2---:R-:W0:Y:S02]  /*242a0*/  SHFL.BFLY PT, R3, R252, 0x10, 0x1f ;  /* 0x0e001f00fc037f89 */ /* 0x004e2400000e0000 */
[----:B0----5:R-:W-:-:S05]  /*242b0*/  FMNMX.FTZ R4, R3, R252, !PT ;  /* 0x000000fc03047209 */ /* 0x021fca0007810000 */
[----:B------:R-:W0:Y:S02]  /*242c0*/  SHFL.BFLY PT, R3, R4, 0x8, 0x1f ;  /* 0x0d001f0004037f89 */ /* 0x000e2400000e0000 */
[----:B0-----:R-:W-:Y:S02]  /*242d0*/  FMNMX.FTZ R5, R4, R3, !PT ;  /* 0x0000000304057209 */ /* 0x001fe40007810000 */
[----:B------:R-:W0:Y:S03]  /*242e0*/  S2R R3, SR_TID.X ;  /* 0x0000000000037919 */ /* 0x000e260000002100 */
[----:B------:R-:W1:Y:S02]  /*242f0*/  SHFL.BFLY PT, R6, R5, 0x4, 0x1f ;  /* 0x0c801f0005067f89 */ /* 0x000e6400000e0000 */
[----:B-1----:R-:W-:Y:S02]  /*24300*/  FMNMX.FTZ R6, R5, R6, !PT ;  /* 0x0000000605067209 */ /* 0x002fe40007810000 */
[----:B0-----:R-:W-:-:S03]  /*24310*/  LOP3.LUT P1, R27, R3, 0x1f, RZ, 0xc0, !PT ;  /* 0x0000001f031b7812 */ /* 0x001fc6000782c0ff */
[----:B------:R-:W0:Y:S01]  /*24320*/  SHFL.BFLY PT, R7, R6, 0x2, 0x1f ;  /* 0x0c401f0006077f89 */ /* 0x000e2200000e0000 */
[----:B------:R-:W-:Y:S01]  /*24330*/  IMAD.SHL.U32 R4, R3, 0x4, RZ ;  /* 0x0000000403047824 */ /* 0x000fe200078e00ff */
[----:B------:R-:W-:Y:S02]  /*24340*/  ISETP.GT.U32.AND P0, PT, R27, 0x7, PT ;  /* 0x000000071b00780c */ /* 0x000fe40003f04070 */
[----:B0-----:R-:W-:-:S06]  /*24350*/  FMNMX.FTZ R7, R6, R7, !PT ;  /* 0x0000000706077209 */ /* 0x001fcc0007810000 */
[----:B------:R-:W-:Y:S01]  /*24360*/  @!P1 LEA.HI R6, R3, UR9, RZ, 0x1d ;  /* 0x0000000903069c11 */ /* 0x000fe2000f8fe8ff */
[----:B------:R-:W0:Y:S02]  /*24370*/  SHFL.BFLY PT, R8, R7, 0x1, 0x1f ;  /* 0x0c201f0007087f89 */ /* 0x000e2400000e0000 */
[----:B0-----:R-:W-:Y:S02]  /*24380*/  FMNMX.FTZ R11, R7, R8, !PT ;  /* 0x00000008070b7209 */ /* 0x001fe40007810000 */
[----:B------:R-:W-:-:S03]  /*24390*/  LOP3.LUT R8, R4, 0x7c, RZ, 0xc0, !PT ;  /* 0x0000007c04087812 */ /* 0x000fc600078ec0ff */
[----:B------:R0:W-:Y:S01]  /*243a0*/  @!P1 STS [R6], R11 ;  /* 0x0000000b06009388 */ /* 0x0001e20000000800 */
[----:B------:R-:W-:Y:S01]  /*243b0*/  BAR.SYNC.DEFER_BLOCKING 0x0 ;  /* 0x0000000000007b1d */ /* 0x000fe20000010000 */
[----:B0-----:R-:W-:-:S05]  /*243c0*/  IMAD.MOV.U32 R11, RZ, RZ, RZ ;  /* 0x000000ffff0b7224 */ /* 0x001fca00078e00ff */
[----:B------:R-:W0:Y:S04]  /*243d0*/  @!P0 LDS R9, [R8+UR9] ;  /* 0x0000000908098984 */ /* 0x000e280008000800 */
[----:B0-----:R-:W0:Y:S02]  /*243e0*/  SHFL.BFLY PT, R10, R9, 0x4, 0x1f ;  /* 0x0c801f00090a7f89 */ /* 0x001e2400000e0000 */
[----:B0-----:R-:W-:-:S05]  /*243f0*/  FMNMX.FTZ R10, R10, R9, !PT ;  /* 0x000000090a0a7209 */ /* 0x001fca0007810000 */
[----:B------:R-:W0:Y:S02]  /*24400*/  SHFL.BFLY PT, R5, R10, 0x2, 0x1f ;  /* 0x0c401f000a057f89 */ /* 0x000e2400000e0000 */
[----:B0-----:R-:W-:Y:S01]  /*24410*/  FMNMX.FTZ R7, R10, R5, !PT ;  /* 0x000000050a077209 */ /* 0x001fe20007810000 */
[----:B------:R-:W-:-:S04]  /*24420*/  VIADD R5, R3, UR4 ;  /* 0x0000000403057c36 */ /* 0x000fc80008000000 */
[----:B------:R-:W0:Y:S01]  /*24430*/  SHFL.BFLY PT, R12, R7, 0x1, 0x1f ;  /* 0x0c201f00070c7f89 */ /* 0x000e2200000e0000 */
[----:B------:R-:W-:Y:S02]  /*24440*/  ISETP.GE.AND P0, PT, R5, UR41, PT ;  /* 0x0000002905007c0c */ /* 0x000fe4000bf06270 */
[----:B0-----:R-:W-:-:S05]  /*24450*/  FMNMX.FTZ R12, R7, R12, !PT ;  /* 0x0000000c070c7209 */ /* 0x001fca0007810000 */
[----:B------:R0:W1:Y:S06]  /*24460*/  SHFL.IDX PT, R26, R12, RZ, 0x1f ;  /* 0x00001fff0c1a7589 */ /* 0x00006c00000e0000 */
        /* <DEDUP_REMOVED lines=18> */
[----:B------:R-:W-:Y:S02]  /*24590*/  HFMA2 R11, -RZ, RZ, 0, 0 ;  /* 0x00000000ff0b7431 */ /* 0x000fe400000001ff */
[----:B------:R-:W-:Y:S01]  /*245a0*/  ULEA UR5, UR8, UR5, 0x18 ;  /* 0x0000000508057291 */ /* 0x000fe2000f8ec0ff */
[----:B------:R-:W-:Y:S01]  /*245b0*/  LOP3.LUT R6, R0, 0x3, RZ, 0xc0, !PT ;  /* 0x0000000300067812 */ /* 0x000fe200078ec0ff */
[----:B------:R-:W-:-:S04]  /*245c0*/  IMAD.MOV.U32 R0, RZ, RZ, R5 ;  /* 0x000000ffff007224 */ /* 0x000fc800078e0005 */
[----:B------:R-:W-:Y:S02]  /*245d0*/  IMAD.MOV R7, RZ, RZ, -R6 ;  /* 0x000000ffff077224 */ /* 0x000fe400078e0a06 */
[----:B------:R-:W-:-:S07]  /*245e0*/  VIADD R6, R4, UR5 ;  /* 0x0000000504067c36 */ /* 0x000fce0008000000 */
.L_x_2869:
[----:B------:R-:W1:Y:S01]  /*245f0*/  LDS R9, [R6] ;  /* 0x0000000006097984 */ /* 0x000e620000000800 */
[----:B------:R-:W-:Y:S02]  /*24600*/  VIADD R7, R7, 0x1 ;  /* 0x0000000107077836 */ /* 0x000fe40000000000 */
[----:B------:R-:W-:-:S03]  /*24610*/  VIADD R0, R0, 0x100 ;  /* 0x0000010000007836 */ /* 0x000fc60000000000 */
[----:B------:R-:W-:Y:S01]  /*24620*/  ISETP.NE.AND P0, PT, R7, RZ, PT ;  /* 0x000000ff0700720c */ /* 0x000fe20003f05270 */
[----:B-1----:R-:W-:-:S04]  /*24630*/  FADD.FTZ R9, -R26, R9 ;  /* 0x000000091a097221 */ /* 0x002fc80000010100 */
[----:B------:R-:W-:-:S06]  /*24640*/  FMUL.FTZ R9, R9, 1.4426950216293334961 ;  /* 0x3fb8aa3b09097820 */ /* 0x000fcc0000410000 */
[----:B------:R-:W1:Y:S02]  /*24650*/  MUFU.EX2 R9, R9 ;  /* 0x0000000900097308 */ /* 0x000e640000000800 */
[----:B-1----:R1:W-:Y:S01]  /*24660*/  STS [R6], R9 ;  /* 0x0000000906007388 */ /* 0x0023e20000000800 */
[----:B------:R-:W-:Y:S01]  /*24670*/  FADD.FTZ R11, R9, R11 ;  /* 0x0000000b090b7221 */ /* 0x000fe20000010000 */
[----:B-1----:R-:W-:Y:S01]  /*24680*/  IADD3 R6, PT, PT, R6, 0x400, RZ ;  /* 0x0000040006067810 */ /* 0x002fe20007ffe0ff */
[----:B------:R-:W-:Y:S06]  /*24690*/  @P0 BRA `(.L_x_2869) ;  /* 0xfffffffc00d40947 */ /* 0x000fec000383ffff */
.L_x_2868:
[----:B------:R-:W-:Y:S05]  /*246a0*/  BSYNC.RECONVERGENT B1 ;  /* 0x0000000000017941 */ /* 0x000fea0003800200 */
.L_x_2867:
        /* <DEDUP_REMOVED lines=9> */
[----:B------:R-:W-:-:S05]  /*24740*/  IMAD.U32 R7, RZ, RZ, UR5 ;  /* 0x00000005ff077e24 */ /* 0x000fca000f8e00ff */
[----:B------:R-:W-:Y:S01]  /*24750*/  IADD3 R6, PT, PT, R6, 0x800, R7 ;  /* 0x0000080006067810 */ /* 0x000fe20007ffe007 */
[----:B------:R-:W-:Y:S06]  /*24760*/  @!P1 BRA `(.L_x_2871) ;  /* 0x00000004009c9947 */ /* 0x000fec0003800000 */
[----:B------:R-:W-:Y:S01]  /*24770*/  IMAD.U32 R25, RZ, RZ, UR41 ;  /* 0x00000029ff197e24 */ /* 0x000fe2000f8e00ff */
[----:B------:R-:W-:-:S03]  /*24780*/  PLOP3.LUT P0, PT, PT, PT, PT, 0x8, 0x80 ;  /* 0x000000000080781c */ /* 0x000fc60003f0e170 */
[----:B------:R-:W-:-:S10]  /*24790*/  VIADD R25, R25, 0xfffff400 ;  /* 0xfffff40019197836 */ /* 0x000fd40000000000 */
.L_x_2872:
[----:B------:R-:W1:Y:S01]  /*247a0*/  LDS R7, [R6+-0x800] ;  /* 0xfff8000006077984 */ /* 0x000e620000000800 */
[----:B------:R-:W-:-:S03]  /*247b0*/  VIADD R0, R0, 0x1000 ;  /* 0x0000100000007836 */ /* 0x000fc60000000000 */
[----:B------:R-:W2:Y:S02]  /*247c0*/  LDS R9, [R6+-0x400] ;  /* 0xfffc000006097984 */ /* 0x000ea40000000800 */
[----:B------:R-:W-:Y:S02]  /*247d0*/  ISETP.GE.AND P1, PT, R0, R25, PT ;  /* 0x000000190000720c */ /* 0x000fe40003f26270 */
[----:B------:R-:W3:Y:S04]  /*247e0*/  LDS R10, [R6] ;  /* 0x00000000060a7984 */ /* 0x000ee80000000800 */
[----:B0-----:R-:W0:Y:S04]  /*247f0*/  LDS R12, [R6+0x400] ;  /* 0x00040000060c7984 */ /* 0x001e280000000800 */
        /* <DEDUP_REMOVED lines=9> */
[C---:B--2---:R-:W-:Y:S01]  /*24890*/  FADD.FTZ R9, -R26.reuse, R9 ;  /* 0x000000091a097221 */ /* 0x044fe20000010100 */
[----:B------:R-:W-:Y:S02]  /*248a0*/  FMUL.FTZ R7, R7, 1.4426950216293334961 ;  /* 0x3fb8aa3b07077820 */ /* 0x000fe40000410000 */
[----:B------:R-:W2:Y:S01]  /*248b0*/  LDS R21, [R6+0x2800] ;  /* 0x0028000006157984 */ /* 0x000ea20000000800 */
[C---:B---3--:R-:W-:Y:S01]  /*248c0*/  FADD.FTZ R10, -R26.reuse, R10 ;  /* 0x0000000a1a0a7221 */ /* 0x048fe20000010100 */
[----:B------:R-:W-:Y:S02]  /*248d0*/  FMUL.FTZ R9, R9, 1.4426950216293334961 ;  /* 0x3fb8aa3b09097820 */ /* 0x000fe40000410000 */
[----:B------:R-:W3:Y:S01]  /*248e0*/  MUFU.EX2 R7, R7 ;  /* 0x0000000700077308 */ /* 0x000ee20000000800 */
[----:B------:R-:W2:Y:S01]  /*248f0*/  LDS R22, [R6+0x2c00] ;  /* 0x002c000006167984 */ /* 0x000ea20000000800 */
[----:B0-----:R-:W-:Y:S01]  /*24900*/  FADD.FTZ R12, -R26, R12 ;  /* 0x0000000c1a0c7221 */ /* 0x001fe20000010100 */
[----:B------:R-:W-:Y:S01]  /*24910*/  FMUL.FTZ R10, R10, 1.4426950216293334961 ;  /* 0x3fb8aa3b0a0a7820 */ /* 0x000fe20000410000 */
[----:B------:R-:W0:Y:S01]  /*24920*/  MUFU.EX2 R9, R9 ;  /* 0x0000000900097308 */ /* 0x000e220000000800 */
[----:B------:R-:W2:Y:S01]  /*24930*/  LDS R23, [R6+0x3000] ;  /* 0x0030000006177984 */ /* 0x000ea20000000800 */
        /* <DEDUP_REMOVED lines=9> */
[----:B---3--:R-:W-:Y:S01]  /*249d0*/  FADD.FTZ R11, R7, R11 ;  /* 0x0000000b070b7221 */ /* 0x008fe20000010000 */
[C---:B------:R-:W-:Y:S01]  /*249e0*/  FADD.FTZ R16, -R26.reuse, R16 ;  /* 0x000000101a107221 */ /* 0x040fe20000010100 */
[----:B------:R-:W3:Y:S01]  /*249f0*/  MUFU.EX2 R13, R13 ;  /* 0x0000000d000d7308 */ /* 0x000ee20000000800 */
[----:B------:R-:W-:Y:S01]  /*24a00*/  FMUL.FTZ R15, R15, 1.4426950216293334961 ;  /* 0x3fb8aa3b0f0f7820 */ /* 0x000fe20000410000 */
[----:B0-----:R-:W-:Y:S01]  /*24a10*/  FADD.FTZ R11, R11, R9 ;  /* 0x000000090b0b7221 */ /* 0x001fe20000010000 */
[----:B------:R-:W-:Y:S01]  /*24a20*/  FADD.FTZ R17, -R26, R17 ;  /* 0x000000111a117221 */ /* 0x000fe20000010100 */
[----:B------:R-:W0:Y:S01]  /*24a30*/  MUFU.EX2 R14, R14 ;  /* 0x0000000e000e7308 */ /* 0x000e220000000800 */
        /* <DEDUP_REMOVED lines=9> */
[----:B---3--:R-:W-:Y:S01]  /*24ad0*/  FADD.FTZ R11, R11, R13 ;  /* 0x0000000d0b0b7221 */ /* 0x008fe20000010000 */
[C---:B-1----:R-:W-:Y:S01]  /*24ae0*/  FADD.FTZ R20, -R26.reuse, R20 ;  /* 0x000000141a147221 */ /* 0x042fe20000010100 */
[----:B------:R-:W1:Y:S01]  /*24af0*/  MUFU.EX2 R17, R17 ;  /* 0x0000001100117308 */ /* 0x000e620000000800 */
[----:B------:R-:W-:Y:S01]  /*24b00*/  FMUL.FTZ R19, R19, 1.4426950216293334961 ;  /* 0x3fb8aa3b13137820 */ /* 0x000fe20000410000 */
[----:B0-----:R-:W-:Y:S01]  /*24b10*/  FADD.FTZ R11, R11, R14 ;  /* 0x0000000e0b0b7221 */ /* 0x001fe20000010000 */
[----:B--2---:R-:W-:Y:S01]  /*24b20*/  FADD.FTZ R21, -R26, R21 ;  /* 0x000000151a157221 */ /* 0x004fe20000010100 */
        /* <DEDUP_REMOVED lines=43> */
.L_x_2871:
[----:B------:R-:W-:Y:S05]  /*24de0*/  BSYNC.RECONVERGENT B1 ;  /* 0x0000000000017941 */ /* 0x000fea0003800200 */
.L_x_2870:
[----:B------:R-:W-:Y:S01]  /*24df0*/  IADD3 R7, PT, PT, -R0, UR41, RZ ;  /* 0x0000002900077c10 */ /* 0x000fe2000fffe1ff */
[----:B------:R-:W-:Y:S03]  /*24e00*/  BSSY.RECONVERGENT B1, `(.L_x_2873) ;  /* 0x0000036000017945 */ /* 0x000fe60003800200 */
[----:B------:R-:W-:-:S13]  /*24e10*/  ISETP.GT.AND P1, PT, R7, 0x400, PT ;  /* 0x000004000700780c */ /* 0x000fda0003f24270 */
[----:B------:R-:W-:Y:S05]  /*24e20*/  @!P1 BRA `(.L_x_2874) ;  /* 0x0000000000cc9947 */ /* 0x000fea0003800000 */
[----:B------:R-:W1:Y:S01]  /*24e30*/  LDS R7, [R6+-0x800] ;  /* 0xfff8000006077984 */ /* 0x000e620000000800 */
[----:B------:R-:W-:Y:S02]  /*24e40*/  PLOP3.LUT P0, PT, PT, PT, PT, 0x8, 0x80 ;  /* 0x000000000080781c */ /* 0x000fe40003f0e170 */
[----:B------:R-:W-:Y:S01]  /*24e50*/  IADD3 R0, PT, PT, R0, 0x800, RZ ;  /* 0x0000080000007810 */ /* 0x000fe20007ffe0ff */
[----:B------:R-:W2:Y:S04]  /*24e60*/  LDS R9, [R6+-0x400] ;  /* 0xfffc000006097984 */ /* 0x000ea80000000800 */
[----:B------:R-:W3:Y:S04]  /*24e70*/  LDS R10, [R6] ;  /* 0x00000000060a7984 */ /* 0x000ee80000000800 */
[----:B0-----:R-:W0:Y:S04]  /*24e80*/  LDS R12, [R6+0x400] ;  /* 0x00040000060c7984 */ /* 0x001e280000000800 */
[----:B------:R-:W4:Y:S04]  /*24e90*/  LDS R13, [R6+0x800] ;  /* 0x00080000060d7984 */ /* 0x000f280000000800 */
[----:B------:R-:W5:Y:S04]  /*24ea0*/  LDS R14, [R6+0xc00] ;  /* 0x000c0000060e7984 */ /* 0x000f680000000800 */
[----:B------:R-:W5:Y:S04]  /*24eb0*/  LDS R15, [R6+0x1000] ;  /* 0x00100000060f7984 */ /* 0x000f680000000800 */
[----:B------:R-:W5:Y:S01]  /*24ec0*/  LDS R16, [R6+0x1400] ;  /* 0x0014000006107984 */ /* 0x000f620000000800 */
[C---:B-1----:R-:W-:Y:S01]  /*24ed0*/  FADD.FTZ R7, -R26.reuse, R7 ;  /* 0x000000071a077221 */ /* 0x042fe20000010100 */
[----:B--2---:R-:W-:-:S03]  /*24ee0*/  FADD.FTZ R9, -R26, R9 ;  /* 0x000000091a097221 */ /* 0x004fc60000010100 */
[----:B------:R-:W-:Y:S01]  /*24ef0*/  FMUL.FTZ R7, R7, 1.4426950216293334961 ;  /* 0x3fb8aa3b07077820 */ /* 0x000fe20000410000 */
[----:B---3--:R-:W-:Y:S01]  /*24f00*/  FADD.FTZ R10, -R26, R10 ;  /* 0x0000000a1a0a7221 */ /* 0x008fe20000010100 */
[----:B------:R-:W-:-:S04]  /*24f10*/  FMUL.FTZ R9, R9, 1.4426950216293334961 ;  /* 0x3fb8aa3b09097820 */ /* 0x000fc80000410000 */
[----:B------:R-:W1:Y:S01]  /*24f20*/  MUFU.EX2 R7, R7 ;  /* 0x0000000700077308 */ /* 0x000e620000000800 */
[----:B0-----:R-:W-:Y:S01]  /*24f30*/  FADD.FTZ R12, -R26, R12 ;  /* 0x0000000c1a0c7221 */ /* 0x001fe20000010100 */
[----:B------:R-:W-:Y:S02]  /*24f40*/  FMUL.FTZ R10, R10, 1.4426950216293334961 ;  /* 0x3fb8aa3b0a0a7820 */ /* 0x000fe40000410000 */
[----:B------:R-:W0:Y:S01]  /*24f50*/  MUFU.EX2 R9, R9 ;  /* 0x0000000900097308 */ /* 0x000e220000000800 */
        /* <DEDUP_REMOVED lines=30> */
[----:B------:R0:W-:Y:S02]  /*25140*/  STS [R6+0x1400], R16 ;  /* 0x0014001006007388 */ /* 0x0001e40000000800 */
[----:B0-----:R-:W-:-:S07]  /*25150*/  VIADD R6, R6, 0x2000 ;  /* 0x0000200006067836 */ /* 0x001fce0000000000 */
.L_x_2874:
[----:B------:R-:W-:Y:S05]  /*25160*/  BSYNC.RECONVERGENT B1 ;  /* 0x0000000000017941 */ /* 0x000fea0003800200 */
.L_x_2873:
[----:B------:R-:W-:-:S13]  /*25170*/  ISETP.LT.OR P0, PT, R0, UR41, P0 ;  /* 0x0000002900007c0c */ /* 0x000fda0008701670 */
[----:B------:R-:W-:Y:S05]  /*25180*/  @!P0 BRA `(.L_x_2865) ;  /* 0x0000000400ec8947 */ /* 0x000fea0003800000 */
[----:B------:R-:W1:Y:S04]  /*25190*/  LDS R0, [R6+-0x800] ;  /* 0xfff8000006007984 */ /* 0x000e680000000800 */
[----:B------:R-:W2:Y:S04]  /*251a0*/  LDS R7, [R6+-0x400] ;  /* 0xfffc000006077984 */ /* 0x000ea80000000800 */
[----:B------:R-:W3:Y:S04]  /*251b0*/  LDS R9, [R6] ;  /* 0x0000000006097984 */ /* 0x000ee80000000800 */
[----:B------:R-:W4:Y:S01]  /*251c0*/  LDS R10, [R6+0x400] ;  /* 0x00040000060a7984 */ /* 0x000f220000000800 */
[C---:B-1----:R-:W-:Y:S01]  /*251d0*/  FADD.FTZ R0, -R26.reuse, R0 ;  /* 0x000000001a007221 */ /* 0x042fe20000010100 */
[----:B--2---:R-:W-:-:S03]  /*251e0*/  FADD.FTZ R7, -R26, R7 ;  /* 0x000000071a077221 */ /* 0x004fc60000010100 */
[----:B------:R-:W-:Y:S01]  /*251f0*/  FMUL.FTZ R0, R0, 1.4426950216293334961 ;  /* 0x3fb8aa3b00007820 */ /* 0x000fe20000410000 */
[----:B---3--:R-:W-:Y:S01]  /*25200*/  FADD.FTZ R9, -R26, R9 ;  /* 0x000000091a097221 */ /* 0x008fe20000010100 */
[----:B------:R-:W-:-:S04]  /*25210*/  FMUL.FTZ R7, R7, 1.4426950216293334961 ;  /* 0x3fb8aa3b07077820 */ /* 0x000fc80000410000 */
[----:B------:R-:W1:Y:S01]  /*25220*/  MUFU.EX2 R0, R0 ;  /* 0x0000000000007308 */ /* 0x000e620000000800 */
[----:B----4-:R-:W-:Y:S01]  /*25230*/  FADD.FTZ R10, -R26, R10 ;  /* 0x0000000a1a0a7221 */ /* 0x010fe20000010100 */
[----:B------:R-:W-:Y:S02]  /*25240*/  FMUL.FTZ R9, R9, 1.4426950216293334961 ;  /* 0x3fb8aa3b09097820 */ /* 0x000fe40000410000 */
[----:B------:R-:W2:Y:S01]  /*25250*/  MUFU.EX2 R7, R7 ;  /* 0x0000000700077308 */ /* 0x000ea20000000800 */
[----:B------:R-:W-:-:S03]  /*25260*/  FMUL.FTZ R10, R10, 1.4426950216293334961 ;  /* 0x3fb8aa3b0a0a7820 */ /* 0x000fc60000410000 */
[----:B------:R-:W3:Y:S04]  /*25270*/  MUFU.EX2 R9, R9 ;  /* 0x0000000900097308 */ /* 0x000ee80000000800 */
[----:B------:R-:W4:Y:S01]  /*25280*/  MUFU.EX2 R10, R10 ;  /* 0x0000000a000a7308 */ /* 0x000f220000000800 */
[----:B-1----:R1:W-:Y:S01]  /*25290*/  STS [R6+-0x800], R0 ;  /* 0xfff8000006007388 */ /* 0x0023e20000000800 */
[----:B------:R-:W-:-:S03]  /*252a0*/  FADD.FTZ R11, R11, R0 ;  /* 0x000000000b0b7221 */ /* 0x000fc60000010000 */
[----:B--2---:R1:W-:Y:S01]  /*252b0*/  STS [R6+-0x400], R7 ;  /* 0xfffc000706007388 */ /* 0x0043e20000000800 */
[----:B------:R-:W-:-:S03]  /*252c0*/  FADD.FTZ R11, R11, R7 ;  /* 0x000000070b0b7221 */ /* 0x000fc60000010000 */
[----:B---3--:R1:W-:Y:S01]  /*252d0*/  STS [R6], R9 ;  /* 0x0000000906007388 */ /* 0x0083e20000000800 */
[----:B------:R-:W-:-:S03]  /*252e0*/  FADD.FTZ R11, R11, R9 ;  /* 0x000000090b0b7221 */ /* 0x000fc60000010000 */
[----:B----4-:R1:W-:Y:S01]  /*252f0*/  STS [R6+0x400], R10 ;  /* 0x0004000a06007388 */ /* 0x0103e20000000800 */
[----:B------:R-:W-:Y:S01]  /*25300*/  FADD.FTZ R11, R11, R10 ;  /* 0x0000000a0b0b7221 */ /* 0x000fe20000010000 */
[----:B------:R-:W-:Y:S06]  /*25310*/  BRA `(.L_x_2865) ;  /* 0x0000000400887947 */ /* 0x000fec0003800000 */
.L_x_2866:
[----:B0-----:R-:W-:Y:S01]  /*25320*/  IMAD.MOV.U32 R12, RZ, RZ, 0x100 ;  /* 0x00000100ff0c7424 */ /* 0x001fe200078e00ff */
        /* <DEDUP_REMOVED lines=9> */
[----:B0-----:R-:W-:Y:S02]  /*253c0*/  IMAD R15, R0, UR5, RZ ;  /* 0x00000005000f7c24 */ /* 0x001fe4000f8e02ff */
[----:B------:R-:W-:-:S03]  /*253d0*/  IMAD.MOV.U32 R0, RZ, RZ, R5 ;  /* 0x000000ffff007224 */ /* 0x000fc600078e0005 */
[----:B------:R-:W-:-:S07]  /*253e0*/  SHF.R.S32.HI R16, RZ, 0x1f, R15 ;  /* 0x0000001fff107819 */ /* 0x000fce000001140f */
[----:B------:R-:W-:Y:S05]  /*253f0*/  @!P1 BRA `(.L_x_2876) ;  /* 0x00000000006c9947 */ /* 0x000fea0003800000 */
[----:B------:R-:W-:Y:S01]  /*25400*/  UIADD3 UR5, UPT, UPT, UR7, 0x840, URZ ;  /* 0x0000084007057890 */ /* 0x000fe2000fffe0ff */
[----:B------:R-:W-:Y:S01]  /*25410*/  LEA.HI R0, R9, 0x1, RZ, 0x18 ;  /* 0x0000000109007811 */ /* 0x000fe200078fc0ff */
[----:B------:R-:W-:Y:S01]  /*25420*/  IMAD.MOV.U32 R11, RZ, RZ, RZ ;  /* 0x000000ffff0b7224 */ /* 0x000fe200078e00ff */
[----:B------:R-:W-:Y:S01]  /*25430*/  IADD3 R14, P1, P2, R15, R6, R5 ;  /* 0x000000060f0e7210 */ /* 0x000fe20007a3e005 */
[----:B------:R-:W-:Y:S01]  /*25440*/  ULEA UR5, UR8, UR5, 0x18 ;  /* 0x0000000508057291 */ /* 0x000fe2000f8ec0ff */
[----:B------:R-:W-:Y:S02]  /*25450*/  LOP3.LUT R6, R0, 0x3, RZ, 0xc0, !PT ;  /* 0x0000000300067812 */ /* 0x000fe400078ec0ff */
[----:B------:R-:W-:Y:S02]  /*25460*/  IADD3.X R7, PT, PT, R16, R7, RZ, P1, P2 ;  /* 0x0000000710077210 */ /* 0x000fe40000fe44ff */
[----:B------:R-:W-:Y:S01]  /*25470*/  MOV R0, R5 ;  /* 0x0000000500007202 */ /* 0x000fe20000000f00 */
[----:B------:R-:W-:-:S02]  /*25480*/  IMAD.MOV R10, RZ, RZ, -R6 ;  /* 0x000000ffff0a7224 */ /* 0x000fc400078e0a06 */
[----:B------:R-:W-:-:S07]  /*25490*/  VIADD R9, R4, UR5 ;  /* 0x0000000504097c36 */ /* 0x000fce0008000000 */
.L_x_2877:
        /* <DEDUP_REMOVED lines=17> */
.L_x_2876:
[----:B------:R-:W-:Y:S05]  /*255b0*/  BSYNC.RECONVERGENT B1 ;  /* 0x0000000000017941 */ /* 0x000fea0003800200 */
.L_x_2875:
        /* <DEDUP_REMOVED lines=13> */
.L_x_2878:
[----:B------:R-:W-:-:S05]  /*25690*/  IMAD.MOV.U32 R6, RZ, RZ, R12 ;  /* 0x000000ffff067224 */ /* 0x000fca00078e000c */
[----:B------:R-:W2:Y:S04]  /*256a0*/  LDG.E.U8 R14, desc[UR36][R6.64+-0x200] ;  /* 0xfffe0024060e7981 */ /* 0x000ea8000c1e1100 */
[----:B------:R-:W3:Y:S04]  /*256b0*/  LDG.E.U8 R10, desc[UR36][R6.64+-0x100] ;  /* 0xffff0024060a7981 */ /* 0x000ee8000c1e1100 */
[----:B------:R-:W4:Y:S04]  /*256c0*/  LDG.E.U8 R12, desc[UR36][R6.64] ;  /* 0x00000024060c7981 */ /* 0x000f28000c1e1100 */
[----:B------:R-:W5:Y:S01]  /*256d0*/  LDG.E.U8 R13, desc[UR36][R6.64+0x100] ;  /* 0x00010024060d7981 */ /* 0x000f62000c1e1100 */
[----:B------:R-:W-:-:S02]  /*256e0*/  IMAD.MOV.U32 R16, RZ, RZ, RZ ;  /* 0x000000ffff107224 */ /* 0x000fc400078e00ff */
[----:B------:R-:W-:Y:S02]  /*256f0*/  IMAD.MOV.U32 R18, RZ, RZ, RZ ;  /* 0x000000ffff127224 */ /* 0x000fe400078e00ff */
[----:B------:R-:W-:Y:S01]  /*25700*/  VIADD R0, R0, 0x400 ;  /* 0x0000040000007836 */ /* 0x000fe20000000000 */
        /* <DEDUP_REMOVED lines=35> */
.L_x_2865:
[----:B------:R-:W-:Y:S05]  /*25940*/  BSYNC.RECONVERGENT B0 ;  /* 0x0000000000007941 */ /* 0x000fea0003800200 */
.L_x_2864:
[----:B-1----:R-:W1:Y:S01]  /*25950*/  SHFL.BFLY PT, R0, R11, 0x10, 0x1f ;  /* 0x0e001f000b007f89 */ /* 0x002e6200000e0000 */
[C---:B------:R-:W-:Y:S01]  /*25960*/  ISETP.NE.AND P0, PT, R27.reuse, RZ, PT ;  /* 0x000000ff1b00720c */ /* 0x040fe20003f05270 */
[----:B------:R-:W2:Y:S01]  /*25970*/  LDCU.U8 UR10, c[0x0][0x48c] ;  /* 0x00009180ff0a77ac */ /* 0x000ea20008000000 */
[----:B------:R-:W-:Y:S01]  /*25980*/  ISETP.GT.U32.AND P1, PT, R27, 0x7, PT ;  /* 0x000000071b00780c */ /* 0x000fe20003f24070 */
[----:B------:R-:W3:Y:S01]  /*25990*/  S2UR UR11, SR_CTAID.X ;  /* 0x00000000000b79c3 */ /* 0x000ee20000002500 */
[----:B------:R-:W-:Y:S01]  /*259a0*/  UMOV UR6, URZ ;  /* 0x000000ff00067c82 */ /* 0x000fe20008000000 */
[----:B------:R-:W-:Y:S01]  /*259b0*/  UMOV UR7, URZ ;  /* 0x000000ff00077c82 */ /* 0x000fe20008000000 */
[----:B--2---:R-:W-:Y:S01]  /*259c0*/  UISETP.NE.AND UP0, UPT, UR10, URZ, UPT ;  /* 0x000000ff0a00728c */ /* 0x004fe2000bf05270 */
[----:B-1----:R-:W-:-:S06]  /*259d0*/  FADD.FTZ R0, R0, R11 ;  /* 0x0000000b00007221 */ /* 0x002fcc0000010000 */
[----:B------:R-:W-:Y:S01]  /*259e0*/  @!P0 SHF.R.U32.HI R11, RZ, 0x3, R3 ;  /* 0x00000003ff0b8819 */ /* 0x000fe20000011603 */
[----:B------:R-:W1:Y:S03]  /*259f0*/  SHFL.BFLY PT, R7, R0, 0x8, 0x1f ;  /* 0x0d001f0000077f89 */ /* 0x000e6600000e0000 */
[----:B------:R-:W-:Y:S01]  /*25a00*/  @!P0 LOP3.LUT R11, R11, 0x7c, RZ, 0xc0, !PT ;  /* 0x0000007c0b0b8812 */ /* 0x000fe200078ec0ff */
[----:B-1----:R-:W-:-:S05]  /*25a10*/  FADD.FTZ R7, R0, R7 ;  /* 0x0000000700077221 */ /* 0x002fca0000010000 */
[----:B------:R-:W1:Y:S02]  /*25a20*/  SHFL.BFLY PT, R6, R7, 0x4, 0x1f ;  /* 0x0c801f0007067f89 */ /* 0x000e6400000e0000 */
[----:B-1----:R-:W-:-:S05]  /*25a30*/  FADD.FTZ R6, R7, R6 ;  /* 0x0000000607067221 */ /* 0x002fca0000010000 */
[----:B------:R-:W1:Y:S02]  /*25a40*/  SHFL.BFLY PT, R9, R6, 0x2, 0x1f ;  /* 0x0c401f0006097f89 */ /* 0x000e6400000e0000 */
[----:B-1----:R-:W-:-:S05]  /*25a50*/  FADD.FTZ R9, R6, R9 ;  /* 0x0000000906097221 */ /* 0x002fca0000010000 */
[----:B------:R-:W1:Y:S02]  /*25a60*/  SHFL.BFLY PT, R10, R9, 0x1, 0x1f ;  /* 0x0c201f00090a7f89 */ /* 0x000e6400000e0000 */
[----:B-1----:R-:W-:-:S05]  /*25a70*/  FADD.FTZ R10, R9, R10 ;  /* 0x0000000a090a7221 */ /* 0x002fca0000010000 */
[----:B------:R-:W-:Y:S01]  /*25a80*/  @!P0 STS [R11+UR9+0x20], R10 ;  /* 0x0000200a0b008988 */ /* 0x000fe20008000809 */
[----:B------:R-:W-:Y:S01]  /*25a90*/  BAR.SYNC.DEFER_BLOCKING 0x0 ;  /* 0x0000000000007b1d */ /* 0x000fe20000010000 */
[----:B------:R-:W-:-:S05]  /*25aa0*/  ISETP.GE.AND P0, PT, R5, UR41, PT ;  /* 0x0000002905007c0c */ /* 0x000fca000bf06270 */
[----:B------:R-:W1:Y:S04]  /*25ab0*/  @!P1 LDS R10, [R8+UR9+0x20] ;  /* 0x00002009080a9984 */ /* 0x000e680008000800 */
[----:B-1----:R-:W1:Y:S02]  /*25ac0*/  SHFL.BFLY PT, R7, R10, 0x4, 0x1f ;  /* 0x0c801f000a077f89 */ /* 0x002e6400000e0000 */
[----:B-1----:R-:W-:-:S05]  /*25ad0*/  FADD.FTZ R7, R7, R10 ;  /* 0x0000000a07077221 */ /* 0x002fca0000010000 */
[----:B------:R-:W1:Y:S02]  /*25ae0*/  SHFL.BFLY PT, R0, R7, 0x2, 0x1f ;  /* 0x0c401f0007007f89 */ /* 0x000e6400000e0000 */
[----:B-1----:R-:W-:-:S05]  /*25af0*/  FADD.FTZ R0, R7, R0 ;  /* 0x0000000007007221 */ /* 0x002fca0000010000 */
[----:B------:R-:W1:Y:S02]  /*25b00*/  SHFL.BFLY PT, R9, R0, 0x1, 0x1f ;  /* 0x0c201f0000097f89 */ /* 0x000e6400000e0000 */
[----:B-1----:R-:W-:-:S06]  /*25b10*/  FADD.FTZ R9, R0, R9 ;  /* 0x0000000900097221 */ /* 0x002fcc0000010000 */
[----:B------:R-:W1:Y:S02]  /*25b20*/  SHFL.IDX PT, R9, R9, RZ, 0x1f ;  /* 0x00001fff09097589 */ /* 0x000e6400000e0000 */
[----:B-1----:R-:W-:-:S04]  /*25b30*/  FADD.FTZ R6, R9, 9.9999999747524270788e-07 ;  /* 0x358637bd09067421 */ /* 0x002fc80000010000 */
[----:B------:R1:W2:Y:S01]  /*25b40*/  MUFU.RCP R31, R6 ;  /* 0x00000006001f7308 */ /* 0x0002a20000001000 */
[----:B---3--:R-:W-:Y:S05]  /*25b50*/  BRA.U !UP0, `(.L_x_2879) ;  /* 0x0000000108247547 */ /* 0x008fea000b800000 */
[----:B------:R-:W3:Y:S01]  /*25b60*/  S2UR UR6, SR_CTAID.Y ;  /* 0x00000000000679c3 */ /* 0x000ee20000002600 */
        /* <DEDUP_REMOVED lines=8> */
.L_x_2879:
        /* <DEDUP_REMOVED lines=9> */
[C---:B-1----:R-:W-:Y:S02]  /*25c80*/  LOP3.LUT R6, R0.reuse, 0x300, RZ, 0xc0, !PT ;  /* 0x0000030000067812 */ /* 0x042fe400078ec0ff */
[----:B------:R-:W-:Y:S02]  /*25c90*/  ISETP.GE.U32.AND P1, PT, R0, 0x300, PT ;  /* 0x000003000000780c */ /* 0x000fe40003f26070 */
[----:B------:R-:W-:-:S13]  /*25ca0*/  ISETP.NE.AND P0, PT, R6, 0x300, PT ;  /* 0x000003000600780c */ /* 0x000fda0003f05270 */
[----:B------:R-:W-:Y:S05]  /*25cb0*/  @!P0 BRA `(.L_x_2884) ;  /* 0x0000000000488947 */ /* 0x000fea0003800000 */
[----:B------:R-:W1:Y:S01]  /*25cc0*/  S2UR UR8, SR_CgaCtaId ;  /* 0x00000000000879c3 */ /* 0x000e620000008800 */
[----:B------:R-:W-:Y:S01]  /*25cd0*/  LEA.HI R0, R0, 0x1, RZ, 0x18 ;  /* 0x0000000100007811 */ /* 0x000fe200078fc0ff */
[----:B------:R-:W-:Y:S02]  /*25ce0*/  UMOV UR5, 0x400 ;  /* 0x0000040000057882 */ /* 0x000fe40000000000 */
[----:B------:R-:W-:Y:S02]  /*25cf0*/  UIADD3 UR5, UPT, UPT, UR5, 0x840, URZ ;  /* 0x0000084005057890 */ /* 0x000fe4000fffe0ff */
[C---:B------:R-:W-:Y:S01]  /*25d00*/  IMAD.SHL.U32 R6, R0.reuse, 0x100, RZ ;  /* 0x0000010000067824 */ /* 0x040fe200078e00ff */
[----:B------:R-:W-:-:S04]  /*25d10*/  LOP3.LUT R0, R0, 0x3, RZ, 0xc0, !PT ;  /* 0x0000000300007812 */ /* 0x000fc800078ec0ff */
[----:B------:R-:W-:Y:S01]  /*25d20*/  LOP3.LUT R6, R6, 0x300, RZ, 0xc0, !PT ;  /* 0x0000030006067812 */ /* 0x000fe200078ec0ff */
[----:B------:R-:W-:-:S04]  /*25d30*/  IMAD.MOV R7, RZ, RZ, -R0 ;  /* 0x000000ffff077224 */ /* 0x000fc800078e0a00 */
[----:B------:R-:W-:Y:S01]  /*25d40*/  IMAD.IADD R5, R5, 0x1, R6 ;  /* 0x0000000105057824 */ /* 0x000fe200078e0206 */
[----:B-1----:R-:W-:-:S06]  /*25d50*/  ULEA UR5, UR8, UR5, 0x18 ;  /* 0x0000000508057291 */ /* 0x002fcc000f8ec0ff */
[----:B------:R-:W-:-:S07]  /*25d60*/  VIADD R0, R4, UR5 ;  /* 0x0000000504007c36 */ /* 0x000fce0008000000 */
.L_x_2885:
[----:B------:R-:W2:Y:S01]  /*25d70*/  LDS R6, [R0] ;  /* 0x0000000000067984 */ /* 0x000ea20000000800 */
[----:B------:R-:W-:-:S04]  /*25d80*/  IADD3 R7, PT, PT, R7, 0x1, RZ ;  /* 0x0000000107077810 */ /* 0x000fc80007ffe0ff */
[----:B------:R-:W-:Y:S01]  /*25d90*/  ISETP.NE.AND P0, PT, R7, RZ, PT ;  /* 0x000000ff0700720c */ /* 0x000fe20003f05270 */
[----:B--2---:R-:W-:-:S05]  /*25da0*/  FMUL.FTZ R9, R6, R31 ;  /* 0x0000001f06097220 */ /* 0x004fca0000410000 */
[----:B------:R1:W-:Y:S02]  /*25db0*/  STS [R0], R9 ;  /* 0x0000000900007388 */ /* 0x0003e40000000800 */
[----:B-1----:R-:W-:-:S05]  /*25dc0*/  VIADD R0, R0, 0x400 ;  /* 0x0000040000007836 */ /* 0x002fca0000000000 */
[----:B------:R-:W-:Y:S05]  /*25dd0*/  @P0 BRA `(.L_x_2885) ;  /* 0xfffffffc00e40947 */ /* 0x000fea000383ffff */
.L_x_2884:
[----:B------:R-:W-:Y:S05]  /*25de0*/  BSYNC.RECONVERGENT B1 ;  /* 0x0000000000017941 */ /* 0x000fea0003800200 */
.L_x_2883:
[----:B------:R-:W-:Y:S05]  /*25df0*/  @!P1 BRA `(.L_x_2881) ;  /* 0x0000001000dc9947 */ /* 0x000fea0003800000 */
[----:B------:R-:W1:Y:S01]  /*25e00*/  S2R R7, SR_CgaCtaId ;  /* 0x0000000000077919 */ /* 0x000e620000008800 */
[C---:B------:R-:W-:Y:S01]  /*25e10*/  IADD3 R6, PT, PT, -R5.reuse, UR41, RZ ;  /* 0x0000002905067c10 */ /* 0x040fe2000fffe1ff */
[----:B------:R-:W-:Y:S01]  /*25e20*/  USHF.L.U32 UR5, UR4, 0x2, URZ ;  /* 0x0000000204057899 */ /* 0x000fe200080006ff */
[----:B------:R-:W-:Y:S01]  /*25e30*/  MOV R0, 0x400 ;  /* 0x0000040000007802 */ /* 0x000fe20000000f00 */
[----:B------:R-:W-:Y:S01]  /*25e40*/  BSSY.RECONVERGENT B1, `(.L_x_2886) ;  /* 0x000003f000017945 */ /* 0x000fe20003800200 */
[----:B------:R-:W-:Y:S02]  /*25e50*/  ISETP.GT.AND P1, PT, R6, 0xc00, PT ;  /* 0x00000c000600780c */ /* 0x000fe40003f24270 */
[----:B------:R-:W-:Y:S01]  /*25e60*/  PLOP3.LUT P0, PT, PT, PT, PT, 0x80, 0x8 ;  /* 0x000000000008781c */ /* 0x000fe20003f0f070 */
[----:B------:R-:W-:Y:S01]  /*25e70*/  VIADD R6, R0, 0x840 ;  /* 0x0000084000067836 */ /* 0x000fe20000000000 */
[----:B------:R-:W-:-:S04]  /*25e80*/  LEA R0, R5, -UR5, 0x2 ;  /* 0x8000000505007c11 */ /* 0x000fc8000f8e10ff */
[----:B-1----:R-:W-:-:S04]  /*25e90*/  LEA R7, R7, R6, 0x18 ;  /* 0x0000000607077211 */ /* 0x002fc800078ec0ff */
[----:B------:R-:W-:Y:S01]  /*25ea0*/  IADD3 R0, PT, PT, R0, 0x800, R7 ;  /* 0x0000080000007810 */ /* 0x000fe20007ffe007 */
[----:B------:R-:W-:Y:S06]  /*25eb0*/  @!P1 BRA `(.L_x_2887) ;  /* 0x0000000000dc9947 */ /* 0x000fec0003800000 */
[----:B------:R-:W-:Y:S01]  /*25ec0*/  IMAD.U32 R32, RZ, RZ, UR41 ;  /* 0x00000029ff207e24 */ /* 0x000fe2000f8e00ff */
[----:B------:R-:W-:-:S03]  /*25ed0*/  PLOP3.LUT P0, PT, PT, PT, PT, 0x8, 0x80 ;  /* 0x000000000080781c */ /* 0x000fc60003f0e170 */
[----:B------:R-:W-:-:S10]  /*25ee0*/  VIADD R32, R32, 0xfffff400 ;  /* 0xfffff40020207836 */ /* 0x000fd40000000000 */
.L_x_2888:
[----:B------:R-:W2:Y:S01]  /*25ef0*/  LDS R6, [R0+-0x800] ;  /* 0xfff8000000067984 */ /* 0x000ea20000000800 */
[----:B------:R-:W-:-:S03]  /*25f00*/  VIADD R5, R5, 0x1000 ;  /* 0x0000100005057836 */ /* 0x000fc60000000000 */
[----:B------:R-:W1:Y:S02]  /*25f10*/  LDS R8, [R0+-0x400] ;  /* 0xfffc000000087984 */ /* 0x000e640000000800 */
[----:B------:R-:W-:Y:S02]  /*25f20*/  ISETP.GE.AND P1, PT, R5, R32, PT ;  /* 0x000000200500720c */ /* 0x000fe40003f26270 */
[----:B------:R-:W3:Y:S04]  /*25f30*/  LDS R10, [R0] ;  /* 0x00000000000a7984 */ /* 0x000ee80000000800 */
[----:B0-----:R-:W0:Y:S04]  /*25f40*/  LDS R12, [R0+0x400] ;  /* 0x00040000000c7984 */ /* 0x001e280000000800 */
[----:B------:R-:W4:Y:S04]  /*25f50*/  LDS R14, [R0+0x800] ;  /* 0x00080000000e7984 */ /* 0x000f280000000800 */
[----:B------:R-:W5:Y:S04]  /*25f60*/  LDS R16, [R0+0xc00] ;  /* 0x000c000000107984 */ /* 0x000f680000000800 */
[----:B------:R-:W-:Y:S04]  /*25f70*/  LDS R18, [R0+0x1000] ;  /* 0x0010000000127984 */ /* 0x000fe80000000800 */
[----:B------:R-:W5:Y:S04]  /*25f80*/  LDS R19, [R0+0x1400] ;  /* 0x0014000000137984 */ /* 0x000f680000000800 */
[----:B------:R-:W5:Y:S04]  /*25f90*/  LDS R20, [R0+0x1800] ;  /* 0x0018000000147984 */ /* 0x000f680000000800 */
[----:B------:R-:W5:Y:S04]  /*25fa0*/  LDS R22, [R0+0x1c00] ;  /* 0x001c000000167984 */ /* 0x000f680000000800 */
[----:B------:R-:W5:Y:S01]  /*25fb0*/  LDS R24, [R0+0x2000] ;  /* 0x0020000000187984 */ /* 0x000f620000000800 */
[----:B--2---:R-:W-:-:S03]  /*25fc0*/  FMUL.FTZ R7, R31, R6 ;  /* 0x000000061f077220 */ /* 0x004fc60000410000 */
[----:B------:R-:W2:Y:S01]  /*25fd0*/  LDS R26, [R0+0x2400] ;  /* 0x00240000001a7984 */ /* 0x000ea20000000800 */
[----:B-1----:R-:W-:-:S03]  /*25fe0*/  FMUL.FTZ R9, R31, R8 ;  /* 0x000000081f097220 */ /* 0x002fc60000410000 */
[----:B------:R-:W1:Y:S01]  /*25ff0*/  LDS R27, [R0+0x2800] ;  /* 0x00280000001b7984 */ /* 0x000e620000000800 */
[----:B---3--:R-:W-:-:S03]  /*26000*/  FMUL.FTZ R11, R31, R10 ;  /* 0x0000000a1f0b7220 */ /* 0x008fc60000410000 */
[----:B------:R-:W3:Y:S01]  /*26010*/  LDS R28, [R0+0x2c00] ;  /* 0x002c0000001c7984 */ /* 0x000ee20000000800 */
[----:B0-----:R-:W-:-:S03]  /*26020*/  FMUL.FTZ R13, R31, R12 ;  /* 0x0000000c1f0d7220 */ /* 0x001fc60000410000 */
[----:B------:R-:W0:Y:S01]  /*26030*/  LDS R29, [R0+0x3000] ;  /* 0x00300000001d7984 */ /* 0x000e220000000800 */
[----:B----4-:R-:W-:-:S03]  /*26040*/  FMUL.FTZ R15, R31, R14 ;  /* 0x0000000e1f0f7220 */ /* 0x010fc60000410000 */
[----:B------:R-:W4:Y:S01]  /*26050*/  LDS R30, [R0+0x3400] ;  /* 0x00340000001e7984 */ /* 0x000f220000000800 */
[----:B-----5:R-:W-:-:S03]  /*26060*/  FMUL.FTZ R17, R31, R16 ;  /* 0x000000101f117220 */ /* 0x020fc60000410000 */
        /* <DEDUP_REMOVED lines=12> */
[----:B-1----:R-:W-:-:S03]  /*26130*/  FMUL.FTZ R27, R31, R27 ;  /* 0x0000001b1f1b7220 */ /* 0x002fc60000410000 */
[----:B------:R-:W-:Y:S01]  /*26140*/  STS [R0+0x1000], R7 ;  /* 0x0010000700007388 */ /* 0x000fe20000000800 */
[----:B---3--:R-:W-:-:S03]  /*26150*/  FMUL.FTZ R11, R31, R28 ;  /* 0x0000001c1f0b7220 */ /* 0x008fc60000410000 */
[----:B------:R-:W-:Y:S01]  /*26160*/  STS [R0+0x1400], R19 ;  /* 0x0014001300007388 */ /* 0x000fe20000000800 */
[----:B0-----:R-:W-:-:S03]  /*26170*/  FMUL.FTZ R29, R31, R29 ;  /* 0x0000001d1f1d7220 */ /* 0x001fc60000410000 */
        /* <DEDUP_REMOVED lines=11> */
.L_x_2887:
[----:B------:R-:W-:Y:S05]  /*26230*/  BSYNC.RECONVERGENT B1 ;  /* 0x0000000000017941 */ /* 0x000fea0003800200 */
.L_x_2886:
[----:B------:R-:W-:Y:S01]  /*26240*/  IADD3 R6, PT, PT, -R5, UR41, RZ ;  /* 0x0000002905067c10 */ /* 0x000fe2000fffe1ff */
[----:B------:R-:W-:Y:S03]  /*26250*/  BSSY.RECONVERGENT B1, `(.L_x_2889) ;  /* 0x000001e000017945 */ /* 0x000fe60003800200 */
[----:B------:R-:W-:-:S13]  /*26260*/  ISETP.GT.AND P1, PT, R6, 0x400, PT ;  /* 0x000004000600780c */ /* 0x000fda0003f24270 */
[----:B------:R-:W-:Y:S05]  /*26270*/  @!P1 BRA `(.L_x_2890) ;  /* 0x00000000006c9947 */ /* 0x000fea0003800000 */
[----:B------:R-:W2:Y:S01]  /*26280*/  LDS R6, [R0+-0x800] ;  /* 0xfff8000000067984 */ /* 0x000ea20000000800 */
[----:B------:R-:W-:Y:S01]  /*26290*/  PLOP3.LUT P0, PT, PT, PT, PT, 0x8, 0x80 ;  /* 0x000000000080781c */ /* 0x000fe20003f0e170 */
[----:B------:R-:W-:Y:S02]  /*262a0*/  VIADD R5, R5, 0x800 ;  /* 0x0000080005057836 */ /* 0x000fe40000000000 */
[----:B------:R-:W1:Y:S04]  /*262b0*/  LDS R8, [R0+-0x400] ;  /* 0xfffc000000087984 */ /* 0x000e680000000800 */
[----:B------:R-:W3:Y:S04]  /*262c0*/  LDS R10, [R0] ;  /* 0x00000000000a7984 */ /* 0x000ee80000000800 */
[----:B0-----:R-:W0:Y:S04]  /*262d0*/  LDS R12, [R0+0x400] ;  /* 0x00040000000c7984 */ /* 0x001e280000000800 */
[----:B------:R-:W4:Y:S04]  /*262e0*/  LDS R14, [R0+0x800] ;  /* 0x00080000000e7984 */ /* 0x000f280000000800 */
[----:B------:R-:W5:Y:S04]  /*262f0*/  LDS R16, [R0+0xc00] ;  /* 0x000c000000107984 */ /* 0x000f680000000800 */
[----:B------:R-:W5:Y:S04]  /*26300*/  LDS R18, [R0+0x1000] ;  /* 0x0010000000127984 */ /* 0x000f680000000800 */
[----:B------:R-:W5:Y:S01]  /*26310*/  LDS R20, [R0+0x1400] ;  /* 0x0014000000147984 */ /* 0x000f620000000800 */
[C---:B--2---:R-:W-:Y:S01]  /*26320*/  FMUL.FTZ R7, R31.reuse, R6 ;  /* 0x000000061f077220 */ /* 0x044fe20000410000 */
[----:B-1----:R-:W-:-:S04]  /*26330*/  FMUL.FTZ R9, R31, R8 ;  /* 0x000000081f097220 */ /* 0x002fc80000410000 */
[----:B------:R-:W-:Y:S01]  /*26340*/  STS [R0+-0x800], R7 ;  /* 0xfff8000700007388 */ /* 0x000fe20000000800 */
[----:B---3--:R-:W-:-:S03]  /*26350*/  FMUL.FTZ R11, R31, R10 ;  /* 0x0000000a1f0b7220 */ /* 0x008fc60000410000 */
[----:B------:R-:W-:Y:S01]  /*26360*/  STS [R0+-0x400], R9 ;  /* 0xfffc000900007388 */ /* 0x000fe20000000800 */
[----:B0-----:R-:W-:-:S03]  /*26370*/  FMUL.FTZ R13, R31, R12 ;  /* 0x0000000c1f0d7220 */ /* 0x001fc60000410000 */
[----:B------:R-:W-:Y:S01]  /*26380*/  STS [R0], R11 ;  /* 0x0000000b00007388 */ /* 0x000fe20000000800 */
[----:B----4-:R-:W-:-:S03]  /*26390*/  FMUL.FTZ R15, R31, R14 ;  /* 0x0000000e1f0f7220 */ /* 0x010fc60000410000 */
[----:B------:R-:W-:Y:S01]  /*263a0*/  STS [R0+0x400], R13 ;  /* 0x0004000d00007388 */ /* 0x000fe20000000800 */
[----:B-----5:R-:W-:-:S03]  /*263b0*/  FMUL.FTZ R17, R31, R16 ;  /* 0x000000101f117220 */ /* 0x020fc60000410000 */
[----:B------:R-:W-:Y:S01]  /*263c0*/  STS [R0+0x800], R15 ;  /* 0x0008000f00007388 */ /* 0x000fe20000000800 */
[----:B------:R-:W-:-:S03]  /*263d0*/  FMUL.FTZ R19, R31, R18 ;  /* 0x000000121f137220 */ /* 0x000fc60000410000 */
[----:B------:R-:W-:Y:S01]  /*263e0*/  STS [R0+0xc00], R17 ;  /* 0x000c001100007388 */ /* 0x000fe20000000800 */
[----:B------:R-:W-:-:S03]  /*263f0*/  FMUL.FTZ R21, R31, R20 ;  /* 0x000000141f157220 */ /* 0x000fc60000410000 */
[----:B------:R-:W-:Y:S04]  /*26400*/  STS [R0+0x1000], R19 ;  /* 0x0010001300007388 */ /* 0x000fe80000000800 */
[----:B------:R0:W-:Y:S02]  /*26410*/  STS [R0+0x1400], R21 ;  /* 0x0014001500007388 */ /* 0x0001e40000000800 */
[----:B0-----:R-:W-:-:S07]  /*26420*/  VIADD R0, R0, 0x2000 ;  /* 0x0000200000007836 */ /* 0x001fce0000000000 */
.L_x_2890:
[----:B------:R-:W-:Y:S05]  /*26430*/  BSYNC.RECONVERGENT B1 ;  /* 0x0000000000017941 */ /* 0x000fea0003800200 */
.L_x_2889:
[----:B------:R-:W-:-:S13]  /*26440*/  ISETP.LT.OR P0, PT, R5, UR41, P0 ;  /* 0x0000002905007c0c */ /* 0x000fda0008701670 */
[----:B------:R-:W-:Y:S05]  /*26450*/  @!P0 BRA `(.L_x_2881) ;  /* 0x0000000c00448947 */ /* 0x000fea0003800000 */
[----:B------:R-:W2:Y:S04]  /*26460*/  LDS R5, [R0+-0x800] ;  /* 0xfff8000000057984 */ /* 0x000ea80000000800 */
[----:B------:R-:W1:Y:S04]  /*26470*/  LDS R6, [R0+-0x400] ;  /* 0xfffc000000067984 */ /* 0x000e680000000800 */
[----:B------:R-:W3:Y:S04]  /*26480*/  LDS R8, [R0] ;  /* 0x0000000000087984 */ /* 0x000ee80000000800 */
[----:B------:R-:W4:Y:S01]  /*26490*/  LDS R10, [R0+0x400] ;  /* 0x00040000000a7984 */ /* 0x000f220000000800 */
[-C--:B--2---:R-:W-:Y:S01]  /*264a0*/  FMUL.FTZ R5, R5, R31.reuse ;  /* 0x0000001f05057220 */ /* 0x084fe20000410000 */
[----:B-1----:R-:W-:-:S04]  /*264b0*/  FMUL.FTZ R7, R6, R31 ;  /* 0x0000001f06077220 */ /* 0x002fc80000410000 */
[----:B------:R1:W-:Y:S01]  /*264c0*/  STS [R0+-0x800], R5 ;  /* 0xfff8000500007388 */ /* 0x0003e20000000800 */
[----:B---3--:R-:W-:-:S03]  /*264d0*/  FMUL.FTZ R9, R8, R31 ;  /* 0x0000001f08097220 */ /* 0x008fc60000410000 */
[----:B------:R1:W-:Y:S01]  /*264e0*/  STS [R0+-0x400], R7 ;  /* 0xfffc000700007388 */ /* 0x0003e20000000800 */
[----:B----4-:R-:W-:-:S03]  /*264f0*/  FMUL.FTZ R11, R10, R31 ;  /* 0x0000001f0a0b7220 */ /* 0x010fc60000410000 */
[----:B------:R1:W-:Y:S04]  /*26500*/  STS [R0], R9 ;  /* 0x0000000900007388 */ /* 0x0003e80000000800 */
[----:B------:R1:W-:Y:S01]  /*26510*/  STS [R0+0x400], R11 ;  /* 0x0004000b00007388 */ /* 0x0003e20000000800 */
[----:B------:R-:W-:Y:S05]  /*26520*/  BRA `(.L_x_2881) ;  /* 0x0000000c00107947 */ /* 0x000fea0003800000 */
.L_x_2882:
        /* <DEDUP_REMOVED lines=10> */
[----:B------:R-:W3:Y:S01]  /*265d0*/  LDCU.64 UR12, c[0x0][0x480] ;  /* 0x00009000ff0c77ac */ /* 0x000ee20008000a00 */
        /* <DEDUP_REMOVED lines=9> */
[----:B---3--:R-:W-:-:S04]  /*26670*/  LEA R10, P0, R11, UR12, 0x2 ;  /* 0x0000000c0b0a7c11 */ /* 0x008fc8000f8010ff */
[----:B------:R-:W-:Y:S01]  /*26680*/  LEA.HI.X R11, R11, UR13, R8, 0x2, P0 ;  /* 0x0000000d0b0b7c11 */ /* 0x000fe200080f1408 */
[----:B-1----:R-:W-:Y:S01]  /*26690*/  ULEA UR5, UR8, UR5, 0x18 ;  /* 0x0000000508057291 */ /* 0x002fe2000f8ec0ff */
[----:B------:R-:W-:-:S05]  /*266a0*/  IMAD.MOV R8, RZ, RZ, -R0 ;  /* 0x000000ffff087224 */ /* 0x000fca00078e0a00 */
[----:B------:R-:W-:-:S07]  /*266b0*/  VIADD R0, R4, UR5 ;  /* 0x0000000504007c36 */ /* 0x000fce0008000000 */
.L_x_2893:
[----:B---3--:R-:W2:Y:S01]  /*266c0*/  LDS R6, [R0] ;  /* 0x0000000000067984 */ /* 0x008ea20000000800 */
[----:B------:R-:W-:Y:S02]  /*266d0*/  IMAD.MOV.U32 R7, RZ, RZ, R11 ;  /* 0x000000ffff077224 */ /* 0x000fe400078e000b */
[----:B------:R-:W-:-:S05]  /*266e0*/  VIADD R8, R8, 0x1 ;  /* 0x0000000108087836 */ /* 0x000fca0000000000 */
[----:B------:R-:W-:Y:S01]  /*266f0*/  ISETP.NE.AND P0, PT, R8, RZ, PT ;  /* 0x000000ff0800720c */ /* 0x000fe20003f05270 */
[----:B--2---:R-:W-:Y:S01]  /*26700*/  FMUL.FTZ R9, R6, R31 ;  /* 0x0000001f06097220 */ /* 0x004fe20000410000 */
[----:B------:R-:W-:Y:S01]  /*26710*/  IMAD.MOV.U32 R6, RZ, RZ, R10 ;  /* 0x000000ffff067224 */ /* 0x000fe200078e000a */
[----:B------:R-:W-:-:S03]  /*26720*/  IADD3 R10, P2, PT, R10, 0x400, RZ ;  /* 0x000004000a0a7810 */ /* 0x000fc60007f5e0ff */
[----:B------:R1:W-:Y:S01]  /*26730*/  STS [R0], R9 ;  /* 0x0000000900007388 */ /* 0x0003e20000000800 */
[----:B------:R-:W-:-:S03]  /*26740*/  IADD3.X R11, PT, PT, RZ, R11, RZ, P2, !PT ;  /* 0x0000000bff0b7210 */ /* 0x000fc600017fe4ff */
[----:B------:R3:W-:Y:S01]  /*26750*/  STG.E desc[UR36][R6.64], R9 ;  /* 0x0000000906007986 */ /* 0x0007e2000c101924 */
[----:B-1----:R-:W-:Y:S02]  /*26760*/  VIADD R0, R0, 0x400 ;  /* 0x0000040000007836 */ /* 0x002fe40000000000 */
[----:B------:R-:W-:Y:S05]  /*26770*/  @P0 BRA `(.L_x_2893) ;  /* 0xfffffffc00d00947 */ /* 0x000fea000383ffff */
.L_x_2892:
[----:B------:R-:W-:Y:S05]  /*26780*/  BSYNC.RECONVERGENT B1 ;  /* 0x0000000000017941 */ /* 0x000fea0003800200 */
.L_x_2891:
[----:B------:R-:W-:Y:S05]  /*26790*/  @!P1 BRA `(.L_x_2881) ;  /* 0x0000000800749947 */ /* 0x000fea0003800000 */
[----:B---3--:R-:W1:Y:S01]  /*267a0*/  S2R R7, SR_CgaCtaId ;  /* 0x0000000000077919 */ /* 0x008e620000008800 */
[----:B------:R-:W3:Y:S01]  /*267b0*/  LDCU.64 UR8, c[0x0][0x480] ;  /* 0x00009000ff0877ac */ /* 0x000ee20008000a00 */
[C---:B------:R-:W-:Y:S01]  /*267c0*/  IADD3 R11, PT, PT, -R5.reuse, UR41, RZ ;  /* 0x00000029050b7c10 */ /* 0x040fe2000fffe1ff */
[----:B------:R-:W-:Y:S01]  /*267d0*/  BSSY.RECONVERGENT B1, `(.L_x_2894) ;  /* 0x000005b000017945 */ /* 0x000fe20003800200 */
[----:B------:R-:W-:Y:S01]  /*267e0*/  IADD3 R6, P0, PT, R5, UR6, RZ ;  /* 0x0000000605067c10 */ /* 0x000fe2000ff1e0ff */
[----:B------:R-:W-:Y:S01]  /*267f0*/  USHF.L.U32 UR5, UR4, 0x2, URZ ;  /* 0x0000000204057899 */ /* 0x000fe200080006ff */
[----:B------:R-:W-:Y:S02]  /*26800*/  MOV R0, 0x400 ;  /* 0x0000040000007802 */ /* 0x000fe40000000f00 */
[----:B------:R-:W-:Y:S01]  /*26810*/  ISETP.GT.AND P1, PT, R11, 0xc00, PT ;  /* 0x00000c000b00780c */ /* 0x000fe20003f24270 */
[----:B------:R-:W-:Y:S02]  /*26820*/  IMAD.X R9, RZ, RZ, UR7, P0 ;  /* 0x00000007ff097e24 */ /* 0x000fe400080e06ff */
[----:B------:R-:W-:Y:S01]  /*26830*/  VIADD R0, R0, 0x840 ;  /* 0x0000084000007836 */ /* 0x000fe20000000000 */
[----:B---3--:R-:W-:-:S04]  /*26840*/  LEA R8, P0, R6, UR8, 0x2 ;  /* 0x0000000806087c11 */ /* 0x008fc8000f8010ff */
[----:B------:R-:W-:Y:S02]  /*26850*/  LEA.HI.X R10, R6, UR9, R9, 0x2, P0 ;  /* 0x00000009060a7c11 */ /* 0x000fe400080f1409 */
[----:B------:R-:W-:Y:S02]  /*26860*/  IADD3 R6, P0, PT, R8, 0x800, RZ ;  /* 0x0000080008067810 */ /* 0x000fe40007f1e0ff */
[----:B-1----:R-:W-:-:S03]  /*26870*/  LEA R9, R7, R0, 0x18 ;  /* 0x0000000007097211 */ /* 0x002fc600078ec0ff */
[----:B------:R-:W-:Y:S01]  /*26880*/  IMAD.X R7, RZ, RZ, R10, P0 ;  /* 0x000000ffff077224 */ /* 0x000fe200000e060a */
[----:B------:R-:W-:Y:S02]  /*26890*/  LEA R0, R5, -UR5, 0x2 ;  /* 0x8000000505007c11 */ /* 0x000fe4000f8e10ff */
[----:B------:R-:W-:Y:S02]  /*268a0*/  PLOP3.LUT P0, PT, PT, PT, PT, 0x80, 0x8 ;  /* 0x000000000008781c */ /* 0x000fe40003f0f070 */
[----:B------:R-:W-:Y:S01]  /*268b0*/  IADD3 R0, PT, PT, R0, 0x800, R9 ;  /* 0x0000080000007810 */ /* 0x000fe20007ffe009 */
[----:B------:R-:W-:Y:S10]  /*268c0*/  @!P1 BRA `(.L_x_2895) ;  /* 0x00000004002c9947 */ /* 0x000ff40003800000 */
[----:B------:R-:W-:Y:S01]  /*268d0*/  IMAD.U32 R30, RZ, RZ, UR41 ;  /* 0x00000029ff1e7e24 */ /* 0x000fe2000f8e00ff */
[----:B------:R-:W-:-:S04]  /*268e0*/  PLOP3.LUT P0, PT, PT, PT, PT, 0x8, 0x80 ;  /* 0x000000000080781c */ /* 0x000fc80003f0e170 */
[----:B------:R-:W-:-:S09]  /*268f0*/  IADD3 R30, PT, PT, R30, -0xc00, RZ ;  /* 0xfffff4001e1e7810 */ /* 0x000fd20007ffe0ff */
.L_x_2896:
[----:B------:R-:W2:Y:S01]  /*26900*/  LDS R8, [R0+-0x800] ;  /* 0xfff8000000087984 */ /* 0x000ea20000000800 */
[----:B------:R-:W-:-:S03]  /*26910*/  VIADD R5, R5, 0x1000 ;  /* 0x0000100005057836 */ /* 0x000fc60000000000 */
[----:B------:R-:W1:Y:S02]  /*26920*/  LDS R10, [R0+-0x400] ;  /* 0xfffc0000000a7984 */ /* 0x000e640000000800 */
[----:B------:R-:W-:Y:S02]  /*26930*/  ISETP.GE.AND P2, PT, R5, R30, PT ;  /* 0x0000001e0500720c */ /* 0x000fe40003f46270 */
[----:B------:R-:W3:Y:S04]  /*26940*/  LDS R14, [R0+0x400] ;  /* 0x00040000000e7984 */ /* 0x000ee80000000800 */
[----:B0-----:R-:W0:Y:S04]  /*26950*/  LDS R12, [R0] ;  /* 0x00000000000c7984 */ /* 0x001e280000000800 */
[----:B------:R-:W-:Y:S04]  /*26960*/  LDS R22, [R0+0x1400] ;  /* 0x0014000000167984 */ /* 0x000fe80000000800 */
[----:B------:R-:W-:Y:S04]  /*26970*/  LDS R24, [R0+0x1c00] ;  /* 0x001c000000187984 */ /* 0x000fe80000000800 */
[----:B------:R-:W4:Y:S04]  /*26980*/  LDS R16, [R0+0x800] ;  /* 0x0008000000107984 */ /* 0x000f280000000800 */
[----:B------:R-:W5:Y:S04]  /*26990*/  LDS R18, [R0+0xc00] ;  /* 0x000c000000127984 */ /* 0x000f680000000800 */
[----:B------:R-:W5:Y:S04]  /*269a0*/  LDS R20, [R0+0x1000] ;  /* 0x0010000000147984 */ /* 0x000f680000000800 */
[----:B------:R-:W5:Y:S01]  /*269b0*/  LDS R23, [R0+0x1800] ;  /* 0x0018000000177984 */ /* 0x000f620000000800 */
[----:B--2---:R-:W-:-:S03]  /*269c0*/  FMUL.FTZ R9, R31, R8 ;  /* 0x000000081f097220 */ /* 0x004fc60000410000 */
[----:B------:R-:W2:Y:S01]  /*269d0*/  LDS R25, [R0+0x2000] ;  /* 0x0020000000197984 */ /* 0x000ea20000000800 */
[----:B-1----:R-:W-:-:S03]  /*269e0*/  FMUL.FTZ R11, R31, R10 ;  /* 0x0000000a1f0b7220 */ /* 0x002fc60000410000 */
[----:B------:R-:W-:Y:S01]  /*269f0*/  LDS R8, [R0+0x3400] ;  /* 0x0034000000087984 */ /* 0x000fe20000000800 */
[----:B---3--:R-:W-:-:S03]  /*26a00*/  FMUL.FTZ R15, R31, R14 ;  /* 0x0000000e1f0f7220 */ /* 0x008fc60000410000 */
[----:B------:R-:W-:Y:S01]  /*26a10*/  LDS R26, [R0+0x2400] ;  /* 0x00240000001a7984 */ /* 0x000fe20000000800 */
[----:B0-----:R-:W-:-:S03]  /*26a20*/  FMUL.FTZ R13, R31, R12 ;  /* 0x0000000c1f0d7220 */ /* 0x001fc60000410000 */
[----:B------:R-:W0:Y:S04]  /*26a30*/  LDS R27, [R0+0x2800] ;  /* 0x00280000001b7984 */ /* 0x000e280000000800 */
[----:B------:R-:W-:Y:S04]  /*26a40*/  LDS R28, [R0+0x2c00] ;  /* 0x002c0000001c7984 */ /* 0x000fe80000000800 */
[----:B------:R-:W1:Y:S01]  /*26a50*/  LDS R29, [R0+0x3000] ;  /* 0x00300000001d7984 */ /* 0x000e620000000800 */
[----:B----4-:R-:W-:-:S03]  /*26a60*/  FMUL.FTZ R17, R31, R16 ;  /* 0x000000101f117220 */ /* 0x010fc60000410000 */
[----:B------:R-:W-:Y:S01]  /*26a70*/  STG.E desc[UR36][R6.64+-0x800], R9 ;  /* 0xfff8000906007986 */ /* 0x000fe2000c101924 */
[----:B-----5:R-:W-:-:S03]  /*26a80*/  FMUL.FTZ R19, R31, R18 ;  /* 0x000000121f137220 */ /* 0x020fc60000410000 */
[----:B------:R3:W-:Y:S01]  /*26a90*/  STS [R0+-0x800], R9 ;  /* 0xfff8000900007388 */ /* 0x0007e20000000800 */
[----:B------:R-:W-:-:S03]  /*26aa0*/  FMUL.FTZ R21, R31, R20 ;  /* 0x000000141f157220 */ /* 0x000fc60000410000 */
[----:B------:R-:W-:Y:S01]  /*26ab0*/  STG.E desc[UR36][R6.64+-0x400], R11 ;  /* 0xfffc000b06007986 */ /* 0x000fe2000c101924 */
[----:B------:R-:W-:-:S03]  /*26ac0*/  FMUL.FTZ R23, R31, R23 ;  /* 0x000000171f177220 */ /* 0x000fc60000410000 */
[----:B------:R4:W-:Y:S01]  /*26ad0*/  STS [R0+-0x400], R11 ;  /* 0xfffc000b00007388 */ /* 0x0009e20000000800 */
[----:B---3--:R-:W-:-:S03]  /*26ae0*/  FMUL.FTZ R9, R31, R22 ;  /* 0x000000161f097220 */ /* 0x008fc60000410000 */
[----:B------:R-:W-:Y:S01]  /*26af0*/  STG.E desc[UR36][R6.64+0x400], R15 ;  /* 0x0004000f06007986 */ /* 0x000fe2000c101924 */
[----:B--2---:R-:W-:-:S03]  /*26b00*/  FMUL.FTZ R25, R31, R25 ;  /* 0x000000191f197220 */ /* 0x004fc60000410000 */
[----:B------:R2:W-:Y:S01]  /*26b10*/  STS [R0+0x400], R15 ;  /* 0x0004000f00007388 */ /* 0x0005e20000000800 */
[----:B----4-:R-:W-:-:S03]  /*26b20*/  FMUL.FTZ R11, R31, R24 ;  /* 0x000000181f0b7220 */ /* 0x010fc60000410000 */
[----:B------:R-:W-:Y:S04]  /*26b30*/  STG.E desc[UR36][R6.64], R13 ;  /* 0x0000000d06007986 */ /* 0x000fe8000c101924 */
[----:B------:R3:W-:Y:S01]  /*26b40*/  STS [R0], R13 ;  /* 0x0000000d00007388 */ /* 0x0007e20000000800 */
[C---:B0-----:R-:W-:Y:S01]  /*26b50*/  FMUL.FTZ R27, R31.reuse, R27 ;  /* 0x0000001b1f1b7220 */ /* 0x041fe20000410000 */
[C---:B--2---:R-:W-:Y:S01]  /*26b60*/  FMUL.FTZ R15, R31.reuse, R8 ;  /* 0x000000081f0f7220 */ /* 0x044fe20000410000 */
[----:B------:R-:W-:Y:S01]  /*26b70*/  IADD3 R8, P1, PT, R6, 0x4000, RZ ;  /* 0x0000400006087810 */ /* 0x000fe20007f3e0ff */
[----:B------:R-:W-:Y:S04]  /*26b80*/  STG.E desc[UR36][R6.64+0x1400], R9 ;  /* 0x0014000906007986 */ /* 0x000fe8000c101924 */
[----:B------:R0:W-:Y:S01]  /*26b90*/  STS [R0+0x1400], R9 ;  /* 0x0014000900007388 */ /* 0x0001e20000000800 */
[C---:B-1----:R-:W-:Y:S01]  /*26ba0*/  FMUL.FTZ R29, R31.reuse, R29 ;  /* 0x0000001d1f1d7220 */ /* 0x042fe20000410000 */
[----:B---3--:R-:W-:-:S02]  /*26bb0*/  FMUL.FTZ R13, R31, R26 ;  /* 0x0000001a1f0d7220 */ /* 0x008fc40000410000 */
        /* <DEDUP_REMOVED lines=28> */
.L_x_2895:
[----:B------:R-:W-:Y:S05]  /*26d80*/  BSYNC.RECONVERGENT B1 ;  /* 0x0000000000017941 */ /* 0x000fea0003800200 */
.L_x_2894:
        /* <DEDUP_REMOVED lines=8> */
[----:B0-----:R-:W0:Y:S04]  /*26e10*/  LDS R12, [R0] ;  /* 0x00000000000c7984 */ /* 0x001e280000000800 */
[----:B------:R-:W3:Y:S04]  /*26e20*/  LDS R14, [R0+0x400] ;  /* 0x00040000000e7984 */ /* 0x000ee80000000800 */
[----:B------:R-:W4:Y:S04]  /*26e30*/  LDS R16, [R0+0x800] ;  /* 0x0008000000107984 */ /* 0x000f280000000800 */
[----:B------:R-:W5:Y:S04]  /*26e40*/  LDS R18, [R0+0xc00] ;  /* 0x000c000000127984 */ /* 0x000f680000000800 */
[----:B------:R-:W5:Y:S04]  /*26e50*/  LDS R20, [R0+0x1000] ;  /* 0x0010000000147984 */ /* 0x000f680000000800 */
[----:B------:R-:W5:Y:S01]  /*26e60*/  LDS R22, [R0+0x1400] ;  /* 0x0014000000167984 */ /* 0x000f620000000800 */
[C---:B--2---:R-:W-:Y:S01]  /*26e70*/  FMUL.FTZ R9, R31.reuse, R8 ;  /* 0x000000081f097220 */ /* 0x044fe20000410000 */
[----:B------:R-:W-:Y:S01]  /*26e80*/  IADD3 R8, P1, PT, R6, 0x2000, RZ ;  /* 0x0000200006087810 */ /* 0x000fe20007f3e0ff */
[----:B-1----:R-:W-:-:S03]  /*26e90*/  FMUL.FTZ R11, R31, R10 ;  /* 0x0000000a1f0b7220 */ /* 0x002fc60000410000 */
[----:B------:R-:W-:Y:S01]  /*26ea0*/  STG.E desc[UR36][R6.64+-0x800], R9 ;  /* 0xfff8000906007986 */ /* 0x000fe2000c101924 */
[----:B0-----:R-:W-:-:S03]  /*26eb0*/  FMUL.FTZ R13, R31, R12 ;  /* 0x0000000c1f0d7220 */ /* 0x001fc60000410000 */
[----:B------:R-:W-:Y:S01]  /*26ec0*/  STS [R0+-0x800], R9 ;  /* 0xfff8000900007388 */ /* 0x000fe20000000800 */
[----:B---3--:R-:W-:-:S03]  /*26ed0*/  FMUL.FTZ R15, R31, R14 ;  /* 0x0000000e1f0f7220 */ /* 0x008fc60000410000 */
[----:B------:R-:W-:Y:S01]  /*26ee0*/  STG.E desc[UR36][R6.64+-0x400], R11 ;  /* 0xfffc000b06007986 */ /* 0x000fe2000c101924 */
[----:B----4-:R-:W-:-:S03]  /*26ef0*/  FMUL.FTZ R17, R31, R16 ;  /* 0x000000101f117220 */ /* 0x010fc60000410000 */
[----:B------:R0:W-:Y:S01]  /*26f00*/  STS [R0+-0x400], R11 ;  /* 0xfffc000b00007388 */ /* 0x0001e20000000800 */
[----:B-----5:R-:W-:-:S03]  /*26f10*/  FMUL.FTZ R19, R31, R18 ;  /* 0x000000121f137220 */ /* 0x020fc60000410000 */
[----:B------:R-:W-:Y:S01]  /*26f20*/  STG.E desc[UR36][R6.64], R13 ;  /* 0x0000000d06007986 */ /* 0x000fe2000c101924 */
[----:B------:R-:W-:-:S03]  /*26f30*/  FMUL.FTZ R21, R31, R20 ;  /* 0x000000141f157220 */ /* 0x000fc60000410000 */
[----:B------:R-:W-:Y:S01]  /*26f40*/  STS [R0], R13 ;  /* 0x0000000d00007388 */ /* 0x000fe20000000800 */
[----:B0-----:R-:W-:Y:S01]  /*26f50*/  IADD3.X R11, PT, PT, RZ, R7, RZ, P1, !PT ;  /* 0x00000007ff0b7210 */ /* 0x001fe20000ffe4ff */
[----:B------:R-:W-:Y:S02]  /*26f60*/  FMUL.FTZ R9, R31, R22 ;  /* 0x000000161f097220 */ /* 0x000fe40000410000 */
        /* <DEDUP_REMOVED lines=13> */
.L_x_2898:
[----:B------:R-:W-:Y:S05]  /*27040*/  BSYNC.RECONVERGENT B1 ;  /* 0x0000000000017941 */ /* 0x000fea0003800200 */
.L_x_2897:
[----:B------:R-:W-:-:S13]  /*27050*/  ISETP.LT.OR P0, PT, R5, UR41, P0 ;  /* 0x0000002905007c0c */ /* 0x000fda0008701670 */
[----:B------:R-:W-:Y:S05]  /*27060*/  @!P0 BRA `(.L_x_2881) ;  /* 0x0000000000408947 */ /* 0x000fea0003800000 */
[----:B------:R-:W2:Y:S04]  /*27070*/  LDS R5, [R0+-0x800] ;  /* 0xfff8000000057984 */ /* 0x000ea80000000800 */
[----:B------:R-:W1:Y:S04]  /*27080*/  LDS R8, [R0+-0x400] ;  /* 0xfffc000000087984 */ /* 0x000e680000000800 */
[----:B------:R-:W3:Y:S04]  /*27090*/  LDS R10, [R0] ;  /* 0x00000000000a7984 */ /* 0x000ee80000000800 */
[----:B0-----:R-:W0:Y:S01]  /*270a0*/  LDS R12, [R0+0x400] ;  /* 0x00040000000c7984 */ /* 0x001e220000000800 */
[-C--:B--2---:R-:W-:Y:S01]  /*270b0*/  FMUL.FTZ R5, R5, R31.reuse ;  /* 0x0000001f05057220 */ /* 0x084fe20000410000 */
[----:B-1----:R-:W-:-:S04]  /*270c0*/  FMUL.FTZ R9, R8, R31 ;  /* 0x0000001f08097220 */ /* 0x002fc80000410000 */
[----:B------:R4:W-:Y:S01]  /*270d0*/  STG.E desc[UR36][R6.64+-0x800], R5 ;  /* 0xfff8000506007986 */ /* 0x0009e2000c101924 */
[----:B---3--:R-:W-:-:S03]  /*270e0*/  FMUL.FTZ R11, R10, R31 ;  /* 0x0000001f0a0b7220 */ /* 0x008fc60000410000 */
[----:B------:R4:W-:Y:S01]  /*270f0*/  STS [R0+-0x800], R5 ;  /* 0xfff8000500007388 */ /* 0x0009e20000000800 */
[----:B0-----:R-:W-:-:S03]  /*27100*/  FMUL.FTZ R13, R12, R31 ;  /* 0x0000001f0c0d7220 */ /* 0x001fc60000410000 */
[----:B------:R4:W-:Y:S04]  /*27110*/  STG.E desc[UR36][R6.64+-0x400], R9 ;  /* 0xfffc000906007986 */ /* 0x0009e8000c101924 */
[----:B------:R4:W-:Y:S04]  /*27120*/  STS [R0+-0x400], R9 ;  /* 0xfffc000900007388 */ /* 0x0009e80000000800 */
[----:B------:R4:W-:Y:S04]  /*27130*/  STG.E desc[UR36][R6.64], R11 ;  /* 0x0000000b06007986 */ /* 0x0009e8000c101924 */
[----:B------:R4:W-:Y:S04]  /*27140*/  STS [R0], R11 ;  /* 0x0000000b00007388 */ /* 0x0009e80000000800 */
[----:B------:R4:W-:Y:S04]  /*27150*/  STG.E desc[UR36][R6.64+0x400], R13 ;  /* 0x0004000d06007986 */ /* 0x0009e8000c101924 */
[----:B------:R4:W-:Y:S02]  /*27160*/  STS [R0+0x400], R13 ;  /* 0x0004000d00007388 */ /* 0x0009e40000000800 */
.L_x_2881:
[----:B------:R-:W-:Y:S05]  /*27170*/  BSYNC.RECONVERGENT B0 ;  /* 0x0000000000007941 */ /* 0x000fea0003800200 */
.L_x_2880:
[----:B------:R-:W-:Y:S01]  /*27180*/  USHF.R.S32.HI UR5, URZ, 0x1f, UR40 ;  /* 0x0000001fff057899 */ /* 0x000fe20008011428 */
[----:B------:R-:W5:Y:S01]  /*27190*/  S2UR UR6, SR_CTAID.Y ;  /* 0x00000000000679c3 */ /* 0x000f620000002600 */
[----:B------:R-:W0:Y:S01]  /*271a0*/  LDCU UR15, c[0x0][0x40c] ;  /* 0x00008180ff0f77ac */ /* 0x000e220008000800 */
[----:B------:R-:W-:Y:S01]  /*271b0*/  SHF.R.U32.HI R17, RZ, 0x6, R3 ;  /* 0x00000006ff117819 */ /* 0x000fe20000011603 */
[----:B------:R-:W-:Y:S01]  /*271c0*/  IMAD.SHL.U32 R16, R3, 0x10, RZ ;  /* 0x0000001003107824 */ /* 0x000fe200078e00ff */
[----:B-1--4-:R-:W-:Y:S01]  /*271d0*/  LOP3.LUT R0, R4, 0xfc, RZ, 0xc0, !PT ;  /* 0x000000fc04007812 */ /* 0x012fe200078ec0ff */
[----:B------:R-:W-:Y:S01]  /*271e0*/  ULEA.HI UR5, UR5, UR40, URZ, 0x2 ;  /* 0x0000002805057291 */ /* 0x000fe2000f8f10ff */
[----:B------:R-:W-:Y:S01]  /*271f0*/  BSSY.RECONVERGENT B0, `(.L_x_2899) ;  /* 0x0000020000007945 */ /* 0x000fe20003800200 */
[----:B------:R-:W5:Y:S01]  /*27200*/  LDCU UR14, c[0x0][0x3f8] ;  /* 0x00007f00ff0e77ac */ /* 0x000f620008000800 */
[----:B------:R-:W1:Y:S01]  /*27210*/  S2UR UR17, SR_CgaCtaId ;  /* 0x00000000001179c3 */ /* 0x000e620000008800 */
[----:B---3--:R-:W-:-:S02]  /*27220*/  CS2R R6, SRZ ;  /* 0x0000000000067805 */ /* 0x008fc4000001ff00 */
[----:B------:R-:W-:Y:S01]  /*27230*/  CS2R R4, SRZ ;  /* 0x0000000000047805 */ /* 0x000fe2000001ff00 */
[----:B------:R-:W-:Y:S01]  /*27240*/  ULOP3.LUT UR5, UR5, 0xfffffffc, URZ, 0xc0, !UPT ;  /* 0xfffffffc05057892 */ /* 0x000fe2000f8ec0ff */
[----:B------:R-:W-:Y:S01]  /*27250*/  LOP3.LUT R16, R16, 0x3f0, RZ, 0xc0, !PT ;  /* 0x000003f010107812 */ /* 0x000fe200078ec0ff */
[----:B------:R-:W3:Y:S02]  /*27260*/  LDCU UR9, c[0x0][0x3f4] ;  /* 0x00007e80ff0977ac */ /* 0x000ee40008000800 */
[----:B------:R-:W-:Y:S01]  /*27270*/  UIADD3 UR5, UPT, UPT, UR40, -UR5, URZ ;  /* 0x8000000528057290 */ /* 0x000fe2000fffe0ff */
[----:B------:R-:W-:Y:S02]  /*27280*/  UMOV UR16, 0x400 ;  /* 0x0000040000107882 */ /* 0x000fe40000000000 */
[----:B------:R-:W-:-:S03]  /*27290*/  UIADD3 UR8, UPT, UPT, UR16, 0x440, URZ ;  /* 0x0000044010087890 */ /* 0x000fc6000fffe0ff */
[----:B------:R-:W-:Y:S01]  /*272a0*/  ISETP.NE.AND P0, PT, R17, UR5, PT ;  /* 0x0000000511007c0c */ /* 0x000fe2000bf05270 */
[----:B-----5:R-:W-:-:S03]  /*272b0*/  UIMAD UR6, UR6, UR14, UR11 ;  /* 0x0000000e060672a4 */ /* 0x020fc6000f8e020b */
[----:B0-----:R-:W-:Y:S01]  /*272c0*/  ISETP.NE.OR P0, PT, RZ, UR15, P0 ;  /* 0x0000000fff007c0c */ /* 0x001fe20008705670 */
[----:B------:R-:W-:-:S03]  /*272d0*/  UIMAD UR7, UR6, 0xa0, URZ ;  /* 0x000000a0060778a4 */ /* 0x000fc6000f8e02ff */
[----:B------:R-:W-:Y:S01]  /*272e0*/  ISETP.GT.U32.OR P0, PT, R0, 0x9f, P0 ;  /* 0x0000009f0000780c */ /* 0x000fe20000704470 */
[----:B-1----:R-:W-:Y:S01]  /*272f0*/  ULEA UR8, UR17, UR8, 0x18 ;  /* 0x0000000811087291 */ /* 0x002fe2000f8ec0ff */
[----:B---3--:R-:W-:-:S05]  /*27300*/  MOV R13, UR9 ;  /* 0x00000009000d7c02 */ /* 0x008fca0008000f00 */
[C-C-:B------:R-:W-:Y:S02]  /*27310*/  IMAD R23, R13.reuse, UR44, R0.reuse ;  /* 0x0000002c0d177c24 */ /* 0x140fe4000f8e0200 */
[----:B------:R-:W-:-:S04]  /*27320*/  IMAD R21, R13, UR7, R0 ;  /* 0x000000070d157c24 */ /* 0x000fc8000f8e0200 */
        /* <DEDUP_REMOVED lines=11> */
.L_x_2901:
[----:B-----5:R0:W-:Y:S02]  /*273e0*/  STS.128 [R16+UR8], R4 ;  /* 0x0000000410007988 */ /* 0x0201e40008000c08 */
.L_x_2900:
[----:B------:R-:W-:Y:S05]  /*273f0*/  BSYNC.RECONVERGENT B0 ;  /* 0x0000000000007941 */ /* 0x000fea0003800200 */
.L_x_2899:
[----:B------:R-:W-:Y:S01]  /*27400*/  BAR.SYNC.DEFER_BLOCKING 0x0 ;  /* 0x0000000000007b1d */ /* 0x000fe20000010000 */
[----:B------:R-:W-:Y:S02]  /*27410*/  ISETP.GT.U32.AND P0, PT, R0, 0x9f, PT ;  /* 0x0000009f0000780c */ /* 0x000fe40003f04070 */
[----:B------:R-:W-:Y:S02]  /*27420*/  CS2R R10, SRZ ;  /* 0x00000000000a7805 */ /* 0x000fe4000001ff00 */
[----:B------:R-:W-:Y:S01]  /*27430*/  CS2R R8, SRZ ;  /* 0x0000000000087805 */ /* 0x000fe2000001ff00 */
[----:B------:R-:W1:Y:S01]  /*27440*/  LDCU UR18, c[0x0][0x40c] ;  /* 0x00008180ff1277ac */ /* 0x000e620008000800 */
[----:B------:R-:W-:Y:S07]  /*27450*/  BSSY.RECONVERGENT B0, `(.L_x_2902) ;  /* 0x00001d9000007945 */ /* 0x000fee0003800200 */
[----:B------:R-:W-:Y:S05]  /*27460*/  @P0 BRA `(.L_x_2903) ;  /* 0x0000001c005c0947 */ /* 0x000fea0003800000 */
[----:B------:R-:W3:Y:S01]  /*27470*/  LDC.64 R14, c[0x0][0x3c0] ;  /* 0x0000f000ff0e7b82 */ /* 0x000ee20000000a00 */
[----:B------:R-:W-:Y:S01]  /*27480*/  VIADD R27, R17, UR4 ;  /* 0x00000004111b7c36 */ /* 0x000fe20008000000 */
[----:B------:R-:W-:Y:S01]  /*27490*/  VIMNMX R26, PT, PT, R13, UR40, PT ;  /* 0x000000280d1a7c48 */ /* 0x000fe2000bfe0100 */
[----:B------:R-:W-:Y:S01]  /*274a0*/  BSSY.RECONVERGENT B1, `(.L_x_2904) ;  /* 0x00000cd000017945 */ /* 0x000fe20003800200 */
[----:B------:R-:W-:Y:S02]  /*274b0*/  IMAD.MOV.U32 R11, RZ, RZ, RZ ;  /* 0x000000ffff0b7224 */ /* 0x000fe400078e00ff */
[----:B------:R-:W-:Y:S01]  /*274c0*/  ISETP.GE.AND P0, PT, R27, R26, PT ;  /* 0x0000001a1b00720c */ /* 0x000fe20003f06270 */
[----:B---3--:R-:W-:-:S04]  /*274d0*/  IMAD.WIDE R12, R21, 0x4, R14 ;  /* 0x00000004150c7825 */ /* 0x008fc800078e020e */
[----:B------:R-:W-:-:S08]  /*274e0*/  IMAD.WIDE R14, R23, 0x4, R14 ;  /* 0x00000004170e7825 */ /* 0x000fd000078e020e */
[----:B------:R-:W-:Y:S05]  /*274f0*/  @P0 BRA `(.L_x_2905) ;  /* 0x0000000c001c0947 */ /* 0x000fea0003800000 */
[----:B------:R-:W-:Y:S01]  /*27500*/  ULOP3.LUT UR6, URZ, UR4, URZ, 0x33, !UPT ;  /* 0x00000004ff067292 */ /* 0x000fe2000f8e33ff */
[----:B------:R-:W-:Y:S01]  /*27510*/  VIADDMNMX R10, R27, 0x4, R26, !PT ;  /* 0x000000041b0a7846 */ /* 0x000fe2000780011a */
[----:B------:R-:W3:Y:S01]  /*27520*/  LDC.64 R8, c[0x0][0x458] ;  /* 0x00011600ff087b82 */ /* 0x000ee20000000a00 */
[----:B------:R-:W-:Y:S01]  /*27530*/  UIMAD UR9, UR39, UR14, UR11 ;  /* 0x0000000e270972a4 */ /* 0x000fe2000f8e020b */
[----:B------:R-:W-:Y:S01]  /*27540*/  BSSY.RECONVERGENT B2, `(.L_x_2906) ;  /* 0x0000043000027945 */ /* 0x000fe20003800200 */
[----:B------:R-:W-:Y:S01]  /*27550*/  IMAD.MOV.U32 R29, RZ, RZ, R27 ;  /* 0x000000ffff1d7224 */ /* 0x000fe200078e001b */
[----:B------:R-:W-:-:S03]  /*27560*/  IADD3 R22, PT, PT, -R17, UR6, R10 ;  /* 0x0000000611167c10 */ /* 0x000fc6000fffe10a */
[----:B------:R-:W-:Y:S01]  /*27570*/  IMAD.U32 R25, RZ, RZ, UR9 ;  /* 0x00000009ff197e24 */ /* 0x000fe2000f8e00ff */
[----:B------:R-:W-:-:S03]  /*27580*/  LOP3.LUT R10, R22, 0xc, RZ, 0xc0, !PT ;  /* 0x0000000c160a7812 */ /* 0x000fc600078ec0ff */
[----:B------:R-:W-:Y:S01]  /*27590*/  IMAD R25, R25, 0xa0, R0 ;  /* 0x000000a019197824 */ /* 0x000fe200078e0200 */
[----:B------:R-:W-:Y:S02]  /*275a0*/  ISETP.NE.AND P0, PT, R10, 0xc, PT ;  /* 0x0000000c0a00780c */ /* 0x000fe40003f05270 */
[----:B------:R-:W-:Y:S01]  /*275b0*/  CS2R R10, SRZ ;  /* 0x00000000000a7805 */ /* 0x000fe2000001ff00 */
[----:B---3--:R-:W-:Y:S01]  /*275c0*/  IMAD.WIDE R24, R25, 0x4, R8 ;  /* 0x0000000419187825 */ /* 0x008fe200078e0208 */
[----:B------:R-:W-:-:S09]  /*275d0*/  CS2R R8, SRZ ;  /* 0x0000000000087805 */ /* 0x000fd2000001ff00 */
[----:B------:R-:W-:Y:S05]  /*275e0*/  @!P0 BRA `(.L_x_2907) ;  /* 0x0000000000e08947 */ /* 0x000fea0003800000 */
[----:B------:R-:W3:Y:S01]  /*275f0*/  LDCU.64 UR12, c[0x0][0x3c0] ;  /* 0x00007800ff0c77ac */ /* 0x000ee20008000a00 */
[----:B------:R-:W-:Y:S01]  /*27600*/  IMAD R18, R27, 0xa0, RZ ;  /* 0x000000a01b127824 */ /* 0x000fe200078e02ff */
[----:B------:R-:W-:Y:S01]  /*27610*/  LEA.HI R8, R22, 0x1, RZ, 0x1e ;  /* 0x0000000116087811 */ /* 0x000fe200078ff0ff */
[----:B------:R-:W-:Y:S02]  /*27620*/  UIADD3 UR6, UPT, UPT, UR16, 0x840, URZ ;  /* 0x0000084010067890 */ /* 0x000fe4000fffe0ff */
[----:B------:R-:W-:Y:S01]  /*27630*/  IMAD.WIDE.U32 R18, R18, 0x4, RZ ;  /* 0x0000000412127825 */ /* 0x000fe200078e00ff */
[----:B------:R-:W-:Y:S01]  /*27640*/  MOV R29, R27 ;  /* 0x0000001b001d7202 */ /* 0x000fe20000000f00 */
[----:B------:R-:W-:Y:S02]  /*27650*/  ULEA UR6, UR17, UR6, 0x18 ;  /* 0x0000000611067291 */ /* 0x000fe4000f8ec0ff */
[----:B------:R-:W-:-:S04]  /*27660*/  IMAD.WIDE R20, R21, 0x4, R18 ;  /* 0x0000000415147825 */ /* 0x000fc800078e0212 */
[----:B------:R-:W-:Y:S01]  /*27670*/  IMAD.WIDE R18, R23, 0x4, R18 ;  /* 0x0000000417127825 */ /* 0x000fe200078e0212 */
[----:B---3--:R-:W-:Y:S02]  /*27680*/  IADD3 R30, P0, PT, R20, UR12, RZ ;  /* 0x0000000c141e7c10 */ /* 0x008fe4000ff1e0ff */
[----:B------:R-:W-:Y:S02]  /*27690*/  IADD3 R28, P1, PT, R18, UR12, RZ ;  /* 0x0000000c121c7c10 */ /* 0x000fe4000ff3e0ff */
[----:B------:R-:W-:Y:S01]  /*276a0*/  LOP3.LUT R18, R8, 0x3, RZ, 0xc0, !PT ;  /* 0x0000000308127812 */ /* 0x000fe200078ec0ff */
[----:B------:R-:W-:Y:S01]  /*276b0*/  IMAD.MOV.U32 R8, RZ, RZ, RZ ;  /* 0x000000ffff087224 */ /* 0x000fe200078e00ff */
[----:B------:R-:W-:Y:S02]  /*276c0*/  IADD3.X R45, PT, PT, R21, UR13, RZ, P0, !PT ;  /* 0x0000000d152d7c10 */ /* 0x000fe400087fe4ff */
[----:B--2---:R-:W-:Y:S01]  /*276d0*/  IADD3.X R31, PT, PT, R19, UR13, RZ, P1, !PT ;  /* 0x0000000d131f7c10 */ /* 0x004fe20008ffe4ff */
[----:B------:R-:W-:Y:S01]  /*276e0*/  IMAD.MOV R21, RZ, RZ, -R18 ;  /* 0x000000ffff157224 */ /* 0x000fe200078e0a12 */
[----:B------:R-:W-:-:S07]  /*276f0*/  LEA R20, R17, UR6, 0x2 ;  /* 0x0000000611147c11 */ /* 0x000fce000f8e10ff */
.L_x_2909:
[----:B--2---:R-:W-:Y:S01]  /*27700*/  IMAD.MOV.U32 R18, RZ, RZ, R28 ;  /* 0x000000ffff127224 */ /* 0x004fe200078e001c */
[----:B------:R2:W3:Y:S01]  /*27710*/  LDS R23, [R20] ;  /* 0x0000000014177984 */ /* 0x0004e20000000800 */
[----:B------:R-:W-:-:S05]  /*27720*/  IMAD.MOV.U32 R19, RZ, RZ, R31 ;  /* 0x000000ffff137224 */ /* 0x000fca00078e001f */
[----:B------:R2:W5:Y:S01]  /*27730*/  LDG.E.128 R32, desc[UR36][R18.64] ;  /* 0x0000002412207981 */ /* 0x000562000c1e1d00 */
[----:B------:R-:W-:Y:S01]  /*27740*/  UISETP.NE.AND UP0, UPT, UR15, URZ, UPT ;  /* 0x000000ff0f00728c */ /* 0x000fe2000bf05270 */
[----:B------:R-:W-:-:S08]  /*27750*/  VIADD R21, R21, 0x1 ;  /* 0x0000000115157836 */ /* 0x000fd00000000000 */
[----:B--2---:R-:W-:Y:S05]  /*27760*/  BRA.U UP0, `(.L_x_2908) ;  /* 0x0000000100507547 */ /* 0x004fea000b800000 */
[----:B------:R-:W-:Y:S01]  /*27770*/  ISETP.NE.AND P0, PT, R2, RZ, PT ;  /* 0x000000ff0200720c */ /* 0x000fe20003f05270 */
[----:B------:R-:W2:-:S12]  /*27780*/  LDS.128 R36, [R16+UR8] ;  /* 0x0000000810247984 */ /* 0x000e980008000c00 */
[----:B------:R-:W-:Y:S01]  /*27790*/  VOTEU.ANY UP0, P0 ;  /* 0x0000000000ff7886 */ /* 0x000fe20000000100 */
[----:B------:R-:W-:-:S13]  /*277a0*/  PLOP3.LUT P0, PT, PT, PT, UP0, 0x80, 0x8 ;  /* 0x000000000008781c */ /* 0x000fda0003f0f008 */
[----:B------:R-:W4:Y:S01]  /*277b0*/  @P0 LDG.E.128 R40, desc[UR36][R24.64] ;  /* 0x0000002418280981 */ /* 0x000f22000c1e1d00 */
[----:B------:R-:W-:Y:S01]  /*277c0*/  PLOP3.LUT P0, PT, PT, PT, UP0, 0x80, 0x8 ;  /* 0x000000000008781c */ /* 0x000fe20003f0f008 */
[----:B------:R-:W-:Y:S01]  /*277d0*/  IMAD.MOV.U32 R19, RZ, RZ, R45 ;  /* 0x000000ffff137224 */ /* 0x000fe200078e002d */
[----:B------:R-:W-:Y:S02]  /*277e0*/  PLOP3.LUT P1, PT, PT, PT, UP0, 0x80, 0x8 ;  /* 0x000000000008781c */ /* 0x000fe40003f2f008 */
[----:B------:R-:W-:Y:S02]  /*277f0*/  PLOP3.LUT P2, PT, PT, PT, UP0, 0x80, 0x8 ;  /* 0x000000000008781c */ /* 0x000fe40003f4f008 */
[----:B------:R-:W-:Y:S02]  /*27800*/  PLOP3.LUT P3, PT, PT, PT, UP0, 0x80, 0x8 ;  /* 0x000000000008781c */ /* 0x000fe40003f6f008 */
[----:B------:R-:W-:Y:S01]  /*27810*/  MOV R18, R30 ;  /* 0x0000001e00127202 */ /* 0x000fe20000000f00 */
[----:B--2--5:R-:W-:Y:S01]  /*27820*/  FADD.FTZ R32, R32, R36 ;  /* 0x0000002420207221 */ /* 0x024fe20000010000 */
[----:B------:R-:W-:Y:S01]  /*27830*/  FADD.FTZ R33, R33, R37 ;  /* 0x0000002521217221 */ /* 0x000fe20000010000 */
[----:B------:R-:W-:Y:S01]  /*27840*/  FADD.FTZ R34, R34, R38 ;  /* 0x0000002622227221 */ /* 0x000fe20000010000 */
[----:B------:R-:W-:Y:S01]  /*27850*/  FADD.FTZ R35, R35, R39 ;  /* 0x0000002723237221 */ /* 0x000fe20000010000 */
[----:B----4-:R-:W-:-:S02]  /*27860*/  @P0 FMUL.FTZ R32, R32, R40 ;  /* 0x0000002820200220 */ /* 0x010fc40000410000 */
[----:B------:R-:W-:Y:S02]  /*27870*/  @P1 FMUL.FTZ R33, R33, R41 ;  /* 0x0000002921211220 */ /* 0x000fe40000410000 */
[----:B------:R-:W-:Y:S02]  /*27880*/  @P2 FMUL.FTZ R34, R34, R42 ;  /* 0x0000002a22222220 */ /* 0x000fe40000410000 */
[----:B------:R-:W-:-:S05]  /*27890*/  @P3 FMUL.FTZ R35, R35, R43 ;  /* 0x0000002b23233220 */ /* 0x000fca0000410000 */
[----:B------:R2:W-:Y:S02]  /*278a0*/  STG.E.128 desc[UR36][R18.64], R32 ;  /* 0x0000002012007986 */ /* 0x0005e4000c101d24 */
.L_x_2908:
[----:B------:R-:W-:Y:S01]  /*278b0*/  ISETP.NE.AND P0, PT, R21, RZ, PT ;  /* 0x000000ff1500720c */ /* 0x000fe20003f05270 */
[C---:B---3-5:R-:W-:Y:S01]  /*278c0*/  FFMA.FTZ R8, R23.reuse, R32, R8 ;  /* 0x0000002017087223 */ /* 0x068fe20000010008 */
[----:B------:R-:W-:Y:S01]  /*278d0*/  IADD3 R28, P2, PT, R28, 0xa00, RZ ;  /* 0x00000a001c1c7810 */ /* 0x000fe20007f5e0ff */
[C---:B------:R-:W-:Y:S01]  /*278e0*/  FFMA.FTZ R9, R23.reuse, R33, R9 ;  /* 0x0000002117097223 */ /* 0x040fe20000010009 */
[----:B------:R-:W-:Y:S01]  /*278f0*/  IADD3 R30, P1, PT, R30, 0xa00, RZ ;  /* 0x00000a001e1e7810 */ /* 0x000fe20007f3e0ff */
[C---:B------:R-:W-:Y:S01]  /*27900*/  FFMA.FTZ R10, R23.reuse, R34, R10 ;  /* 0x00000022170a7223 */ /* 0x040fe2000001000a */
[----:B------:R-:W-:Y:S01]  /*27910*/  FFMA.FTZ R11, R23, R35, R11 ;  /* 0x00000023170b7223 */ /* 0x000fe2000001000b */
[----:B------:R-:W-:Y:S02]  /*27920*/  VIADD R29, R29, 0x4 ;  /* 0x000000041d1d7836 */ /* 0x000fe40000000000 */
[----:B------:R-:W-:Y:S02]  /*27930*/  VIADD R20, R20, 0x10 ;  /* 0x0000001014147836 */ /* 0x000fe40000000000 */
[----:B------:R-:W-:-:S02]  /*27940*/  IMAD.X R31, RZ, RZ, R31, P2 ;  /* 0x000000ffff1f7224 */ /* 0x000fc400010e061f */
[----:B------:R-:W-:Y:S01]  /*27950*/  IMAD.X R45, RZ, RZ, R45, P1 ;  /* 0x000000ffff2d7224 */ /* 0x000fe200008e062d */
[----:B------:R-:W-:Y:S06]  /*27960*/  @P0 BRA `(.L_x_2909) ;  /* 0xfffffffc00640947 */ /* 0x000fec000383ffff */
.L_x_2907:
[----:B-1----:R-:W-:Y:S05]  /*27970*/  BSYNC.RECONVERGENT B2 ;  /* 0x0000000000027941 */ /* 0x002fea0003800200 */
.L_x_2906:
[----:B------:R-:W-:-:S13]  /*27980*/  ISETP.GE.U32.AND P0, PT, R22, 0xc, PT ;  /* 0x0000000c1600780c */ /* 0x000fda0003f06070 */
[----:B------:R-:W-:Y:S05]  /*27990*/  @!P0 BRA `(.L_x_2905) ;  /* 0x0000000400f48947 */ /* 0x000fea0003800000 */
[----:B------:R-:W1:Y:S02]  /*279a0*/  LDCU UR6, c[0x0][0x40c] ;  /* 0x00008180ff0677ac */ /* 0x000e640008000800 */
[----:B-1----:R-:W-:-:S06]  /*279b0*/  UISETP.NE.AND UP0, UPT, UR6, URZ, UPT ;  /* 0x000000ff0600728c */ /* 0x002fcc000bf05270 */
[----:B------:R-:W-:-:S13]  /*279c0*/  PLOP3.LUT P0, PT, PT, PT, UP0, 0x80, 0x8 ;  /* 0x000000000008781c */ /* 0x000fda0003f0f008 */
.L_x_2915:
[----:B--2---:R-:W-:Y:S01]  /*279d0*/  IMAD R31, R29, 0xa0, RZ ;  /* 0x000000a01d1f7824 */ /* 0x004fe200078e02ff */
[----:B------:R-:W-:-:S03]  /*279e0*/  ISETP.NE.AND P5, PT, R2, RZ, PT ;  /* 0x000000ff0200720c */ /* 0x000fc60003fa5270 */
[----:B------:R-:W-:-:S05]  /*279f0*/  IMAD.WIDE.U32 R18, R31, 0x4, R14 ;  /* 0x000000041f127825 */ /* 0x000fca00078e000e */
[----:B------:R1:W5:Y:S01]  /*27a00*/  LDG.E.128 R32, desc[UR36][R18.64] ;  /* 0x0000002412207981 */ /* 0x000362000c1e1d00 */
[----:B------:R-:W-:Y:S04]  /*27a10*/  BSSY.RECONVERGENT B2, `(.L_x_2910) ;  /* 0x0000014000027945 */ /* 0x000fe80003800200 */
[----:B------:R-:W-:Y:S05]  /*27a20*/  @P0 BRA `(.L_x_2911) ;  /* 0x0000000000480947 */ /* 0x000fea0003800000 */
[----:B------:R-:W-:Y:S01]  /*27a30*/  VOTEU.ANY UP0, P5 ;  /* 0x0000000000ff7886 */ /* 0x000fe20002800100 */
[----:B------:R-:W-:Y:S01]  /*27a40*/  PLOP3.LUT P0, PT, PT, PT, UP0, 0x80, 0x8 ;  /* 0x000000000008781c */ /* 0x000fe20003f0f008 */
[----:B------:R-:W2:-:S12]  /*27a50*/  LDS.128 R20, [R16+UR8] ;  /* 0x0000000810147984 */ /* 0x000e980008000c00 */
[----:B------:R-:W3:Y:S01]  /*27a60*/  @P0 LDG.E.128 R36, desc[UR36][R24.64] ;  /* 0x0000002418240981 */ /* 0x000ee2000c1e1d00 */
[----:B------:R-:W-:Y:S01]  /*27a70*/  PLOP3.LUT P0, PT, PT, PT, UP0, 0x80, 0x8 ;  /* 0x000000000008781c */ /* 0x000fe20003f0f008 */
[----:B-1----:R-:W-:Y:S01]  /*27a80*/  IMAD.WIDE.U32 R18, R31, 0x4, R12 ;  /* 0x000000041f127825 */ /* 0x002fe200078e000c */
[----:B------:R-:W-:Y:S02]  /*27a90*/  PLOP3.LUT P1, PT, PT, PT, UP0, 0x80, 0x8 ;  /* 0x000000000008781c */ /* 0x000fe40003f2f008 */
[----:B------:R-:W-:Y:S02]  /*27aa0*/  PLOP3.LUT P2, PT, PT, PT, UP0, 0x80, 0x8 ;  /* 0x000000000008781c */ /* 0x000fe40003f4f008 */
[----:B------:R-:W-:Y:S01]  /*27ab0*/  PLOP3.LUT P3, PT, PT, PT, UP0, 0x80, 0x8 ;  /* 0x000000000008781c */ /* 0x000fe20003f6f008 */
[----:B--2--5:R-:W-:Y:S01]  /*27ac0*/  FADD.FTZ R32, R32, R20 ;  /* 0x0000001420207221 */ /* 0x024fe20000010000 */
        /* <DEDUP_REMOVED lines=8> */
.L_x_2911:
[----:B------:R-:W-:Y:S05]  /*27b50*/  BSYNC.RECONVERGENT B2 ;  /* 0x0000000000027941 */ /* 0x000fea0003800200 */
.L_x_2910:
[----:B------:R-:W-:Y:S01]  /*27b60*/  IADD3 R45, PT, PT, R31, 0x280, RZ ;  /* 0x000002801f2d7810 */ /* 0x000fe20007ffe0ff */
[----:B------:R-:W3:Y:S01]  /*27b70*/  S2UR UR9, SR_CgaCtaId ;  /* 0x00000000000979c3 */ /* 0x000ee20000008800 */
[----:B------:R-:W-:Y:S01]  /*27b80*/  UISETP.NE.AND UP0, UPT, UR18, URZ, UPT ;  /* 0x000000ff1200728c */ /* 0x000fe2000bf05270 */
[----:B------:R-:W-:Y:S01]  /*27b90*/  VIADD R28, R29, -UR4 ;  /* 0x800000041d1c7c36 */ /* 0x000fe20008000000 */
[----:B------:R-:W-:Y:S01]  /*27ba0*/  UMOV UR6, 0x400 ;  /* 0x0000040000067882 */ /* 0x000fe20000000000 */
[----:B-12---:R-:W-:Y:S01]  /*27bb0*/  IMAD.WIDE.U32 R18, R45, 0x4, R14 ;  /* 0x000000042d127825 */ /* 0x006fe200078e000e */
[----:B------:R-:W-:Y:S02]  /*27bc0*/  UIADD3 UR6, UPT, UPT, UR6, 0x840, URZ ;  /* 0x0000084006067890 */ /* 0x000fe4000fffe0ff */
[----:B------:R-:W-:Y:S01]  /*27bd0*/  PLOP3.LUT P0, PT, PT, PT, UP0, 0x80, 0x8 ;  /* 0x000000000008781c */ /* 0x000fe20003f0f008 */
[C---:B------:R-:W-:Y:S01]  /*27be0*/  VIADD R49, R31.reuse, 0x500 ;  /* 0x000005001f317836 */ /* 0x040fe20000000000 */
[----:B------:R1:W5:Y:S01]  /*27bf0*/  LDG.E.128 R36, desc[UR36][R18.64] ;  /* 0x0000002412247981 */ /* 0x000362000c1e1d00 */
[----:B------:R-:W-:-:S02]  /*27c00*/  VIADD R31, R31, 0x780 ;  /* 0x000007801f1f7836 */ /* 0x000fc40000000000 */
[----:B------:R-:W-:-:S04]  /*27c10*/  IMAD.WIDE.U32 R20, R49, 0x4, R14 ;  /* 0x0000000431147825 */ /* 0x000fc800078e000e */
[----:B------:R-:W-:Y:S01]  /*27c20*/  IMAD.WIDE.U32 R22, R31, 0x4, R14 ;  /* 0x000000041f167825 */ /* 0x000fe200078e000e */
[----:B---3--:R-:W-:-:S06]  /*27c30*/  ULEA UR6, UR9, UR6, 0x18 ;  /* 0x0000000609067291 */ /* 0x008fcc000f8ec0ff */
[----:B------:R-:W-:Y:S01]  /*27c40*/  LEA R28, R28, UR6, 0x2 ;  /* 0x000000061c1c7c11 */ /* 0x000fe2000f8e10ff */
[----:B-1----:R-:W-:Y:S06]  /*27c50*/  @P0 BRA `(.L_x_2912) ;  /* 0x0000000000480947 */ /* 0x002fec0003800000 */
[----:B------:R-:W-:Y:S01]  /*27c60*/  VOTEU.ANY UP0, P5 ;  /* 0x0000000000ff7886 */ /* 0x000fe20002800100 */
[----:B------:R-:W-:Y:S01]  /*27c70*/  PLOP3.LUT P1, PT, PT, PT, UP0, 0x80, 0x8 ;  /* 0x000000000008781c */ /* 0x000fe20003f2f008 */
[----:B------:R-:W1:-:S12]  /*27c80*/  LDS.128 R52, [R16+UR8] ;  /* 0x0000000810347984 */ /* 0x000e580008000c00 */
[----:B------:R-:W2:Y:S01]  /*27c90*/  @P1 LDG.E.128 R40, desc[UR36][R24.64] ;  /* 0x0000002418281981 */ /* 0x000ea2000c1e1d00 */
[----:B------:R-:W-:Y:S01]  /*27ca0*/  PLOP3.LUT P1, PT, PT, PT, UP0, 0x80, 0x8 ;  /* 0x000000000008781c */ /* 0x000fe20003f2f008 */
[----:B------:R-:W-:Y:S01]  /*27cb0*/  IMAD.WIDE.U32 R18, R45, 0x4, R12 ;  /* 0x000000042d127825 */ /* 0x000fe200078e000c */
        /* <DEDUP_REMOVED lines=12> */
.L_x_2912:
[----:B------:R2:W5:Y:S01]  /*27d80*/  LDG.E.128 R40, desc[UR36][R20.64] ;  /* 0x0000002414287981 */ /* 0x000562000c1e1d00 */
[----:B------:R-:W-:Y:S05]  /*27d90*/  @P0 BRA `(.L_x_2913) ;  /* 0x0000000000480947 */ /* 0x000fea0003800000 */
[----:B------:R-:W-:Y:S01]  /*27da0*/  VOTEU.ANY UP0, P5 ;  /* 0x0000000000ff7886 */ /* 0x000fe20002800100 */
[----:B------:R-:W-:Y:S01]  /*27db0*/  PLOP3.LUT P1, PT, PT, PT, UP0, 0x80, 0x8 ;  /* 0x000000000008781c */ /* 0x000fe20003f2f008 */
[----:B------:R-:W3:-:S12]  /*27dc0*/  LDS.128 R52, [R16+UR8] ;  /* 0x0000000810347984 */ /* 0x000ed80008000c00 */
[----:B------:R-:W4:Y:S01]  /*27dd0*/  @P1 LDG.E.128 R44, desc[UR36][R24.64] ;  /* 0x00000024182c1981 */ /* 0x000f22000c1e1d00 */
[----:B------:R-:W-:Y:S01]  /*27de0*/  PLOP3.LUT P1, PT, PT, PT, UP0, 0x80, 0x8 ;  /* 0x000000000008781c */ /* 0x000fe20003f2f008 */
[----:B-1----:R-:W-:Y:S01]  /*27df0*/  IMAD.WIDE.U32 R18, R49, 0x4, R12 ;  /* 0x0000000431127825 */ /* 0x002fe200078e000c */
[----:B------:R-:W-:Y:S02]  /*27e00*/  PLOP3.LUT P2, PT, PT, PT, UP0, 0x80, 0x8 ;  /* 0x000000000008781c */ /* 0x000fe40003f4f008 */
[----:B------:R-:W-:Y:S02]  /*27e10*/  PLOP3.LUT P3, PT, PT, PT, UP0, 0x80, 0x8 ;  /* 0x000000000008781c */ /* 0x000fe40003f6f008 */
[----:B------:R-:W-:Y:S01]  /*27e20*/  PLOP3.LUT P4, PT, PT, PT, UP0, 0x80, 0x8 ;  /* 0x000000000008781c */ /* 0x000fe20003f8f008 */
[----:B---3-5:R-:W-:Y:S01]  /*27e30*/  FADD.FTZ R40, R52, R40 ;  /* 0x0000002834287221 */ /* 0x028fe20000010000 */
[----:B------:R-:W-:Y:S01]  /*27e40*/  FADD.FTZ R41, R53, R41 ;  /* 0x0000002935297221 */ /* 0x000fe20000010000 */
[----:B------:R-:W-:Y:S01]  /*27e50*/  FADD.FTZ R42, R54, R42 ;  /* 0x0000002a362a7221 */ /* 0x000fe20000010000 */
[----:B------:R-:W-:-:S03]  /*27e60*/  FADD.FTZ R43, R55, R43 ;  /* 0x0000002b372b7221 */ /* 0x000fc60000010000 */
[----:B----4-:R-:W-:Y:S02]  /*27e70*/  @P1 FMUL.FTZ R40, R40, R44 ;  /* 0x0000002c28281220 */ /* 0x010fe40000410000 */
[----:B------:R-:W-:Y:S02]  /*27e80*/  @P2 FMUL.FTZ R41, R41, R45 ;  /* 0x0000002d29292220 */ /* 0x000fe40000410000 */
[----:B------:R-:W-:Y:S02]  /*27e90*/  @P3 FMUL.FTZ R42, R42, R46 ;  /* 0x0000002e2a2a3220 */ /* 0x000fe40000410000 */
[----:B------:R-:W-:-:S05]  /*27ea0*/  @P4 FMUL.FTZ R43, R43, R47 ;  /* 0x0000002f2b2b4220 */ /* 0x000fca0000410000 */
[----:B------:R3:W-:Y:S02]  /*27eb0*/  STG.E.128 desc[UR36][R18.64], R40 ;  /* 0x0000002812007986 */ /* 0x0007e4000c101d24 */
.L_x_2913:
[----:B------:R4:W5:Y:S04]  /*27ec0*/  LDG.E.128 R44, desc[UR36][R22.64] ;  /* 0x00000024162c7981 */ /* 0x000968000c1e1d00 */
[----:B-1-3--:R-:W1:Y:S04]  /*27ed0*/  LDS R19, [R28] ;  /* 0x000000001c137984 */ /* 0x00ae680000000800 */
[----:B------:R-:W3:Y:S04]  /*27ee0*/  LDS R18, [R28+0x10] ;  /* 0x000010001c127984 */ /* 0x000ee80000000800 */
[----:B--2---:R-:W2:Y:S01]  /*27ef0*/  LDS R20, [R28+0x20] ;  /* 0x000020001c147984 */ /* 0x004ea20000000800 */
[C---:B-1---5:R-:W-:Y:S01]  /*27f00*/  FFMA.FTZ R21, R19.reuse, R32, R8 ;  /* 0x0000002013157223 */ /* 0x062fe20000010008 */
[C---:B------:R-:W-:Y:S01]  /*27f10*/  FFMA.FTZ R8, R19.reuse, R33, R9 ;  /* 0x0000002113087223 */ /* 0x040fe20000010009 */
[C---:B------:R-:W-:Y:S01]  /*27f20*/  FFMA.FTZ R9, R19.reuse, R34, R10 ;  /* 0x0000002213097223 */ /* 0x040fe2000001000a */
[----:B------:R-:W-:Y:S01]  /*27f30*/  FFMA.FTZ R10, R19, R35, R11 ;  /* 0x00000023130a7223 */ /* 0x000fe2000001000b */
[C---:B---3--:R-:W-:Y:S01]  /*27f40*/  FFMA.FTZ R21, R18.reuse, R36, R21 ;  /* 0x0000002412157223 */ /* 0x048fe20000010015 */
[C---:B------:R-:W-:Y:S01]  /*27f50*/  FFMA.FTZ R8, R18.reuse, R37, R8 ;  /* 0x0000002512087223 */ /* 0x040fe20000010008 */
[C---:B------:R-:W-:Y:S01]  /*27f60*/  FFMA.FTZ R9, R18.reuse, R38, R9 ;  /* 0x0000002612097223 */ /* 0x040fe20000010009 */
[----:B------:R-:W-:Y:S01]  /*27f70*/  FFMA.FTZ R10, R18, R39, R10 ;  /* 0x00000027120a7223 */ /* 0x000fe2000001000a */
[C---:B--2---:R-:W-:Y:S01]  /*27f80*/  FFMA.FTZ R40, R20.reuse, R40, R21 ;  /* 0x0000002814287223 */ /* 0x044fe20000010015 */
[C---:B------:R-:W-:Y:S01]  /*27f90*/  FFMA.FTZ R18, R20.reuse, R41, R8 ;  /* 0x0000002914127223 */ /* 0x040fe20000010008 */
[C---:B------:R-:W-:Y:S01]  /*27fa0*/  FFMA.FTZ R19, R20.reuse, R42, R9 ;  /* 0x0000002a14137223 */ /* 0x040fe20000010009 */
[----:B------:R-:W-:Y:S01]  /*27fb0*/  FFMA.FTZ R20, R20, R43, R10 ;  /* 0x0000002b14147223 */ /* 0x000fe2000001000a */
[----:B----4-:R-:W-:Y:S06]  /*27fc0*/  @P0 BRA `(.L_x_2914) ;  /* 0x0000000000480947 */ /* 0x010fec0003800000 */
[----:B------:R-:W-:Y:S01]  /*27fd0*/  VOTEU.ANY UP0, P5 ;  /* 0x0000000000ff7886 */ /* 0x000fe20002800100 */
[----:B------:R-:W-:Y:S01]  /*27fe0*/  PLOP3.LUT P1, PT, PT, PT, UP0, 0x80, 0x8 ;  /* 0x000000000008781c */ /* 0x000fe20003f2f008 */
[----:B------:R-:W1:-:S12]  /*27ff0*/  LDS.128 R32, [R16+UR8] ;  /* 0x0000000810207984 */ /* 0x000e580008000c00 */
[----:B------:R-:W2:Y:S01]  /*28000*/  @P1 LDG.E.128 R8, desc[UR36][R24.64] ;  /* 0x0000002418081981 */ /* 0x000ea2000c1e1d00 */
[----:B------:R-:W-:Y:S02]  /*28010*/  PLOP3.LUT P1, PT, PT, PT, UP0, 0x80, 0x8 ;  /* 0x000000000008781c */ /* 0x000fe40003f2f008 */
        /* <DEDUP_REMOVED lines=13> */
.L_x_2914:
[----:B------:R-:W1:Y:S01]  /*280f0*/  LDS R11, [R28+0x30] ;  /* 0x000030001c0b7984 */ /* 0x000e620000000800 */
[----:B------:R-:W-:-:S05]  /*28100*/  VIADD R29, R29, 0x10 ;  /* 0x000000101d1d7836 */ /* 0x000fca0000000000 */
[----:B------:R-:W-:Y:S01]  /*28110*/  ISETP.GE.AND P1, PT, R29, R26, PT ;  /* 0x0000001a1d00720c */ /* 0x000fe20003f26270 */
[C---:B-1----:R-:W-:Y:S01]  /*28120*/  FFMA.FTZ R8, R11.reuse, R44, R40 ;  /* 0x0000002c0b087223 */ /* 0x042fe20000010028 */
[C---:B------:R-:W-:Y:S01]  /*28130*/  FFMA.FTZ R9, R11.reuse, R45, R18 ;  /* 0x0000002d0b097223 */ /* 0x040fe20000010012 */
[C---:B------:R-:W-:Y:S01]  /*28140*/  FFMA.FTZ R10, R11.reuse, R46, R19 ;  /* 0x0000002e0b0a7223 */ /* 0x040fe20000010013 */
[----:B------:R-:W-:-:S09]  /*28150*/  FFMA.FTZ R11, R11, R47, R20 ;  /* 0x0000002f0b0b7223 */ /* 0x000fd20000010014 */
[----:B------:R-:W-:Y:S05]  /*28160*/  @!P1 BRA `(.L_x_2915) ;  /* 0xfffffff800189947 */ /* 0x000fea000383ffff */
.L_x_2905:
[----:B-1----:R-:W-:Y:S05]  /*28170*/  BSYNC.RECONVERGENT B1 ;  /* 0x0000000000017941 */ /* 0x002fea0003800200 */
.L_x_2904:
[----:B------:R-:W-:Y:S01]  /*28180*/  ISETP.GE.AND P0, PT, R27, UR40, PT ;  /* 0x000000281b007c0c */ /* 0x000fe2000bf06270 */
[----:B------:R-:W-:-:S12]  /*28190*/  BSSY.RECONVERGENT B1, `(.L_x_2916) ;  /* 0x00000d4000017945 */ /* 0x000fd80003800200 */
[----:B------:R-:W-:Y:S05]  /*281a0*/  @P0 BRA `(.L_x_2917) ;  /* 0x0000000c00480947 */ /* 0x000fea0003800000 */
[----:B------:R-:W1:Y:S01]  /*281b0*/  LDCU UR6, c[0x0][0x3f8] ;  /* 0x00007f00ff0677ac */ /* 0x000e620008000800 */
[----:B------:R-:W-:Y:S01]  /*281c0*/  VIADD R22, R27, 0x4 ;  /* 0x000000041b167836 */ /* 0x000fe20000000000 */
[----:B--2---:R-:W2:Y:S01]  /*281d0*/  LDC.64 R18, c[0x0][0x458] ;  /* 0x00011600ff127b82 */ /* 0x004ea20000000a00 */
[----:B------:R-:W-:Y:S01]  /*281e0*/  BSSY.RECONVERGENT B2, `(.L_x_2918) ;  /* 0x000004a000027945 */ /* 0x000fe20003800200 */
[----:B------:R-:W-:Y:S01]  /*281f0*/  ULOP3.LUT UR9, URZ, UR4, URZ, 0x33, !UPT ;  /* 0x00000004ff097292 */ /* 0x000fe2000f8e33ff */
[----:B------:R-:W-:Y:S01]  /*28200*/  IMAD.MOV.U32 R24, RZ, RZ, R27 ;  /* 0x000000ffff187224 */ /* 0x000fe200078e001b */
[----:B------:R-:W-:-:S04]  /*28210*/  VIMNMX R20, PT, PT, R22, UR40, !PT ;  /* 0x0000002816147c48 */ /* 0x000fc8000ffe0100 */
[----:B------:R-:W-:-:S04]  /*28220*/  IADD3 R23, PT, PT, -R17, UR9, R20 ;  /* 0x0000000911177c10 */ /* 0x000fc8000fffe114 */
[----:B------:R-:W-:Y:S01]  /*28230*/  LOP3.LUT P0, RZ, R23, 0x4, RZ, 0xc0, !PT ;  /* 0x0000000417ff7812 */ /* 0x000fe2000780c0ff */
[----:B-1----:R-:W-:-:S06]  /*28240*/  UIMAD UR6, UR39, UR6, UR11 ;  /* 0x00000006270672a4 */ /* 0x002fcc000f8e020b */
[----:B------:R-:W-:-:S05]  /*28250*/  MOV R21, UR6 ;  /* 0x0000000600157c02 */ /* 0x000fca0008000f00 */
[----:B------:R-:W-:-:S04]  /*28260*/  IMAD R21, R21, 0xa0, R0 ;  /* 0x000000a015157824 */ /* 0x000fc800078e0200 */
[----:B--2---:R-:W-:Y:S01]  /*28270*/  IMAD.WIDE R20, R21, 0x4, R18 ;  /* 0x0000000415147825 */ /* 0x004fe200078e0212 */
[----:B------:R-:W-:Y:S06]  /*28280*/  @P0 BRA `(.L_x_2919) ;  /* 0x0000000000fc0947 */ /* 0x000fec0003800000 */
[----:B------:R-:W1:Y:S01]  /*28290*/  LDC R26, c[0x0][0x3f4] ;  /* 0x0000fd00ff1a7b82 */ /* 0x000e620000000800 */
[----:B------:R-:W-:Y:S01]  /*282a0*/  IMAD.MOV.U32 R24, RZ, RZ, R22 ;  /* 0x000000ffff187224 */ /* 0x000fe200078e0016 */
[----:B-1----:R-:W-:-:S13]  /*282b0*/  ISETP.GE.AND P0, PT, R27, R26, PT ;  /* 0x0000001a1b00720c */ /* 0x002fda0003f06270 */
[----:B------:R-:W-:Y:S05]  /*282c0*/  @!P0 BRA `(.L_x_2919) ;  /* 0x0000000000ec8947 */ /* 0x000fea0003800000 */
[----:B------:R-:W-:Y:S02]  /*282d0*/  IABS R25, R26 ;  /* 0x0000001a00197213 */ /* 0x000fe40000000000 */
[----:B------:R-:W-:Y:S02]  /*282e0*/  IABS R30, R27 ;  /* 0x0000001b001e7213 */ /* 0x000fe40000000000 */
[----:B------:R-:W1:Y:S01]  /*282f0*/  I2F.RP R24, R25 ;  /* 0x0000001900187306 */ /* 0x000e620000209400 */
[----:B------:R-:W-:Y:S02]  /*28300*/  ISETP.GE.AND P1, PT, R27, RZ, PT ;  /* 0x000000ff1b00720c */ /* 0x000fe40003f26270 */
[----:B------:R-:W-:-:S05]  /*28310*/  ISETP.NE.AND P2, PT, R26, RZ, PT ;  /* 0x000000ff1a00720c */ /* 0x000fca0003f45270 */
[----:B-1----:R-:W1:Y:S02]  /*28320*/  MUFU.RCP R24, R24 ;  /* 0x0000001800187308 */ /* 0x002e640000001000 */
[----:B-1----:R-:W-:-:S06]  /*28330*/  VIADD R28, R24, 0xffffffe ;  /* 0x0ffffffe181c7836 */ /* 0x002fcc0000000000 */
[----:B------:R-:W1:Y:S02]  /*28340*/  F2I.FTZ.U32.TRUNC.NTZ R19, R28 ;  /* 0x0000001c00137305 */ /* 0x000e64000021f000 */
[----:B-1----:R-:W-:-:S04]  /*28350*/  IMAD.MOV R18, RZ, RZ, -R19 ;  /* 0x000000ffff127224 */ /* 0x002fc800078e0a13 */
        /* <DEDUP_REMOVED lines=12> */
[----:B------:R-:W-:-:S05]  /*28420*/  @!P2 LOP3.LUT R18, RZ, R26, RZ, 0x33, !PT ;  /* 0x0000001aff12a212 */ /* 0x000fca00078e33ff */
[----:B------:R-:W-:-:S04]  /*28430*/  IMAD R19, R18, 0xa0, RZ ;  /* 0x000000a012137824 */ /* 0x000fc800078e02ff */
[----:B------:R-:W-:-:S05]  /*28440*/  IMAD.WIDE.U32 R18, R19, 0x4, R14 ;  /* 0x0000000413127825 */ /* 0x000fca00078e000e */
[----:B------:R1:W5:Y:S01]  /*28450*/  LDG.E.128 R28, desc[UR36][R18.64] ;  /* 0x00000024121c7981 */ /* 0x000362000c1e1d00 */
[----:B------:R-:W2:Y:S01]  /*28460*/  S2UR UR9, SR_CgaCtaId ;  /* 0x00000000000979c3 */ /* 0x000ea20000008800 */
[----:B------:R-:W-:Y:S02]  /*28470*/  UMOV UR6, 0x400 ;  /* 0x0000040000067882 */ /* 0x000fe40000000000 */
[----:B------:R-:W-:-:S04]  /*28480*/  UIADD3 UR6, UPT, UPT, UR6, 0x840, URZ ;  /* 0x0000084006067890 */ /* 0x000fc8000fffe0ff */
[----:B--2---:R-:W-:-:S06]  /*28490*/  ULEA UR6, UR9, UR6, 0x18 ;  /* 0x0000000609067291 */ /* 0x004fcc000f8ec0ff */
[----:B------:R-:W-:-:S05]  /*284a0*/  LEA R25, R17, UR6, 0x2 ;  /* 0x0000000611197c11 */ /* 0x000fca000f8e10ff */
[----:B------:R-:W2:Y:S01]  /*284b0*/  LDCU UR6, c[0x0][0x40c] ;  /* 0x00008180ff0677ac */ /* 0x000ea20008000800 */
[----:B------:R-:W3:Y:S01]  /*284c0*/  LDS R25, [R25] ;  /* 0x0000000019197984 */ /* 0x000ee20000000800 */
[----:B--2---:R-:W-:-:S09]  /*284d0*/  UISETP.NE.AND UP0, UPT, UR6, URZ, UPT ;  /* 0x000000ff0600728c */ /* 0x004fd2000bf05270 */
[----:B-1----:R-:W-:Y:S05]  /*284e0*/  BRA.U UP0, `(.L_x_2920) ;  /* 0x0000000100507547 */ /* 0x002fea000b800000 */
[----:B------:R-:W-:Y:S01]  /*284f0*/  ISETP.NE.AND P3, PT, R2, RZ, PT ;  /* 0x000000ff0200720c */ /* 0x000fe20003f65270 */
[----:B------:R-:W1:-:S12]  /*28500*/  LDS.128 R36, [R16+UR8] ;  /* 0x0000000810247984 */ /* 0x000e580008000c00 */
        /* <DEDUP_REMOVED lines=9> */
[----:B-1---5:R-:W-:Y:S01]  /*285a0*/  FADD.FTZ R28, R28, R36 ;  /* 0x000000241c1c7221 */ /* 0x022fe20000010000 */
[----:B------:R-:W-:Y:S01]  /*285b0*/  FADD.FTZ R29, R29, R37 ;  /* 0x000000251d1d7221 */ /* 0x000fe20000010000 */
[----:B------:R-:W-:Y:S01]  /*285c0*/  FADD.FTZ R30, R30, R38 ;  /* 0x000000261e1e7221 */ /* 0x000fe20000010000 */
[----:B------:R-:W-:Y:S01]  /*285d0*/  FADD.FTZ R31, R31, R39 ;  /* 0x000000271f1f7221 */ /* 0x000fe20000010000 */
[----:B--2---:R-:W-:Y:S02]  /*285e0*/  @P0 FMUL.FTZ R28, R28, R32 ;  /* 0x000000201c1c0220 */ /* 0x004fe40000410000 */
[----:B------:R-:W-:Y:S02]  /*285f0*/  @P1 FMUL.FTZ R29, R29, R33 ;  /* 0x000000211d1d1220 */ /* 0x000fe40000410000 */
[----:B------:R-:W-:Y:S02]  /*28600*/  @P2 FMUL.FTZ R30, R30, R34 ;  /* 0x000000221e1e2220 */ /* 0x000fe40000410000 */
[----:B------:R-:W-:-:S05]  /*28610*/  @P3 FMUL.FTZ R31, R31, R35 ;  /* 0x000000231f1f3220 */ /* 0x000fca0000410000 */
[----:B------:R1:W-:Y:S02]  /*28620*/  STG.E.128 desc[UR36][R18.64], R28 ;  /* 0x0000001c12007986 */ /* 0x0003e4000c101d24 */
.L_x_2920:
[C---:B---3-5:R-:W-:Y:S01]  /*28630*/  FFMA.FTZ R8, R25.reuse, R28, R8 ;  /* 0x0000001c19087223 */ /* 0x068fe20000010008 */
[C---:B------:R-:W-:Y:S01]  /*28640*/  FFMA.FTZ R9, R25.reuse, R29, R9 ;  /* 0x0000001d19097223 */ /* 0x040fe20000010009 */
[C---:B------:R-:W-:Y:S01]  /*28650*/  FFMA.FTZ R10, R25.reuse, R30, R10 ;  /* 0x0000001e190a7223 */ /* 0x040fe2000001000a */
[----:B------:R-:W-:Y:S01]  /*28660*/  FFMA.FTZ R11, R25, R31, R11 ;  /* 0x0000001f190b7223 */ /* 0x000fe2000001000b */
[----:B------:R-:W-:-:S07]  /*28670*/  IMAD.MOV.U32 R24, RZ, RZ, R22 ;  /* 0x000000ffff187224 */ /* 0x000fce00078e0016 */
.L_x_2919:
[----:B------:R-:W-:Y:S05]  /*28680*/  BSYNC.RECONVERGENT B2 ;  /* 0x0000000000027941 */ /* 0x000fea0003800200 */
.L_x_2918:
[----:B------:R-:W-:-:S13]  /*28690*/  ISETP.GE.U32.AND P0, PT, R23, 0x4, PT ;  /* 0x000000041700780c */ /* 0x000fda0003f06070 */
[----:B------:R-:W-:Y:S05]  /*286a0*/  @!P0 BRA `(.L_x_2917) ;  /* 0x0000000800088947 */ /* 0x000fea0003800000 */
[----:B------:R-:W2:Y:S01]  /*286b0*/  S2R R22, SR_CgaCtaId ;  /* 0x0000000000167919 */ /* 0x000ea20000008800 */
[----:B-1----:R-:W-:Y:S01]  /*286c0*/  MOV R18, 0x400 ;  /* 0x0000040000127802 */ /* 0x002fe20000000f00 */
[----:B------:R-:W-:Y:S01]  /*286d0*/  USHF.L.U32 UR6, UR4, 0x2, URZ ;  /* 0x0000000204067899 */ /* 0x000fe200080006ff */
[----:B------:R-:W-:Y:S02]  /*286e0*/  IMAD R23, R24, 0xa0, RZ ;  /* 0x000000a018177824 */ /* 0x000fe400078e02ff */
[----:B------:R-:W-:-:S03]  /*286f0*/  IADD3 R19, PT, PT, R18, 0x840, RZ ;  /* 0x0000084012137810 */ /* 0x000fc60007ffe0ff */
[----:B------:R-:W-:Y:S02]  /*28700*/  LEA R18, R24, -UR6, 0x2 ;  /* 0x8000000618127c11 */ /* 0x000fe4000f8e10ff */
[----:B--2---:R-:W-:Y:S01]  /*28710*/  LEA R19, R22, R19, 0x18 ;  /* 0x0000001316137211 */ /* 0x004fe200078ec0ff */
[----:B------:R-:W-:-:S03]  /*28720*/  VIADD R22, R24, 0x4 ;  /* 0x0000000418167836 */ /* 0x000fc60000000000 */
[----:B------:R-:W-:-:S07]  /*28730*/  IADD3 R24, PT, PT, R18, 0x10, R19 ;  /* 0x0000001012187810 */ /* 0x000fce0007ffe013 */
.L_x_2927:
[----:B------:R-:W1:Y:S01]  /*28740*/  LDC R26, c[0x0][0x3f4] ;  /* 0x0000fd00ff1a7b82 */ /* 0x000e620000000800 */
[----:B------:R-:W-:Y:S01]  /*28750*/  VIADD R25, R22, 0xfffffffc ;  /* 0xfffffffc16197836 */ /* 0x000fe20000000000 */
[----:B------:R-:W-:Y:S04]  /*28760*/  BSSY.RECONVERGENT B2, `(.L_x_2921) ;  /* 0x0000037000027945 */ /* 0x000fe80003800200 */
        /* <DEDUP_REMOVED lines=8> */
[----:B------:R3:W4:Y:S04]  /*287f0*/  LDS R25, [R24+-0x10] ;  /* 0xfffff00018197984 */ /* 0x0007280000000800 */
[----:B--2---:R-:W2:Y:S02]  /*28800*/  MUFU.RCP R28, R28 ;  /* 0x0000001c001c7308 */ /* 0x004ea40000001000 */
[----:B--2---:R-:W-:-:S06]  /*28810*/  VIADD R29, R28, 0xffffffe ;  /* 0x0ffffffe1c1d7836 */ /* 0x004fcc0000000000 */
[----:B------:R-:W2:Y:S02]  /*28820*/  F2I.FTZ.U32.TRUNC.NTZ R19, R29 ;  /* 0x0000001d00137305 */ /* 0x000ea4000021f000 */
[----:B--2---:R-:W-:-:S04]  /*28830*/  IMAD.MOV R18, RZ, RZ, -R19 ;  /* 0x000000ffff127224 */ /* 0x004fc800078e0a13 */
        /* <DEDUP_REMOVED lines=16> */
[----:B-1----:R-:W-:-:S09]  /*28940*/  UISETP.NE.AND UP0, UPT, UR6, URZ, UPT ;  /* 0x000000ff0600728c */ /* 0x002fd2000bf05270 */
[----:B---34-:R-:W-:Y:S05]  /*28950*/  BRA.U UP0, `(.L_x_2923) ;  /* 0x00000001004c7547 */ /* 0x018fea000b800000 */
[----:B------:R-:W-:Y:S01]  /*28960*/  ISETP.NE.AND P3, PT, R2, RZ, PT ;  /* 0x000000ff0200720c */ /* 0x000fe20003f65270 */
[----:B------:R-:W1:-:S12]  /*28970*/  LDS.128 R32, [R16+UR8] ;  /* 0x0000000810207984 */ /* 0x000e580008000c00 */
        /* <DEDUP_REMOVED lines=17> */
.L_x_2923:
[C---:B-----5:R-:W-:Y:S01]  /*28a90*/  FFMA.FTZ R8, R25.reuse, R28, R8 ;  /* 0x0000001c19087223 */ /* 0x060fe20000010008 */
[C---:B------:R-:W-:Y:S01]  /*28aa0*/  FFMA.FTZ R9, R25.reuse, R29, R9 ;  /* 0x0000001d19097223 */ /* 0x040fe20000010009 */
[C---:B------:R-:W-:Y:S01]  /*28ab0*/  FFMA.FTZ R10, R25.reuse, R30, R10 ;  /* 0x0000001e190a7223 */ /* 0x040fe2000001000a */
[----:B------:R-:W-:-:S07]  /*28ac0*/  FFMA.FTZ R11, R25, R31, R11 ;  /* 0x0000001f190b7223 */ /* 0x000fce000001000b */
.L_x_2922:
[----:B------:R-:W-:Y:S05]  /*28ad0*/  BSYNC.RECONVERGENT B2 ;  /* 0x0000000000027941 */ /* 0x000fea0003800200 */
.L_x_2921:
[----:B------:R-:W-:Y:S01]  /*28ae0*/  ISETP.GE.AND P0, PT, R22, R26, PT ;  /* 0x0000001a1600720c */ /* 0x000fe20003f06270 */
[----:B------:R-:W-:-:S12]  /*28af0*/  BSSY.RECONVERGENT B2, `(.L_x_2924) ;  /* 0x0000037000027945 */ /* 0x000fd80003800200 */
[----:B------:R-:W-:Y:S05]  /*28b00*/  @!P0 BRA `(.L_x_2925) ;  /* 0x0000000000d48947 */ /* 0x000fea0003800000 */
[----:B------:R-:W-:Y:S01]  /*28b10*/  IABS R25, R26 ;  /* 0x0000001a00197213 */ /* 0x000fe20000000000 */
[----:B------:R-:W2:Y:S01]  /*28b20*/  LDCU UR6, c[0x0][0x40c] ;  /* 0x00008180ff0677ac */ /* 0x000ea20008000800 */
[----:B-1----:R-:W-:Y:S02]  /*28b30*/  IABS R30, R22 ;  /* 0x00000016001e7213 */ /* 0x002fe40000000000 */
[----:B------:R-:W1:Y:S01]  /*28b40*/  I2F.RP R27, R25 ;  /* 0x00000019001b7306 */ /* 0x000e620000209400 */
[----:B------:R-:W-:Y:S02]  /*28b50*/  ISETP.GE.AND P1, PT, R22, RZ, PT ;  /* 0x000000ff1600720c */ /* 0x000fe40003f26270 */
[----:B------:R-:W-:-:S05]  /*28b60*/  ISETP.NE.AND P2, PT, R26, RZ, PT ;  /* 0x000000ff1a00720c */ /* 0x000fca0003f45270 */
[----:B-1----:R-:W1:Y:S02]  /*28b70*/  MUFU.RCP R27, R27 ;  /* 0x0000001b001b7308 */ /* 0x002e640000001000 */
[----:B-1----:R-:W-:-:S06]  /*28b80*/  VIADD R28, R27, 0xffffffe ;  /* 0x0ffffffe1b1c7836 */ /* 0x002fcc0000000000 */
[----:B------:R-:W1:Y:S02]  /*28b90*/  F2I.FTZ.U32.TRUNC.NTZ R19, R28 ;  /* 0x0000001c00137305 */ /* 0x000e64000021f000 */
[----:B-1----:R-:W-:-:S05]  /*28ba0*/  IADD3 R18, PT, PT, RZ, -R19, RZ ;  /* 0x80000013ff127210 */ /* 0x002fca0007ffe0ff */
        /* <DEDUP_REMOVED lines=10> */
[----:B------:R-:W-:Y:S02]  /*28c50*/  @!P0 IMAD.IADD R18, R18, 0x1, -R25 ;  /* 0x0000000112128824 */ /* 0x000fe400078e0a19 */
[----:B------:R1:W3:Y:S03]  /*28c60*/  LDS R25, [R24] ;  /* 0x0000000018197984 */ /* 0x0002e60000000800 */
[----:B------:R-:W-:Y:S02]  /*28c70*/  @!P1 IADD3 R18, PT, PT, -R18, RZ, RZ ;  /* 0x000000ff12129210 */ /* 0x000fe40007ffe1ff */
[----:B------:R-:W-:-:S05]  /*28c80*/  @!P2 LOP3.LUT R18, RZ, R26, RZ, 0x33, !PT ;  /* 0x0000001aff12a212 */ /* 0x000fca00078e33ff */
[----:B------:R-:W-:-:S04]  /*28c90*/  IMAD R19, R18, 0xa0, RZ ;  /* 0x000000a012137824 */ /* 0x000fc800078e02ff */
[----:B------:R-:W-:-:S05]  /*28ca0*/  IMAD.WIDE.U32 R18, R19, 0x4, R14 ;  /* 0x0000000413127825 */ /* 0x000fca00078e000e */
[----:B------:R1:W5:Y:S01]  /*28cb0*/  LDG.E.128 R28, desc[UR36][R18.64] ;  /* 0x00000024121c7981 */ /* 0x000362000c1e1d00 */
        /* <DEDUP_REMOVED lines=22> */
.L_x_2926:
[C---:B---3-5:R-:W-:Y:S01]  /*28e20*/  FFMA.FTZ R8, R25.reuse, R28, R8 ;  /* 0x0000001c19087223 */ /* 0x068fe20000010008 */
[C---:B------:R-:W-:Y:S01]  /*28e30*/  FFMA.FTZ R9, R25.reuse, R29, R9 ;  /* 0x0000001d19097223 */ /* 0x040fe20000010009 */
[C---:B------:R-:W-:Y:S01]  /*28e40*/  FFMA.FTZ R10, R25.reuse, R30, R10 ;  /* 0x0000001e190a7223 */ /* 0x040fe2000001000a */
[----:B------:R-:W-:-:S07]  /*28e50*/  FFMA.FTZ R11, R25, R31, R11 ;  /* 0x0000001f190b7223 */ /* 0x000fce000001000b */
.L_x_2925:
[----:B------:R-:W-:Y:S05]  /*28e60*/  BSYNC.RECONVERGENT B2 ;  /* 0x0000000000027941 */ /* 0x000fea0003800200 */
.L_x_2924:
[C---:B-1----:R-:W-:Y:S02]  /*28e70*/  VIADD R18, R22.reuse, 0x4 ;  /* 0x0000000416127836 */ /* 0x042fe40000000000 */
[----:B------:R-:W-:Y:S02]  /*28e80*/  VIADD R22, R22, 0x8 ;  /* 0x0000000816167836 */ /* 0x000fe40000000000 */
[----:B------:R-:W-:Y:S01]  /*28e90*/  VIADD R23, R23, 0x500 ;  /* 0x0000050017177836 */ /* 0x000fe20000000000 */
[----:B------:R-:W-:Y:S01]  /*28ea0*/  ISETP.GE.AND P0, PT, R18, UR40, PT ;  /* 0x0000002812007c0c */ /* 0x000fe2000bf06270 */
[----:B------:R-:W-:-:S12]  /*28eb0*/  VIADD R24, R24, 0x20 ;  /* 0x0000002018187836 */ /* 0x000fd80000000000 */
[----:B------:R-:W-:Y:S05]  /*28ec0*/  @!P0 BRA `(.L_x_2927) ;  /* 0xfffffff8001c8947 */ /* 0x000fea000383ffff */
.L_x_2917:
[----:B------:R-:W-:Y:S05]  /*28ed0*/  BSYNC.RECONVERGENT B1 ;  /* 0x0000000000017941 */ /* 0x000fea0003800200 */
.L_x_2916:
[----:B------:R-:W-:-:S13]  /*28ee0*/  ISETP.NE.AND P0, PT, R17, UR5, PT ;  /* 0x0000000511007c0c */ /* 0x000fda000bf05270 */
[----:B------:R-:W-:Y:S05]  /*28ef0*/  @P0 BRA `(.L_x_2903) ;  /* 0x0000000000b80947 */ /* 0x000fea0003800000 */
[----:B------:R-:W-:Y:S02]  /*28f00*/  UMOV UR6, 0xa0 ;  /* 0x000000a000067882 */ /* 0x000fe40000000000 */
[----:B------:R-:W-:-:S06]  /*28f10*/  UIMAD UR6, UR41, UR6, -0xa0 ;  /* 0xffffff60290674a4 */ /* 0x000fcc000f8e0206 */
[----:B------:R-:W-:-:S05]  /*28f20*/  MOV R15, UR6 ;  /* 0x00000006000f7c02 */ /* 0x000fca0008000f00 */
[----:B------:R-:W-:-:S05]  /*28f30*/  IMAD.WIDE R14, R15, 0x4, R12 ;  /* 0x000000040f0e7825 */ /* 0x000fca00078e020c */
[----:B------:R3:W5:Y:S01]  /*28f40*/  LDG.E.128 R20, desc[UR36][R14.64] ;  /* 0x000000240e147981 */ /* 0x000762000c1e1d00 */
[----:B------:R-:W4:Y:S01]  /*28f50*/  S2UR UR9, SR_CgaCtaId ;  /* 0x00000000000979c3 */ /* 0x000f220000008800 */
[----:B------:R-:W-:Y:S02]  /*28f60*/  UMOV UR6, 0x400 ;  /* 0x0000040000067882 */ /* 0x000fe40000000000 */
[----:B------:R-:W-:Y:S02]  /*28f70*/  UIADD3 UR10, UPT, UPT, UR6, 0x840, URZ ;  /* 0x00000840060a7890 */ /* 0x000fe4000fffe0ff */
[----:B------:R-:W-:Y:S02]  /*28f80*/  UIADD3 UR6, UPT, UPT, UR41, -UR4, URZ ;  /* 0x8000000429067290 */ /* 0x000fe4000fffe0ff */
[----:B----4-:R-:W-:-:S04]  /*28f90*/  ULEA UR9, UR9, UR10, 0x18 ;  /* 0x0000000a09097291 */ /* 0x010fc8000f8ec0ff */
[----:B------:R-:W-:-:S09]  /*28fa0*/  ULEA UR6, UR6, UR9, 0x2 ;  /* 0x0000000906067291 */ /* 0x000fd2000f8e10ff */
[----:B-12---:R-:W1:Y:S02]  /*28fb0*/  LDS R19, [UR6+-0x4] ;  /* 0xfffffc06ff137984 */ /* 0x006e640008000800 */
[----:B------:R-:W2:Y:S02]  /*28fc0*/  LDCU UR6, c[0x0][0x40c] ;  /* 0x00008180ff0677ac */ /* 0x000ea40008000800 */
[----:B--2---:R-:W-:-:S09]  /*28fd0*/  UISETP.NE.AND UP0, UPT, UR6, URZ, UPT ;  /* 0x000000ff0600728c */ /* 0x004fd2000bf05270 */
[----:B---3--:R-:W-:Y:S05]  /*28fe0*/  BRA.U UP0, `(.L_x_2928) ;  /* 0x00000001006c7547 */ /* 0x008fea000b800000 */
[----:B------:R-:W2:Y:S01]  /*28ff0*/  LDCU.64 UR12, c[0x0][0x460] ;  /* 0x00008c00ff0c77ac */ /* 0x000ea20008000a00 */
[----:B------:R-:W3:Y:S01]  /*29000*/  LDL R18, [R1+0x780] ;  /* 0x0007800001127983 */ /* 0x000ee20000100800 */
[----:B--2---:R-:W-:-:S04]  /*29010*/  UISETP.NE.U32.AND UP0, UPT, UR12, URZ, UPT ;  /* 0x000000ff0c00728c */ /* 0x004fc8000bf05070 */
[----:B------:R-:W-:-:S06]  /*29020*/  UISETP.NE.AND.EX UP0, UPT, UR13, URZ, UPT, UP0 ;  /* 0x000000ff0d00728c */ /* 0x000fcc000bf05300 */
[----:B------:R-:W-:-:S05]  /*29030*/  PLOP3.LUT P0, PT, PT, PT, UP0, 0x80, 0x8 ;  /* 0x000000000008781c */ /* 0x000fca0003f0f008 */
[----:B------:R-:W2:Y:S01]  /*29040*/  @UP0 LDCU UR6, c[0x0][0x3f8] ;  /* 0x00007f00ff0607ac */ /* 0x000ea20008000800 */
[----:B------:R-:W4:Y:S01]  /*29050*/  @UP0 LDCU.64 UR12, c[0x0][0x458] ;  /* 0x00008b00ff0c07ac */ /* 0x000f220008000a00 */
[----:B--2---:R-:W-:Y:S01]  /*29060*/  @UP0 UIMAD UR6, UR39, UR6, UR11 ;  /* 0x00000006270602a4 */ /* 0x004fe2000f8e020b */
[----:B----4-:R-:W-:-:S05]  /*29070*/  IMAD.U32 R14, RZ, RZ, UR12 ;  /* 0x0000000cff0e7e24 */ /* 0x010fca000f8e00ff */
[----:B------:R-:W-:Y:S02]  /*29080*/  IMAD.U32 R25, RZ, RZ, UR6 ;  /* 0x00000006ff197e24 */ /* 0x000fe4000f8e00ff */
[----:B------:R-:W-:Y:S02]  /*29090*/  IMAD.U32 R15, RZ, RZ, UR13 ;  /* 0x0000000dff0f7e24 */ /* 0x000fe4000f8e00ff */
[----:B------:R-:W-:-:S04]  /*290a0*/  @P0 IMAD R25, R25, 0xa0, R0 ;  /* 0x000000a019190824 */ /* 0x000fc800078e0200 */
[----:B------:R-:W-:-:S05]  /*290b0*/  @P0 IMAD.WIDE R14, R25, 0x4, R14 ;  /* 0x00000004190e0825 */ /* 0x000fca00078e020e */
[----:B------:R-:W2:Y:S01]  /*290c0*/  @P0 LDG.E.128 R24, desc[UR36][R14.64] ;  /* 0x000000240e180981 */ /* 0x000ea2000c1e1d00 */
[----:B-----5:R-:W-:Y:S01]  /*290d0*/  FADD.FTZ R20, R20, R4 ;  /* 0x0000000414147221 */ /* 0x020fe20000010000 */
[----:B------:R-:W-:Y:S01]  /*290e0*/  FADD.FTZ R21, R21, R5 ;  /* 0x0000000515157221 */ /* 0x000fe20000010000 */
[----:B------:R-:W-:Y:S01]  /*290f0*/  FADD.FTZ R22, R22, R6 ;  /* 0x0000000616167221 */ /* 0x000fe20000010000 */
[----:B------:R-:W-:Y:S01]  /*29100*/  FADD.FTZ R23, R23, R7 ;  /* 0x0000000717177221 */ /* 0x000fe20000010000 */
[----:B---3--:R-:W-:-:S13]  /*29110*/  R2UR UR9, R18 ;  /* 0x00000000120972ca */ /* 0x008fda00000e0000 */
[----:B------:R-:W-:-:S06]  /*29120*/  UIMAD UR6, UR9, 0xa0, URZ ;  /* 0x000000a0090678a4 */ /* 0x000fcc000f8e02ff */
[----:B------:R-:W-:-:S04]  /*29130*/  IMAD.U32 R29, RZ, RZ, UR6 ;  /* 0x00000006ff1d7e24 */ /* 0x000fc8000f8e00ff */
[----:B------:R-:W-:-:S04]  /*29140*/  IMAD.WIDE R12, R29, 0x4, R12 ;  /* 0x000000041d0c7825 */ /* 0x000fc800078e020c */
[----:B--2---:R-:W-:Y:S01]  /*29150*/  @P0 FMUL.FTZ R20, R20, R24 ;  /* 0x0000001814140220 */ /* 0x004fe20000410000 */
[----:B------:R-:W-:Y:S01]  /*29160*/  @P0 FMUL.FTZ R21, R21, R25 ;  /* 0x0000001915150220 */ /* 0x000fe20000410000 */
[----:B------:R-:W-:Y:S01]  /*29170*/  @P0 FMUL.FTZ R22, R22, R26 ;  /* 0x0000001a16160220 */ /* 0x000fe20000410000 */
[----:B------:R-:W-:-:S05]  /*29180*/  @P0 FMUL.FTZ R23, R23, R27 ;  /* 0x0000001b17170220 */ /* 0x000fca0000410000 */
[----:B------:R2:W-:Y:S02]  /*29190*/  STG.E.128 desc[UR36][R12.64], R20 ;  /* 0x000000140c007986 */ /* 0x0005e4000c101d24 */
.L_x_2928:
[C---:B-1---5:R-:W-:Y:S01]  /*291a0*/  FFMA.FTZ R8, R19.reuse, R20, R8 ;  /* 0x0000001413087223 */ /* 0x062fe20000010008 */
[C---:B------:R-:W-:Y:S01]  /*291b0*/  FFMA.FTZ R9, R19.reuse, R21, R9 ;  /* 0x0000001513097223 */ /* 0x040fe20000010009 */
[C---:B------:R-:W-:Y:S01]  /*291c0*/  FFMA.FTZ R10, R19.reuse, R22, R10 ;  /* 0x00000016130a7223 */ /* 0x040fe2000001000a */
[----:B------:R-:W-:-:S07]  /*291d0*/  FFMA.FTZ R11, R19, R23, R11 ;  /* 0x00000017130b7223 */ /* 0x000fce000001000b */
.L_x_2903:
[----:B-1----:R-:W-:Y:S05]  /*291e0*/  BSYNC.RECONVERGENT B0 ;  /* 0x0000000000007941 */ /* 0x002fea0003800200 */
.L_x_2902:
[----:B------:R-:W-:Y:S01]  /*291f0*/  BAR.SYNC.DEFER_BLOCKING 0x0 ;  /* 0x0000000000007b1d */ /* 0x000fe20000010000 */
[----:B------:R-:W-:-:S13]  /*29200*/  ISETP.GT.U32.AND P0, PT, R0, 0x9f, PT ;  /* 0x0000009f0000780c */ /* 0x000fda0003f04070 */
[----:B------:R-:W-:Y:S05]  /*29210*/  @P0 EXIT ;  /* 0x000000000000094d */ /* 0x000fea0003800000 */
[----:B------:R-:W1:Y:S01]  /*29220*/  S2UR UR5, SR_CgaCtaId ;  /* 0x00000000000579c3 */ /* 0x000e620000008800 */
[----:B------:R-:W-:Y:S01]  /*29230*/  UMOV UR4, 0x400 ;  /* 0x0000040000047882 */ /* 0x000fe20000000000 */
[----:B------:R-:W-:Y:S01]  /*29240*/  LOP3.LUT R2, R3, 0x380, RZ, 0xc0, !PT ;  /* 0x0000038003027812 */ /* 0x000fe200078ec0ff */
[----:B------:R-:W-:Y:S01]  /*29250*/  UIADD3 UR4, UPT, UPT, UR4, 0x840, URZ ;  /* 0x0000084004047890 */ /* 0x000fe2000fffe0ff */
[----:B------:R-:W-:Y:S01]  /*29260*/  IMAD R17, R17, 0xa0, R0 ;  /* 0x000000a011117824 */ /* 0x000fe200078e0200 */
[C---:B------:R-:W-:Y:S02]  /*29270*/  ISETP.GT.U32.AND P1, PT, R3.reuse, 0x7f, PT ;  /* 0x0000007f0300780c */ /* 0x040fe40003f24070 */
[----:B------:R-:W-:Y:S02]  /*29280*/  ISETP.NE.AND P0, PT, R2, 0x80, PT ;  /* 0x000000800200780c */ /* 0x000fe40003f05270 */
[C---:B------:R-:W-:Y:S02]  /*29290*/  LOP3.LUT R2, R3.reuse, 0x3c0, RZ, 0xc0, !PT ;  /* 0x000003c003027812 */ /* 0x040fe400078ec0ff */
[----:B------:R-:W-:Y:S01]  /*292a0*/  ISETP.GT.U32.AND P2, PT, R3, 0x3f, PT ;  /* 0x0000003f0300780c */ /* 0x000fe20003f44070 */
[----:B-1----:R-:W-:-:S06]  /*292b0*/  ULEA UR4, UR5, UR4, 0x18 ;  /* 0x0000000405047291 */ /* 0x002fcc000f8ec0ff */
        /* <DEDUP_REMOVED lines=12> */
[----:B------:R0:W1:Y:S02]  /*29380*/  @!P2 LDS.128 R4, [R17] ;  /* 0x000000001104a984 */ /* 0x0000640000000c00 */
[----:B------:R-:W-:Y:S06]  /*29390*/  BAR.SYNC.DEFER_BLOCKING 0x0 ;  /* 0x0000000000007b1d */ /* 0x000fec0000010000 */
[----:B------:R-:W-:Y:S05]  /*293a0*/  @P2 EXIT ;  /* 0x000000000000294d */ /* 0x000fea0003800000 */
[----:B------:R-:W3:Y:S01]  /*293b0*/  LDCU UR4, c[0x0][0x478] ;  /* 0x00008f00ff0477ac */ /* 0x000ee20008000800 */
[----:B01----:R-:W-:Y:S01]  /*293c0*/  @!P2 FADD.FTZ R8, R8, R4 ;  /* 0x000000040808a221 */ /* 0x003fe20000010000 */
[----:B------:R-:W-:Y:S01]  /*293d0*/  @!P2 FADD.FTZ R9, R9, R5 ;  /* 0x000000050909a221 */ /* 0x000fe20000010000 */
[----:B------:R-:W-:Y:S01]  /*293e0*/  @!P2 FADD.FTZ R10, R10, R6 ;  /* 0x000000060a0aa221 */ /* 0x000fe20000010000 */
[----:B------:R-:W-:Y:S01]  /*293f0*/  @!P2 FADD.FTZ R11, R11, R7 ;  /* 0x000000070b0ba221 */ /* 0x000fe20000010000 */
[----:B---3--:R-:W-:-:S09]  /*29400*/  UISETP.NE.AND UP0, UPT, UR4, 0x2, UPT ;  /* 0x000000020400788c */ /* 0x008fd2000bf05270 */
[----:B------:R-:W-:Y:S05]  /*29410*/  BRA.U UP0, `(.L_x_2929) ;  /* 0x00000001007c7547 */ /* 0x000fea000b800000 */
[----:B------:R-:W0:Y:S01]  /*29420*/  LDC.64 R2, c[0x0][0x470] ;  /* 0x00011c00ff027b82 */ /* 0x000e220000000a00 */
[----:B------:R-:W1:Y:S01]  /*29430*/  LDCU.64 UR4, c[0x0][0x380] ;  /* 0x00007000ff0477ac */ /* 0x000e620008000a00 */
[----:B0-----:R-:W3:Y:S01]  /*29440*/  LDG.E R2, desc[UR36][R2.64] ;  /* 0x0000002402027981 */ /* 0x001ee2000c1e1900 */
[----:B------:R-:W-:Y:S02]  /*29450*/  VIADD R6, R0, UR7 ;  /* 0x0000000700067c36 */ /* 0x000fe40008000000 */
[C---:B---3--:R-:W-:Y:S01]  /*29460*/  FMUL.FTZ R10, R2.reuse, R10 ;  /* 0x0000000a020a7220 */ /* 0x048fe20000410000 */
[C---:B------:R-:W-:Y:S01]  /*29470*/  FMUL.FTZ R11, R2.reuse, R11 ;  /* 0x0000000b020b7220 */ /* 0x040fe20000410000 */
[C---:B------:R-:W-:Y:S01]  /*29480*/  FMUL.FTZ R9, R2.reuse, R9 ;  /* 0x0000000902097220 */ /* 0x040fe20000410000 */
[----:B------:R-:W-:-:S03]  /*29490*/  FMUL.FTZ R8, R2, R8 ;  /* 0x0000000802087220 */ /* 0x000fc60000410000 */
[----:B------:R-:W0:Y:S08]  /*294a0*/  F2I.S8.NTZ R10, R10 ;  /* 0x0000000a000a7305 */ /* 0x000e300000202100 */
[----:B------:R-:W3:Y:S01]  /*294b0*/  F2I.S8.NTZ R11, R11 ;  /* 0x0000000b000b7305 */ /* 0x000ee20000202100 */
[----:B0-----:R-:W-:-:S07]  /*294c0*/  PRMT R4, R10, 0x8880, RZ ;  /* 0x000088800a047816 */ /* 0x001fce00000000ff */
[----:B------:R-:W0:Y:S01]  /*294d0*/  F2I.S8.NTZ R9, R9 ;  /* 0x0000000900097305 */ /* 0x000e220000202100 */
[----:B------:R-:W-:Y:S02]  /*294e0*/  PRMT R2, R4, 0x7710, RZ ;  /* 0x0000771004027816 */ /* 0x000fe400000000ff */
[----:B---3--:R-:W-:-:S05]  /*294f0*/  PRMT R3, R11, 0x8880, RZ ;  /* 0x000088800b037816 */ /* 0x008fca00000000ff */
[----:B------:R-:W3:Y:S01]  /*29500*/  F2I.S8.NTZ R8, R8 ;  /* 0x0000000800087305 */ /* 0x000ee20000202100 */
[----:B------:R-:W-:Y:S01]  /*29510*/  IMAD.U32 R2, R2, 0x10000, RZ ;  /* 0x0001000002027824 */ /* 0x000fe200078e00ff */
[----:B------:R-:W-:-:S04]  /*29520*/  PRMT R3, R3, 0x7710, RZ ;  /* 0x0000771003037816 */ /* 0x000fc800000000ff */
[----:B------:R-:W-:Y:S02]  /*29530*/  LOP3.LUT R4, R2, 0xff0000, RZ, 0xc0, !PT ;  /* 0x00ff000002047812 */ /* 0x000fe400078ec0ff */
[----:B0-----:R-:W-:Y:S02]  /*29540*/  PRMT R9, R9, 0x8880, RZ ;  /* 0x0000888009097816 */ /* 0x001fe400000000ff */
[----:B------:R-:W-:Y:S02]  /*29550*/  LEA R3, R3, R4, 0x18 ;  /* 0x0000000403037211 */ /* 0x000fe400078ec0ff */
[----:B------:R-:W-:Y:S02]  /*29560*/  PRMT R2, R9, 0x7710, RZ ;  /* 0x0000771009027816 */ /* 0x000fe400000000ff */
[----:B---3--:R-:W-:Y:S02]  /*29570*/  PRMT R5, R8, 0x8880, RZ ;  /* 0x0000888008057816 */ /* 0x008fe400000000ff */
[----:B------:R-:W-:-:S02]  /*29580*/  LOP3.LUT R4, R2, 0xff, RZ, 0xc0, !PT ;  /* 0x000000ff02047812 */ /* 0x000fc400078ec0ff */
[----:B------:R-:W-:Y:S02]  /*29590*/  PRMT R0, R5, 0x7710, RZ ;  /* 0x0000771005007816 */ /* 0x000fe400000000ff */
[----:B-1----:R-:W-:Y:S01]  /*295a0*/  IADD3 R2, P0, PT, R6, UR4, RZ ;  /* 0x0000000406027c10 */ /* 0x002fe2000ff1e0ff */
[----:B------:R-:W-:Y:S01]  /*295b0*/  IMAD R4, R4, 0x100, R3 ;  /* 0x0000010004047824 */ /* 0x000fe200078e0203 */
[----:B------:R-:W-:Y:S02]  /*295c0*/  LOP3.LUT R5, R0, 0xff, RZ, 0xc0, !PT ;  /* 0x000000ff00057812 */ /* 0x000fe400078ec0ff */
[----:B------:R-:W-:-:S03]  /*295d0*/  LEA.HI.X.SX32 R3, R6, UR5, 0x1, P0 ;  /* 0x0000000506037c11 */ /* 0x000fc600080f0eff */
[----:B------:R-:W-:-:S05]  /*295e0*/  IMAD.IADD R5, R4, 0x1, R5 ;  /* 0x0000000104057824 */ /* 0x000fca00078e0205 */
[----:B------:R-:W-:Y:S01]  /*295f0*/  STG.E desc[UR36][R2.64], R5 ;  /* 0x0000000502007986 */ /* 0x000fe2000c101924 */
[----:B------:R-:W-:Y:S05]  /*29600*/  EXIT ;  /* 0x000000000000794d */ /* 0x000fea0003800000 */
.L_x_2929:
[----:B------:R-:W0:Y:S01]  /*29610*/  LDC.64 R2, c[0x0][0x380] ;  /* 0x0000e000ff027b82 */ /* 0x000e220000000a00 */
[----:B------:R-:W-:-:S04]  /*29620*/  VIADD R5, R0, UR7 ;  /* 0x0000000700057c36 */ /* 0x000fc80008000000 */
[----:B0-----:R-:W-:-:S05]  /*29630*/  IMAD.WIDE R2, R5, 0x4, R2 ;  /* 0x0000000405027825 */ /* 0x001fca00078e0202 */
[----:B------:R-:W-:Y:S01]  /*29640*/  STG.E.128 desc[UR36][R2.64], R8 ;  /* 0x0000000802007986 */ /* 0x000fe2000c101d24 */
[----:B------:R-:W-:Y:S05]  /*29650*/  EXIT ;  /* 0x000000000000794d */ /* 0x000fea0003800000 */
.L_x_2930:
        /* <DEDUP_REMOVED lines=10> */
.L_x_5598:


//--------------------- .text._ZN4mmha33masked_multihead_attention_kernelIfLi160ELi256ELi2ELi64ELi128ELb1ELb0EEEv26Multihead_attention_paramsIT_XT5_EE --------------------------
	.section	.text._ZN4mmha33masked_multihead_attention_kernelIfLi160ELi256ELi2ELi64ELi128ELb1ELb0EEEv26Multihead_attention_paramsIT_XT5_EE,"ax",@progbits
	.align	128
        .global         _ZN4mmha33masked_multihead_attention_kernelIfLi160ELi256ELi2ELi64ELi128ELb1ELb0EEEv26Multihead_attention_paramsIT_XT5_EE
        .type           _ZN4mmha33masked_multihead_attention_kernelIfLi160ELi256ELi2ELi64ELi128ELb1ELb0EEEv26Multihead_attention_paramsIT_XT5_EE,@function
        .size           _ZN4mmha33masked_multihead_attention_kernelIfLi160ELi256ELi2ELi64ELi128ELb1ELb0EEEv26Multihead_attention_paramsIT_XT5_EE,(.L_x_5599 - _ZN4mmha33masked_multihead_attention_kernelIfLi160ELi256ELi2ELi64ELi128ELb1ELb0EEEv26Multihead_attention_paramsIT_XT5_EE)
        .other          _ZN4mmha33masked_multihead_attention_kernelIfLi160ELi256ELi2ELi64ELi128ELb1ELb0EEEv26Multihead_attention_paramsIT_XT5_EE,@"STO_CUDA_ENTRY STV_DEFAULT"
_ZN4mmha33masked_multihead_attention_kernelIfLi160ELi256ELi2ELi64ELi128ELb1ELb0EEEv26Multihead_attention_paramsIT_XT5_EE:
.text._ZN4mmha33masked_multihead_attention_kernelIfLi160ELi256ELi2ELi64ELi128ELb1ELb0EEEv26Multihead_attention_paramsIT_XT5_EE:
        /* <DEDUP_REMOVED lines=13> */
.L_x_2931:
        /* <DEDUP_REMOVED lines=115> */
.L_x_2933:
[----:B------:R-:W-:Y:S05]  /*0800*/  BSYNC.RECONVERGENT B0 ;  /* 0x0000000000007941 */ /* 0x000fea0003800200 */
.L_x_2932:
        /* <DEDUP_REMOVED lines=11> */
[----:B-1----:R-:W-:Y:S01]  /*08c0*/  ISETP.NE.U32.AND P2, PT, RZ, UR12, PT ;  /* 0x0000000cff007c0c */ /* 0x002fe2000bf45070 */
[----:B------:R-:W1:Y:S03]  /*08d0*/  @P0 LDC.64 R10, c[0x0][0x418] ;  /* 0x00010600ff0a0b82 */ /* 0x000e660000000a00 */
[----:B------:R-:W-:Y:S02]  /*08e0*/  ISETP.NE.AND.EX P2, PT, RZ, UR13, PT, P2 ;  /* 0x0000000dff007c0c */ /* 0x000fe4000bf45320 */
[----:B----4-:R-:W-:Y:S02]  /*08f0*/  ISETP.NE.U32.AND P1, PT, RZ, UR8, PT ;  /* 0x00000008ff007c0c */ /* 0x010fe4000bf25070 */
[----:B------:R-:W-:-:S02]  /*0900*/  ISETP.GT.U32.OR P2, PT, R22, 0x27, !P2 ;  /* 0x000000271600780c */ /* 0x000fc40005744470 */
[----:B------:R-:W-:Y:S02]  /*0910*/  ISETP.NE.AND.EX P1, PT, RZ, UR9, PT, P1 ;  /* 0x00000009ff007c0c */ /* 0x000fe4000bf25310 */
[----:B------:R-:W-:Y:S02]  /*0920*/  ISETP.NE.OR P4, PT, RZ, UR11, P2 ;  /* 0x0000000bff007c0c */ /* 0x000fe40009785670 */
[----:B------:R-:W-:Y:S02]  /*0930*/  PLOP3.LUT P2, PT, PT, PT, UP0, 0x40, 0x4 ;  /* 0x000000000004781c */ /* 0x000fe40003f4e808 */
[C---:B------:R-:W-:Y:S01]  /*0940*/  ISETP.GT.U32.OR P1, PT, R22.reuse, 0x27, !P1 ;  /* 0x000000271600780c */ /* 0x040fe20004f24470 */
[----:B--2---:R-:W-:Y:S01]  /*0950*/  IMAD R13, R13, 0xa0, R0 ;  /* 0x000000a00d0d7824 */ /* 0x004fe200078e0200 */
[----:B------:R-:W-:Y:S02]  /*0960*/  ISETP.GT.U32.OR P2, PT, R22, 0x3f, P2 ;  /* 0x0000003f1600780c */ /* 0x000fe40001744470 */
[----:B-----5:R-:W-:Y:S01]  /*0970*/  @P5 R2UR UR38, R8 ;  /* 0x00000000082652ca */ /* 0x020fe200000e0000 */
[----:B------:R-:W-:-:S04]  /*0980*/  @!P3 IMAD R8, R22, R15, UR43 ;  /* 0x0000002b1608be24 */ /* 0x000fc8000f8e020f */
[----:B------:R-:W2:Y:S01]  /*0990*/  @!P4 LDC.64 R6, c[0x0][0x3a0] ;  /* 0x0000e800ff06cb82 */ /* 0x000ea20000000a00 */
[----:B------:R-:W-:Y:S01]  /*09a0*/  @!P3 IMAD.SHL.U32 R12, R8, 0x4, RZ ;  /* 0x00000004080cb824 */ /* 0x000fe200078e00ff */
[----:B------:R-:W-:Y:S01]  /*09b0*/  CS2R R26, SRZ ;  /* 0x00000000001a7805 */ /* 0x000fe2000001ff00 */
[----:B-1----:R-:W-:-:S03]  /*09c0*/  @P0 IMAD.WIDE.U32 R10, R17, 0x4, R10 ;  /* 0x00000004110a0825 */ /* 0x002fc600078e000a */
[----:B------:R-:W-:Y:S01]  /*09d0*/  VOTEU.ALL UP0, P2 ;  /* 0x0000000000ff7886 */ /* 0x000fe20001000000 */
[----:B------:R-:W-:Y:S01]  /*09e0*/  @!P3 IMAD R15, R15, UR46, R12 ;  /* 0x0000002e0f0fbc24 */ /* 0x000fe2000f8e020c */
[----:B0-----:R-:W0:Y:S08]  /*09f0*/  @!P1 LDC.64 R4, c[0x0][0x390] ;  /* 0x0000e400ff049b82 */ /* 0x001e300000000a00 */
[----:B------:R-:W1:Y:S01]  /*0a00*/  @!P2 LDC.64 R8, c[0x0][0x450] ;  /* 0x00011400ff08ab82 */ /* 0x000e620000000a00 */
[----:B------:R-:W-:Y:S01]  /*0a10*/  @!UP0 UIMAD UR4, UR38, UR6, URZ ;  /* 0x00000006260482a4 */ /* 0x000fe2000f8e02ff */
[----:B---3--:R-:W-:Y:S01]  /*0a20*/  @!P3 IMAD.WIDE R2, R15, 0x4, R2 ;  /* 0x000000040f02b825 */ /* 0x008fe200078e0202 */
[----:B------:R-:W-:-:S02]  /*0a30*/  CS2R R24, SRZ ;  /* 0x0000000000187805 */ /* 0x000fc4000001ff00 */
[----:B------:R-:W-:Y:S02]  /*0a40*/  CS2R R18, SRZ ;  /* 0x0000000000127805 */ /* 0x000fe4000001ff00 */
[----:B------:R-:W-:Y:S01]  /*0a50*/  CS2R R16, SRZ ;  /* 0x0000000000107805 */ /* 0x000fe2000001ff00 */
[----:B------:R-:W3:Y:S01]  /*0a60*/  @P0 LDG.E R10, desc[UR36][R10.64] ;  /* 0x000000240a0a0981 */ /* 0x000ee2000c1e1900 */
[----:B------:R-:W-:Y:S02]  /*0a70*/  IMAD.U32 R12, RZ, RZ, UR4 ;  /* 0x00000004ff0c7e24 */ /* 0x000fe4000f8e00ff */
[C---:B--2---:R-:W-:Y:S01]  /*0a80*/  @!P4 IMAD.WIDE.U32 R6, R13.reuse, 0x4, R6 ;  /* 0x000000040d06c825 */ /* 0x044fe200078e0006 */
[----:B------:R-:W2:Y:S01]  /*0a90*/  @!P3 LDG.E.128 R24, desc[UR36][R2.64] ;  /* 0x000000240218b981 */ /* 0x000ea2000c1e1d00 */
[----:B------:R-:W4:Y:S02]  /*0aa0*/  LDCU.U8 UR4, c[0x0][0x404] ;  /* 0x00008080ff0477ac */ /* 0x000f240008000000 */
[----:B------:R-:W-:Y:S01]  /*0ab0*/  @!P2 IMAD R15, R12, 0xa0, R13 ;  /* 0x000000a00c0fa824 */ /* 0x000fe200078e020d */
[----:B------:R-:W2:Y:S01]  /*0ac0*/  @!P4 LDG.E.128 R16, desc[UR36][R6.64] ;  /* 0x000000240610c981 */ /* 0x000ea2000c1e1d00 */
[----:B0-----:R-:W-:-:S05]  /*0ad0*/  @!P1 IMAD.WIDE.U32 R4, R13, 0x4, R4 ;  /* 0x000000040d049825 */ /* 0x001fca00078e0004 */
[----:B------:R0:W2:Y:S01]  /*0ae0*/  @!P1 LDG.E.128 R32, desc[UR36][R4.64] ;  /* 0x0000002404209981 */ /* 0x0000a2000c1e1d00 */
[----:B-1----:R-:W-:-:S05]  /*0af0*/  @!P2 IMAD.WIDE R8, R15, 0x4, R8 ;  /* 0x000000040f08a825 */ /* 0x002fca00078e0208 */
[----:B------:R-:W2:Y:S01]  /*0b00*/  @!P2 LDG.E.128 R12, desc[UR36][R8.64] ;  /* 0x00000024080ca981 */ /* 0x000ea2000c1e1d00 */
[----:B0-----:R-:W0:Y:S01]  /*0b10*/  LDC R5, c[0x0][0x400] ;  /* 0x00010000ff057b82 */ /* 0x001e220000000800 */
[----:B----4-:R-:W-:Y:S02]  /*0b20*/  ISETP.NE.AND P1, PT, RZ, UR4, PT ;  /* 0x00000004ff007c0c */ /* 0x010fe4000bf25270 */
[----:B------:R-:W-:Y:S01]  /*0b30*/  ISETP.NE.AND P3, PT, RZ, UR11, PT ;  /* 0x0000000bff007c0c */ /* 0x000fe2000bf65270 */
[----:B------:R-:W-:Y:S01]  /*0b40*/  UMOV UR39, URZ ;  /* 0x000000ff00277c82 */ /* 0x000fe20008000000 */
[----:B------:R-:W-:Y:S01]  /*0b50*/  BSSY.RECONVERGENT B6, `(.L_x_2934) ;  /* 0x0000120000067945 */ /* 0x000fe20003800200 */
[----:B0-----:R-:W-:Y:S02]  /*0b60*/  ISETP.LT.OR P1, PT, R5, 0x1, P1 ;  /* 0x000000010500780c */ /* 0x001fe40000f21670 */
[----:B---3--:R-:W-:-:S08]  /*0b70*/  @P0 R2UR UR39, R10 ;  /* 0x000000000a2702ca */ /* 0x008fd000000e0000 */
[----:B--2---:R-:W-:Y:S01]  /*0b80*/  @!P3 FADD.FTZ R24, R24, R16 ;  /* 0x000000101818b221 */ /* 0x004fe20000010000 */
[----:B------:R-:W-:Y:S01]  /*0b90*/  @!P3 FADD.FTZ R25, R25, R17 ;  /* 0x000000111919b221 */ /* 0x000fe20000010000 */
[----:B------:R-:W-:Y:S01]  /*0ba0*/  @!P3 FADD.FTZ R26, R26, R18 ;  /* 0x000000121a1ab221 */ /* 0x000fe20000010000 */
[----:B------:R-:W-:Y:S01]  /*0bb0*/  @!P3 FADD.FTZ R27, R27, R19 ;  /* 0x000000131b1bb221 */ /* 0x000fe20000010000 */
[----:B------:R-:W-:Y:S01]  /*0bc0*/  FADD.FTZ R28, R32, R28 ;  /* 0x0000001c201c7221 */ /* 0x000fe20000010000 */
[----:B------:R-:W-:Y:S01]  /*0bd0*/  FADD.FTZ R29, R33, R29 ;  /* 0x0000001d211d7221 */ /* 0x000fe20000010000 */
[----:B------:R-:W-:Y:S01]  /*0be0*/  FADD.FTZ R30, R34, R30 ;  /* 0x0000001e221e7221 */ /* 0x000fe20000010000 */
[----:B------:R-:W-:Y:S01]  /*0bf0*/  FADD.FTZ R31, R35, R31 ;  /* 0x0000001f231f7221 */ /* 0x000fe20000010000 */
[----:B------:R-:W-:Y:S01]  /*0c00*/  @!P2 FMUL.FTZ R24, R24, R12 ;  /* 0x0000000c1818a220 */ /* 0x000fe20000410000 */
[----:B------:R-:W-:Y:S01]  /*0c10*/  @!P2 FMUL.FTZ R25, R25, R13 ;  /* 0x0000000d1919a220 */ /* 0x000fe20000410000 */
[----:B------:R-:W-:Y:S01]  /*0c20*/  @!P2 FMUL.FTZ R26, R26, R14 ;  /* 0x0000000e1a1aa220 */ /* 0x000fe20000410000 */
[----:B------:R-:W-:Y:S01]  /*0c30*/  @!P2 FMUL.FTZ R27, R27, R15 ;  /* 0x0000000f1b1ba220 */ /* 0x000fe20000410000 */
        /* <DEDUP_REMOVED lines=44> */
.L_x_2936:
        /* <DEDUP_REMOVED lines=32> */
.L_x_2935:
        /* <DEDUP_REMOVED lines=54> */
.L_x_2938:
        /* <DEDUP_REMOVED lines=15> */
.L_x_2939:
        /* <DEDUP_REMOVED lines=71> */
.L_x_2945:
[----:B------:R-:W-:Y:S05]  /*19c0*/  BSYNC.RECONVERGENT B2 ;  /* 0x0000000000027941 */ /* 0x000fea0003800200 */
.L_x_2944:
[----:B-1----:R0:W-:Y:S04]  /*19d0*/  STS [R21], R24 ;  /* 0x0000001815007388 */ /* 0x0021e80000000800 */
[----:B--2---:R0:W-:Y:S04]  /*19e0*/  STS [R21+0x4], R26 ;  /* 0x0000041a15007388 */ /* 0x0041e80000000800 */
[----:B---3--:R0:W-:Y:S04]  /*19f0*/  STS [R34], R25 ;  /* 0x0000001922007388 */ /* 0x0081e80000000800 */
[----:B----4-:R0:W-:Y:S01]  /*1a00*/  STS [R34+0x4], R27 ;  /* 0x0000041b22007388 */ /* 0x0101e20000000800 */
[----:B------:R-:W-:Y:S05]  /*1a10*/  BRA `(.L_x_2946) ;  /* 0x0000000000847947 */ /* 0x000fea0003800000 */
.L_x_2943:
        /* <DEDUP_REMOVED lines=33> */
.L_x_2946:
[----:B------:R-:W-:Y:S05]  /*1c30*/  BSYNC.RECONVERGENT B1 ;  /* 0x0000000000017941 */ /* 0x000fea0003800200 */
.L_x_2942:
[----:B------:R1:W-:Y:S04]  /*1c40*/  STS [R15], R28 ;  /* 0x0000001c0f007388 */ /* 0x0003e80000000800 */
[----:B------:R1:W-:Y:S04]  /*1c50*/  STS [R15+0x4], R30 ;  /* 0x0000041e0f007388 */ /* 0x0003e80000000800 */
[----:B------:R1:W-:Y:S04]  /*1c60*/  STS [R20], R29 ;  /* 0x0000001d14007388 */ /* 0x0003e80000000800 */
[----:B------:R1:W-:Y:S02]  /*1c70*/  STS [R20+0x4], R31 ;  /* 0x0000041f14007388 */ /* 0x0003e40000000800 */
.L_x_2941:
[----:B------:R-:W-:Y:S05]  /*1c80*/  BSYNC.RECONVERGENT B0 ;  /* 0x0000000000007941 */ /* 0x000fea0003800200 */
.L_x_2940:
        /* <DEDUP_REMOVED lines=10> */
.L_x_2948:
[----:B------:R-:W-:Y:S05]  /*1d30*/  BSYNC.RECONVERGENT B0 ;  /* 0x0000000000007941 */ /* 0x000fea0003800200 */
.L_x_2947:
[----:B------:R-:W-:Y:S06]  /*1d40*/  BAR.SYNC.DEFER_BLOCKING 0x0 ;  /* 0x0000000000007b1d */ /* 0x000fec0000010000 */
.L_x_2937:
[----:B------:R-:W-:Y:S05]  /*1d50*/  BSYNC.RECONVERGENT B6 ;  /* 0x0000000000067941 */ /* 0x000fea0003800200 */
.L_x_2934:
        /* <DEDUP_REMOVED lines=28> */
.L_x_2950:
[----:B------:R-:W-:Y:S05]  /*1f20*/  BSYNC.RECONVERGENT B0 ;  /* 0x0000000000007941 */ /* 0x000fea0003800200 */
.L_x_2949:
[----:B-1-3--:R-:W1:Y:S01]  /*1f30*/  SHFL.BFLY PT, R3, R0, 0x10, 0x1f ;  /* 0x0e001f0000037f89 */ /* 0x00ae6200000e0000 */
[----:B------:R-:W3:Y:S01]  /*1f40*/  S2UR UR11, SR_CgaCtaId ;  /* 0x00000000000b79c3 */ /* 0x000ee20000008800 */
[----:B------:R-:W-:Y:S01]  /*1f50*/  UMOV UR10, 0x400 ;  /* 0x00000400000a7882 */ /* 0x000fe20000000000 */
[----:B------:R-:W-:Y:S01]  /*1f60*/  BSSY.RECONVERGENT B0, `(.L_x_2951) ;  /* 0x0000038000007945 */ /* 0x000fe20003800200 */
[----:B-1----:R-:W-:Y:S01]  /*1f70*/  FADD.FTZ R3, R3, R0 ;  /* 0x0000000003037221 */ /* 0x002fe20000010000 */
[----:B------:R-:W-:Y:S01]  /*1f80*/  SHF.R.U32.HI R0, RZ, 0x3, R22 ;  /* 0x00000003ff007819 */ /* 0x000fe20000011616 */
[----:B---3--:R-:W-:-:S03]  /*1f90*/  ULEA UR4, UR11, UR10, 0x18 ;  /* 0x0000000a0b047291 */ /* 0x008fc6000f8ec0ff */
        /* <DEDUP_REMOVED lines=16> */
[----:B-1----:R-:W-:Y:S01]  /*20a0*/  IMAD.U32 R0, RZ, RZ, UR4 ;  /* 0x00000004ff007e24 */ /* 0x002fe2000f8e00ff */
[----:B------:R-:W-:-:S03]  /*20b0*/  UIADD3 UR4, UPT, UPT, UR10, 0x820, URZ ;  /* 0x000008200a047890 */ /* 0x000fc6000fffe0ff */
[----:B------:R-:W-:Y:S01]  /*20c0*/  IMAD.MOV R6, RZ, RZ, -R0 ;  /* 0x000000ffff067224 */ /* 0x000fe200078e0a00 */
[----:B------:R-:W-:Y:S01]  /*20d0*/  ULEA UR12, UR11, UR4, 0x18 ;  /* 0x000000040b0c7291 */ /* 0x000fe2000f8ec0ff */
[----:B------:R1:W3:Y:S03]  /*20e0*/  @!P1 LDS R4, [R2+0x8] ;  /* 0x0000080002049984 */ /* 0x0002e60000000800 */
[----:B------:R-:W-:-:S04]  /*20f0*/  VIADDMNMX R6, R6, UR44, RZ, !PT ;  /* 0x0000002c06067c46 */ /* 0x000fc8000f8001ff */
[----:B------:R-:W-:Y:S01]  /*2100*/  R2UR UR13, R6 ;  /* 0x00000000060d72ca */ /* 0x000fe200000e0000 */
[----:B-1----:R-:W-:-:S05]  /*2110*/  IMAD.MOV.U32 R2, RZ, RZ, -0x800001 ;  /* 0xff7fffffff027424 */ /* 0x002fca00078e00ff */
[----:B------:R-:W-:Y:S07]  /*2120*/  STL [R1+0x6c], R2 ;  /* 0x00006c0201007387 */ /* 0x000fee0000100800 */
[----:B------:R-:W-:-:S04]  /*2130*/  UIADD3 UR4, UPT, UPT, UR44, -UR13, URZ ;  /* 0x8000000d2c047290 */ /* 0x000fc8000fffe0ff */
[----:B------:R-:W-:Y:S01]  /*2140*/  ULEA UR6, UR4, UR12, 0x2 ;  /* 0x0000000c04067291 */ /* 0x000fe2000f8e10ff */
        /* <DEDUP_REMOVED lines=12> */
[----:B------:R-:W-:Y:S01]  /*2210*/  IMAD.MOV.U32 R4, RZ, RZ, R2 ;  /* 0x000000ffff047224 */ /* 0x000fe200078e0002 */
        /* <DEDUP_REMOVED lines=10> */
.L_x_2953:
[----:B------:R-:W3:Y:S04]  /*22c0*/  LDL R2, [R1+0x6c] ;  /* 0x00006c0001027983 */ /* 0x000ee80000100800 */
[----:B---3--:R3:W-:Y:S02]  /*22d0*/  STS [UR6+-0x4], R2 ;  /* 0xfffffc02ff007988 */ /* 0x0087e40008000806 */
.L_x_2952:
[----:B------:R-:W-:Y:S05]  /*22e0*/  BSYNC.RECONVERGENT B0 ;  /* 0x0000000000007941 */ /* 0x000fea0003800200 */
.L_x_2951:
[----:B------:R-:W-:Y:S01]  /*22f0*/  BAR.SYNC.DEFER_BLOCKING 0x0 ;  /* 0x0000000000007b1d */ /* 0x000fe20000010000 */
[----:B------:R-:W-:Y:S01]  /*2300*/  UIADD3 UR4, UPT, UPT, UR10, 0x20, URZ ;  /* 0x000000200a047890 */ /* 0x000fe2000fffe0ff */
[----:B---3--:R-:W-:-:S03]  /*2310*/  IMAD.SHL.U32 R2, R22, 0x8, RZ ;  /* 0x0000000816027824 */ /* 0x008fc600078e00ff */
[----:B------:R-:W-:-:S03]  /*2320*/  ULEA UR4, UR11, UR4, 0x18 ;  /* 0x000000040b047291 */ /* 0x000fc6000f8ec0ff */
[----:B------:R-:W3:Y:S01]  /*2330*/  S2UR UR14, SR_CTAID.X ;  /* 0x00000000000e79c3 */ /* 0x000ee20000002500 */
        /* <DEDUP_REMOVED lines=112> */
[----:B0--3--:R-:W-:Y:S05]  /*2a40*/  BRA.U UP0, `(.L_x_2954) ;  /* 0x0000000500387547 */ /* 0x009fea000b800000 */
        /* <DEDUP_REMOVED lines=11> */
[----:B----4-:R-:W-:Y:S04]  /*2b00*/  LDS.64 R28, [R2+UR10+0x120] ;  /* 0x0001200a021c7984 */ /* 0x010fe80008000a00 */
        /* <DEDUP_REMOVED lines=28> */
[----:B------:R3:W4:Y:S04]  /*2cd0*/  LDS.64 R50, [R2+UR10+0x1d0] ;  /* 0x0001d00a02327984 */ /* 0x0007280008000a00 */
        /* <DEDUP_REMOVED lines=25> */
[----:B------:R3:W1:Y:S04]  /*2e70*/  LDS.64 R102, [R2+UR10+0x370] ;  /* 0x0003700a02667984 */ /* 0x0006680008000a00 */
[----:B------:R3:W2:Y:S04]  /*2e80*/  LDS.64 R104, [R2+UR10+0x380] ;  /* 0x0003800a02687984 */ /* 0x0006a80008000a00 */
[----:B------:R3:W3:Y:S04]  /*2e90*/  LDS.64 R106, [R2+UR10+0x390] ;  /* 0x0003900a026a7984 */ /* 0x0006e80008000a00 */
[----:B------:R0:W3:Y:S04]  /*2ea0*/  LDS.64 R108, [R2+UR10+0x3a0] ;  /* 0x0003a00a026c7984 */ /* 0x0000e80008000a00 */
[----:B------:R0:W3:Y:S04]  /*2eb0*/  LDS.64 R110, [R2+UR10+0x3b0] ;  /* 0x0003b00a026e7984 */ /* 0x0000e80008000a00 */
[----:B------:R0:W3:Y:S04]  /*2ec0*/  LDS.64 R112, [R2+UR10+0x3c0] ;  /* 0x0003c00a02707984 */ /* 0x0000e80008000a00 */
[----:B------:R0:W3:Y:S04]  /*2ed0*/  LDS.64 R114, [R2+UR10+0x3d0] ;  /* 0x0003d00a02727984 */ /* 0x0000e80008000a00 */
[----:B------:R0:W3:Y:S04]  /*2ee0*/  LDS.64 R116, [R2+UR10+0x3e0] ;  /* 0x0003e00a02747984 */ /* 0x0000e80008000a00 */
[----:B------:R1:W3:Y:S04]  /*2ef0*/  LDS.64 R118, [R2+UR10+0x3f0] ;  /* 0x0003f00a02767984 */ /* 0x0002e80008000a00 */
[----:B0-----:R0:W-:Y:S04]  /*2f00*/  STL.64 [R1+0x10], R8 ;  /* 0x0000100801007387 */ /* 0x0011e80000100a00 */
[----:B-1----:R0:W-:Y:S04]  /*2f10*/  STL.64 [R1+0x8], R6 ;  /* 0x0000080601007387 */ /* 0x0021e80000100a00 */
[----:B--2-4-:R0:W-:Y:S02]  /*2f20*/  STL.64 [R1], R4 ;  /* 0x0000000401007387 */ /* 0x0141e40000100a00 */
.L_x_2954:
[----:B0-2---:R-:W0:Y:S01]  /*2f30*/  LDS.64 R8, [R2+UR4+0x360] ;  /* 0x0003600402087984 */ /* 0x005e220008000a00 */
[----:B------:R-:W1:Y:S01]  /*2f40*/  LDCU UR6, c[0x0][0x3f0] ;  /* 0x00007e00ff0677ac */ /* 0x000e620008000800 */
[----:B------:R-:W-:Y:S02]  /*2f50*/  BSSY B1, `(.L_x_2955) ;  /* 0x00013f9000017945 */ /* 0x000fe40003800000 */
[----:B------:R-:W2:Y:S01]  /*2f60*/  LDS.64 R6, [R2+UR4+0x370] ;  /* 0x0003700402067984 */ /* 0x000ea20008000a00 */
[----:B------:R-:W0:Y:S03]  /*2f70*/  LDCU UR16, c[0x0][0x40c] ;  /* 0x00008180ff1077ac */ /* 0x000e260008000800 */
[----:B------:R-:W5:Y:S01]  /*2f80*/  LDS.64 R4, [R2+UR4+0x380] ;  /* 0x0003800402047984 */ /* 0x000f620008000a00 */
[----:B------:R-:W0:Y:S01]  /*2f90*/  LDCU UR22, c[0x0][0x3f4] ;  /* 0x00007e80ff1677ac */ /* 0x000e220008000800 */
[----:B------:R-:W0:Y:S01]  /*2fa0*/  LDCU UR17, c[0x0][0x410] ;  /* 0x00008200ff1177ac */ /* 0x000e220008000800 */
[----:B------:R-:W0:Y:S01]  /*2fb0*/  LDCU.64 UR18, c[0x0][0x3b8] ;  /* 0x00007700ff1277ac */ /* 0x000e220008000a00 */
[----:B-1----:R-:W-:Y:S01]  /*2fc0*/  UIMAD UR6, UR41, UR6, UR14 ;  /* 0x00000006290672a4 */ /* 0x002fe2000f8e020e */
[----:B------:R-:W1:Y:S01]  /*2fd0*/  LDCU.64 UR20, c[0x0][0x438] ;  /* 0x00008700ff1477ac */ /* 0x000e620008000a00 */
[----:B------:R-:W0:Y:S02]  /*2fe0*/  LDCU.64 UR10, c[0x0][0x448] ;  /* 0x00008900ff0a77ac */ /* 0x000e240008000a00 */
        /* <DEDUP_REMOVED lines=13> */
[----:B---3--:R-:W3:Y:S01]  /*30c0*/  LDS.64 R2, [R2+UR4+0x3f0] ;  /* 0x0003f00402027984 */ /* 0x008ee20008000a00 */
[----:B------:R-:W-:-:S04]  /*30d0*/  UIADD3 UR4, UPT, UPT, UR43, 0xf, -UR13 ;  /* 0x0000000f2b047890 */ /* 0x000fc8000fffe80d */
[----:B------:R-:W-:-:S04]  /*30e0*/  USHF.R.S32.HI UR5, URZ, 0x1f, UR4 ;  /* 0x0000001fff057899 */ /* 0x000fc80008011404 */
[----:B------:R-:W-:-:S04]  /*30f0*/  ULEA.HI UR5, UR5, UR4, URZ, 0x4 ;  /* 0x0000000405057291 */ /* 0x000fc8000f8f20ff */
[----:B------:R-:W-:Y:S01]  /*3100*/  ULOP3.LUT UR7, UR5, 0xfffffff0, URZ, 0xc0, !UPT ;  /* 0xfffffff005077892 */ /* 0x000fe2000f8ec0ff */
[----:B0-----:R-:W-:Y:S04]  /*3110*/  STL.64 [R1+0x90], R8 ;  /* 0x0000900801007387 */ /* 0x001fe80000100a00 */
[----:B--2---:R-:W-:Y:S04]  /*3120*/  STL.64 [R1+0x88], R6 ;  /* 0x0000880601007387 */ /* 0x004fe80000100a00 */
[----:B-----5:R0:W-:Y:S04]  /*3130*/  STL.64 [R1+0x80], R4 ;  /* 0x0000800401007387 */ /* 0x0201e80000100a00 */
[----:B---3--:R2:W-:Y:S01]  /*3140*/  STL.64 [R1+0x78], R2 ;  /* 0x0000780201007387 */ /* 0x0085e20000100a00 */
[----:B0-----:R-:W-:-:S04]  /*3150*/  SHF.R.U32.HI R5, RZ, 0x1, R246 ;  /* 0x00000001ff057819 */ /* 0x001fc800000116f6 */
[----:B------:R-:W-:-:S13]  /*3160*/  ISETP.GE.AND P0, PT, R5, UR7, PT ;  /* 0x0000000705007c0c */ /* 0x000fda000bf06270 */
[----:B-12---:R-:W-:Y:S05]  /*3170*/  @P0 BRA `(.L_x_2956) ;  /* 0x0000013c00580947 */ /* 0x006fea0003800000 */
[----:B------:R-:W-:Y:S01]  /*3180*/  IABS R2, R0 ;  /* 0x0000000000027213 */ /* 0x000fe20000000000 */
[----:B------:R-:W0:Y:S01]  /*3190*/  S2UR UR5, SR_CTAID.Y ;  /* 0x00000000000579c3 */ /* 0x000e220000002600 */
[----:B------:R-:W0:Y:S01]  /*31a0*/  LDCU UR4, c[0x0][0x3f8] ;  /* 0x00007f00ff0477ac */ /* 0x000e220008000800 */
[C---:B------:R-:W-:Y:S01]  /*31b0*/  VIADD R249, R5.reuse, UR13 ;  /* 0x0000000d05f97c36 */ /* 0x040fe20008000000 */
[----:B------:R-:W-:Y:S01]  /*31c0*/  LEA R5, R5, UR12, 0x2 ;  /* 0x0000000c05057c11 */ /* 0x000fe2000f8e10ff */
[----:B------:R-:W-:Y:S01]  /*31d0*/  IMAD.MOV.U32 R4, RZ, RZ, R2 ;  /* 0x000000ffff047224 */ /* 0x000fe200078e0002 */
[----:B------:R-:W1:Y:S03]  /*31e0*/  LDCU.64 UR8, c[0x0][0x420] ;  /* 0x00008400ff0877ac */ /* 0x000e660008000a00 */
[----:B------:R-:W2:Y:S01]  /*31f0*/  I2F.RP R2, R4 ;  /* 0x0000000400027306 */ /* 0x000ea20000209400 */
[----:B------:R3:W-:Y:S01]  /*3200*/  STL [R1+0x70], R4 ;  /* 0x0000700401007387 */ /* 0x0007e20000100800 */
[----:B------:R-:W5:Y:S06]  /*3210*/  LDC.64 R8, c[0x0][0x450] ;  /* 0x00011400ff087b82 */ /* 0x000f6c0000000a00 */
[----:B--2---:R-:W2:Y:S01]  /*3220*/  MUFU.RCP R2, R2 ;  /* 0x0000000200027308 */ /* 0x004ea20000001000 */
[----:B0-----:R-:W-:Y:S01]  /*3230*/  UIMAD UR15, UR5, UR4, UR14 ;  /* 0x00000004050f72a4 */ /* 0x001fe2000f8e020e */
[----:B-1----:R-:W-:Y:S01]  /*3240*/  ISETP.NE.U32.AND P0, PT, RZ, UR8, PT ;  /* 0x00000008ff007c0c */ /* 0x002fe2000bf05070 */
[----:B------:R-:W-:-:S03]  /*3250*/  UIMAD UR4, UR38, UR4, UR14 ;  /* 0x00000004260472a4 */ /* 0x000fc6000f8e020e */
[----:B------:R-:W-:-:S03]  /*3260*/  ISETP.NE.AND.EX P0, PT, RZ, UR9, PT, P0 ;  /* 0x00000009ff007c0c */ /* 0x000fc6000bf05300 */
[----:B------:R-:W-:Y:S02]  /*3270*/  IMAD.U32 R6, RZ, RZ, UR4 ;  /* 0x00000004ff067e24 */ /* 0x000fe4000f8e00ff */
[----:B--2---:R-:W-:-:S04]  /*3280*/  VIADD R2, R2, 0xffffffe ;  /* 0x0ffffffe02027836 */ /* 0x004fc80000000000 */
[----:B------:R-:W0:Y:S02]  /*3290*/  F2I.FTZ.U32.TRUNC.NTZ R3, R2 ;  /* 0x0000000200037305 */ /* 0x000e24000021f000 */
[----:B0-----:R-:W-:-:S04]  /*32a0*/  IMAD.MOV R2, RZ, RZ, -R3 ;  /* 0x000000ffff027224 */ /* 0x001fc800078e0a03 */
[----:B---3--:R-:W-:Y:S02]  /*32b0*/  IMAD R4, R2, R4, RZ ;  /* 0x0000000402047224 */ /* 0x008fe400078e02ff */
[----:B------:R-:W-:-:S04]  /*32c0*/  IMAD.MOV.U32 R2, RZ, RZ, RZ ;  /* 0x000000ffff027224 */ /* 0x000fc800078e00ff */
[----:B------:R-:W-:Y:S02]  /*32d0*/  IMAD.HI.U32 R2, R3, R4, R2 ;  /* 0x0000000403027227 */ /* 0x000fe400078e0002 */
[----:B------:R-:W0:Y:S02]  /*32e0*/  LDC R4, c[0x0][0x430] ;  /* 0x00010c00ff047b82 */ /* 0x000e240000000800 */
        /* <DEDUP_REMOVED lines=8> */
[----:B------:R-:W0:Y:S01]  /*3370*/  LDCU UR5, c[0x0][0x408] ;  /* 0x00008100ff0577ac */ /* 0x000e220008000800 */
[----:B-----5:R-:W-:Y:S01]  /*3380*/  IMAD.WIDE R6, R6, 0x4, R8 ;  /* 0x0000000406067825 */ /* 0x020fe200078e0208 */
[----:B------:R-:W-:Y:S02]  /*3390*/  SHF.R.S32.HI R252, RZ, 0x1f, R0 ;  /* 0x0000001ffffc7819 */ /* 0x000fe40000011400 */
[----:B------:R-:W-:-:S04]  /*33a0*/  IADD3 R0, P1, P2, R0, UR8, R249 ;  /* 0x0000000800007c10 */ /* 0x000fc8000fa3e0f9 */
[----:B------:R-:W-:Y:S01]  /*33b0*/  IADD3.X R252, PT, PT, R252, UR9, RZ, P1, P2 ;  /* 0x00000009fcfc7c10 */ /* 0x000fe20008fe44ff */
[----:B------:R2:W-:Y:S04]  /*33c0*/  STL [R1+0x60], R0 ;  /* 0x0000600001007387 */ /* 0x0005e80000100800 */
[----:B------:R3:W-:Y:S01]  /*33d0*/  STL [R1+0x68], R5 ;  /* 0x0000680501007387 */ /* 0x0007e20000100800 */
[----:B-1----:R-:W-:Y:S02]  /*33e0*/  UIMAD UR4, UR14, UR15, UR43 ;  /* 0x0000000f0e0472a4 */ /* 0x002fe4000f8e022b */
[----:B------:R-:W-:Y:S02]  /*33f0*/  IMAD.U32 R3, RZ, RZ, UR15 ;  /* 0x0000000fff037e24 */ /* 0x000fe4000f8e00ff */
[----:B--2---:R-:W-:-:S02]  /*3400*/  IMAD.U32 R0, RZ, RZ, UR7 ;  /* 0x00000007ff007e24 */ /* 0x004fc4000f8e00ff */
[----:B------:R-:W-:Y:S02]  /*3410*/  IMAD R3, R3, UR4, R249 ;  /* 0x0000000403037c24 */ /* 0x000fe4000f8e02f9 */
[----:B---3--:R-:W-:Y:S02]  /*3420*/  VIADD R5, R0, UR13 ;  /* 0x0000000d00057c36 */ /* 0x008fe40008000000 */
[----:B------:R-:W-:Y:S01]  /*3430*/  VIADD R249, R249, 0x1 ;  /* 0x00000001f9f97836 */ /* 0x000fe20000000000 */
[----:B------:R1:W-:Y:S01]  /*3440*/  STL [R1+0x64], R3 ;  /* 0x0000640301007387 */ /* 0x0003e20000100800 */
[----:B0-----:R-:W-:-:S03]  /*3450*/  VIADD R0, R4, UR5 ;  /* 0x0000000504007c36 */ /* 0x001fc60008000000 */
[----:B------:R0:W-:Y:S01]  /*3460*/  STL [R1+0x74], R5 ;  /* 0x0000740501007387 */ /* 0x0001e20000100800 */
[----:B-1----:R-:W-:-:S07]  /*3470*/  SHF.R.S32.HI R3, RZ, 0x1f, R2 ;  /* 0x0000001fff037819 */ /* 0x002fce0000011402 */
.L_x_3218:
[----:B------:R-:W2:Y:S04]  /*3480*/  LDL R11, [R1+0x278] ;  /* 0x00027800010b7983 */ /* 0x000ea80000100800 */
[----:B-1----:R-:W3:Y:S04]  /*3490*/  LDL R13, [R1+0x70] ;  /* 0x00007000010d7983 */ /* 0x002ee80000100800 */
[----:B------:R-:W5:Y:S01]  /*34a0*/  LDL R12, [R1+0x60] ;  /* 0x00006000010c7983 */ /* 0x000f620000100800 */
[----:B------:R-:W-:Y:S02]  /*34b0*/  VIADD R4, R249, 0xffffffff ;  /* 0xfffffffff9047836 */ /* 0x000fe40000000000 */
[----:B------:R-:W-:-:S03]  /*34c0*/  IMAD.U32 R0, RZ, RZ, UR22 ;  /* 0x00000016ff007e24 */ /* 0x000fc6000f8e00ff */
[----:B0-----:R-:W-:Y:S02]  /*34d0*/  IABS R5, R4 ;  /* 0x0000000400057213 */ /* 0x001fe40000000000 */
[----:B------:R-:W-:-:S03]  /*34e0*/  IABS R10, R0 ;  /* 0x00000000000a7213 */ /* 0x000fc60000000000 */
[----:B--2---:R-:W-:-:S04]  /*34f0*/  IMAD.HI.U32 R11, R11, R5, RZ ;  /* 0x000000050b0b7227 */ /* 0x004fc800078e00ff */
[----:B------:R-:W-:-:S04]  /*3500*/  IMAD.MOV R11, RZ, RZ, -R11 ;  /* 0x000000ffff0b7224 */ /* 0x000fc800078e0a0b */
[----:B------:R-:W-:Y:S02]  /*3510*/  IMAD R5, R10, R11, R5 ;  /* 0x0000000b0a057224 */ /* 0x000fe400078e0205 */
[----:B------:R-:W-:-:S03]  /*3520*/  @P0 IMAD.MOV.U32 R11, RZ, RZ, R252 ;  /* 0x000000ffff0b0224 */ /* 0x000fc600078e00fc */
[----:B---3--:R-:W-:-:S13]  /*3530*/  ISETP.GT.U32.AND P1, PT, R13, R5, PT ;  /* 0x000000050d00720c */ /* 0x008fda0003f24070 */
[----:B------:R-:W-:-:S05]  /*3540*/  @!P1 IMAD.IADD R5, R5, 0x1, -R10 ;  /* 0x0000000105059824 */ /* 0x000fca00078e0a0a */
[----:B------:R-:W-:-:S13]  /*3550*/  ISETP.GT.U32.AND P1, PT, R13, R5, PT ;  /* 0x000000050d00720c */ /* 0x000fda0003f24070 */
[----:B------:R-:W-:Y:S02]  /*3560*/  @!P1 IMAD.IADD R5, R5, 0x1, -R10 ;  /* 0x0000000105059824 */ /* 0x000fe400078e0a0a */
[----:B-----5:R-:W-:-:S06]  /*3570*/  @P0 IMAD.MOV.U32 R10, RZ, RZ, R12 ;  /* 0x000000ffff0a0224 */ /* 0x020fcc00078e000c */
[----:B------:R-:W2:Y:S01]  /*3580*/  @P0 LDG.E.U8 R10, desc[UR36][R10.64] ;  /* 0x000000240a0a0981 */ /* 0x000ea2000c1e1100 */
[----:B------:R-:W-:Y:S01]  /*3590*/  ISETP.GE.AND P1, PT, R4, RZ, PT ;  /* 0x000000ff0400720c */ /* 0x000fe20003f26270 */
[----:B------:R-:W-:Y:S01]  /*35a0*/  UISETP.NE.AND UP0, UPT, UR16, URZ, UPT ;  /* 0x000000ff1000728c */ /* 0x000fe2000bf05270 */
[----:B------:R-:W-:Y:S01]  /*35b0*/  ISETP.NE.AND P2, PT, R0, RZ, PT ;  /* 0x000000ff0000720c */ /* 0x000fe20003f45270 */
[----:B------:R-:W-:Y:S01]  /*35c0*/  BSSY.RECONVERGENT B0, `(.L_x_2957) ;  /* 0x0001236000007945 */ /* 0x000fe20003800200 */
[----:B--2---:R-:W-:Y:S01]  /*35d0*/  ISETP.NE.AND P4, PT, R10, RZ, P0 ;  /* 0x000000ff0a00720c */ /* 0x004fe20000785270 */
[----:B------:R-:W-:-:S08]  /*35e0*/  IMAD.MOV.U32 R10, RZ, RZ, R5 ;  /* 0x000000ffff0a7224 */ /* 0x000fd000078e0005 */
[----:B------:R-:W-:Y:S02]  /*35f0*/  @!P1 IMAD.MOV R10, RZ, RZ, -R10 ;  /* 0x000000ffff0a9224 */ /* 0x000fe400078e0a0a */
[----:B------:R-:W-:Y:S01]  /*3600*/  @!P2 LOP3.LUT R10, RZ, R0, RZ, 0x33, !PT ;  /* 0x00000000ff0aa212 */ /* 0x000fe200078e33ff */
[----:B------:R-:W-:Y:S06]  /*3610*/  BRA.U UP0, `(.L_x_2958) ;  /* 0x000000dd00c87547 */ /* 0x000fec000b800000 */
[----:B------:R-:W-:-:S09]  /*3620*/  UISETP.NE.AND UP0, UPT, UR42, URZ, UPT ;  /* 0x000000ff2a00728c */ /* 0x000fd2000bf05270 */
[----:B------:R-:W-:Y:S05]  /*3630*/  BRA.U !UP0, `(.L_x_2959) ;  /* 0x00000075085c7547 */ /* 0x000fea000b800000 */
[----:B------:R-:W-:Y:S01]  /*3640*/  ISETP.GE.AND P1, PT, R4, UR43, PT ;  /* 0x0000002b04007c0c */ /* 0x000fe2000bf26270 */
[----:B------:R-:W-:Y:S01]  /*3650*/  BSSY.RECONVERGENT B2, `(.L_x_2960) ;  /* 0x000001e000027945 */ /* 0x000fe20003800200 */
[C---:B------:R-:W-:Y:S02]  /*3660*/  IMAD.SHL.U32 R5, R10.reuse, 0x4, RZ ;  /* 0x000000040a057824 */ /* 0x040fe400078e00ff */
[----:B------:R-:W-:Y:S02]  /*3670*/  IMAD.IADD R11, R10, 0x1, R0 ;  /* 0x000000010a0b7824 */ /* 0x000fe400078e0200 */
[----:B------:R-:W-:-:S07]  /*3680*/  IMAD R10, R0, 0xa0, RZ ;  /* 0x000000a0000a7824 */ /* 0x000fce00078e02ff */
[----:B------:R-:W-:Y:S05]  /*3690*/  @P1 BRA `(.L_x_2961) ;  /* 0x0000000000641947 */ /* 0x000fea0003800000 */
[----:B------:R-:W-:Y:S01]  /*36a0*/  ISETP.GE.AND P2, PT, R5, R10, PT ;  /* 0x0000000a0500720c */ /* 0x000fe20003f46270 */
[----:B------:R-:W2:Y:S04]  /*36b0*/  LDL R247, [R1+0x58] ;  /* 0x0000580001f77983 */ /* 0x000ea80000100800 */
[----:B------:R-:W3:Y:S04]  /*36c0*/  LDG.E.64 R170, desc[UR36][R6.64] ;  /* 0x0000002406aa7981 */ /* 0x000ee8000c1e1b00 */
[----:B------:R-:W5:Y:S04]  /*36d0*/  LDL R246, [R1+0x5c] ;  /* 0x00005c0001f67983 */ /* 0x000f680000100800 */
[----:B------:R-:W0:Y:S01]  /*36e0*/  @!P2 S2R R14, SR_TID.X ;  /* 0x00000000000ea919 */ /* 0x000e220000002100 */
[----:B------:R-:W1:Y:S01]  /*36f0*/  @!P2 LDC.64 R12, c[0x0][0x3b8] ;  /* 0x0000ee00ff0cab82 */ /* 0x000e620000000a00 */
[----:B0-----:R-:W-:-:S05]  /*3700*/  @!P2 IMAD.SHL.U32 R14, R14, 0x2, RZ ;  /* 0x000000020e0ea824 */ /* 0x001fca00078e00ff */
[----:B------:R-:W-:-:S05]  /*3710*/  @!P2 LOP3.LUT R14, R14, 0x2, RZ, 0xc0, !PT ;  /* 0x000000020e0ea812 */ /* 0x000fca00078ec0ff */
[----:B------:R-:W-:-:S05]  /*3720*/  @!P2 IMAD R15, R0, UR6, R14 ;  /* 0x00000006000fac24 */ /* 0x000fca000f8e020e */
[----:B------:R-:W-:-:S04]  /*3730*/  @!P2 IADD3 R14, P3, PT, R5, R15, RZ ;  /* 0x0000000f050ea210 */ /* 0x000fc80007f7e0ff */
[----:B------:R-:W-:Y:S02]  /*3740*/  @!P2 LEA.HI.X.SX32 R15, R15, RZ, 0x1, P3 ;  /* 0x000000ff0f0fa211 */ /* 0x000fe400018f0eff */
[----:B-1----:R-:W-:-:S04]  /*3750*/  @!P2 LEA R12, P3, R14, R12, 0x2 ;  /* 0x0000000c0e0ca211 */ /* 0x002fc800078610ff */
[----:B------:R-:W-:Y:S02]  /*3760*/  @!P2 LEA.HI.X R13, R14, R13, R15, 0x2, P3 ;  /* 0x0000000d0e0da211 */ /* 0x000fe400018f140f */
[----:B------:R-:W-:-:S06]  /*3770*/  CS2R R14, SRZ ;  /* 0x00000000000e7805 */ /* 0x000fcc000001ff00 */
[----:B------:R0:W2:Y:S02]  /*3780*/  @!P2 LDG.E.64 R14, desc[UR36][R12.64] ;  /* 0x000000240c0ea981 */ /* 0x0000a4000c1e1b00 */
[----:B0-----:R-:W0:Y:S01]  /*3790*/  @!P2 LDC.64 R12, c[0x0][0x3b8] ;  /* 0x0000ee00ff0cab82 */ /* 0x001e220000000a00 */
[----:B--2---:R-:W-:Y:S01]  /*37a0*/  FADD.FTZ R14, R247, R14 ;  /* 0x0000000ef70e7221 */ /* 0x004fe20000010000 */
[----:B-----5:R-:W-:-:S03]  /*37b0*/  FADD.FTZ R15, R246, R15 ;  /* 0x0000000ff60f7221 */ /* 0x020fc60000010000 */
[----:B---3--:R-:W-:Y:S01]  /*37c0*/  FMUL.FTZ R170, R14, R170 ;  /* 0x000000aa0eaa7220 */ /* 0x008fe20000410000 */
[----:B------:R-:W-:Y:S01]  /*37d0*/  @!P2 IADD3 R14, P3, PT, R2, R5, RZ ;  /* 0x00000005020ea210 */ /* 0x000fe20007f7e0ff */
[----:B------:R-:W-:-:S03]  /*37e0*/  FMUL.FTZ R171, R15, R171 ;  /* 0x000000ab0fab7220 */ /* 0x000fc60000410000 */
[----:B0-----:R-:W-:Y:S01]  /*37f0*/  @!P2 LEA R12, P5, R14, R12, 0x2 ;  /* 0x0000000c0e0ca211 */ /* 0x001fe200078a10ff */
[----:B------:R-:W-:-:S05]  /*3800*/  @!P2 IMAD.X R15, RZ, RZ, R3, P3 ;  /* 0x000000ffff0fa224 */ /* 0x000fca00018e0603 */
[----:B------:R-:W-:-:S05]  /*3810*/  @!P2 LEA.HI.X R13, R14, R13, R15, 0x2, P5 ;  /* 0x0000000d0e0da211 */ /* 0x000fca00028f140f */
[----:B------:R0:W-:Y:S02]  /*3820*/  @!P2 STG.E.64 desc[UR36][R12.64], R170 ;  /* 0x000000aa0c00a986 */ /* 0x0001e4000c101b24 */
.L_x_2961:
[----:B------:R-:W-:Y:S05]  /*3830*/  BSYNC.RECONVERGENT B2 ;  /* 0x0000000000027941 */ /* 0x000fea0003800200 */
.L_x_2960:
[----:B------:R-:W-:Y:S04]  /*3840*/  BSSY.RECONVERGENT B2, `(.L_x_2962) ;  /* 0x000001d000027945 */ /* 0x000fe80003800200 */
[----:B------:R-:W-:Y:S05]  /*3850*/  @P1 BRA `(.L_x_2963) ;  /* 0x00000000006c1947 */ /* 0x000fea0003800000 */
[----:B------:R-:W-:Y:S01]  /*3860*/  IMAD.SHL.U32 R246, R11, 0x4, RZ ;  /* 0x000000040bf67824 */ /* 0x000fe200078e00ff */
[----:B------:R-:W2:Y:S04]  /*3870*/  LDL R248, [R1+0x50] ;  /* 0x0000500001f87983 */ /* 0x000ea80000100800 */
[----:B------:R-:W-:Y:S01]  /*3880*/  ISETP.GE.AND P2, PT, R246, R10, PT ;  /* 0x0000000af600720c */ /* 0x000fe20003f46270 */
[----:B------:R-:W3:Y:S04]  /*3890*/  LDG.E.64 R128, desc[UR36][R6.64+0x10] ;  /* 0x0000102406807981 */ /* 0x000ee8000c1e1b00 */
[----:B------:R-:W5:Y:S08]  /*38a0*/  LDL R247, [R1+0x54] ;  /* 0x0000540001f77983 */ /* 0x000f700000100800 */
[----:B0-----:R-:W0:Y:S02]  /*38b0*/  @!P2 S2R R12, SR_TID.X ;  /* 0x00000000000ca919 */ /* 0x001e240000002100 */
[----:B0-----:R-:W-:-:S05]  /*38c0*/  @!P2 IMAD.SHL.U32 R12, R12, 0x2, RZ ;  /* 0x000000020c0ca824 */ /* 0x001fca00078e00ff */
[----:B------:R-:W-:-:S05]  /*38d0*/  @!P2 LOP3.LUT R12, R12, 0x2, RZ, 0xc0, !PT ;  /* 0x000000020c0ca812 */ /* 0x000fca00078ec0ff */
[----:B------:R-:W-:Y:S01]  /*38e0*/  @!P2 IMAD R15, R0, UR6, R12 ;  /* 0x00000006000fac24 */ /* 0x000fe2000f8e020c */
[----:B------:R-:W-:-:S04]  /*38f0*/  @!P2 SHF.R.S32.HI R12, RZ, 0x1f, R246 ;  /* 0x0000001fff0ca819 */ /* 0x000fc800000114f6 */
[----:B------:R-:W-:-:S04]  /*3900*/  @!P2 IADD3 R14, P3, PT, R15, R246, RZ ;  /* 0x000000f60f0ea210 */ /* 0x000fc80007f7e0ff */
[----:B------:R-:W-:Y:S02]  /*3910*/  @!P2 LEA.HI.X.SX32 R15, R15, R12, 0x1, P3 ;  /* 0x0000000c0f0fa211 */ /* 0x000fe400018f0eff */
[----:B------:R-:W0:Y:S02]  /*3920*/  @!P2 LDC.64 R12, c[0x0][0x3b8] ;  /* 0x0000ee00ff0cab82 */ /* 0x000e240000000a00 */
[----:B0-----:R-:W-:-:S04]  /*3930*/  @!P2 LEA R12, P3, R14, R12, 0x2 ;  /* 0x0000000c0e0ca211 */ /* 0x001fc800078610ff */
[----:B------:R-:W-:Y:S02]  /*3940*/  @!P2 LEA.HI.X R13, R14, R13, R15, 0x2, P3 ;  /* 0x0000000d0e0da211 */ /* 0x000fe400018f140f */
[----:B------:R-:W-:-:S06]  /*3950*/  CS2R R14, SRZ ;  /* 0x00000000000e7805 */ /* 0x000fcc000001ff00 */
[----:B------:R0:W2:Y:S02]  /*3960*/  @!P2 LDG.E.64 R14, desc[UR36][R12.64] ;  /* 0x000000240c0ea981 */ /* 0x0000a4000c1e1b00 */
[----:B0-----:R-:W0:Y:S01]  /*3970*/  @!P2 LDC.64 R12, c[0x0][0x3b8] ;  /* 0x0000ee00ff0cab82 */ /* 0x001e220000000a00 */
[----:B--2---:R-:W-:-:S04]  /*3980*/  FADD.FTZ R14, R248, R14 ;  /* 0x0000000ef80e7221 */ /* 0x004fc80000010000 */
[----:B---3--:R-:W-:Y:S01]  /*3990*/  FMUL.FTZ R128, R14, R128 ;  /* 0x000000800e807220 */ /* 0x008fe20000410000 */
[----:B------:R-:W-:Y:S01]  /*39a0*/  @!P2 IADD3 R14, P3, PT, R2, R246, RZ ;  /* 0x000000f6020ea210 */ /* 0x000fe20007f7e0ff */
[----:B-----5:R-:W-:-:S03]  /*39b0*/  FADD.FTZ R15, R247, R15 ;  /* 0x0000000ff70f7221 */ /* 0x020fc60000010000 */
[----:B------:R-:W-:Y:S02]  /*39c0*/  @!P2 LEA.HI.X.SX32 R246, R246, R3, 0x1, P3 ;  /* 0x00000003f6f6a211 */ /* 0x000fe400018f0eff */
[----:B0-----:R-:W-:Y:S01]  /*39d0*/  @!P2 LEA R12, P3, R14, R12, 0x2 ;  /* 0x0000000c0e0ca211 */ /* 0x001fe200078610ff */
[----:B------:R-:W-:-:S03]  /*39e0*/  FMUL.FTZ R129, R15, R129 ;  /* 0x000000810f817220 */ /* 0x000fc60000410000 */
[----:B------:R-:W-:-:S05]  /*39f0*/  @!P2 LEA.HI.X R13, R14, R13, R246, 0x2, P3 ;  /* 0x0000000d0e0da211 */ /* 0x000fca00018f14f6 */
[----:B------:R1:W-:Y:S04]  /*3a00*/  @!P2 STG.E.64 desc[UR36][R12.64], R128 ;  /* 0x000000800c00a986 */ /* 0x0003e8000c101b24 */
.L_x_2963:
[----:B------:R-:W-:Y:S05]  /*3a10*/  BSYNC.RECONVERGENT B2 ;  /* 0x0000000000027941 */ /* 0x000fea0003800200 */
.L_x_2962:
[----:B------:R-:W-:Y:S04]  /*3a20*/  BSSY.RECONVERGENT B2, `(.L_x_2964) ;  /* 0x000001e000027945 */ /* 0x000fe80003800200 */
[----:B------:R-:W-:Y:S05]  /*3a30*/  @P1 BRA `(.L_x_2965) ;  /* 0x0000000000701947 */ /* 0x000fea0003800000 */
[----:B------:R-:W-:Y:S01]  /*3a40*/  IMAD R246, R0, 0x8, R5 ;  /* 0x0000000800f67824 */ /* 0x000fe200078e0205 */
[----:B------:R-:W2:Y:S04]  /*3a50*/  LDL R248, [R1+0x48] ;  /* 0x0000480001f87983 */ /* 0x000ea80000100800 */
[----:B------:R-:W-:Y:S01]  /*3a60*/  ISETP.GE.AND P2, PT, R246, R10, PT ;  /* 0x0000000af600720c */ /* 0x000fe20003f46270 */
[----:B------:R-:W3:Y:S04]  /*3a70*/  LDG.E.64 R16, desc[UR36][R6.64+0x20] ;  /* 0x0000202406107981 */ /* 0x000ee8000c1e1b00 */
[----:B------:R-:W5:Y:S08]  /*3a80*/  LDL R247, [R1+0x4c] ;  /* 0x00004c0001f77983 */ /* 0x000f700000100800 */
[----:B01----:R-:W0:Y:S02]  /*3a90*/  @!P2 S2R R12, SR_TID.X ;  /* 0x00000000000ca919 */ /* 0x003e240000002100 */
        /* <DEDUP_REMOVED lines=10> */
[----:B------:R0:W2:Y:S01]  /*3b40*/  @!P2 LDG.E.64 R14, desc[UR36][R12.64] ;  /* 0x000000240c0ea981 */ /* 0x0000a2000c1e1b00 */
[----:B------:R-:W-:-:S13]  /*3b50*/  ISETP.GE.AND P2, PT, R246, R10, PT ;  /* 0x0000000af600720c */ /* 0x000fda0003f46270 */
        /* <DEDUP_REMOVED lines=10> */
.L_x_2965:
[----:B------:R-:W-:Y:S05]  /*3c00*/  BSYNC.RECONVERGENT B2 ;  /* 0x0000000000027941 */ /* 0x000fea0003800200 */
.L_x_2964:
[----:B------:R-:W-:Y:S04]  /*3c10*/  BSSY.RECONVERGENT B2, `(.L_x_2966) ;  /* 0x000001f000027945 */ /* 0x000fe80003800200 */
[----:B------:R-:W-:Y:S05]  /*3c20*/  @P1 BRA `(.L_x_2967) ;  /* 0x0000000000741947 */ /* 0x000fea0003800000 */
[----:B------:R-:W-:Y:S01]  /*3c30*/  IMAD R246, R0, 0x2, R11 ;  /* 0x0000000200f67824 */ /* 0x000fe200078e020b */
[----:B------:R-:W3:Y:S03]  /*3c40*/  LDL R248, [R1+0x40] ;  /* 0x0000400001f87983 */ /* 0x000ee60000100800 */
[----:B------:R-:W-:Y:S01]  /*3c50*/  IMAD.SHL.U32 R246, R246, 0x4, RZ ;  /* 0x00000004f6f67824 */ /* 0x000fe200078e00ff */
[----:B------:R-:W5:Y:S04]  /*3c60*/  LDG.E.64 R120, desc[UR36][R6.64+0x30] ;  /* 0x0000302406787981 */ /* 0x000f68000c1e1b00 */
[----:B------:R-:W-:Y:S01]  /*3c70*/  ISETP.GE.AND P2, PT, R246, R10, PT ;  /* 0x0000000af600720c */ /* 0x000fe20003f46270 */
[----:B------:R-:W4:-:S12]  /*3c80*/  LDL R247, [R1+0x44] ;  /* 0x0000440001f77983 */ /* 0x000f180000100800 */
[----:B012---:R-:W0:Y:S02]  /*3c90*/  @!P2 S2R R12, SR_TID.X ;  /* 0x00000000000ca919 */ /* 0x007e240000002100 */
        /* <DEDUP_REMOVED lines=10> */
[----:B------:R0:W3:Y:S01]  /*3d40*/  @!P2 LDG.E.64 R14, desc[UR36][R12.64] ;  /* 0x000000240c0ea981 */ /* 0x0000e2000c1e1b00 */
[----:B------:R-:W-:-:S13]  /*3d50*/  ISETP.GE.AND P2, PT, R246, R10, PT ;  /* 0x0000000af600720c */ /* 0x000fda0003f46270 */
[----:B0-----:R-:W0:Y:S01]  /*3d60*/  @!P2 LDC.64 R12, c[0x0][0x3b8] ;  /* 0x0000ee00ff0cab82 */ /* 0x001e220000000a00 */
[----:B---3--:R-:W-:-:S04]  /*3d70*/  FADD.FTZ R14, R248, R14 ;  /* 0x0000000ef80e7221 */ /* 0x008fc80000010000 */
[----:B-----5:R-:W-:Y:S01]  /*3d80*/  FMUL.FTZ R120, R14, R120 ;  /* 0x000000780e787220 */ /* 0x020fe20000410000 */
[----:B------:R-:W-:Y:S01]  /*3d90*/  @!P2 IADD3 R14, P3, PT, R2, R246, RZ ;  /* 0x000000f6020ea210 */ /* 0x000fe20007f7e0ff */
[----:B----4-:R-:W-:-:S03]  /*3da0*/  FADD.FTZ R15, R247, R15 ;  /* 0x0000000ff70f7221 */ /* 0x010fc60000010000 */
[----:B------:R-:W-:Y:S02]  /*3db0*/  @!P2 LEA.HI.X.SX32 R246, R246, R3, 0x1, P3 ;  /* 0x00000003f6f6a211 */ /* 0x000fe400018f0eff */
[----:B0-----:R-:W-:Y:S01]  /*3dc0*/  @!P2 LEA R12, P3, R14, R12, 0x2 ;  /* 0x0000000c0e0ca211 */ /* 0x001fe200078610ff */
[----:B------:R-:W-:-:S03]  /*3dd0*/  FMUL.FTZ R121, R15, R121 ;  /* 0x000000790f797220 */ /* 0x000fc60000410000 */
[----:B------:R-:W-:-:S05]  /*3de0*/  @!P2 LEA.HI.X R13, R14, R13, R246, 0x2, P3 ;  /* 0x0000000d0e0da211 */ /* 0x000fca00018f14f6 */
[----:B------:R3:W-:Y:S04]  /*3df0*/  @!P2 STG.E.64 desc[UR36][R12.64], R120 ;  /* 0x000000780c00a986 */ /* 0x0007e8000c101b24 */
.L_x_2967:
[----:B------:R-:W-:Y:S05]  /*3e00*/  BSYNC.RECONVERGENT B2 ;  /* 0x0000000000027941 */ /* 0x000fea0003800200 */
.L_x_2966:
[----:B------:R-:W-:Y:S01]  /*3e10*/  BSSY.RECONVERGENT B2, `(.L_x_2968) ;  /* 0x000001f000027945 */ /* 0x000fe20003800200 */
[----:B------:R-:W-:-:S03]  /*3e20*/  IMAD R11, R0, 0x4, R11 ;  /* 0x00000004000b7824 */ /* 0x000fc600078e020b */
[----:B------:R-:W-:Y:S05]  /*3e30*/  @P1 BRA `(.L_x_2969) ;  /* 0x0000000000701947 */ /* 0x000fea0003800000 */
[----:B------:R-:W-:Y:S01]  /*3e40*/  IMAD R14, R0, 0x10, R5 ;  /* 0x00000010000e7824 */ /* 0x000fe200078e0205 */
[----:B------:R-:W5:Y:S04]  /*3e50*/  LDL R246, [R1+0x38] ;  /* 0x0000380001f67983 */ /* 0x000f680000100800 */
[----:B------:R-:W-:Y:S01]  /*3e60*/  ISETP.GE.AND P2, PT, R14, R10, PT ;  /* 0x0000000a0e00720c */ /* 0x000fe20003f46270 */
[----:B------:R-:W4:-:S12]  /*3e70*/  LDL R15, [R1+0x3c] ;  /* 0x00003c00010f7983 */ /* 0x000f180000100800 */
[----:B------:R-:W0:Y:S02]  /*3e80*/  @!P2 S2R R8, SR_TID.X ;  /* 0x000000000008a919 */ /* 0x000e240000002100 */
[----:B0-----:R-:W-:-:S05]  /*3e90*/  @!P2 IMAD.SHL.U32 R8, R8, 0x2, RZ ;  /* 0x000000020808a824 */ /* 0x001fca00078e00ff */
[----:B------:R-:W-:-:S05]  /*3ea0*/  @!P2 LOP3.LUT R8, R8, 0x2, RZ, 0xc0, !PT ;  /* 0x000000020808a812 */ /* 0x000fca00078ec0ff */
[----:B-123--:R-:W-:Y:S01]  /*3eb0*/  @!P2 IMAD R13, R0, UR6, R8 ;  /* 0x00000006000dac24 */ /* 0x00efe2000f8e0208 */
[----:B------:R-:W-:-:S04]  /*3ec0*/  @!P2 SHF.R.S32.HI R8, RZ, 0x1f, R14 ;  /* 0x0000001fff08a819 */ /* 0x000fc8000001140e */
[----:B------:R-:W-:-:S04]  /*3ed0*/  @!P2 IADD3 R12, P3, PT, R13, R14, RZ ;  /* 0x0000000e0d0ca210 */ /* 0x000fc80007f7e0ff */
[----:B------:R-:W-:Y:S02]  /*3ee0*/  @!P2 LEA.HI.X.SX32 R13, R13, R8, 0x1, P3 ;  /* 0x000000080d0da211 */ /* 0x000fe400018f0eff */
[----:B------:R-:W0:Y:S02]  /*3ef0*/  @!P2 LDC.64 R8, c[0x0][0x3b8] ;  /* 0x0000ee00ff08ab82 */ /* 0x000e240000000a00 */
[----:B0-----:R-:W-:-:S04]  /*3f00*/  @!P2 LEA R8, P3, R12, R8, 0x2 ;  /* 0x000000080c08a211 */ /* 0x001fc800078610ff */
[----:B------:R-:W-:Y:S02]  /*3f10*/  @!P2 LEA.HI.X R9, R12, R9, R13, 0x2, P3 ;  /* 0x000000090c09a211 */ /* 0x000fe400018f140d */
[----:B------:R-:W-:-:S06]  /*3f20*/  CS2R R12, SRZ ;  /* 0x00000000000c7805 */ /* 0x000fcc000001ff00 */
[----:B------:R-:W5:Y:S04]  /*3f30*/  @!P2 LDG.E.64 R12, desc[UR36][R8.64] ;  /* 0x00000024080ca981 */ /* 0x000f68000c1e1b00 */
[----:B------:R-:W2:Y:S01]  /*3f40*/  LDG.E.64 R8, desc[UR36][R6.64+0x40] ;  /* 0x0000402406087981 */ /* 0x000ea2000c1e1b00 */
[----:B------:R-:W-:Y:S01]  /*3f50*/  ISETP.GE.AND P2, PT, R14, R10, PT ;  /* 0x0000000a0e00720c */ /* 0x000fe20003f46270 */
[----:B-----5:R-:W-:Y:S01]  /*3f60*/  FADD.FTZ R12, R246, R12 ;  /* 0x0000000cf60c7221 */ /* 0x020fe20000010000 */
[----:B----4-:R-:W-:-:S11]  /*3f70*/  FADD.FTZ R13, R15, R13 ;  /* 0x0000000d0f0d7221 */ /* 0x010fd60000010000 */
[----:B------:R-:W-:-:S04]  /*3f80*/  @!P2 IADD3 R15, P3, PT, R2, R14, RZ ;  /* 0x0000000e020fa210 */ /* 0x000fc80007f7e0ff */
[----:B------:R-:W-:Y:S01]  /*3f90*/  @!P2 LEA.HI.X.SX32 R14, R14, R3, 0x1, P3 ;  /* 0x000000030e0ea211 */ /* 0x000fe200018f0eff */
[----:B--2---:R-:W-:Y:S01]  /*3fa0*/  FMUL.FTZ R8, R12, R8 ;  /* 0x000000080c087220 */ /* 0x004fe20000410000 */
[----:B------:R-:W-:Y:S02]  /*3fb0*/  FMUL.FTZ R9, R13, R9 ;  /* 0x000000090d097220 */ /* 0x000fe40000410000 */
[----:B------:R-:W0:Y:S02]  /*3fc0*/  @!P2 LDC.64 R12, c[0x0][0x3b8] ;  /* 0x0000ee00ff0cab82 */ /* 0x000e240000000a00 */
[----:B0-----:R-:W-:-:S04]  /*3fd0*/  @!P2 LEA R12, P3, R15, R12, 0x2 ;  /* 0x0000000c0f0ca211 */ /* 0x001fc800078610ff */
[----:B------:R-:W-:-:S05]  /*3fe0*/  @!P2 LEA.HI.X R13, R15, R13, R14, 0x2, P3 ;  /* 0x0000000d0f0da211 */ /* 0x000fca00018f140e */
[----:B------:R0:W-:Y:S04]  /*3ff0*/  @!P2 STG.E.64 desc[UR36][R12.64], R8 ;  /* 0x000000080c00a986 */ /* 0x0001e8000c101b24 */
.L_x_2969:
[----:B------:R-:W-:Y:S05]  /*4000*/  BSYNC.RECONVERGENT B2 ;  /* 0x0000000000027941 */ /* 0x000fea0003800200 */
.L_x_2968:
[----:B------:R-:W-:Y:S04]  /*4010*/  BSSY.RECONVERGENT B2, `(.L_x_2970) ;  /* 0x000001d000027945 */ /* 0x000fe80003800200 */
[----:B------:R-:W-:Y:S05]  /*4020*/  @P1 BRA `(.L_x_2971) ;  /* 0x00000000006c1947 */ /* 0x000fea0003800000 */
[----:B------:R-:W-:Y:S01]  /*4030*/  IMAD.SHL.U32 R246, R11, 0x4, RZ ;  /* 0x000000040bf67824 */ /* 0x000fe200078e00ff */
[----:B------:R-:W5:Y:S04]  /*4040*/  LDL R248, [R1+0x30] ;  /* 0x0000300001f87983 */ /* 0x000f680000100800 */
[----:B------:R-:W-:Y:S01]  /*4050*/  ISETP.GE.AND P2, PT, R246, R10, PT ;  /* 0x0000000af600720c */ /* 0x000fe20003f46270 */
[----:B------:R-:W4:Y:S04]  /*4060*/  LDG.E.64 R122, desc[UR36][R6.64+0x50] ;  /* 0x00005024067a7981 */ /* 0x000f28000c1e1b00 */
[----:B------:R-:W4:Y:S08]  /*4070*/  LDL R247, [R1+0x34] ;  /* 0x0000340001f77983 */ /* 0x000f300000100800 */
[----:B0123--:R-:W0:Y:S02]  /*4080*/  @!P2 S2R R12, SR_TID.X ;  /* 0x00000000000ca919 */ /* 0x00fe240000002100 */
        /* <DEDUP_REMOVED lines=10> */
[----:B------:R0:W5:Y:S02]  /*4130*/  @!P2 LDG.E.64 R14, desc[UR36][R12.64] ;  /* 0x000000240c0ea981 */ /* 0x000164000c1e1b00 */
[----:B0-----:R-:W0:Y:S01]  /*4140*/  @!P2 LDC.64 R12, c[0x0][0x3b8] ;  /* 0x0000ee00ff0cab82 */ /* 0x001e220000000a00 */
[----:B-----5:R-:W-:-:S04]  /*4150*/  FADD.FTZ R14, R248, R14 ;  /* 0x0000000ef80e7221 */ /* 0x020fc80000010000 */
[----:B----4-:R-:W-:Y:S01]  /*4160*/  FMUL.FTZ R122, R14, R122 ;  /* 0x0000007a0e7a7220 */ /* 0x010fe20000410000 */
[----:B------:R-:W-:Y:S01]  /*4170*/  @!P2 IADD3 R14, P3, PT, R2, R246, RZ ;  /* 0x000000f6020ea210 */ /* 0x000fe20007f7e0ff */
[----:B------:R-:W-:-:S03]  /*4180*/  FADD.FTZ R15, R247, R15 ;  /* 0x0000000ff70f7221 */ /* 0x000fc60000010000 */
[----:B------:R-:W-:Y:S02]  /*4190*/  @!P2 LEA.HI.X.SX32 R246, R246, R3, 0x1, P3 ;  /* 0x00000003f6f6a211 */ /* 0x000fe400018f0eff */
[----:B0-----:R-:W-:Y:S01]  /*41a0*/  @!P2 LEA R12, P3, R14, R12, 0x2 ;  /* 0x0000000c0e0ca211 */ /* 0x001fe200078610ff */
[----:B------:R-:W-:-:S03]  /*41b0*/  FMUL.FTZ R123, R15, R123 ;  /* 0x0000007b0f7b7220 */ /* 0x000fc60000410000 */
[----:B------:R-:W-:-:S05]  /*41c0*/  @!P2 LEA.HI.X R13, R14, R13, R246, 0x2, P3 ;  /* 0x0000000d0e0da211 */ /* 0x000fca00018f14f6 */
[----:B------:R0:W-:Y:S04]  /*41d0*/  @!P2 STG.E.64 desc[UR36][R12.64], R122 ;  /* 0x0000007a0c00a986 */ /* 0x0001e8000c101b24 */
.L_x_2971:
[----:B------:R-:W-:Y:S05]  /*41e0*/  BSYNC.RECONVERGENT B2 ;  /* 0x0000000000027941 */ /* 0x000fea0003800200 */
.L_x_2970:
[----:B------:R-:W-:Y:S01]  /*41f0*/  BSSY.RECONVERGENT B2, `(.L_x_2972) ;  /* 0x000001e000027945 */ /* 0x000fe20003800200 */
[----:B------:R-:W-:-:S03]  /*4200*/  IMAD.IADD R11, R11, 0x1, R0 ;  /* 0x000000010b0b7824 */ /* 0x000fc600078e0200 */
        /* <DEDUP_REMOVED lines=28> */
.L_x_2973:
[----:B------:R-:W-:Y:S05]  /*43d0*/  BSYNC.RECONVERGENT B2 ;  /* 0x0000000000027941 */ /* 0x000fea0003800200 */
.L_x_2972:
        /* <DEDUP_REMOVED lines=30> */
.L_x_2975:
[----:B------:R-:W-:Y:S05]  /*45c0*/  BSYNC.RECONVERGENT B2 ;  /* 0x0000000000027941 */ /* 0x000fea0003800200 */
.L_x_2974:
[----:B------:R-:W-:Y:S01]  /*45d0*/  BSSY.RECONVERGENT B2, `(.L_x_2976) ;  /* 0x000001f000027945 */ /* 0x000fe20003800200 */
[----:B------:R-:W-:-:S03]  /*45e0*/  IMAD R11, R0, 0x2, R11 ;  /* 0x00000002000b7824 */ /* 0x000fc600078e020b */
[----:B------:R-:W-:Y:S05]  /*45f0*/  @P1 BRA `(.L_x_2977) ;  /* 0x0000000000701947 */ /* 0x000fea0003800000 */
[----:B------:R-:W-:Y:S01]  /*4600*/  IMAD R246, R0, 0x20, R5 ;  /* 0x0000002000f67824 */ /* 0x000fe200078e0205 */
        /* <DEDUP_REMOVED lines=15> */
[----:B------:R0:W5:Y:S01]  /*4700*/  @!P2 LDG.E.64 R14, desc[UR36][R12.64] ;  /* 0x000000240c0ea981 */ /* 0x000162000c1e1b00 */
[----:B------:R-:W-:-:S13]  /*4710*/  ISETP.GE.AND P2, PT, R246, R10, PT ;  /* 0x0000000af600720c */ /* 0x000fda0003f46270 */
        /* <DEDUP_REMOVED lines=10> */
.L_x_2977:
[----:B------:R-:W-:Y:S05]  /*47c0*/  BSYNC.RECONVERGENT B2 ;  /* 0x0000000000027941 */ /* 0x000fea0003800200 */
.L_x_2976:
        /* <DEDUP_REMOVED lines=29> */
.L_x_2979:
[----:B------:R-:W-:Y:S05]  /*49a0*/  BSYNC.RECONVERGENT B2 ;  /* 0x0000000000027941 */ /* 0x000fea0003800200 */
.L_x_2978:
        /* <DEDUP_REMOVED lines=30> */
.L_x_2981:
[----:B------:R-:W-:Y:S05]  /*4b90*/  BSYNC.RECONVERGENT B2 ;  /* 0x0000000000027941 */ /* 0x000fea0003800200 */
.L_x_2980:
[----:B------:R-:W-:Y:S01]  /*4ba0*/  BSSY.RECONVERGENT B2, `(.L_x_2982) ;  /* 0x000001e000027945 */ /* 0x000fe20003800200 */
[----:B------:R-:W-:-:S03]  /*4bb0*/  IMAD.IADD R11, R11, 0x1, R0 ;  /* 0x000000010b0b7824 */ /* 0x000fc600078e0200 */
[----:B------:R-:W-:Y:S05]  /*4bc0*/  @P1 BRA `(.L_x_2983) ;  /* 0x00000000006c1947 */ /* 0x000fea0003800000 */
[----:B------:R-:W-:Y:S01]  /*4bd0*/  IMAD.SHL.U32 R246, R11, 0x4, RZ ;  /* 0x000000040bf67824 */ /* 0x000fe200078e00ff */
[----:B------:R-:W5:Y:S04]  /*4be0*/  LDL R248, [R1] ;  /* 0x0000000001f87983 */ /* 0x000f680000100800 */
        /* <DEDUP_REMOVED lines=25> */
.L_x_2983:
[----:B------:R-:W-:Y:S05]  /*4d80*/  BSYNC.RECONVERGENT B2 ;  /* 0x0000000000027941 */ /* 0x000fea0003800200 */
.L_x_2982:
[----:B------:R-:W-:Y:S01]  /*4d90*/  BSSY.RECONVERGENT B2, `(.L_x_2984) ;  /* 0x000001c000027945 */ /* 0x000fe20003800200 */
[----:B------:R-:W-:-:S03]  /*4da0*/  IMAD.IADD R11, R11, 0x1, R0 ;  /* 0x000000010b0b7824 */ /* 0x000fc600078e0200 */
[----:B------:R-:W-:Y:S05]  /*4db0*/  @P1 BRA `(.L_x_2985) ;  /* 0x0000000000641947 */ /* 0x000fea0003800000 */
[----:B------:R-:W-:Y:S01]  /*4dc0*/  IMAD.SHL.U32 R246, R11, 0x4, RZ ;  /* 0x000000040bf67824 */ /* 0x000fe200078e00ff */
[----:B------:R-:W5:Y:S04]  /*4dd0*/  LDG.E.64 R132, desc[UR36][R6.64+0xc0] ;  /* 0x0000c02406847981 */ /* 0x000f68000c1e1b00 */
[----:B------:R-:W-:-:S13]  /*4de0*/  ISETP.GE.AND P2, PT, R246, R10, PT ;  /* 0x0000000af600720c */ /* 0x000fda0003f46270 */
        /* <DEDUP_REMOVED lines=14> */
[----:B-----5:R-:W-:Y:S01]  /*4ed0*/  FMUL.FTZ R132, R14, R132 ;  /* 0x000000840e847220 */ /* 0x020fe20000410000 */
[----:B------:R-:W-:Y:S01]  /*4ee0*/  @!P2 IADD3 R14, P3, PT, R2, R246, RZ ;  /* 0x000000f6020ea210 */ /* 0x000fe20007f7e0ff */
[----:B------:R-:W-:-:S03]  /*4ef0*/  FADD.FTZ R15, R245, R15 ;  /* 0x0000000ff50f7221 */ /* 0x000fc60000010000 */
[----:B------:R-:W-:Y:S02]  /*4f00*/  @!P2 LEA.HI.X.SX32 R246, R246, R3, 0x1, P3 ;  /* 0x00000003f6f6a211 */ /* 0x000fe400018f0eff */
[----:B0-----:R-:W-:Y:S01]  /*4f10*/  @!P2 LEA R12, P3, R14, R12, 0x2 ;  /* 0x0000000c0e0ca211 */ /* 0x001fe200078610ff */
[----:B------:R-:W-:-:S03]  /*4f20*/  FMUL.FTZ R133, R15, R133 ;  /* 0x000000850f857220 */ /* 0x000fc60000410000 */
[----:B------:R-:W-:-:S05]  /*4f30*/  @!P2 LEA.HI.X R13, R14, R13, R246, 0x2, P3 ;  /* 0x0000000d0e0da211 */ /* 0x000fca00018f14f6 */
[----:B------:R0:W-:Y:S04]  /*4f40*/  @!P2 STG.E.64 desc[UR36][R12.64], R132 ;  /* 0x000000840c00a986 */ /* 0x0001e8000c101b24 */
.L_x_2985:
[----:B------:R-:W-:Y:S05]  /*4f50*/  BSYNC.RECONVERGENT B2 ;  /* 0x0000000000027941 */ /* 0x000fea0003800200 */
.L_x_2984:
        /* <DEDUP_REMOVED lines=28> */
.L_x_2987:
[----:B------:R-:W-:Y:S05]  /*5120*/  BSYNC.RECONVERGENT B2 ;  /* 0x0000000000027941 */ /* 0x000fea0003800200 */
.L_x_2986:
        /* <DEDUP_REMOVED lines=28> */
.L_x_2989:
[----:B------:R-:W-:Y:S05]  /*52f0*/  BSYNC.RECONVERGENT B2 ;  /* 0x0000000000027941 */ /* 0x000fea0003800200 */
.L_x_2988:
        /* <DEDUP_REMOVED lines=28> */
.L_x_2991:
[----:B------:R-:W-:Y:S05]  /*54c0*/  BSYNC.RECONVERGENT B2 ;  /* 0x0000000000027941 */ /* 0x000fea0003800200 */
.L_x_2990:
[----:B------:R-:W-:Y:S04]  /*54d0*/  BSSY.RECONVERGENT B2, `(.L_x_2992) ;  /* 0x000001c000027945 */ /* 0x000fe80003800200 */
[----:B------:R-:W-:Y:S05]  /*54e0*/  @P1 BRA `(.L_x_2993) ;  /* 0x0000000000681947 */ /* 0x000fea0003800000 */
[----:B------:R-:W-:Y:S01]  /*54f0*/  IMAD R246, R0, 0x40, R5 ;  /* 0x0000004000f67824 */ /* 0x000fe200078e0205 */
        /* <DEDUP_REMOVED lines=25> */
.L_x_2993:
[----:B------:R-:W-:Y:S05]  /*5690*/  BSYNC.RECONVERGENT B2 ;  /* 0x0000000000027941 */ /* 0x000fea0003800200 */
.L_x_2992:
[----:B------:R-:W-:Y:S01]  /*56a0*/  BSSY.RECONVERGENT B2, `(.L_x_2994) ;  /* 0x000001d000027945 */ /* 0x000fe20003800200 */
[C---:B------:R-:W-:Y:S02]  /*56b0*/  IMAD R5, R0.reuse, 0x80, R5 ;  /* 0x0000008000057824 */ /* 0x040fe400078e0205 */
[----:B------:R-:W-:Y:S01]  /*56c0*/  IMAD R11, R0, 0x2, R11 ;  /* 0x00000002000b7824 */ /* 0x000fe200078e020b */
[----:B------:R-:W-:Y:S06]  /*56d0*/  @P1 BRA `(.L_x_2995) ;  /* 0x0000000000641947 */ /* 0x000fec0003800000 */
        /* <DEDUP_REMOVED lines=25> */
.L_x_2995:
[----:B------:R-:W-:Y:S05]  /*5870*/  BSYNC.RECONVERGENT B2 ;  /* 0x0000000000027941 */ /* 0x000fea0003800200 */
.L_x_2994:
        /* <DEDUP_REMOVED lines=17> */
[----:B------:R0:W4:Y:S02]  /*5990*/  @!P2 LDG.E.64 R14, desc[UR36][R12.64] ;  /* 0x000000240c0ea981 */ /* 0x000124000c1e1b00 */
[----:B0-----:R-:W0:Y:S01]  /*59a0*/  @!P2 LDC.64 R12, c[0x0][0x3b8] ;  /* 0x0000ee00ff0cab82 */ /* 0x001e220000000a00 */
[----:B----4-:R-:W-:-:S04]  /*59b0*/  FADD.FTZ R14, R28, R14 ;  /* 0x0000000e1c0e7221 */ /* 0x010fc80000010000 */
        /* <DEDUP_REMOVED lines=8> */
.L_x_2997:
[----:B------:R-:W-:Y:S05]  /*5a40*/  BSYNC.RECONVERGENT B2 ;  /* 0x0000000000027941 */ /* 0x000fea0003800200 */
.L_x_2996:
        /* <DEDUP_REMOVED lines=28> */
.L_x_2999:
[----:B------:R-:W-:Y:S05]  /*5c10*/  BSYNC.RECONVERGENT B2 ;  /* 0x0000000000027941 */ /* 0x000fea0003800200 */
.L_x_2998:
        /* <DEDUP_REMOVED lines=28> */
.L_x_3001:
[----:B------:R-:W-:Y:S05]  /*5de0*/  BSYNC.RECONVERGENT B2 ;  /* 0x0000000000027941 */ /* 0x000fea0003800200 */
.L_x_3000:
        /* <DEDUP_REMOVED lines=28> */
.L_x_3003:
[----:B------:R-:W-:Y:S05]  /*5fb0*/  BSYNC.RECONVERGENT B2 ;  /* 0x0000000000027941 */ /* 0x000fea0003800200 */
.L_x_3002:
        /* <DEDUP_REMOVED lines=28> */
.L_x_3005:
[----:B------:R-:W-:Y:S05]  /*6180*/  BSYNC.RECONVERGENT B2 ;  /* 0x0000000000027941 */ /* 0x000fea0003800200 */
.L_x_3004:
        /* <DEDUP_REMOVED lines=28> */
.L_x_3007:
[----:B------:R-:W-:Y:S05]  /*6350*/  BSYNC.RECONVERGENT B2 ;  /* 0x0000000000027941 */ /* 0x000fea0003800200 */
.L_x_3006:
        /* <DEDUP_REMOVED lines=28> */
.L_x_3009:
[----:B------:R-:W-:Y:S05]  /*6520*/  BSYNC.RECONVERGENT B2 ;  /* 0x0000000000027941 */ /* 0x000fea0003800200 */
.L_x_3008:
        /* <DEDUP_REMOVED lines=28> */
.L_x_3011:
[----:B------:R-:W-:Y:S05]  /*66f0*/  BSYNC.RECONVERGENT B2 ;  /* 0x0000000000027941 */ /* 0x000fea0003800200 */
.L_x_3010:
        /* <DEDUP_REMOVED lines=28> */
.L_x_3013:
[----:B------:R-:W-:Y:S05]  /*68c0*/  BSYNC.RECONVERGENT B2 ;  /* 0x0000000000027941 */ /* 0x000fea0003800200 */
.L_x_3012:
        /* <DEDUP_REMOVED lines=28> */
.L_x_3015:
[----:B------:R-:W-:Y:S05]  /*6a90*/  BSYNC.RECONVERGENT B2 ;  /* 0x0000000000027941 */ /* 0x000fea0003800200 */
.L_x_3014:
        /* <DEDUP_REMOVED lines=28> */
.L_x_3017:
[----:B------:R-:W-:Y:S05]  /*6c60*/  BSYNC.RECONVERGENT B2 ;  /* 0x0000000000027941 */ /* 0x000fea0003800200 */
.L_x_3016:
        /* <DEDUP_REMOVED lines=28> */
.L_x_3019:
[----:B------:R-:W-:Y:S05]  /*6e30*/  BSYNC.RECONVERGENT B2 ;  /* 0x0000000000027941 */ /* 0x000fea0003800200 */
.L_x_3018:
        /* <DEDUP_REMOVED lines=28> */
.L_x_3021:
[----:B------:R-:W-:Y:S05]  /*7000*/  BSYNC.RECONVERGENT B2 ;  /* 0x0000000000027941 */ /* 0x000fea0003800200 */
.L_x_3020:
        /* <DEDUP_REMOVED lines=28> */
.L_x_3023:
[----:B------:R-:W-:Y:S05]  /*71d0*/  BSYNC.RECONVERGENT B2 ;  /* 0x0000000000027941 */ /* 0x000fea0003800200 */
.L_x_3022:
[----:B------:R-:W-:Y:S04]  /*71e0*/  BSSY.RECONVERGENT B2, `(.L_x_3024) ;  /* 0x000001a000027945 */ /* 0x000fe80003800200 */
[----:B------:R-:W-:Y:S05]  /*71f0*/  @P1 BRA `(.L_x_3025) ;  /* 0x0000000000601947 */ /* 0x000fea0003800000 */
[----:B------:R-:W-:Y:S01]  /*7200*/  ISETP.GE.AND P2, PT, R5, R10, PT ;  /* 0x0000000a0500720c */ /* 0x000fe20003f46270 */
[----:B------:R-:W5:-:S12]  /*7210*/  LDG.E.64 R172, desc[UR36][R6.64+0x200] ;  /* 0x0002002406ac7981 */ /* 0x000f58000c1e1b00 */
        /* <DEDUP_REMOVED lines=22> */
.L_x_3025:
[----:B------:R-:W-:Y:S05]  /*7380*/  BSYNC.RECONVERGENT B2 ;  /* 0x0000000000027941 */ /* 0x000fea0003800200 */
.L_x_3024:
[----:B------:R-:W-:Y:S01]  /*7390*/  BSSY.RECONVERGENT B2, `(.L_x_3026) ;  /* 0x000001c000027945 */ /* 0x000fe20003800200 */
[----:B------:R-:W-:-:S03]  /*73a0*/  IMAD R11, R0, 0x2, R11 ;  /* 0x00000002000b7824 */ /* 0x000fc600078e020b */
        /* <DEDUP_REMOVED lines=26> */
.L_x_3027:
[----:B------:R-:W-:Y:S05]  /*7550*/  BSYNC.RECONVERGENT B2 ;  /* 0x0000000000027941 */ /* 0x000fea0003800200 */
.L_x_3026:
        /* <DEDUP_REMOVED lines=28> */
.L_x_3029:
[----:B------:R-:W-:Y:S05]  /*7720*/  BSYNC.RECONVERGENT B2 ;  /* 0x0000000000027941 */ /* 0x000fea0003800200 */
.L_x_3028:
        /* <DEDUP_REMOVED lines=28> */
.L_x_3031:
[----:B------:R-:W-:Y:S05]  /*78f0*/  BSYNC.RECONVERGENT B2 ;  /* 0x0000000000027941 */ /* 0x000fea0003800200 */
.L_x_3030:
        /* <DEDUP_REMOVED lines=28> */
.L_x_3033:
[----:B------:R-:W-:Y:S05]  /*7ac0*/  BSYNC.RECONVERGENT B2 ;  /* 0x0000000000027941 */ /* 0x000fea0003800200 */
.L_x_3032:
        /* <DEDUP_REMOVED lines=28> */
.L_x_3035:
[----:B------:R-:W-:Y:S05]  /*7c90*/  BSYNC.RECONVERGENT B2 ;  /* 0x0000000000027941 */ /* 0x000fea0003800200 */
.L_x_3034:
        /* <DEDUP_REMOVED lines=28> */
.L_x_3037:
[----:B------:R-:W-:Y:S05]  /*7e60*/  BSYNC.RECONVERGENT B2 ;  /* 0x0000000000027941 */ /* 0x000fea0003800200 */
.L_x_3036:
        /* <DEDUP_REMOVED lines=28> */
.L_x_3039:
[----:B------:R-:W-:Y:S05]  /*8030*/  BSYNC.RECONVERGENT B2 ;  /* 0x0000000000027941 */ /* 0x000fea0003800200 */
.L_x_3038:
        /* <DEDUP_REMOVED lines=28> */
.L_x_3041:
[----:B------:R-:W-:Y:S05]  /*8200*/  BSYNC.RECONVERGENT B2 ;  /* 0x0000000000027941 */ /* 0x000fea0003800200 */
.L_x_3040:
        /* <DEDUP_REMOVED lines=28> */
.L_x_3043:
[----:B------:R-:W-:Y:S05]  /*83d0*/  BSYNC.RECONVERGENT B2 ;  /* 0x0000000000027941 */ /* 0x000fea0003800200 */
.L_x_3042:
        /* <DEDUP_REMOVED lines=28> */
.L_x_3045:
[----:B------:R-:W-:Y:S05]  /*85a0*/  BSYNC.RECONVERGENT B2 ;  /* 0x0000000000027941 */ /* 0x000fea0003800200 */
.L_x_3044:
        /* <DEDUP_REMOVED lines=28> */
.L_x_3047:
[----:B------:R-:W-:Y:S05]  /*8770*/  BSYNC.RECONVERGENT B2 ;  /* 0x0000000000027941 */ /* 0x000fea0003800200 */
.L_x_3046:
        /* <DEDUP_REMOVED lines=28> */
.L_x_3049:
[----:B------:R-:W-:Y:S05]  /*8940*/  BSYNC.RECONVERGENT B2 ;  /* 0x0000000000027941 */ /* 0x000fea0003800200 */
.L_x_3048:
        /* <DEDUP_REMOVED lines=28> */
.L_x_3051:
[----:B------:R-:W-:Y:S05]  /*8b10*/  BSYNC.RECONVERGENT B2 ;  /* 0x0000000000027941 */ /* 0x000fea0003800200 */
.L_x_3050:
        /* <DEDUP_REMOVED lines=28> */
.L_x_3053:
[----:B------:R-:W-:Y:S05]  /*8ce0*/  BSYNC.RECONVERGENT B2 ;  /* 0x0000000000027941 */ /* 0x000fea0003800200 */
.L_x_3052:
        /* <DEDUP_REMOVED lines=28> */
.L_x_3055:
[----:B------:R-:W-:Y:S05]  /*8eb0*/  BSYNC.RECONVERGENT B2 ;  /* 0x0000000000027941 */ /* 0x000fea0003800200 */
.L_x_3054:
        /* <DEDUP_REMOVED lines=28> */
.L_x_3057:
[----:B------:R-:W-:Y:S05]  /*9080*/  BSYNC.RECONVERGENT B2 ;  /* 0x0000000000027941 */ /* 0x000fea0003800200 */
.L_x_3056:
        /* <DEDUP_REMOVED lines=28> */
.L_x_3059:
[----:B------:R-:W-:Y:S05]  /*9250*/  BSYNC.RECONVERGENT B2 ;  /* 0x0000000000027941 */ /* 0x000fea0003800200 */
.L_x_3058:
        /* <DEDUP_REMOVED lines=28> */
.L_x_3061:
[----:B------:R-:W-:Y:S05]  /*9420*/  BSYNC.RECONVERGENT B2 ;  /* 0x0000000000027941 */ /* 0x000fea0003800200 */
.L_x_3060:
        /* <DEDUP_REMOVED lines=28> */
.L_x_3063:
[----:B------:R-:W-:Y:S05]  /*95f0*/  BSYNC.RECONVERGENT B2 ;  /* 0x0000000000027941 */ /* 0x000fea0003800200 */
.L_x_3062:
        /* <DEDUP_REMOVED lines=28> */
.L_x_3065:
[----:B------:R-:W-:Y:S05]  /*97c0*/  BSYNC.RECONVERGENT B2 ;  /* 0x0000000000027941 */ /* 0x000fea0003800200 */
.L_x_3064:
        /* <DEDUP_REMOVED lines=28> */
.L_x_3067:
[----:B------:R-:W-:Y:S05]  /*9990*/  BSYNC.RECONVERGENT B2 ;  /* 0x0000000000027941 */ /* 0x000fea0003800200 */
.L_x_3066:
        /* <DEDUP_REMOVED lines=28> */
.L_x_3069:
[----:B------:R-:W-:Y:S05]  /*9b60*/  BSYNC.RECONVERGENT B2 ;  /* 0x0000000000027941 */ /* 0x000fea0003800200 */
.L_x_3068:
        /* <DEDUP_REMOVED lines=28> */
.L_x_3071:
[----:B------:R-:W-:Y:S05]  /*9d30*/  BSYNC.RECONVERGENT B2 ;  /* 0x0000000000027941 */ /* 0x000fea0003800200 */
.L_x_3070:
        /* <DEDUP_REMOVED lines=28> */
.L_x_3073:
[----:B------:R-:W-:Y:S05]  /*9f00*/  BSYNC.RECONVERGENT B2 ;  /* 0x0000000000027941 */ /* 0x000fea0003800200 */
.L_x_3072:
        /* <DEDUP_REMOVED lines=28> */
.L_x_3075:
[----:B------:R-:W-:Y:S05]  /*a0d0*/  BSYNC.RECONVERGENT B2 ;  /* 0x0000000000027941 */ /* 0x000fea0003800200 */
.L_x_3074:
        /* <DEDUP_REMOVED lines=28> */
.L_x_3077:
[----:B------:R-:W-:Y:S05]  /*a2a0*/  BSYNC.RECONVERGENT B2 ;  /* 0x0000000000027941 */ /* 0x000fea0003800200 */
.L_x_3076:
        /* <DEDUP_REMOVED lines=28> */
.L_x_3079:
[----:B------:R-:W-:Y:S05]  /*a470*/  BSYNC.RECONVERGENT B2 ;  /* 0x0000000000027941 */ /* 0x000fea0003800200 */
.L_x_3078:
        /* <DEDUP_REMOVED lines=28> */
.L_x_3081:
[----:B------:R-:W-:Y:S05]  /*a640*/  BSYNC.RECONVERGENT B2 ;  /* 0x0000000000027941 */ /* 0x000fea0003800200 */
.L_x_3080:
        /* <DEDUP_REMOVED lines=28> */
.L_x_3083:
[----:B------:R-:W-:Y:S05]  /*a810*/  BSYNC.RECONVERGENT B2 ;  /* 0x0000000000027941 */ /* 0x000fea0003800200 */
.L_x_3082:
        /* <DEDUP_REMOVED lines=28> */
.L_x_3085:
[----:B------:R-:W-:Y:S05]  /*a9e0*/  BSYNC.RECONVERGENT B2 ;  /* 0x0000000000027941 */ /* 0x000fea0003800200 */
.L_x_3084:
[----:B------:R-:W-:Y:S05]  /*a9f0*/  @P1 BRA `(.L_x_3086) ;  /* 0x000000ac00c81947 */ /* 0x000fea0003800000 */
[----:B------:R-:W-:Y:S01]  /*aa00*/  IMAD.IADD R5, R11, 0x1, R0 ;  /* 0x000000010b057824 */ /* 0x000fe200078e0200 */
[----:B------:R-:W5:Y:S03]  /*aa10*/  LDG.E.64 R234, desc[UR36][R6.64+0x3f0] ;  /* 0x0003f02406ea7981 */ /* 0x000f66000c1e1b00 */
[----:B------:R-:W-:-:S05]  /*aa20*/  IMAD.SHL.U32 R5, R5, 0x4, RZ ;  /* 0x0000000405057824 */ /* 0x000fca00078e00ff */
[----:B------:R-:W-:-:S13]  /*aa30*/  ISETP.GE.AND P2, PT, R5, R10, PT ;  /* 0x0000000a0500720c */ /* 0x000fda0003f46270 */
        /* <DEDUP_REMOVED lines=11> */
[----:B------:R-:W2:Y:S02]  /*aaf0*/  @!P2 LDG.E.64 R12, desc[UR36][R10.64] ;  /* 0x000000240a0ca981 */ /* 0x000ea4000c1e1b00 */
[----:B--2---:R-:W-:Y:S01]  /*ab00*/  FADD.FTZ R12, R118, R12 ;  /* 0x0000000c760c7221 */ /* 0x004fe20000010000 */
[----:B------:R-:W-:-:S03]  /*ab10*/  FADD.FTZ R13, R119, R13 ;  /* 0x0000000d770d7221 */ /* 0x000fc60000010000 */
[----:B-----5:R-:W-:Y:S01]  /*ab20*/  FMUL.FTZ R234, R12, R234 ;  /* 0x000000ea0cea7220 */ /* 0x020fe20000410000 */
[----:B------:R-:W-:Y:S01]  /*ab30*/  FMUL.FTZ R235, R13, R235 ;  /* 0x000000eb0deb7220 */ /* 0x000fe20000410000 */
[----:B------:R-:W-:Y:S06]  /*ab40*/  @P2 BRA `(.L_x_3086) ;  /* 0x000000ac00742947 */ /* 0x000fec0003800000 */
[----:B------:R-:W-:-:S04]  /*ab50*/  IADD3 R11, P2, PT, R2, R5, RZ ;  /* 0x00000005020b7210 */ /* 0x000fc80007f5e0ff */
[----:B------:R-:W-:Y:S02]  /*ab60*/  LEA.HI.X.SX32 R5, R5, R3, 0x1, P2 ;  /* 0x0000000305057211 */ /* 0x000fe400010f0eff */
[----:B------:R-:W-:-:S04]  /*ab70*/  LEA R10, P2, R11, UR18, 0x2 ;  /* 0x000000120b0a7c11 */ /* 0x000fc8000f8410ff */
[----:B------:R-:W-:-:S05]  /*ab80*/  LEA.HI.X R11, R11, UR19, R5, 0x2, P2 ;  /* 0x000000130b0b7c11 */ /* 0x000fca00090f1405 */
[----:B------:R0:W-:Y:S01]  /*ab90*/  STG.E.64 desc[UR36][R10.64], R234 ;  /* 0x000000ea0a007986 */ /* 0x0001e2000c101b24 */
[----:B------:R-:W-:Y:S05]  /*aba0*/  BRA `(.L_x_3086) ;  /* 0x000000ac005c7947 */ /* 0x000fea0003800000 */
.L_x_2959:
        /* <DEDUP_REMOVED lines=8> */
[----:B------:R-:W3:Y:S01]  /*ac30*/  LDL R246, [R1+0x5c] ;  /* 0x00005c0001f67983 */ /* 0x000ee20000100800 */
[----:B------:R-:W-:-:S07]  /*ac40*/  CS2R R170, SRZ ;  /* 0x0000000000aa7805 */ /* 0x000fce000001ff00 */
        /* <DEDUP_REMOVED lines=8> */
[----:B------:R-:W-:-:S05]  /*acd0*/  @!P2 LEA.HI.X R13, R14, R13, R15, 0x2, P3 ;  /* 0x0000000d0e0da211 */ /* 0x000fca00018f140f */
[----:B------:R0:W2:Y:S01]  /*ace0*/  @!P2 LDG.E.64 R170, desc[UR36][R12.64] ;  /* 0x000000240caaa981 */ /* 0x0000a2000c1e1b00 */
[----:B------:R-:W-:-:S05]  /*acf0*/  @!P2 IADD3 R14, P3, PT, R2, R5, RZ ;  /* 0x00000005020ea210 */ /* 0x000fca0007f7e0ff */
[----:B------:R-:W-:Y:S01]  /*ad00*/  @!P2 IMAD.X R15, RZ, RZ, R3, P3 ;  /* 0x000000ffff0fa224 */ /* 0x000fe200018e0603 */
[----:B0-----:R-:W0:Y:S02]  /*ad10*/  @!P2 LDC.64 R12, c[0x0][0x3b8] ;  /* 0x0000ee00ff0cab82 */ /* 0x001e240000000a00 */
[----:B0-----:R-:W-:-:S04]  /*ad20*/  @!P2 LEA R12, P5, R14, R12, 0x2 ;  /* 0x0000000c0e0ca211 */ /* 0x001fc800078a10ff */
[----:B------:R-:W-:Y:S01]  /*ad30*/  @!P2 LEA.HI.X R13, R14, R13, R15, 0x2, P5 ;  /* 0x0000000d0e0da211 */ /* 0x000fe200028f140f */
[----:B--2---:R-:W-:Y:S01]  /*ad40*/  FADD.FTZ R170, R247, R170 ;  /* 0x000000aaf7aa7221 */ /* 0x004fe20000010000 */
[----:B---3--:R-:W-:-:S05]  /*ad50*/  FADD.FTZ R171, R246, R171 ;  /* 0x000000abf6ab7221 */ /* 0x008fca0000010000 */
[----:B------:R0:W-:Y:S02]  /*ad60*/  @!P2 STG.E.64 desc[UR36][R12.64], R170 ;  /* 0x000000aa0c00a986 */ /* 0x0001e4000c101b24 */
.L_x_3088:
[----:B------:R-:W-:Y:S05]  /*ad70*/  BSYNC.RECONVERGENT B2 ;  /* 0x0000000000027941 */ /* 0x000fea0003800200 */
.L_x_3087:
[----:B------:R-:W-:Y:S04]  /*ad80*/  BSSY.RECONVERGENT B2, `(.L_x_3089) ;  /* 0x000001a000027945 */ /* 0x000fe80003800200 */
[----:B------:R-:W-:Y:S05]  /*ad90*/  @P1 BRA `(.L_x_3090) ;  /* 0x0000000000601947 */ /* 0x000fea0003800000 */
[----:B------:R-:W-:Y:S01]  /*ada0*/  IMAD.SHL.U32 R14, R11, 0x4, RZ ;  /* 0x000000040b0e7824 */ /* 0x000fe200078e00ff */
[----:B------:R-:W2:Y:S04]  /*adb0*/  LDL R247, [R1+0x50] ;  /* 0x0000500001f77983 */ /* 0x000ea80000100800 */
[----:B------:R-:W-:Y:S01]  /*adc0*/  ISETP.GE.AND P2, PT, R14, R10, PT ;  /* 0x0000000a0e00720c */ /* 0x000fe20003f46270 */
[----:B------:R-:W3:-:S12]  /*add0*/  LDL R246, [R1+0x54] ;  /* 0x0000540001f67983 */ /* 0x000ed80000100800 */
        /* <DEDUP_REMOVED lines=12> */
[----:B------:R-:W-:-:S04]  /*aea0*/  @!P2 IADD3 R15, P3, PT, R2, R14, RZ ;  /* 0x0000000e020fa210 */ /* 0x000fc80007f7e0ff */
[----:B------:R-:W-:Y:S01]  /*aeb0*/  @!P2 LEA.HI.X.SX32 R14, R14, R3, 0x1, P3 ;  /* 0x000000030e0ea211 */ /* 0x000fe200018f0eff */
[----:B0-----:R-:W0:Y:S02]  /*aec0*/  @!P2 LDC.64 R12, c[0x0][0x3b8] ;  /* 0x0000ee00ff0cab82 */ /* 0x001e240000000a00 */
[----:B0-----:R-:W-:-:S04]  /*aed0*/  @!P2 LEA R12, P3, R15, R12, 0x2 ;  /* 0x0000000c0f0ca211 */ /* 0x001fc800078610ff */
[----:B------:R-:W-:Y:S01]  /*aee0*/  @!P2 LEA.HI.X R13, R15, R13, R14, 0x2, P3 ;  /* 0x0000000d0f0da211 */ /* 0x000fe200018f140e */
[----:B--2---:R-:W-:Y:S01]  /*aef0*/  FADD.FTZ R128, R247, R128 ;  /* 0x00000080f7807221 */ /* 0x004fe20000010000 */
[----:B---3--:R-:W-:-:S05]  /*af00*/  FADD.FTZ R129, R246, R129 ;  /* 0x00000081f6817221 */ /* 0x008fca0000010000 */
[----:B------:R1:W-:Y:S02]  /*af10*/  @!P2 STG.E.64 desc[UR36][R12.64], R128 ;  /* 0x000000800c00a986 */ /* 0x0003e4000c101b24 */
.L_x_3090:
[----:B------:R-:W-:Y:S05]  /*af20*/  BSYNC.RECONVERGENT B2 ;  /* 0x0000000000027941 */ /* 0x000fea0003800200 */
.L_x_3089:
[----:B------:R-:W-:Y:S04]  /*af30*/  BSSY.RECONVERGENT B2, `(.L_x_3091) ;  /* 0x000001b000027945 */ /* 0x000fe80003800200 */
[----:B------:R-:W-:Y:S05]  /*af40*/  @P1 BRA `(.L_x_3092) ;  /* 0x0000000000641947 */ /* 0x000fea0003800000 */
[----:B------:R-:W-:Y:S01]  /*af50*/  IMAD R14, R0, 0x8, R5 ;  /* 0x00000008000e7824 */ /* 0x000fe200078e0205 */
[----:B------:R-:W2:Y:S04]  /*af60*/  LDL R247, [R1+0x48] ;  /* 0x0000480001f77983 */ /* 0x000ea80000100800 */
[----:B------:R-:W-:Y:S01]  /*af70*/  ISETP.GE.AND P2, PT, R14, R10, PT ;  /* 0x0000000a0e00720c */ /* 0x000fe20003f46270 */
[----:B------:R-:W3:-:S12]  /*af80*/  LDL R246, [R1+0x4c] ;  /* 0x00004c0001f67983 */ /* 0x000ed80000100800 */
        /* <DEDUP_REMOVED lines=14> */
[----:B------:R-:W-:-:S04]  /*b070*/  @!P2 IADD3 R15, P3, PT, R2, R14, RZ ;  /* 0x0000000e020fa210 */ /* 0x000fc80007f7e0ff */
[----:B------:R-:W-:Y:S02]  /*b080*/  @!P2 LEA.HI.X.SX32 R14, R14, R3, 0x1, P3 ;  /* 0x000000030e0ea211 */ /* 0x000fe400018f0eff */
[----:B0-----:R-:W-:-:S04]  /*b090*/  @!P2 LEA R12, P3, R15, R12, 0x2 ;  /* 0x0000000c0f0ca211 */ /* 0x001fc800078610ff */
[----:B------:R-:W-:Y:S01]  /*b0a0*/  @!P2 LEA.HI.X R13, R15, R13, R14, 0x2, P3 ;  /* 0x0000000d0f0da211 */ /* 0x000fe200018f140e */
[----:B--2---:R-:W-:Y:S01]  /*b0b0*/  FADD.FTZ R16, R247, R16 ;  /* 0x00000010f7107221 */ /* 0x004fe20000010000 */
[----:B---3--:R-:W-:-:S05]  /*b0c0*/  FADD.FTZ R17, R246, R17 ;  /* 0x00000011f6117221 */ /* 0x008fca0000010000 */
[----:B------:R2:W-:Y:S02]  /*b0d0*/  @!P2 STG.E.64 desc[UR36][R12.64], R16 ;  /* 0x000000100c00a986 */ /* 0x0005e4000c101b24 */
.L_x_3092:
[----:B------:R-:W-:Y:S05]  /*b0e0*/  BSYNC.RECONVERGENT B2 ;  /* 0x0000000000027941 */ /* 0x000fea0003800200 */
.L_x_3091:
[----:B------:R-:W-:Y:S04]  /*b0f0*/  BSSY.RECONVERGENT B2, `(.L_x_3093) ;  /* 0x000001c000027945 */ /* 0x000fe80003800200 */
[----:B------:R-:W-:Y:S05]  /*b100*/  @P1 BRA `(.L_x_3094) ;  /* 0x0000000000681947 */ /* 0x000fea0003800000 */
[----:B------:R-:W-:Y:S01]  /*b110*/  IMAD R14, R0, 0x2, R11 ;  /* 0x00000002000e7824 */ /* 0x000fe200078e020b */
[----:B------:R-:W3:Y:S03]  /*b120*/  LDL R247, [R1+0x40] ;  /* 0x0000400001f77983 */ /* 0x000ee60000100800 */
[----:B------:R-:W-:Y:S01]  /*b130*/  IMAD.SHL.U32 R14, R14, 0x4, RZ ;  /* 0x000000040e0e7824 */ /* 0x000fe200078e00ff */
[----:B------:R-:W5:Y:S04]  /*b140*/  LDL R246, [R1+0x44] ;  /* 0x0000440001f67983 */ /* 0x000f680000100800 */
[----:B------:R-:W-:-:S13]  /*b150*/  ISETP.GE.AND P2, PT, R14, R10, PT ;  /* 0x0000000a0e00720c */ /* 0x000fda0003f46270 */
        /* <DEDUP_REMOVED lines=14> */
[----:B------:R-:W-:-:S04]  /*b240*/  @!P2 IADD3 R15, P3, PT, R2, R14, RZ ;  /* 0x0000000e020fa210 */ /* 0x000fc80007f7e0ff */
[----:B------:R-:W-:Y:S02]  /*b250*/  @!P2 LEA.HI.X.SX32 R14, R14, R3, 0x1, P3 ;  /* 0x000000030e0ea211 */ /* 0x000fe400018f0eff */
[----:B0-----:R-:W-:-:S04]  /*b260*/  @!P2 LEA R12, P3, R15, R12, 0x2 ;  /* 0x0000000c0f0ca211 */ /* 0x001fc800078610ff */
[----:B------:R-:W-:Y:S01]  /*b270*/  @!P2 LEA.HI.X R13, R15, R13, R14, 0x2, P3 ;  /* 0x0000000d0f0da211 */ /* 0x000fe200018f140e */
[----:B---3--:R-:W-:Y:S01]  /*b280*/  FADD.FTZ R120, R247, R120 ;  /* 0x00000078f7787221 */ /* 0x008fe20000010000 */
[----:B-----5:R-:W-:-:S05]  /*b290*/  FADD.FTZ R121, R246, R121 ;  /* 0x00000079f6797221 */ /* 0x020fca0000010000 */
[----:B------:R3:W-:Y:S02]  /*b2a0*/  @!P2 STG.E.64 desc[UR36][R12.64], R120 ;  /* 0x000000780c00a986 */ /* 0x0007e4000c101b24 */
.L_x_3094:
[----:B------:R-:W-:Y:S05]  /*b2b0*/  BSYNC.RECONVERGENT B2 ;  /* 0x0000000000027941 */ /* 0x000fea0003800200 */
.L_x_3093:
        /* <DEDUP_REMOVED lines=8> */
[----:B0123--:R-:W-:Y:S01]  /*b340*/  @!P2 SHF.R.S32.HI R12, RZ, 0x1f, R14 ;  /* 0x0000001fff0ca819 */ /* 0x00ffe2000001140e */
[----:B------:R-:W-:-:S05]  /*b350*/  @!P2 IMAD.SHL.U32 R8, R8, 0x2, RZ ;  /* 0x000000020808a824 */ /* 0x000fca00078e00ff */
[----:B------:R-:W-:-:S05]  /*b360*/  @!P2 LOP3.LUT R8, R8, 0x2, RZ, 0xc0, !PT ;  /* 0x000000020808a812 */ /* 0x000fca00078ec0ff */
[----:B------:R-:W-:-:S05]  /*b370*/  @!P2 IMAD R9, R0, UR6, R8 ;  /* 0x000000060009ac24 */ /* 0x000fca000f8e0208 */
        /* <DEDUP_REMOVED lines=9> */
[----:B------:R-:W-:-:S04]  /*b410*/  @!P2 IADD3 R15, P3, PT, R2, R14, RZ ;  /* 0x0000000e020fa210 */ /* 0x000fc80007f7e0ff */
[----:B------:R-:W-:Y:S02]  /*b420*/  @!P2 LEA.HI.X.SX32 R14, R14, R3, 0x1, P3 ;  /* 0x000000030e0ea211 */ /* 0x000fe400018f0eff */
[----:B0-----:R-:W-:-:S04]  /*b430*/  @!P2 LEA R12, P3, R15, R12, 0x2 ;  /* 0x0000000c0f0ca211 */ /* 0x001fc800078610ff */
[----:B------:R-:W-:Y:S01]  /*b440*/  @!P2 LEA.HI.X R13, R15, R13, R14, 0x2, P3 ;  /* 0x0000000d0f0da211 */ /* 0x000fe200018f140e */
[----:B-----5:R-:W-:Y:S01]  /*b450*/  FADD.FTZ R8, R247, R8 ;  /* 0x00000008f7087221 */ /* 0x020fe20000010000 */
[----:B----4-:R-:W-:-:S05]  /*b460*/  FADD.FTZ R9, R246, R9 ;  /* 0x00000009f6097221 */ /* 0x010fca0000010000 */
[----:B------:R0:W-:Y:S02]  /*b470*/  @!P2 STG.E.64 desc[UR36][R12.64], R8 ;  /* 0x000000080c00a986 */ /* 0x0001e4000c101b24 */
.L_x_3096:
[----:B------:R-:W-:Y:S05]  /*b480*/  BSYNC.RECONVERGENT B2 ;  /* 0x0000000000027941 */ /* 0x000fea0003800200 */
.L_x_3095:
[----:B------:R-:W-:Y:S04]  /*b490*/  BSSY.RECONVERGENT B2, `(.L_x_3097) ;  /* 0x000001a000027945 */ /* 0x000fe80003800200 */
[----:B------:R-:W-:Y:S05]  /*b4a0*/  @P1 BRA `(.L_x_3098) ;  /* 0x0000000000601947 */ /* 0x000fea0003800000 */
[----:B------:R-:W-:Y:S01]  /*b4b0*/  IMAD.SHL.U32 R14, R11, 0x4, RZ ;  /* 0x000000040b0e7824 */ /* 0x000fe200078e00ff */
[----:B------:R-:W5:Y:S04]  /*b4c0*/  LDL R247, [R1+0x30] ;  /* 0x0000300001f77983 */ /* 0x000f680000100800 */
[----:B------:R-:W-:Y:S01]  /*b4d0*/  ISETP.GE.AND P2, PT, R14, R10, PT ;  /* 0x0000000a0e00720c */ /* 0x000fe20003f46270 */
[----:B------:R-:W4:-:S12]  /*b4e0*/  LDL R246, [R1+0x34] ;  /* 0x0000340001f67983 */ /* 0x000f180000100800 */
        /* <DEDUP_REMOVED lines=12> */
[----:B------:R-:W-:-:S04]  /*b5b0*/  @!P2 IADD3 R15, P3, PT, R2, R14, RZ ;  /* 0x0000000e020fa210 */ /* 0x000fc80007f7e0ff */
[----:B------:R-:W-:Y:S01]  /*b5c0*/  @!P2 LEA.HI.X.SX32 R14, R14, R3, 0x1, P3 ;  /* 0x000000030e0ea211 */ /* 0x000fe200018f0eff */
[----:B0-----:R-:W0:Y:S02]  /*b5d0*/  @!P2 LDC.64 R12, c[0x0][0x3b8] ;  /* 0x0000ee00ff0cab82 */ /* 0x001e240000000a00 */
[----:B0-----:R-:W-:-:S04]  /*b5e0*/  @!P2 LEA R12, P3, R15, R12, 0x2 ;  /* 0x0000000c0f0ca211 */ /* 0x001fc800078610ff */
[----:B------:R-:W-:Y:S01]  /*b5f0*/  @!P2 LEA.HI.X R13, R15, R13, R14, 0x2, P3 ;  /* 0x0000000d0f0da211 */ /* 0x000fe200018f140e */
[----:B-----5:R-:W-:Y:S01]  /*b600*/  FADD.FTZ R122, R247, R122 ;  /* 0x0000007af77a7221 */ /* 0x020fe20000010000 */
[----:B----4-:R-:W-:-:S05]  /*b610*/  FADD.FTZ R123, R246, R123 ;  /* 0x0000007bf67b7221 */ /* 0x010fca0000010000 */
[----:B------:R0:W-:Y:S02]  /*b620*/  @!P2 STG.E.64 desc[UR36][R12.64], R122 ;  /* 0x0000007a0c00a986 */ /* 0x0001e4000c101b24 */
.L_x_3098:
[----:B------:R-:W-:Y:S05]  /*b630*/  BSYNC.RECONVERGENT B2 ;  /* 0x0000000000027941 */ /* 0x000fea0003800200 */
.L_x_3097:
[----:B------:R-:W-:Y:S01]  /*b640*/  BSSY.RECONVERGENT B2, `(.L_x_3099) ;  /* 0x000001b000027945 */ /* 0x000fe20003800200 */
[----:B------:R-:W-:-:S03]  /*b650*/  IMAD.IADD R11, R11, 0x1, R0 ;  /* 0x000000010b0b7824 */ /* 0x000fc600078e0200 */
        /* <DEDUP_REMOVED lines=25> */
.L_x_3100:
[----:B------:R-:W-:Y:S05]  /*b7f0*/  BSYNC.RECONVERGENT B2 ;  /* 0x0000000000027941 */ /* 0x000fea0003800200 */
.L_x_3099:
        /* <DEDUP_REMOVED lines=27> */
.L_x_3102:
[----:B------:R-:W-:Y:S05]  /*b9b0*/  BSYNC.RECONVERGENT B2 ;  /* 0x0000000000027941 */ /* 0x000fea0003800200 */
.L_x_3101:
[----:B------:R-:W-:Y:S01]  /*b9c0*/  BSSY.RECONVERGENT B2, `(.L_x_3103) ;  /* 0x000001c000027945 */ /* 0x000fe20003800200 */
[----:B------:R-:W-:-:S03]  /*b9d0*/  IMAD R11, R0, 0x2, R11 ;  /* 0x00000002000b7824 */ /* 0x000fc600078e020b */
[----:B------:R-:W-:Y:S05]  /*b9e0*/  @P1 BRA `(.L_x_3104) ;  /* 0x0000000000641947 */ /* 0x000fea0003800000 */
[----:B------:R-:W-:Y:S01]  /*b9f0*/  IMAD R14, R0, 0x20, R5 ;  /* 0x00000020000e7824 */ /* 0x000fe200078e0205 */
        /* <DEDUP_REMOVED lines=24> */
.L_x_3104:
[----:B------:R-:W-:Y:S05]  /*bb80*/  BSYNC.RECONVERGENT B2 ;  /* 0x0000000000027941 */ /* 0x000fea0003800200 */
.L_x_3103:
        /* <DEDUP_REMOVED lines=26> */
.L_x_3106:
[----:B------:R-:W-:Y:S05]  /*bd30*/  BSYNC.RECONVERGENT B2 ;  /* 0x0000000000027941 */ /* 0x000fea0003800200 */
.L_x_3105:
        /* <DEDUP_REMOVED lines=27> */
.L_x_3108:
[----:B------:R-:W-:Y:S05]  /*bef0*/  BSYNC.RECONVERGENT B2 ;  /* 0x0000000000027941 */ /* 0x000fea0003800200 */
.L_x_3107:
[----:B------:R-:W-:Y:S01]  /*bf00*/  BSSY.RECONVERGENT B2, `(.L_x_3109) ;  /* 0x000001b000027945 */ /* 0x000fe20003800200 */
[----:B------:R-:W-:-:S03]  /*bf10*/  IMAD.IADD R11, R11, 0x1, R0 ;  /* 0x000000010b0b7824 */ /* 0x000fc600078e0200 */
[----:B------:R-:W-:Y:S05]  /*bf20*/  @P1 BRA `(.L_x_3110) ;  /* 0x0000000000601947 */ /* 0x000fea0003800000 */
[----:B------:R-:W-:Y:S01]  /*bf30*/  IMAD.SHL.U32 R14, R11, 0x4, RZ ;  /* 0x000000040b0e7824 */ /* 0x000fe200078e00ff */
[----:B------:R-:W5:Y:S04]  /*bf40*/  LDL R247, [R1] ;  /* 0x0000000001f77983 */ /* 0x000f680000100800 */
        /* <DEDUP_REMOVED lines=22> */
.L_x_3110:
[----:B------:R-:W-:Y:S05]  /*c0b0*/  BSYNC.RECONVERGENT B2 ;  /* 0x0000000000027941 */ /* 0x000fea0003800200 */
.L_x_3109:
[----:B------:R-:W-:Y:S01]  /*c0c0*/  BSSY.RECONVERGENT B2, `(.L_x_3111) ;  /* 0x0000019000027945 */ /* 0x000fe20003800200 */
[----:B------:R-:W-:-:S03]  /*c0d0*/  IMAD.IADD R11, R11, 0x1, R0 ;  /* 0x000000010b0b7824 */ /* 0x000fc600078e0200 */
[----:B------:R-:W-:Y:S05]  /*c0e0*/  @P1 BRA `(.L_x_3112) ;  /* 0x0000000000581947 */ /* 0x000fea0003800000 */
[----:B------:R-:W-:-:S05]  /*c0f0*/  IMAD.SHL.U32 R14, R11, 0x4, RZ ;  /* 0x000000040b0e7824 */ /* 0x000fca00078e00ff */
        /* <DEDUP_REMOVED lines=19> */
[----:B------:R-:W-:-:S05]  /*c230*/  FADD.FTZ R133, R245, R133 ;  /* 0x00000085f5857221 */ /* 0x000fca0000010000 */
[----:B------:R0:W-:Y:S02]  /*c240*/  @!P2 STG.E.64 desc[UR36][R12.64], R132 ;  /* 0x000000840c00a986 */ /* 0x0001e4000c101b24 */
.L_x_3112:
[----:B------:R-:W-:Y:S05]  /*c250*/  BSYNC.RECONVERGENT B2 ;  /* 0x0000000000027941 */ /* 0x000fea0003800200 */
.L_x_3111:
        /* <DEDUP_REMOVED lines=25> */
.L_x_3114:
[----:B------:R-:W-:Y:S05]  /*c3f0*/  BSYNC.RECONVERGENT B2 ;  /* 0x0000000000027941 */ /* 0x000fea0003800200 */
.L_x_3113:
        /* <DEDUP_REMOVED lines=25> */
.L_x_3116:
[----:B------:R-:W-:Y:S05]  /*c590*/  BSYNC.RECONVERGENT B2 ;  /* 0x0000000000027941 */ /* 0x000fea0003800200 */
.L_x_3115:
        /* <DEDUP_REMOVED lines=25> */
.L_x_3118:
[----:B------:R-:W-:Y:S05]  /*c730*/  BSYNC.RECONVERGENT B2 ;  /* 0x0000000000027941 */ /* 0x000fea0003800200 */
.L_x_3117:
[----:B------:R-:W-:Y:S04]  /*c740*/  BSSY.RECONVERGENT B2, `(.L_x_3119) ;  /* 0x0000019000027945 */ /* 0x000fe80003800200 */
[----:B------:R-:W-:Y:S05]  /*c750*/  @P1 BRA `(.L_x_3120) ;  /* 0x00000000005c1947 */ /* 0x000fea0003800000 */
[----:B------:R-:W-:-:S05]  /*c760*/  IMAD R14, R0, 0x40, R5 ;  /* 0x00000040000e7824 */ /* 0x000fca00078e0205 */
        /* <DEDUP_REMOVED lines=20> */
[----:B------:R-:W-:-:S05]  /*c8b0*/  FADD.FTZ R139, R25, R139 ;  /* 0x0000008b198b7221 */ /* 0x000fca0000010000 */
[----:B------:R0:W-:Y:S02]  /*c8c0*/  @!P2 STG.E.64 desc[UR36][R12.64], R138 ;  /* 0x0000008a0c00a986 */ /* 0x0001e4000c101b24 */
.L_x_3120:
[----:B------:R-:W-:Y:S05]  /*c8d0*/  BSYNC.RECONVERGENT B2 ;  /* 0x0000000000027941 */ /* 0x000fea0003800200 */
.L_x_3119:
[----:B------:R-:W-:Y:S01]  /*c8e0*/  BSSY.RECONVERGENT B2, `(.L_x_3121) ;  /* 0x000001a000027945 */ /* 0x000fe20003800200 */
[C---:B------:R-:W-:Y:S02]  /*c8f0*/  IMAD R14, R0.reuse, 0x80, R5 ;  /* 0x00000080000e7824 */ /* 0x040fe400078e0205 */
[----:B------:R-:W-:Y:S01]  /*c900*/  IMAD R11, R0, 0x2, R11 ;  /* 0x00000002000b7824 */ /* 0x000fe200078e020b */
[----:B------:R-:W-:Y:S06]  /*c910*/  @P1 BRA `(.L_x_3122) ;  /* 0x0000000000581947 */ /* 0x000fec0003800000 */
        /* <DEDUP_REMOVED lines=22> */
.L_x_3122:
[----:B------:R-:W-:Y:S05]  /*ca80*/  BSYNC.RECONVERGENT B2 ;  /* 0x0000000000027941 */ /* 0x000fea0003800200 */
.L_x_3121:
        /* <DEDUP_REMOVED lines=16> */
[----:B------:R0:W4:Y:S01]  /*cb90*/  @!P2 LDG.E.64 R144, desc[UR36][R12.64] ;  /* 0x000000240c90a981 */ /* 0x000122000c1e1b00 */
[----:B------:R-:W-:-:S04]  /*cba0*/  @!P2 IADD3 R15, P3, PT, R2, R5, RZ ;  /* 0x00000005020fa210 */ /* 0x000fc80007f7e0ff */
[----:B------:R-:W-:Y:S01]  /*cbb0*/  @!P2 LEA.HI.X.SX32 R5, R5, R3, 0x1, P3 ;  /* 0x000000030505a211 */ /* 0x000fe200018f0eff */
[----:B0-----:R-:W0:Y:S02]  /*cbc0*/  @!P2 LDC.64 R12, c[0x0][0x3b8] ;  /* 0x0000ee00ff0cab82 */ /* 0x001e240000000a00 */
[----:B0-----:R-:W-:-:S04]  /*cbd0*/  @!P2 LEA R12, P3, R15, R12, 0x2 ;  /* 0x0000000c0f0ca211 */ /* 0x001fc800078610ff */
[----:B------:R-:W-:Y:S01]  /*cbe0*/  @!P2 LEA.HI.X R13, R15, R13, R5, 0x2, P3 ;  /* 0x0000000d0f0da211 */ /* 0x000fe200018f1405 */
[----:B----4-:R-:W-:Y:S01]  /*cbf0*/  FADD.FTZ R144, R28, R144 ;  /* 0x000000901c907221 */ /* 0x010fe20000010000 */
[----:B------:R-:W-:-:S05]  /*cc00*/  FADD.FTZ R145, R29, R145 ;  /* 0x000000911d917221 */ /* 0x000fca0000010000 */
[----:B------:R0:W-:Y:S02]  /*cc10*/  @!P2 STG.E.64 desc[UR36][R12.64], R144 ;  /* 0x000000900c00a986 */ /* 0x0001e4000c101b24 */
.L_x_3124:
[----:B------:R-:W-:Y:S05]  /*cc20*/  BSYNC.RECONVERGENT B2 ;  /* 0x0000000000027941 */ /* 0x000fea0003800200 */
.L_x_3123:
        /* <DEDUP_REMOVED lines=25> */
.L_x_3126:
[----:B------:R-:W-:Y:S05]  /*cdc0*/  BSYNC.RECONVERGENT B2 ;  /* 0x0000000000027941 */ /* 0x000fea0003800200 */
.L_x_3125:
        /* <DEDUP_REMOVED lines=25> */
.L_x_3128:
[----:B------:R-:W-:Y:S05]  /*cf60*/  BSYNC.RECONVERGENT B2 ;  /* 0x0000000000027941 */ /* 0x000fea0003800200 */
.L_x_3127:
        /* <DEDUP_REMOVED lines=25> */
.L_x_3130:
[----:B------:R-:W-:Y:S05]  /*d100*/  BSYNC.RECONVERGENT B2 ;  /* 0x0000000000027941 */ /* 0x000fea0003800200 */
.L_x_3129:
        /* <DEDUP_REMOVED lines=25> */
.L_x_3132:
[----:B------:R-:W-:Y:S05]  /*d2a0*/  BSYNC.RECONVERGENT B2 ;  /* 0x0000000000027941 */ /* 0x000fea0003800200 */
.L_x_3131:
        /* <DEDUP_REMOVED lines=25> */
.L_x_3134:
[----:B------:R-:W-:Y:S05]  /*d440*/  BSYNC.RECONVERGENT B2 ;  /* 0x0000000000027941 */ /* 0x000fea0003800200 */
.L_x_3133:
        /* <DEDUP_REMOVED lines=25> */
.L_x_3136:
[----:B------:R-:W-:Y:S05]  /*d5e0*/  BSYNC.RECONVERGENT B2 ;  /* 0x0000000000027941 */ /* 0x000fea0003800200 */
.L_x_3135:
        /* <DEDUP_REMOVED lines=25> */
.L_x_3138:
[----:B------:R-:W-:Y:S05]  /*d780*/  BSYNC.RECONVERGENT B2 ;  /* 0x0000000000027941 */ /* 0x000fea0003800200 */
.L_x_3137:
        /* <DEDUP_REMOVED lines=25> */
.L_x_3140:
[----:B------:R-:W-:Y:S05]  /*d920*/  BSYNC.RECONVERGENT B2 ;  /* 0x0000000000027941 */ /* 0x000fea0003800200 */
.L_x_3139:
        /* <DEDUP_REMOVED lines=25> */
.L_x_3142:
[----:B------:R-:W-:Y:S05]  /*dac0*/  BSYNC.RECONVERGENT B2 ;  /* 0x0000000000027941 */ /* 0x000fea0003800200 */
.L_x_3141:
        /* <DEDUP_REMOVED lines=25> */
.L_x_3144:
[----:B------:R-:W-:Y:S05]  /*dc60*/  BSYNC.RECONVERGENT B2 ;  /* 0x0000000000027941 */ /* 0x000fea0003800200 */
.L_x_3143:
        /* <DEDUP_REMOVED lines=25> */
.L_x_3146:
[----:B------:R-:W-:Y:S05]  /*de00*/  BSYNC.RECONVERGENT B2 ;  /* 0x0000000000027941 */ /* 0x000fea0003800200 */
.L_x_3145:
        /* <DEDUP_REMOVED lines=25> */
.L_x_3148:
[----:B------:R-:W-:Y:S05]  /*dfa0*/  BSYNC.RECONVERGENT B2 ;  /* 0x0000000000027941 */ /* 0x000fea0003800200 */
.L_x_3147:
        /* <DEDUP_REMOVED lines=25> */
.L_x_3150:
[----:B------:R-:W-:Y:S05]  /*e140*/  BSYNC.RECONVERGENT B2 ;  /* 0x0000000000027941 */ /* 0x000fea0003800200 */
.L_x_3149:
[----:B------:R-:W-:Y:S04]  /*e150*/  BSSY.RECONVERGENT B2, `(.L_x_3151) ;  /* 0x0000017000027945 */ /* 0x000fe80003800200 */
[----:B------:R-:W-:Y:S05]  /*e160*/  @P1 BRA `(.L_x_3152) ;  /* 0x0000000000541947 */ /* 0x000fea0003800000 */
[----:B------:R-:W-:Y:S02]  /*e170*/  ISETP.GE.AND P2, PT, R14, R10, PT ;  /* 0x0000000a0e00720c */ /* 0x000fe40003f46270 */
[----:B------:R-:W-:-:S11]  /*e180*/  CS2R R172, SRZ ;  /* 0x0000000000ac7805 */ /* 0x000fd6000001ff00 */
[----:B------:R-:W5:Y:S01]  /*e190*/  @!P2 S2R R11, SR_TID.X ;  /* 0x00000000000ba919 */ /* 0x000f620000002100 */
[----:B0123--:R-:W-:Y:S01]  /*e1a0*/  @!P2 SHF.R.S32.HI R12, RZ, 0x1f, R14 ;  /* 0x0000001fff0ca819 */ /* 0x00ffe2000001140e */
[----:B-----5:R-:W-:-:S05]  /*e1b0*/  @!P2 IMAD.SHL.U32 R11, R11, 0x2, RZ ;  /* 0x000000020b0ba824 */ /* 0x020fca00078e00ff */
[----:B------:R-:W-:-:S05]  /*e1c0*/  @!P2 LOP3.LUT R11, R11, 0x2, RZ, 0xc0, !PT ;  /* 0x000000020b0ba812 */ /* 0x000fca00078ec0ff */
[----:B------:R-:W-:-:S05]  /*e1d0*/  @!P2 IMAD R15, R0, UR6, R11 ;  /* 0x00000006000fac24 */ /* 0x000fca000f8e020b */
[----:B------:R-:W-:-:S04]  /*e1e0*/  @!P2 IADD3 R11, P3, PT, R15, R14, RZ ;  /* 0x0000000e0f0ba210 */ /* 0x000fc80007f7e0ff */
[----:B------:R-:W-:Y:S02]  /*e1f0*/  @!P2 LEA.HI.X.SX32 R15, R15, R12, 0x1, P3 ;  /* 0x0000000c0f0fa211 */ /* 0x000fe400018f0eff */
[----:B------:R-:W0:Y:S02]  /*e200*/  @!P2 LDC.64 R12, c[0x0][0x3b8] ;  /* 0x0000ee00ff0cab82 */ /* 0x000e240000000a00 */
[----:B0-----:R-:W-:-:S04]  /*e210*/  @!P2 LEA R12, P3, R11, R12, 0x2 ;  /* 0x0000000c0b0ca211 */ /* 0x001fc800078610ff */
[----:B------:R-:W-:-:S05]  /*e220*/  @!P2 LEA.HI.X R13, R11, R13, R15, 0x2, P3 ;  /* 0x0000000d0b0da211 */ /* 0x000fca00018f140f */
        /* <DEDUP_REMOVED lines=9> */
.L_x_3152:
[----:B------:R-:W-:Y:S05]  /*e2c0*/  BSYNC.RECONVERGENT B2 ;  /* 0x0000000000027941 */ /* 0x000fea0003800200 */
.L_x_3151:
[----:B------:R-:W-:Y:S01]  /*e2d0*/  BSSY.RECONVERGENT B2, `(.L_x_3153) ;  /* 0x0000019000027945 */ /* 0x000fe20003800200 */
[----:B------:R-:W-:-:S03]  /*e2e0*/  IMAD R5, R0, 0x2, R5 ;  /* 0x0000000200057824 */ /* 0x000fc600078e0205 */
[----:B------:R-:W-:Y:S05]  /*e2f0*/  @P1 BRA `(.L_x_3154) ;  /* 0x0000000000581947 */ /* 0x000fea0003800000 */
[----:B------:R-:W-:Y:S01]  /*e300*/  IMAD.SHL.U32 R11, R5, 0x4, RZ ;  /* 0x00000004050b7824 */ /* 0x000fe200078e00ff */
[----:B------:R-:W-:-:S04]  /*e310*/  CS2R R188, SRZ ;  /* 0x0000000000bc7805 */ /* 0x000fc8000001ff00 */
        /* <DEDUP_REMOVED lines=20> */
.L_x_3154:
[----:B------:R-:W-:Y:S05]  /*e460*/  BSYNC.RECONVERGENT B2 ;  /* 0x0000000000027941 */ /* 0x000fea0003800200 */
.L_x_3153:
[----:B------:R-:W-:Y:S01]  /*e470*/  BSSY.RECONVERGENT B2, `(.L_x_3155) ;  /* 0x0000019000027945 */ /* 0x000fe20003800200 */
[----:B------:R-:W-:-:S03]  /*e480*/  IMAD.IADD R5, R5, 0x1, R0 ;  /* 0x0000000105057824 */ /* 0x000fc600078e0200 */
        /* <DEDUP_REMOVED lines=23> */
.L_x_3156:
[----:B------:R-:W-:Y:S05]  /*e600*/  BSYNC.RECONVERGENT B2 ;  /* 0x0000000000027941 */ /* 0x000fea0003800200 */
.L_x_3155:
        /* <DEDUP_REMOVED lines=25> */
.L_x_3158:
[----:B------:R-:W-:Y:S05]  /*e7a0*/  BSYNC.RECONVERGENT B2 ;  /* 0x0000000000027941 */ /* 0x000fea0003800200 */
.L_x_3157:
        /* <DEDUP_REMOVED lines=25> */
.L_x_3160:
[----:B------:R-:W-:Y:S05]  /*e940*/  BSYNC.RECONVERGENT B2 ;  /* 0x0000000000027941 */ /* 0x000fea0003800200 */
.L_x_3159:
        /* <DEDUP_REMOVED lines=25> */
.L_x_3162:
[----:B------:R-:W-:Y:S05]  /*eae0*/  BSYNC.RECONVERGENT B2 ;  /* 0x0000000000027941 */ /* 0x000fea0003800200 */
.L_x_3161:
        /* <DEDUP_REMOVED lines=25> */
.L_x_3164:
[----:B------:R-:W-:Y:S05]  /*ec80*/  BSYNC.RECONVERGENT B2 ;  /* 0x0000000000027941 */ /* 0x000fea0003800200 */
.L_x_3163:
        /* <DEDUP_REMOVED lines=25> */
.L_x_3166:
[----:B------:R-:W-:Y:S05]  /*ee20*/  BSYNC.RECONVERGENT B2 ;  /* 0x0000000000027941 */ /* 0x000fea0003800200 */
.L_x_3165:
        /* <DEDUP_REMOVED lines=25> */
.L_x_3168:
[----:B------:R-:W-:Y:S05]  /*efc0*/  BSYNC.RECONVERGENT B2 ;  /* 0x0000000000027941 */ /* 0x000fea0003800200 */
.L_x_3167:
        /* <DEDUP_REMOVED lines=25> */
.L_x_3170:
[----:B------:R-:W-:Y:S05]  /*f160*/  BSYNC.RECONVERGENT B2 ;  /* 0x0000000000027941 */ /* 0x000fea0003800200 */
.L_x_3169:
        /* <DEDUP_REMOVED lines=25> */
.L_x_3172:
[----:B------:R-:W-:Y:S05]  /*f300*/  BSYNC.RECONVERGENT B2 ;  /* 0x0000000000027941 */ /* 0x000fea0003800200 */
.L_x_3171:
        /* <DEDUP_REMOVED lines=25> */
.L_x_3174:
[----:B------:R-:W-:Y:S05]  /*f4a0*/  BSYNC.RECONVERGENT B2 ;  /* 0x0000000000027941 */ /* 0x000fea0003800200 */
.L_x_3173:
        /* <DEDUP_REMOVED lines=25> */
.L_x_3176:
[----:B------:R-:W-:Y:S05]  /*f640*/  BSYNC.RECONVERGENT B2 ;  /* 0x0000000000027941 */ /* 0x000fea0003800200 */
.L_x_3175:
        /* <DEDUP_REMOVED lines=25> */
.L_x_3178:
[----:B------:R-:W-:Y:S05]  /*f7e0*/  BSYNC.RECONVERGENT B2 ;  /* 0x0000000000027941 */ /* 0x000fea0003800200 */
.L_x_3177:
        /* <DEDUP_REMOVED lines=25> */
.L_x_3180:
[----:B------:R-:W-:Y:S05]  /*f980*/  BSYNC.RECONVERGENT B2 ;  /* 0x0000000000027941 */ /* 0x000fea0003800200 */
.L_x_3179:
        /* <DEDUP_REMOVED lines=25> */
.L_x_3182:
[----:B------:R-:W-:Y:S05]  /*fb20*/  BSYNC.RECONVERGENT B2 ;  /* 0x0000000000027941 */ /* 0x000fea0003800200 */
.L_x_3181:
        /* <DEDUP_REMOVED lines=25> */
.L_x_3184:
[----:B------:R-:W-:Y:S05]  /*fcc0*/  BSYNC.RECONVERGENT B2 ;  /* 0x0000000000027941 */ /* 0x000fea0003800200 */
.L_x_3183:
        /* <DEDUP_REMOVED lines=25> */
.L_x_3186:
[----:B------:R-:W-:Y:S05]  /*fe60*/  BSYNC.RECONVERGENT B2 ;  /* 0x0000000000027941 */ /* 0x000fea0003800200 */
.L_x_3185:
        /* <DEDUP_REMOVED lines=25> */
.L_x_3188:
[----:B------:R-:W-:Y:S05]  /*10000*/  BSYNC.RECONVERGENT B2 ;  /* 0x0000000000027941 */ /* 0x000fea0003800200 */
.L_x_3187:
        /* <DEDUP_REMOVED lines=25> */
.L_x_3190:
[----:B------:R-:W-:Y:S05]  /*101a0*/  BSYNC.RECONVERGENT B2 ;  /* 0x0000000000027941 */ /* 0x000fea0003800200 */
.L_x_3189:
        /* <DEDUP_REMOVED lines=25> */
.L_x_3192:
[----:B------:R-:W-:Y:S05]  /*10340*/  BSYNC.RECONVERGENT B2 ;  /* 0x0000000000027941 */ /* 0x000fea0003800200 */
.L_x_3191:
        /* <DEDUP_REMOVED lines=25> */
.L_x_3194:
[----:B------:R-:W-:Y:S05]  /*104e0*/  BSYNC.RECONVERGENT B2 ;  /* 0x0000000000027941 */ /* 0x000fea0003800200 */
.L_x_3193:
        /* <DEDUP_REMOVED lines=25> */
.L_x_3196:
[----:B------:R-:W-:Y:S05]  /*10680*/  BSYNC.RECONVERGENT B2 ;  /* 0x0000000000027941 */ /* 0x000fea0003800200 */
.L_x_3195:
        /* <DEDUP_REMOVED lines=25> */
.L_x_3198:
[----:B------:R-:W-:Y:S05]  /*10820*/  BSYNC.RECONVERGENT B2 ;  /* 0x0000000000027941 */ /* 0x000fea0003800200 */
.L_x_3197:
        /* <DEDUP_REMOVED lines=25> */
.L_x_3200:
[----:B------:R-:W-:Y:S05]  /*109c0*/  BSYNC.RECONVERGENT B2 ;  /* 0x0000000000027941 */ /* 0x000fea0003800200 */
.L_x_3199:
        /* <DEDUP_REMOVED lines=25> */
.L_x_3202:
[----:B------:R-:W-:Y:S05]  /*10b60*/  BSYNC.RECONVERGENT B2 ;  /* 0x0000000000027941 */ /* 0x000fea0003800200 */
.L_x_3201:
        /* <DEDUP_REMOVED lines=25> */
.L_x_3204:
[----:B------:R-:W-:Y:S05]  /*10d00*/  BSYNC.RECONVERGENT B2 ;  /* 0x0000000000027941 */ /* 0x000fea0003800200 */
.L_x_3203:
        /* <DEDUP_REMOVED lines=25> */
.L_x_3206:
[----:B------:R-:W-:Y:S05]  /*10ea0*/  BSYNC.RECONVERGENT B2 ;  /* 0x0000000000027941 */ /* 0x000fea0003800200 */
.L_x_3205:
        /* <DEDUP_REMOVED lines=25> */
.L_x_3208:
[----:B------:R-:W-:Y:S05]  /*11040*/  BSYNC.RECONVERGENT B2 ;  /* 0x0000000000027941 */ /* 0x000fea0003800200 */
.L_x_3207:
        /* <DEDUP_REMOVED lines=25> */
.L_x_3210:
[----:B------:R-:W-:Y:S05]  /*111e0*/  BSYNC.RECONVERGENT B2 ;  /* 0x0000000000027941 */ /* 0x000fea0003800200 */
.L_x_3209:
        /* <DEDUP_REMOVED lines=25> */
.L_x_3212:
[----:B------:R-:W-:Y:S05]  /*11380*/  BSYNC.RECONVERGENT B2 ;  /* 0x0000000000027941 */ /* 0x000fea0003800200 */
.L_x_3211:
[----:B------:R-:W-:Y:S05]  /*11390*/  @P1 BRA `(.L_x_3086) ;  /* 0x0000004400601947 */ /* 0x000fea0003800000 */
[----:B------:R-:W-:Y:S01]  /*113a0*/  IMAD.IADD R5, R5, 0x1, R0 ;  /* 0x0000000105057824 */ /* 0x000fe200078e0200 */
[----:B------:R-:W-:Y:S01]  /*113b0*/  BSSY.RECONVERGENT B2, `(.L_x_3213) ;  /* 0x000000f000027945 */ /* 0x000fe20003800200 */
[----:B------:R-:W-:Y:S02]  /*113c0*/  CS2R R234, SRZ ;  /* 0x0000000000ea7805 */ /* 0x000fe4000001ff00 */
[----:B------:R-:W-:-:S05]  /*113d0*/  IMAD.SHL.U32 R5, R5, 0x4, RZ ;  /* 0x0000000405057824 */ /* 0x000fca00078e00ff */
[----:B------:R-:W-:-:S13]  /*113e0*/  ISETP.GE.AND P2, PT, R5, R10, PT ;  /* 0x0000000a0500720c */ /* 0x000fda0003f46270 */
[----:B------:R-:W-:Y:S05]  /*113f0*/  @P2 BRA `(.L_x_3214) ;  /* 0x0000000000282947 */ /* 0x000fea0003800000 */
[----:B------:R-:W4:Y:S01]  /*11400*/  S2R R11, SR_TID.X ;  /* 0x00000000000b7919 */ /* 0x000f220000002100 */
[----:B0123--:R-:W-:Y:S01]  /*11410*/  SHF.R.S32.HI R12, RZ, 0x1f, R5 ;  /* 0x0000001fff0c7819 */ /* 0x00ffe20000011405 */
[----:B----4-:R-:W-:-:S05]  /*11420*/  IMAD.SHL.U32 R11, R11, 0x2, RZ ;  /* 0x000000020b0b7824 */ /* 0x010fca00078e00ff */
[----:B------:R-:W-:-:S05]  /*11430*/  LOP3.LUT R11, R11, 0x2, RZ, 0xc0, !PT ;  /* 0x000000020b0b7812 */ /* 0x000fca00078ec0ff */
[----:B------:R-:W-:-:S05]  /*11440*/  IMAD R11, R0, UR6, R11 ;  /* 0x00000006000b7c24 */ /* 0x000fca000f8e020b */
[----:B------:R-:W-:-:S04]  /*11450*/  IADD3 R10, P3, PT, R11, R5, RZ ;  /* 0x000000050b0a7210 */ /* 0x000fc80007f7e0ff */
[----:B------:R-:W-:Y:S02]  /*11460*/  LEA.HI.X.SX32 R11, R11, R12, 0x1, P3 ;  /* 0x0000000c0b0b7211 */ /* 0x000fe400018f0eff */
[----:B------:R-:W-:-:S04]  /*11470*/  LEA R234, P3, R10, UR18, 0x2 ;  /* 0x000000120aea7c11 */ /* 0x000fc8000f8610ff */
[----:B------:R-:W-:-:S06]  /*11480*/  LEA.HI.X R235, R10, UR19, R11, 0x2, P3 ;  /* 0x000000130aeb7c11 */ /* 0x000fcc00098f140b */
[----:B------:R-:W5:Y:S03]  /*11490*/  LDG.E.64 R234, desc[UR36][R234.64] ;  /* 0x00000024eaea7981 */ /* 0x000f66000c1e1b00 */
.L_x_3214:
[----:B------:R-:W-:Y:S05]  /*114a0*/  BSYNC.RECONVERGENT B2 ;  /* 0x0000000000027941 */ /* 0x000fea0003800200 */
.L_x_3213:
[----:B-----5:R-:W-:Y:S01]  /*114b0*/  FADD.FTZ R234, R118, R234 ;  /* 0x000000ea76ea7221 */ /* 0x020fe20000010000 */
[----:B------:R-:W-:Y:S01]  /*114c0*/  FADD.FTZ R235, R119, R235 ;  /* 0x000000eb77eb7221 */ /* 0x000fe20000010000 */
[----:B------:R-:W-:Y:S06]  /*114d0*/  @P2 BRA `(.L_x_3086) ;  /* 0x0000004400102947 */ /* 0x000fec0003800000 */
[----:B------:R-:W-:-:S04]  /*114e0*/  IADD3 R11, P2, PT, R2, R5, RZ ;  /* 0x00000005020b7210 */ /* 0x000fc80007f5e0ff */
[----:B------:R-:W-:Y:S02]  /*114f0*/  LEA.HI.X.SX32 R5, R5, R3, 0x1, P2 ;  /* 0x0000000305057211 */ /* 0x000fe400010f0eff */
[----:B------:R-:W-:-:S04]  /*11500*/  LEA R10, P2, R11, UR18, 0x2 ;  /* 0x000000120b0a7c11 */ /* 0x000fc8000f8410ff */
[----:B------:R-:W-:-:S05]  /*11510*/  LEA.HI.X R11, R11, UR19, R5, 0x2, P2 ;  /* 0x000000130b0b7c11 */ /* 0x000fca00090f1405 */
[----:B------:R0:W-:Y:S01]  /*11520*/  STG.E.64 desc[UR36][R10.64], R234 ;  /* 0x000000ea0a007986 */ /* 0x0001e2000c101b24 */
[----:B------:R-:W-:Y:S05]  /*11530*/  BRA `(.L_x_3086) ;  /* 0x0000004000f87947 */ /* 0x000fea0003800000 */
.L_x_2958:
[----:B------:R-:W-:Y:S02]  /*11540*/  IMAD.SHL.U32 R11, R10, 0x4, RZ ;  /* 0x000000040a0b7824 */ /* 0x000fe400078e00ff */
[C---:B------:R-:W-:Y:S02]  /*11550*/  IMAD R5, R0.reuse, 0xa0, RZ ;  /* 0x000000a000057824 */ /* 0x040fe400078e02ff */
[C-C-:B------:R-:W-:Y:S02]  /*11560*/  IMAD R12, R0.reuse, 0x8, R11.reuse ;  /* 0x00000008000c7824 */ /* 0x140fe400078e020b */
[----:B------:R-:W-:-:S03]  /*11570*/  IMAD R247, R0, 0x10, R11 ;  /* 0x0000001000f77824 */ /* 0x000fc600078e020b */
[-C--:B------:R-:W-:Y:S02]  /*11580*/  ISETP.GE.AND P1, PT, R12, R5.reuse, PT ;  /* 0x000000050c00720c */ /* 0x080fe40003f26270 */
[----:B------:R-:W-:Y:S02]  /*11590*/  ISETP.GE.AND P2, PT, R247, R5, PT ;  /* 0x00000005f700720c */ /* 0x000fe40003f46270 */
[C---:B------:R-:W-:Y:S02]  /*115a0*/  ISETP.GE.OR P1, PT, R4.reuse, UR43, P1 ;  /* 0x0000002b04007c0c */ /* 0x040fe40008f26670 */
[----:B------:R-:W-:-:S11]  /*115b0*/  ISETP.GE.OR P2, PT, R4, UR43, P2 ;  /* 0x0000002b04007c0c */ /* 0x000fd60009746670 */
[----:B------:R-:W0:Y:S01]  /*115c0*/  @!P1 S2R R13, SR_TID.X ;  /* 0x00000000000d9919 */ /* 0x000e220000002100 */
[----:B------:R-:W1:Y:S01]  /*115d0*/  @!P1 LDC.64 R14, c[0x0][0x3b8] ;  /* 0x0000ee00ff0e9b82 */ /* 0x000e620000000a00 */
[----:B------:R-:W-:Y:S01]  /*115e0*/  @!P1 SHF.R.S32.HI R246, RZ, 0x1f, R12 ;  /* 0x0000001ffff69819 */ /* 0x000fe2000001140c */
[----:B------:R-:W2:Y:S01]  /*115f0*/  @!P2 S2R R248, SR_TID.X ;  /* 0x0000000000f8a919 */ /* 0x000ea20000002100 */
[----:B------:R-:W-:Y:S01]  /*11600*/  @!P2 SHF.R.S32.HI R251, RZ, 0x1f, R247 ;  /* 0x0000001ffffba819 */ /* 0x000fe200000114f7 */
[----:B0-----:R-:W-:Y:S02]  /*11610*/  @!P1 IMAD.SHL.U32 R13, R13, 0x2, RZ ;  /* 0x000000020d0d9824 */ /* 0x001fe400078e00ff */
[----:B--2---:R-:W-:-:S03]  /*11620*/  @!P2 IMAD.SHL.U32 R248, R248, 0x2, RZ ;  /* 0x00000002f8f8a824 */ /* 0x004fc600078e00ff */
[----:B------:R-:W-:Y:S02]  /*11630*/  @!P1 LOP3.LUT R13, R13, 0x2, RZ, 0xc0, !PT ;  /* 0x000000020d0d9812 */ /* 0x000fe400078ec0ff */
[----:B------:R-:W-:-:S03]  /*11640*/  @!P2 LOP3.LUT R248, R248, 0x2, RZ, 0xc0, !PT ;  /* 0x00000002f8f8a812 */ /* 0x000fc600078ec0ff */
[C---:B------:R-:W-:Y:S02]  /*11650*/  @!P1 IMAD R13, R0.reuse, UR6, R13 ;  /* 0x00000006000d9c24 */ /* 0x040fe4000f8e020d */
[----:B------:R-:W-:-:S03]  /*11660*/  @!P2 IMAD R250, R0, UR6, R248 ;  /* 0x0000000600faac24 */ /* 0x000fc6000f8e02f8 */
[----:B------:R-:W-:-:S04]  /*11670*/  @!P1 IADD3 R12, P3, PT, R13, R12, RZ ;  /* 0x0000000c0d0c9210 */ /* 0x000fc80007f7e0ff */
[----:B------:R-:W-:Y:S01]  /*11680*/  @!P1 LEA.HI.X.SX32 R13, R13, R246, 0x1, P3 ;  /* 0x000000f60d0d9211 */ /* 0x000fe200018f0eff */
[----:B------:R-:W-:Y:S01]  /*11690*/  IMAD R246, R0, 0x20, R11 ;  /* 0x0000002000f67824 */ /* 0x000fe200078e020b */
[----:B-1----:R-:W-:Y:S02]  /*116a0*/  @!P1 LEA R14, P3, R12, R14, 0x2 ;  /* 0x0000000e0c0e9211 */ /* 0x002fe400078610ff */
[----:B------:R-:W-:Y:S02]  /*116b0*/  @!P2 IADD3 R247, P5, PT, R250, R247, RZ ;  /* 0x000000f7faf7a210 */ /* 0x000fe40007fbe0ff */
[----:B------:R-:W-:Y:S02]  /*116c0*/  @!P1 LEA.HI.X R15, R12, R15, R13, 0x2, P3 ;  /* 0x0000000f0c0f9211 */ /* 0x000fe400018f140d */
[----:B------:R-:W-:Y:S01]  /*116d0*/  ISETP.GE.AND P3, PT, R246, R5, PT ;  /* 0x00000005f600720c */ /* 0x000fe20003f66270 */
[----:B------:R-:W0:Y:S01]  /*116e0*/  @!P2 LDC.64 R12, c[0x0][0x3b8] ;  /* 0x0000ee00ff0cab82 */ /* 0x000e220000000a00 */
[----:B------:R-:W-:-:S02]  /*116f0*/  @!P2 LEA.HI.X.SX32 R251, R250, R251, 0x1, P5 ;  /* 0x000000fbfafba211 */ /* 0x000fc400028f0eff */
[----:B------:R-:W-:-:S13]  /*11700*/  ISETP.GE.OR P3, PT, R4, UR43, P3 ;  /* 0x0000002b04007c0c */ /* 0x000fda0009f66670 */
[----:B------:R-:W1:Y:S01]  /*11710*/  @!P3 S2R R248, SR_TID.X ;  /* 0x0000000000f8b919 */ /* 0x000e620000002100 */
[----:B0-----:R-:W-:-:S04]  /*11720*/  @!P2 LEA R12, P5, R247, R12, 0x2 ;  /* 0x0000000cf70ca211 */ /* 0x001fc800078a10ff */
[----:B------:R-:W-:Y:S02]  /*11730*/  @!P2 LEA.HI.X R13, R247, R13, R251, 0x2, P5 ;  /* 0x0000000df70da211 */ /* 0x000fe400028f14fb */
[----:B------:R-:W-:Y:S01]  /*11740*/  ISETP.GE.AND P5, PT, R4, UR43, PT ;  /* 0x0000002b04007c0c */ /* 0x000fe2000bfa6270 */
[----:B------:R-:W-:-:S03]  /*11750*/  IMAD R247, R0, 0x40, R11 ;  /* 0x0000004000f77824 */ /* 0x000fc600078e020b */
[----:B------:R-:W-:Y:S02]  /*11760*/  FSEL R17, R17, RZ, P5 ;  /* 0x000000ff11117208 */ /* 0x000fe40002800000 */
[----:B------:R-:W-:-:S06]  /*11770*/  FSEL R16, R16, RZ, P5 ;  /* 0x000000ff10107208 */ /* 0x000fcc0002800000 */
[----:B------:R0:W5:Y:S01]  /*11780*/  @!P1 LDG.E.64 R16, desc[UR36][R14.64] ;  /* 0x000000240e109981 */ /* 0x000162000c1e1b00 */
[----:B------:R-:W-:Y:S02]  /*11790*/  ISETP.GE.AND P1, PT, R247, R5, PT ;  /* 0x00000005f700720c */ /* 0x000fe40003f26270 */
[----:B------:R-:W-:Y:S02]  /*117a0*/  FSEL R9, R9, RZ, P5 ;  /* 0x000000ff09097208 */ /* 0x000fe40002800000 */
[----:B------:R-:W-:Y:S01]  /*117b0*/  ISETP.GE.OR P1, PT, R4, UR43, P1 ;  /* 0x0000002b04007c0c */ /* 0x000fe20008f26670 */
[----:B-1----:R-:W-:Y:S01]  /*117c0*/  @!P3 IMAD.SHL.U32 R248, R248, 0x2, RZ ;  /* 0x00000002f8f8b824 */ /* 0x002fe200078e00ff */
[----:B------:R-:W-:Y:S02]  /*117d0*/  FSEL R8, R8, RZ, P5 ;  /* 0x000000ff08087208 */ /* 0x000fe40002800000 */
[----:B------:R-:W-:Y:S01]  /*117e0*/  @!P3 SHF.R.S32.HI R251, RZ, 0x1f, R246 ;  /* 0x0000001ffffbb819 */ /* 0x000fe200000114f6 */
[----:B0-----:R-:W0:Y:S01]  /*117f0*/  @!P3 LDC.64 R14, c[0x0][0x3b8] ;  /* 0x0000ee00ff0ebb82 */ /* 0x001e220000000a00 */
[----:B------:R-:W-:-:S02]  /*11800*/  @!P3 LOP3.LUT R248, R248, 0x2, RZ, 0xc0, !PT ;  /* 0x00000002f8f8b812 */ /* 0x000fc400078ec0ff */
[----:B------:R1:W5:Y:S01]  /*11810*/  @!P2 LDG.E.64 R8, desc[UR36][R12.64] ;  /* 0x000000240c08a981 */ /* 0x000362000c1e1b00 */
[----:B------:R-:W-:Y:S02]  /*11820*/  ISETP.GE.AND P2, PT, R11, R5, PT ;  /* 0x000000050b00720c */ /* 0x000fe40003f46270 */
[----:B------:R-:W-:Y:S02]  /*11830*/  @!P3 IMAD R250, R0, UR6, R248 ;  /* 0x0000000600fabc24 */ /* 0x000fe4000f8e02f8 */
[----:B------:R-:W-:Y:S01]  /*11840*/  ISETP.GE.OR P2, PT, R4, UR43, P2 ;  /* 0x0000002b04007c0c */ /* 0x000fe20009746670 */
[----:B------:R-:W2:Y:S02]  /*11850*/  @!P1 S2R R248, SR_TID.X ;  /* 0x0000000000f89919 */ /* 0x000ea40000002100 */
[C---:B------:R-:W-:Y:S01]  /*11860*/  @!P3 IADD3 R246, P6, PT, R250.reuse, R246, RZ ;  /* 0x000000f6faf6b210 */ /* 0x040fe20007fde0ff */
[----:B-1----:R-:W1:Y:S03]  /*11870*/  @!P1 LDC.64 R12, c[0x0][0x3b8] ;  /* 0x0000ee00ff0c9b82 */ /* 0x002e660000000a00 */
[----:B------:R-:W-:-:S02]  /*11880*/  @!P3 LEA.HI.X.SX32 R251, R250, R251, 0x1, P6 ;  /* 0x000000fbfafbb211 */ /* 0x000fc400030f0eff */
[----:B0-----:R-:W-:-:S04]  /*11890*/  @!P3 LEA R14, P6, R246, R14, 0x2 ;  /* 0x0000000ef60eb211 */ /* 0x001fc800078c10ff */
[----:B------:R-:W-:Y:S02]  /*118a0*/  @!P3 LEA.HI.X R15, R246, R15, R251, 0x2, P6 ;  /* 0x0000000ff60fb211 */ /* 0x000fe400030f14fb */
[----:B------:R-:W0:Y:S01]  /*118b0*/  @!P2 S2R R246, SR_TID.X ;  /* 0x0000000000f6a919 */ /* 0x000e220000002100 */
[----:B------:R-:W-:Y:S02]  /*118c0*/  FSEL R243, R243, RZ, P5 ;  /* 0x000000fff3f37208 */ /* 0x000fe40002800000 */
[----:B------:R-:W-:-:S06]  /*118d0*/  FSEL R242, R242, RZ, P5 ;  /* 0x000000fff2f27208 */ /* 0x000fcc0002800000 */
[----:B------:R3:W5:Y:S01]  /*118e0*/  @!P3 LDG.E.64 R242, desc[UR36][R14.64] ;  /* 0x000000240ef2b981 */ /* 0x000762000c1e1b00 */
[----:B--2---:R-:W-:-:S05]  /*118f0*/  @!P1 IMAD.SHL.U32 R248, R248, 0x2, RZ ;  /* 0x00000002f8f89824 */ /* 0x004fca00078e00ff */
[----:B------:R-:W-:Y:S01]  /*11900*/  @!P1 LOP3.LUT R248, R248, 0x2, RZ, 0xc0, !PT ;  /* 0x00000002f8f89812 */ /* 0x000fe200078ec0ff */
[----:B---3--:R-:W2:Y:S04]  /*11910*/  @!P2 LDC.64 R14, c[0x0][0x3b8] ;  /* 0x0000ee00ff0eab82 */ /* 0x008ea80000000a00 */
[----:B------:R-:W-:Y:S01]  /*11920*/  @!P1 IMAD R248, R0, UR6, R248 ;  /* 0x0000000600f89c24 */ /* 0x000fe2000f8e02f8 */
[----:B------:R-:W-:-:S04]  /*11930*/  @!P1 SHF.R.S32.HI R250, RZ, 0x1f, R247 ;  /* 0x0000001ffffa9819 */ /* 0x000fc800000114f7 */
[----:B------:R-:W-:Y:S01]  /*11940*/  @!P1 IADD3 R247, P6, PT, R248, R247, RZ ;  /* 0x000000f7f8f79210 */ /* 0x000fe20007fde0ff */
[----:B0-----:R-:W-:-:S03]  /*11950*/  @!P2 IMAD.SHL.U32 R246, R246, 0x2, RZ ;  /* 0x00000002f6f6a824 */ /* 0x001fc600078e00ff */
[----:B------:R-:W-:Y:S02]  /*11960*/  @!P1 LEA.HI.X.SX32 R250, R248, R250, 0x1, P6 ;  /* 0x000000faf8fa9211 */ /* 0x000fe400030f0eff */
[----:B------:R-:W-:Y:S02]  /*11970*/  @!P2 LOP3.LUT R246, R246, 0x2, RZ, 0xc0, !PT ;  /* 0x00000002f6f6a812 */ /* 0x000fe400078ec0ff */
[----:B-1----:R-:W-:-:S03]  /*11980*/  @!P1 LEA R12, P6, R247, R12, 0x2 ;  /* 0x0000000cf70c9211 */ /* 0x002fc600078c10ff */
[C---:B------:R-:W-:Y:S01]  /*11990*/  @!P2 IMAD R246, R0.reuse, UR6, R246 ;  /* 0x0000000600f6ac24 */ /* 0x040fe2000f8e02f6 */
[----:B------:R-:W-:Y:S01]  /*119a0*/  @!P1 LEA.HI.X R13, R247, R13, R250, 0x2, P6 ;  /* 0x0000000df70d9211 */ /* 0x000fe200030f14fa */
[----:B------:R-:W-:-:S03]  /*119b0*/  IMAD R247, R0, 0x80, R11 ;  /* 0x0000008000f77824 */ /* 0x000fc600078e020b */
[C---:B------:R-:W-:Y:S02]  /*119c0*/  @!P2 IADD3 R11, P6, PT, R246.reuse, R11, RZ ;  /* 0x0000000bf60ba210 */ /* 0x040fe40007fde0ff */
[----:B------:R-:W-:Y:S02]  /*119d0*/  ISETP.GE.AND P3, PT, R247, R5, PT ;  /* 0x00000005f700720c */ /* 0x000fe40003f66270 */
[----:B------:R-:W-:Y:S02]  /*119e0*/  @!P2 LEA.HI.X.SX32 R246, R246, RZ, 0x1, P6 ;  /* 0x000000fff6f6a211 */ /* 0x000fe400030f0eff */
[C---:B--2---:R-:W-:Y:S02]  /*119f0*/  @!P2 LEA R14, P6, R11.reuse, R14, 0x2 ;  /* 0x0000000e0b0ea211 */ /* 0x044fe400078c10ff */
[----:B------:R-:W-:Y:S02]  /*11a00*/  ISETP.GE.OR P3, PT, R4, UR43, P3 ;  /* 0x0000002b04007c0c */ /* 0x000fe40009f66670 */
[----:B------:R-:W-:Y:S01]  /*11a10*/  @!P2 LEA.HI.X R15, R11, R15, R246, 0x2, P6 ;  /* 0x0000000f0b0fa211 */ /* 0x000fe200030f14f6 */
[----:B------:R-:W-:Y:S01]  /*11a20*/  IMAD.IADD R246, R10, 0x1, R0 ;  /* 0x000000010af67824 */ /* 0x000fe200078e0200 */
[----:B------:R-:W-:-:S02]  /*11a30*/  FSEL R139, R139, RZ, P5 ;  /* 0x000000ff8b8b7208 */ /* 0x000fc40002800000 */
[----:B------:R-:W-:Y:S01]  /*11a40*/  FSEL R138, R138, RZ, P5 ;  /* 0x000000ff8a8a7208 */ /* 0x000fe20002800000 */
[----:B------:R-:W-:-:S05]  /*11a50*/  IMAD.SHL.U32 R248, R246, 0x4, RZ ;  /* 0x00000004f6f87824 */ /* 0x000fca00078e00ff */
[----:B------:R0:W5:Y:S01]  /*11a60*/  @!P1 LDG.E.64 R138, desc[UR36][R12.64] ;  /* 0x000000240c8a9981 */ /* 0x000162000c1e1b00 */
[----:B------:R-:W-:Y:S01]  /*11a70*/  ISETP.GE.AND P1, PT, R248, R5, PT ;  /* 0x00000005f800720c */ /* 0x000fe20003f26270 */
[----:B------:R-:W1:Y:S01]  /*11a80*/  @!P3 LDC.64 R10, c[0x0][0x3b8] ;  /* 0x0000ee00ff0abb82 */ /* 0x000e620000000a00 */
[----:B------:R-:W2:Y:S02]  /*11a90*/  @!P3 S2R R250, SR_TID.X ;  /* 0x0000000000fab919 */ /* 0x000ea40000002100 */
[----:B------:R-:W-:Y:S02]  /*11aa0*/  ISETP.GE.OR P1, PT, R4, UR43, P1 ;  /* 0x0000002b04007c0c */ /* 0x000fe40008f26670 */
[----:B------:R-:W-:-:S11]  /*11ab0*/  FSEL R171, R171, RZ, P5 ;  /* 0x000000ffabab7208 */ /* 0x000fd60002800000 */
[----:B0-----:R-:W0:Y:S01]  /*11ac0*/  @!P1 S2R R12, SR_TID.X ;  /* 0x00000000000c9919 */ /* 0x001e220000002100 */
[----:B------:R-:W-:-:S06]  /*11ad0*/  FSEL R170, R170, RZ, P5 ;  /* 0x000000ffaaaa7208 */ /* 0x000fcc0002800000 */
[----:B------:R3:W5:Y:S02]  /*11ae0*/  @!P2 LDG.E.64 R170, desc[UR36][R14.64] ;  /* 0x000000240eaaa981 */ /* 0x000764000c1e1b00 */
[----:B---3--:R-:W-:Y:S02]  /*11af0*/  IMAD R14, R0, 0x2, R246 ;  /* 0x00000002000e7824 */ /* 0x008fe400078e02f6 */
[----:B--2---:R-:W-:Y:S02]  /*11b00*/  @!P3 IMAD.SHL.U32 R250, R250, 0x2, RZ ;  /* 0x00000002fafab824 */ /* 0x004fe400078e00ff */
[----:B------:R-:W-:-:S03]  /*11b10*/  IMAD.SHL.U32 R14, R14, 0x4, RZ ;  /* 0x000000040e0e7824 */ /* 0x000fc600078e00ff */
[----:B------:R-:W-:Y:S02]  /*11b20*/  @!P3 LOP3.LUT R13, R250, 0x2, RZ, 0xc0, !PT ;  /* 0x00000002fa0db812 */ /* 0x000fe400078ec0ff */
[----:B------:R-:W-:-:S03]  /*11b30*/  ISETP.GE.AND P2, PT, R14, R5, PT ;  /* 0x000000050e00720c */ /* 0x000fc60003f46270 */
[----:B------:R-:W-:Y:S01]  /*11b40*/  @!P3 IMAD R13, R0, UR6, R13 ;  /* 0x00000006000dbc24 */ /* 0x000fe2000f8e020d */
[----:B------:R-:W-:Y:S02]  /*11b50*/  ISETP.GE.OR P2, PT, R4, UR43, P2 ;  /* 0x0000002b04007c0c */ /* 0x000fe40009746670 */
[----:B------:R-:W-:Y:S01]  /*11b60*/  @!P3 SHF.R.S32.HI R250, RZ, 0x1f, R247 ;  /* 0x0000001ffffab819 */ /* 0x000fe200000114f7 */
[----:B0-----:R-:W-:Y:S01]  /*11b70*/  @!P1 IMAD.SHL.U32 R15, R12, 0x2, RZ ;  /* 0x000000020c0f9824 */ /* 0x001fe200078e00ff */
[----:B------:R-:W-:-:S04]  /*11b80*/  @!P3 IADD3 R247, P6, PT, R13, R247, RZ ;  /* 0x000000f70df7b210 */ /* 0x000fc80007fde0ff */
[----:B------:R-:W-:Y:S02]  /*11b90*/  @!P3 LEA.HI.X.SX32 R250, R13, R250, 0x1, P6 ;  /* 0x000000fa0dfab211 */ /* 0x000fe400030f0eff */
[----:B-1----:R-:W-:Y:S01]  /*11ba0*/  @!P3 LEA R10, P6, R247, R10, 0x2 ;  /* 0x0000000af70ab211 */ /* 0x002fe200078c10ff */
[----:B------:R-:W0:Y:S01]  /*11bb0*/  @!P1 LDC.64 R12, c[0x0][0x3b8] ;  /* 0x0000ee00ff0c9b82 */ /* 0x000e220000000a00 */
[----:B------:R-:W-:Y:S02]  /*11bc0*/  @!P1 LOP3.LUT R15, R15, 0x2, RZ, 0xc0, !PT ;  /* 0x000000020f0f9812 */ /* 0x000fe400078ec0ff */
[----:B------:R-:W-:-:S03]  /*11bd0*/  @!P3 LEA.HI.X R11, R247, R11, R250, 0x2, P6 ;  /* 0x0000000bf70bb211 */ /* 0x000fc600030f14fa */
[----:B------:R-:W-:Y:S02]  /*11be0*/  @!P1 IMAD R247, R0, UR6, R15 ;  /* 0x0000000600f79c24 */ /* 0x000fe4000f8e020f */
[----:B------:R-:W1:Y:S01]  /*11bf0*/  @!P2 S2R R15, SR_TID.X ;  /* 0x00000000000fa919 */ /* 0x000e620000002100 */
[----:B------:R-:W-:Y:S02]  /*11c00*/  @!P1 SHF.R.S32.HI R250, RZ, 0x1f, R248 ;  /* 0x0000001ffffa9819 */ /* 0x000fe400000114f8 */
[----:B------:R-:W-:-:S04]  /*11c10*/  @!P1 IADD3 R248, P6, PT, R247, R248, RZ ;  /* 0x000000f8f7f89210 */ /* 0x000fc80007fde0ff */
[----:B------:R-:W-:Y:S01]  /*11c20*/  @!P1 LEA.HI.X.SX32 R250, R247, R250, 0x1, P6 ;  /* 0x000000faf7fa9211 */ /* 0x000fe200030f0eff */
[----:B------:R-:W-:Y:S01]  /*11c30*/  IMAD R247, R0, 0x4, R246 ;  /* 0x0000000400f77824 */ /* 0x000fe200078e02f6 */
[----:B------:R-:W-:Y:S02]  /*11c40*/  FSEL R173, R173, RZ, P5 ;  /* 0x000000ffadad7208 */ /* 0x000fe40002800000 */
[----:B------:R-:W-:Y:S01]  /*11c50*/  FSEL R172, R172, RZ, P5 ;  /* 0x000000ffacac7208 */ /* 0x000fe20002800000 */
[----:B------:R-:W-:-:S05]  /*11c60*/  IMAD.SHL.U32 R246, R247, 0x4, RZ ;  /* 0x00000004f7f67824 */ /* 0x000fca00078e00ff */
[----:B------:R2:W5:Y:S01]  /*11c70*/  @!P3 LDG.E.64 R172, desc[UR36][R10.64] ;  /* 0x000000240aacb981 */ /* 0x000562000c1e1b00 */
[----:B------:R-:W-:-:S04]  /*11c80*/  ISETP.GE.AND P3, PT, R246, R5, PT ;  /* 0x00000005f600720c */ /* 0x000fc80003f66270 */
[----:B------:R-:W-:Y:S01]  /*11c90*/  ISETP.GE.OR P3, PT, R4, UR43, P3 ;  /* 0x0000002b04007c0c */ /* 0x000fe20009f66670 */
[----:B--2---:R-:W2:Y:S01]  /*11ca0*/  @!P2 LDC.64 R10, c[0x0][0x3b8] ;  /* 0x0000ee00ff0aab82 */ /* 0x004ea20000000a00 */
[----:B-1----:R-:W-:Y:S01]  /*11cb0*/  @!P2 IMAD.SHL.U32 R15, R15, 0x2, RZ ;  /* 0x000000020f0fa824 */ /* 0x002fe200078e00ff */
[----:B0-----:R-:W-:-:S04]  /*11cc0*/  @!P1 LEA R12, P6, R248, R12, 0x2 ;  /* 0x0000000cf80c9211 */ /* 0x001fc800078c10ff */
[----:B------:R-:W-:Y:S02]  /*11cd0*/  @!P2 LOP3.LUT R15, R15, 0x2, RZ, 0xc0, !PT ;  /* 0x000000020f0fa812 */ /* 0x000fe400078ec0ff */
[----:B------:R-:W-:-:S03]  /*11ce0*/  @!P1 LEA.HI.X R13, R248, R13, R250, 0x2, P6 ;  /* 0x0000000df80d9211 */ /* 0x000fc600030f14fa */
[----:B------:R-:W-:Y:S02]  /*11cf0*/  @!P2 IMAD R248, R0, UR6, R15 ;  /* 0x0000000600f8ac24 */ /* 0x000fe4000f8e020f */
[----:B------:R-:W0:Y:S01]  /*11d00*/  @!P3 S2R R15, SR_TID.X ;  /* 0x00000000000fb919 */ /* 0x000e220000002100 */
[----:B------:R-:W-:Y:S02]  /*11d10*/  @!P2 SHF.R.S32.HI R250, RZ, 0x1f, R14 ;  /* 0x0000001ffffaa819 */ /* 0x000fe4000001140e */
[----:B------:R-:W-:-:S04]  /*11d20*/  @!P2 IADD3 R14, P6, PT, R248, R14, RZ ;  /* 0x0000000ef80ea210 */ /* 0x000fc80007fde0ff */
[----:B------:R-:W-:Y:S01]  /*11d30*/  @!P2 LEA.HI.X.SX32 R250, R248, R250, 0x1, P6 ;  /* 0x000000faf8faa211 */ /* 0x000fe200030f0eff */
[----:B------:R-:W-:Y:S01]  /*11d40*/  IMAD.IADD R248, R247, 0x1, R0 ;  /* 0x00000001f7f87824 */ /* 0x000fe200078e0200 */
[----:B--2---:R-:W-:Y:S02]  /*11d50*/  @!P2 LEA R10, P6, R14, R10, 0x2 ;  /* 0x0000000a0e0aa211 */ /* 0x004fe400078c10ff */
[----:B------:R-:W-:Y:S02]  /*11d60*/  FSEL R129, R129, RZ, P5 ;  /* 0x000000ff81817208 */ /* 0x000fe40002800000 */
[----:B------:R-:W-:Y:S02]  /*11d70*/  FSEL R128, R128, RZ, P5 ;  /* 0x000000ff80807208 */ /* 0x000fe40002800000 */
[----:B------:R-:W-:Y:S01]  /*11d80*/  @!P2 LEA.HI.X R11, R14, R11, R250, 0x2, P6 ;  /* 0x0000000b0e0ba211 */ /* 0x000fe200030f14fa */
[----:B------:R-:W-:-:S03]  /*11d90*/  IMAD.SHL.U32 R14, R248, 0x4, RZ ;  /* 0x00000004f80e7824 */ /* 0x000fc600078e00ff */
[----:B------:R1:W5:Y:S02]  /*11da0*/  @!P1 LDG.E.64 R128, desc[UR36][R12.64] ;  /* 0x000000240c809981 */ /* 0x000364000c1e1b00 */
[----:B------:R-:W-:-:S04]  /*11db0*/  ISETP.GE.AND P1, PT, R14, R5, PT ;  /* 0x000000050e00720c */ /* 0x000fc80003f26270 */
[----:B------:R-:W-:Y:S01]  /*11dc0*/  ISETP.GE.OR P1, PT, R4, UR43, P1 ;  /* 0x0000002b04007c0c */ /* 0x000fe20008f26670 */
[----:B0-----:R-:W-:Y:S01]  /*11dd0*/  @!P3 IMAD.SHL.U32 R15, R15, 0x2, RZ ;  /* 0x000000020f0fb824 */ /* 0x001fe200078e00ff */
[----:B-1----:R-:W0:Y:S04]  /*11de0*/  @!P3 LDC.64 R12, c[0x0][0x3b8] ;  /* 0x0000ee00ff0cbb82 */ /* 0x002e280000000a00 */
[----:B------:R-:W-:-:S07]  /*11df0*/  @!P3 LOP3.LUT R15, R15, 0x2, RZ, 0xc0, !PT ;  /* 0x000000020f0fb812 */ /* 0x000fce00078ec0ff */
[----:B------:R-:W1:Y:S01]  /*11e00*/  @!P1 S2R R247, SR_TID.X ;  /* 0x0000000000f79919 */ /* 0x000e620000002100 */
[----:B------:R-:W-:Y:S01]  /*11e10*/  @!P3 IMAD R15, R0, UR6, R15 ;  /* 0x00000006000fbc24 */ /* 0x000fe2000f8e020f */
[----:B------:R-:W-:Y:S01]  /*11e20*/  @!P3 SHF.R.S32.HI R250, RZ, 0x1f, R246 ;  /* 0x0000001ffffab819 */ /* 0x000fe200000114f6 */
[----:B------:R-:W-:-:S03]  /*11e30*/  IMAD.IADD R248, R248, 0x1, R0 ;  /* 0x00000001f8f87824 */ /* 0x000fc600078e0200 */
[----:B------:R-:W-:Y:S02]  /*11e40*/  @!P3 IADD3 R246, P6, PT, R15, R246, RZ ;  /* 0x000000f60ff6b210 */ /* 0x000fe40007fde0ff */
[----:B------:R-:W-:Y:S02]  /*11e50*/  FSEL R121, R121, RZ, P5 ;  /* 0x000000ff79797208 */ /* 0x000fe40002800000 */
[----:B------:R-:W-:Y:S02]  /*11e60*/  FSEL R120, R120, RZ, P5 ;  /* 0x000000ff78787208 */ /* 0x000fe40002800000 */
[----:B------:R-:W-:Y:S01]  /*11e70*/  @!P3 LEA.HI.X.SX32 R250, R15, R250, 0x1, P6 ;  /* 0x000000fa0ffab211 */ /* 0x000fe200030f0eff */
[----:B------:R-:W-:-:S03]  /*11e80*/  IMAD.SHL.U32 R15, R248, 0x4, RZ ;  /* 0x00000004f80f7824 */ /* 0x000fc600078e00ff */
[----:B------:R2:W5:Y:S02]  /*11e90*/  @!P2 LDG.E.64 R120, desc[UR36][R10.64] ;  /* 0x000000240a78a981 */ /* 0x000564000c1e1b00 */
[----:B------:R-:W-:-:S04]  /*11ea0*/  ISETP.GE.AND P2, PT, R15, R5, PT ;  /* 0x000000050f00720c */ /* 0x000fc80003f46270 */
[----:B------:R-:W-:Y:S01]  /*11eb0*/  ISETP.GE.OR P2, PT, R4, UR43, P2 ;  /* 0x0000002b04007c0c */ /* 0x000fe20009746670 */
[----:B--2---:R-:W2:Y:S01]  /*11ec0*/  @!P1 LDC.64 R10, c[0x0][0x3b8] ;  /* 0x0000ee00ff0a9b82 */ /* 0x004ea20000000a00 */
[----:B0-----:R-:W-:Y:S01]  /*11ed0*/  @!P3 LEA R12, P6, R246, R12, 0x2 ;  /* 0x0000000cf60cb211 */ /* 0x001fe200078c10ff */
[----:B-1----:R-:W-:-:S03]  /*11ee0*/  @!P1 IMAD.SHL.U32 R247, R247, 0x2, RZ ;  /* 0x00000002f7f79824 */ /* 0x002fc600078e00ff */
[----:B------:R-:W-:Y:S02]  /*11ef0*/  @!P3 LEA.HI.X R13, R246, R13, R250, 0x2, P6 ;  /* 0x0000000df60db211 */ /* 0x000fe400030f14fa */
[----:B------:R-:W-:-:S05]  /*11f00*/  @!P1 LOP3.LUT R247, R247, 0x2, RZ, 0xc0, !PT ;  /* 0x00000002f7f79812 */ /* 0x000fca00078ec0ff */
[----:B------:R-:W0:Y:S01]  /*11f10*/  @!P2 S2R R246, SR_TID.X ;  /* 0x0000000000f6a919 */ /* 0x000e220000002100 */
[----:B------:R-:W-:Y:S01]  /*11f20*/  @!P1 IMAD R247, R0, UR6, R247 ;  /* 0x0000000600f79c24 */ /* 0x000fe2000f8e02f7 */
[----:B------:R-:W-:-:S04]  /*11f30*/  @!P1 SHF.R.S32.HI R250, RZ, 0x1f, R14 ;  /* 0x0000001ffffa9819 */ /* 0x000fc8000001140e */
[----:B------:R-:W-:Y:S01]  /*11f40*/  @!P1 IADD3 R14, P6, PT, R247, R14, RZ ;  /* 0x0000000ef70e9210 */ /* 0x000fe20007fde0ff */
[----:B------:R-:W-:-:S03]  /*11f50*/  IMAD R248, R0, 0x2, R248 ;  /* 0x0000000200f87824 */ /* 0x000fc600078e02f8 */
[----:B------:R-:W-:Y:S02]  /*11f60*/  @!P1 LEA.HI.X.SX32 R250, R247, R250, 0x1, P6 ;  /* 0x000000faf7fa9211 */ /* 0x000fe400030f0eff */
        /* <DEDUP_REMOVED lines=10> */
[----:B------:R-:W-:-:S05]  /*12010*/  @!P2 LOP3.LUT R246, R246, 0x2, RZ, 0xc0, !PT ;  /* 0x00000002f6f6a812 */ /* 0x000fca00078ec0ff */
[----:B------:R-:W-:Y:S02]  /*12020*/  @!P2 IMAD R247, R0, UR6, R246 ;  /* 0x0000000600f7ac24 */ /* 0x000fe4000f8e02f6 */
[----:B------:R-:W1:Y:S01]  /*12030*/  @!P3 S2R R246, SR_TID.X ;  /* 0x0000000000f6b919 */ /* 0x000e620000002100 */
[----:B------:R-:W-:Y:S02]  /*12040*/  @!P2 SHF.R.S32.HI R250, RZ, 0x1f, R15 ;  /* 0x0000001ffffaa819 */ /* 0x000fe4000001140f */
[----:B------:R-:W-:Y:S01]  /*12050*/  @!P2 IADD3 R15, P6, PT, R247, R15, RZ ;  /* 0x0000000ff70fa210 */ /* 0x000fe20007fde0ff */
[----:B------:R-:W-:-:S03]  /*12060*/  IMAD.IADD R248, R248, 0x1, R0 ;  /* 0x00000001f8f87824 */ /* 0x000fc600078e0200 */
[----:B------:R-:W-:Y:S02]  /*12070*/  @!P2 LEA.HI.X.SX32 R250, R247, R250, 0x1, P6 ;  /* 0x000000faf7faa211 */ /* 0x000fe400030f0eff */
[----:B------:R-:W-:Y:S02]  /*12080*/  FSEL R135, R135, RZ, P5 ;  /* 0x000000ff87877208 */ /* 0x000fe40002800000 */
[----:B------:R-:W-:Y:S02]  /*12090*/  FSEL R134, R134, RZ, P5 ;  /* 0x000000ff86867208 */ /* 0x000fe40002800000 */
[----:B0-----:R-:W-:-:S04]  /*120a0*/  @!P2 LEA R12, P6, R15, R12, 0x2 ;  /* 0x0000000c0f0ca211 */ /* 0x001fc800078c10ff */
[----:B------:R0:W5:Y:S01]  /*120b0*/  @!P1 LDG.E.64 R134, desc[UR36][R10.64] ;  /* 0x000000240a869981 */ /* 0x000162000c1e1b00 */
[----:B------:R-:W-:Y:S01]  /*120c0*/  @!P2 LEA.HI.X R13, R15, R13, R250, 0x2, P6 ;  /* 0x0000000d0f0da211 */ /* 0x000fe200030f14fa */
[----:B------:R-:W-:-:S05]  /*120d0*/  IMAD.SHL.U32 R15, R248, 0x4, RZ ;  /* 0x00000004f80f7824 */ /* 0x000fca00078e00ff */
[----:B------:R-:W-:Y:S01]  /*120e0*/  ISETP.GE.AND P1, PT, R15, R5, PT ;  /* 0x000000050f00720c */ /* 0x000fe20003f26270 */
[----:B0-----:R-:W0:Y:S03]  /*120f0*/  @!P3 LDC.64 R10, c[0x0][0x3b8] ;  /* 0x0000ee00ff0abb82 */ /* 0x001e260000000a00 */
[----:B------:R-:W-:Y:S01]  /*12100*/  ISETP.GE.OR P1, PT, R4, UR43, P1 ;  /* 0x0000002b04007c0c */ /* 0x000fe20008f26670 */
[----:B-1----:R-:W-:-:S05]  /*12110*/  @!P3 IMAD.SHL.U32 R246, R246, 0x2, RZ ;  /* 0x00000002f6f6b824 */ /* 0x002fca00078e00ff */
[----:B------:R-:W-:-:S05]  /*12120*/  @!P3 LOP3.LUT R246, R246, 0x2, RZ, 0xc0, !PT ;  /* 0x00000002f6f6b812 */ /* 0x000fca00078ec0ff */
[----:B------:R-:W-:Y:S02]  /*12130*/  @!P3 IMAD R247, R0, UR6, R246 ;  /* 0x0000000600f7bc24 */ /* 0x000fe4000f8e02f6 */
[----:B------:R-:W1:Y:S01]  /*12140*/  @!P1 S2R R246, SR_TID.X ;  /* 0x0000000000f69919 */ /* 0x000e620000002100 */
[----:B------:R-:W-:Y:S02]  /*12150*/  @!P3 SHF.R.S32.HI R250, RZ, 0x1f, R14 ;  /* 0x0000001ffffab819 */ /* 0x000fe4000001140e */
[----:B------:R-:W-:Y:S01]  /*12160*/  @!P3 IADD3 R14, P6, PT, R247, R14, RZ ;  /* 0x0000000ef70eb210 */ /* 0x000fe20007fde0ff */
[----:B------:R-:W-:-:S03]  /*12170*/  IMAD.IADD R248, R248, 0x1, R0 ;  /* 0x00000001f8f87824 */ /* 0x000fc600078e0200 */
[----:B------:R-:W-:Y:S02]  /*12180*/  @!P3 LEA.HI.X.SX32 R250, R247, R250, 0x1, P6 ;  /* 0x000000faf7fab211 */ /* 0x000fe400030f0eff */
[----:B0-----:R-:W-:Y:S02]  /*12190*/  @!P3 LEA R10, P6, R14, R10, 0x2 ;  /* 0x0000000a0e0ab211 */ /* 0x001fe400078c10ff */
[----:B------:R-:W-:Y:S02]  /*121a0*/  FSEL R125, R125, RZ, P5 ;  /* 0x000000ff7d7d7208 */ /* 0x000fe40002800000 */
[----:B------:R-:W-:Y:S02]  /*121b0*/  FSEL R124, R124, RZ, P5 ;  /* 0x000000ff7c7c7208 */ /* 0x000fe40002800000 */
[----:B------:R-:W-:Y:S01]  /*121c0*/  @!P3 LEA.HI.X R11, R14, R11, R250, 0x2, P6 ;  /* 0x0000000b0e0bb211 */ /* 0x000fe200030f14fa */
[----:B------:R-:W-:-:S03]  /*121d0*/  IMAD.SHL.U32 R14, R248, 0x4, RZ ;  /* 0x00000004f80e7824 */ /* 0x000fc600078e00ff */
[----:B------:R0:W5:Y:S02]  /*121e0*/  @!P2 LDG.E.64 R124, desc[UR36][R12.64] ;  /* 0x000000240c7ca981 */ /* 0x000164000c1e1b00 */
[----:B------:R-:W-:-:S04]  /*121f0*/  ISETP.GE.AND P2, PT, R14, R5, PT ;  /* 0x000000050e00720c */ /* 0x000fc80003f46270 */
[----:B------:R-:W-:Y:S01]  /*12200*/  ISETP.GE.OR P2, PT, R4, UR43, P2 ;  /* 0x0000002b04007c0c */ /* 0x000fe20009746670 */
[----:B0-----:R-:W0:Y:S01]  /*12210*/  @!P1 LDC.64 R12, c[0x0][0x3b8] ;  /* 0x0000ee00ff0c9b82 */ /* 0x001e220000000a00 */
        /* <DEDUP_REMOVED lines=70> */
[C---:B------:R-:W-:Y:S02]  /*12680*/  @!P2 IMAD R247, R0.reuse, UR6, R246 ;  /* 0x0000000600f7ac24 */ /* 0x040fe4000f8e02f6 */
[----:B------:R-:W1:Y:S01]  /*12690*/  @!P3 S2R R246, SR_TID.X ;  /* 0x0000000000f6b919 */ /* 0x000e620000002100 */
[----:B------:R-:W-:Y:S02]  /*126a0*/  @!P2 SHF.R.S32.HI R250, RZ, 0x1f, R15 ;  /* 0x0000001ffffaa819 */ /* 0x000fe4000001140f */
[----:B------:R-:W-:Y:S01]  /*126b0*/  @!P2 IADD3 R15, P6, PT, R247, R15, RZ ;  /* 0x0000000ff70fa210 */ /* 0x000fe20007fde0ff */
[----:B------:R-:W-:-:S03]  /*126c0*/  IMAD R248, R0, 0x2, R248 ;  /* 0x0000000200f87824 */ /* 0x000fc600078e02f8 */
        /* <DEDUP_REMOVED lines=692> */
[----:B------:R-:W-:Y:S01]  /*15210*/  @!P1 IMAD R246, R0, UR6, R246 ;  /* 0x0000000600f69c24 */ /* 0x000fe2000f8e02f6 */
[----:B------:R-:W-:-:S04]  /*15220*/  @!P1 SHF.R.S32.HI R247, RZ, 0x1f, R14 ;  /* 0x0000001ffff79819 */ /* 0x000fc8000001140e */
[----:B------:R-:W-:-:S04]  /*15230*/  @!P1 IADD3 R14, P6, PT, R246, R14, RZ ;  /* 0x0000000ef60e9210 */ /* 0x000fc80007fde0ff */
[----:B------:R-:W-:Y:S02]  /*15240*/  @!P1 LEA.HI.X.SX32 R246, R246, R247, 0x1, P6 ;  /* 0x000000f7f6f69211 */ /* 0x000fe400030f0eff */
[----:B------:R-:W1:Y:S01]  /*15250*/  @!P2 S2R R247, SR_TID.X ;  /* 0x0000000000f7a919 */ /* 0x000e620000002100 */
[----:B0-----:R-:W-:-:S04]  /*15260*/  @!P1 LEA R10, P6, R14, R10, 0x2 ;  /* 0x0000000a0e0a9211 */ /* 0x001fc800078c10ff */
[----:B------:R-:W-:Y:S01]  /*15270*/  @!P1 LEA.HI.X R11, R14, R11, R246, 0x2, P6 ;  /* 0x0000000b0e0b9211 */ /* 0x000fe200030f14f6 */
[----:B------:R-:W-:Y:S01]  /*15280*/  IMAD.IADD R246, R248, 0x1, R0 ;  /* 0x00000001f8f67824 */ /* 0x000fe200078e0200 */
[----:B------:R-:W-:Y:S02]  /*15290*/  FSEL R229, R229, RZ, P5 ;  /* 0x000000ffe5e57208 */ /* 0x000fe40002800000 */
[----:B------:R-:W-:Y:S01]  /*152a0*/  FSEL R228, R228, RZ, P5 ;  /* 0x000000ffe4e47208 */ /* 0x000fe20002800000 */
[----:B------:R-:W-:-:S05]  /*152b0*/  IMAD.SHL.U32 R14, R246, 0x4, RZ ;  /* 0x00000004f60e7824 */ /* 0x000fca00078e00ff */
[----:B------:R0:W5:Y:S01]  /*152c0*/  @!P3 LDG.E.64 R228, desc[UR36][R12.64] ;  /* 0x000000240ce4b981 */ /* 0x000162000c1e1b00 */
[----:B------:R-:W-:-:S04]  /*152d0*/  ISETP.GE.AND P3, PT, R14, R5, PT ;  /* 0x000000050e00720c */ /* 0x000fc80003f66270 */
[----:B------:R-:W-:Y:S01]  /*152e0*/  ISETP.GE.OR P3, PT, R4, UR43, P3 ;  /* 0x0000002b04007c0c */ /* 0x000fe20009f66670 */
[----:B0-----:R-:W0:Y:S01]  /*152f0*/  @!P2 LDC.64 R12, c[0x0][0x3b8] ;  /* 0x0000ee00ff0cab82 */ /* 0x001e220000000a00 */
[----:B-1----:R-:W-:-:S05]  /*15300*/  @!P2 IMAD.SHL.U32 R247, R247, 0x2, RZ ;  /* 0x00000002f7f7a824 */ /* 0x002fca00078e00ff */
[----:B------:R-:W-:-:S06]  /*15310*/  @!P2 LOP3.LUT R248, R247, 0x2, RZ, 0xc0, !PT ;  /* 0x00000002f7f8a812 */ /* 0x000fcc00078ec0ff */
[----:B------:R-:W1:Y:S01]  /*15320*/  @!P3 S2R R247, SR_TID.X ;  /* 0x0000000000f7b919 */ /* 0x000e620000002100 */
[----:B------:R-:W-:Y:S01]  /*15330*/  @!P2 IMAD R248, R0, UR6, R248 ;  /* 0x0000000600f8ac24 */ /* 0x000fe2000f8e02f8 */
[----:B------:R-:W-:-:S04]  /*15340*/  @!P2 SHF.R.S32.HI R250, RZ, 0x1f, R15 ;  /* 0x0000001ffffaa819 */ /* 0x000fc8000001140f */
[----:B------:R-:W-:Y:S02]  /*15350*/  @!P2 IADD3 R15, P6, PT, R248, R15, RZ ;  /* 0x0000000ff80fa210 */ /* 0x000fe40007fde0ff */
[----:B------:R-:W-:Y:S02]  /*15360*/  FSEL R225, R225, RZ, P5 ;  /* 0x000000ffe1e17208 */ /* 0x000fe40002800000 */
[----:B------:R-:W-:Y:S02]  /*15370*/  FSEL R224, R224, RZ, P5 ;  /* 0x000000ffe0e07208 */ /* 0x000fe40002800000 */
[----:B------:R-:W-:Y:S01]  /*15380*/  @!P2 LEA.HI.X.SX32 R250, R248, R250, 0x1, P6 ;  /* 0x000000faf8faa211 */ /* 0x000fe200030f0eff */
[----:B------:R-:W-:Y:S01]  /*15390*/  IMAD.IADD R246, R246, 0x1, R0 ;  /* 0x00000001f6f67824 */ /* 0x000fe200078e0200 */
[C---:B0-----:R-:W-:Y:S02]  /*153a0*/  @!P2 LEA R12, P6, R15.reuse, R12, 0x2 ;  /* 0x0000000c0f0ca211 */ /* 0x041fe400078c10ff */
[----:B------:R0:W5:Y:S02]  /*153b0*/  @!P1 LDG.E.64 R224, desc[UR36][R10.64] ;  /* 0x000000240ae09981 */ /* 0x000164000c1e1b00 */
[----:B------:R-:W-:Y:S01]  /*153c0*/  @!P2 LEA.HI.X R13, R15, R13, R250, 0x2, P6 ;  /* 0x0000000d0f0da211 */ /* 0x000fe200030f14fa */
[----:B------:R-:W-:Y:S01]  /*153d0*/  IMAD.SHL.U32 R15, R246, 0x4, RZ ;  /* 0x00000004f60f7824 */ /* 0x000fe200078e00ff */
[----:B0-----:R-:W0:Y:S04]  /*153e0*/  @!P3 LDC.64 R10, c[0x0][0x3b8] ;  /* 0x0000ee00ff0abb82 */ /* 0x001e280000000a00 */
[----:B------:R-:W-:Y:S01]  /*153f0*/  ISETP.GE.AND P1, PT, R15, R5, PT ;  /* 0x000000050f00720c */ /* 0x000fe20003f26270 */
[----:B-1----:R-:W-:-:S03]  /*15400*/  @!P3 IMAD.SHL.U32 R247, R247, 0x2, RZ ;  /* 0x00000002f7f7b824 */ /* 0x002fc600078e00ff */
[----:B------:R-:W-:Y:S02]  /*15410*/  ISETP.GE.OR P1, PT, R4, UR43, P1 ;  /* 0x0000002b04007c0c */ /* 0x000fe40008f26670 */
[----:B------:R-:W-:Y:S02]  /*15420*/  @!P3 LOP3.LUT R247, R247, 0x2, RZ, 0xc0, !PT ;  /* 0x00000002f7f7b812 */ /* 0x000fe400078ec0ff */
[----:B------:R-:W-:Y:S02]  /*15430*/  FSEL R233, R233, RZ, P5 ;  /* 0x000000ffe9e97208 */ /* 0x000fe40002800000 */
[----:B------:R-:W-:Y:S01]  /*15440*/  FSEL R232, R232, RZ, P5 ;  /* 0x000000ffe8e87208 */ /* 0x000fe20002800000 */
[----:B------:R-:W-:Y:S01]  /*15450*/  @!P3 IMAD R247, R0, UR6, R247 ;  /* 0x0000000600f7bc24 */ /* 0x000fe2000f8e02f7 */
[----:B------:R-:W-:-:S04]  /*15460*/  @!P3 SHF.R.S32.HI R248, RZ, 0x1f, R14 ;  /* 0x0000001ffff8b819 */ /* 0x000fc8000001140e */
[C---:B------:R-:W-:Y:S01]  /*15470*/  @!P3 IADD3 R14, P6, PT, R247.reuse, R14, RZ ;  /* 0x0000000ef70eb210 */ /* 0x040fe20007fde0ff */
[----:B------:R1:W5:Y:S01]  /*15480*/  @!P2 LDG.E.64 R232, desc[UR36][R12.64] ;  /* 0x000000240ce8a981 */ /* 0x000362000c1e1b00 */
[----:B------:R-:W-:Y:S02]  /*15490*/  IMAD.IADD R246, R246, 0x1, R0 ;  /* 0x00000001f6f67824 */ /* 0x000fe400078e0200 */
[----:B------:R-:W-:Y:S02]  /*154a0*/  @!P3 LEA.HI.X.SX32 R248, R247, R248, 0x1, P6 ;  /* 0x000000f8f7f8b211 */ /* 0x000fe400030f0eff */
[C---:B0-----:R-:W-:Y:S01]  /*154b0*/  @!P3 LEA R10, P6, R14.reuse, R10, 0x2 ;  /* 0x0000000a0e0ab211 */ /* 0x041fe200078c10ff */
[----:B-1----:R-:W0:Y:S03]  /*154c0*/  @!P1 S2R R12, SR_TID.X ;  /* 0x00000000000c9919 */ /* 0x002e260000002100 */
[----:B------:R-:W-:Y:S01]  /*154d0*/  @!P3 LEA.HI.X R11, R14, R11, R248, 0x2, P6 ;  /* 0x0000000b0e0bb211 */ /* 0x000fe200030f14f8 */
[----:B------:R-:W-:-:S05]  /*154e0*/  IMAD.SHL.U32 R14, R246, 0x4, RZ ;  /* 0x00000004f60e7824 */ /* 0x000fca00078e00ff */
[----:B------:R-:W-:-:S04]  /*154f0*/  ISETP.GE.AND P2, PT, R14, R5, PT ;  /* 0x000000050e00720c */ /* 0x000fc80003f46270 */
[----:B------:R-:W-:Y:S02]  /*15500*/  ISETP.GE.OR P2, PT, R4, UR43, P2 ;  /* 0x0000002b04007c0c */ /* 0x000fe40009746670 */
[----:B------:R-:W-:Y:S02]  /*15510*/  FSEL R231, R231, RZ, P5 ;  /* 0x000000ffe7e77208 */ /* 0x000fe40002800000 */
[----:B------:R-:W-:Y:S01]  /*15520*/  FSEL R230, R230, RZ, P5 ;  /* 0x000000ffe6e67208 */ /* 0x000fe20002800000 */
[----:B------:R-:W-:-:S05]  /*15530*/  IMAD.IADD R246, R246, 0x1, R0 ;  /* 0x00000001f6f67824 */ /* 0x000fca00078e0200 */
[----:B------:R1:W5:Y:S03]  /*15540*/  @!P3 LDG.E.64 R230, desc[UR36][R10.64] ;  /* 0x000000240ae6b981 */ /* 0x000366000c1e1b00 */
[----:B------:R-:W2:Y:S01]  /*15550*/  @!P2 S2R R250, SR_TID.X ;  /* 0x0000000000faa919 */ /* 0x000ea20000002100 */
[----:B-1----:R-:W1:Y:S01]  /*15560*/  @!P1 LDC.64 R10, c[0x0][0x3b8] ;  /* 0x0000ee00ff0a9b82 */ /* 0x002e620000000a00 */
[----:B0-----:R-:W-:Y:S02]  /*15570*/  @!P1 IMAD.SHL.U32 R12, R12, 0x2, RZ ;  /* 0x000000020c0c9824 */ /* 0x001fe400078e00ff */
[----:B------:R-:W-:-:S03]  /*15580*/  IMAD.SHL.U32 R247, R246, 0x4, RZ ;  /* 0x00000004f6f77824 */ /* 0x000fc600078e00ff */
[----:B------:R-:W-:Y:S02]  /*15590*/  @!P1 LOP3.LUT R12, R12, 0x2, RZ, 0xc0, !PT ;  /* 0x000000020c0c9812 */ /* 0x000fe400078ec0ff */
[----:B------:R-:W-:-:S03]  /*155a0*/  ISETP.GE.AND P3, PT, R247, R5, PT ;  /* 0x00000005f700720c */ /* 0x000fc60003f66270 */
[----:B------:R-:W-:Y:S01]  /*155b0*/  @!P1 IMAD R12, R0, UR6, R12 ;  /* 0x00000006000c9c24 */ /* 0x000fe2000f8e020c */
[----:B------:R-:W-:Y:S02]  /*155c0*/  ISETP.GE.OR P3, PT, R4, UR43, P3 ;  /* 0x0000002b04007c0c */ /* 0x000fe40009f66670 */
[----:B------:R-:W-:Y:S02]  /*155d0*/  @!P1 SHF.R.S32.HI R13, RZ, 0x1f, R15 ;  /* 0x0000001fff0d9819 */ /* 0x000fe4000001140f */
[----:B------:R-:W-:-:S04]  /*155e0*/  @!P1 IADD3 R15, P6, PT, R12, R15, RZ ;  /* 0x0000000f0c0f9210 */ /* 0x000fc80007fde0ff */
[----:B------:R-:W-:Y:S02]  /*155f0*/  @!P1 LEA.HI.X.SX32 R13, R12, R13, 0x1, P6 ;  /* 0x0000000d0c0d9211 */ /* 0x000fe400030f0eff */
[----:B-1----:R-:W-:-:S03]  /*15600*/  @!P1 LEA R10, P6, R15, R10, 0x2 ;  /* 0x0000000a0f0a9211 */ /* 0x002fc600078c10ff */
[----:B------:R-:W0:Y:S01]  /*15610*/  @!P3 S2R R248, SR_TID.X ;  /* 0x0000000000f8b919 */ /* 0x000e220000002100 */
[----:B------:R-:W-:Y:S02]  /*15620*/  @!P1 LEA.HI.X R11, R15, R11, R13, 0x2, P6 ;  /* 0x0000000b0f0b9211 */ /* 0x000fe400030f140d */
[----:B------:R-:W1:Y:S01]  /*15630*/  @!P2 LDC.64 R12, c[0x0][0x3b8] ;  /* 0x0000ee00ff0cab82 */ /* 0x000e620000000a00 */
[----:B--2---:R-:W-:-:S05]  /*15640*/  @!P2 IMAD.SHL.U32 R250, R250, 0x2, RZ ;  /* 0x00000002fafaa824 */ /* 0x004fca00078e00ff */
[----:B------:R-:W-:-:S05]  /*15650*/  @!P2 LOP3.LUT R15, R250, 0x2, RZ, 0xc0, !PT ;  /* 0x00000002fa0fa812 */ /* 0x000fca00078ec0ff */
[----:B------:R-:W-:Y:S01]  /*15660*/  @!P2 IMAD R15, R0, UR6, R15 ;  /* 0x00000006000fac24 */ /* 0x000fe2000f8e020f */
[----:B------:R-:W-:-:S04]  /*15670*/  @!P2 SHF.R.S32.HI R250, RZ, 0x1f, R14 ;  /* 0x0000001ffffaa819 */ /* 0x000fc8000001140e */
[----:B------:R-:W-:-:S04]  /*15680*/  @!P2 IADD3 R14, P6, PT, R15, R14, RZ ;  /* 0x0000000e0f0ea210 */ /* 0x000fc80007fde0ff */
[----:B------:R-:W-:Y:S02]  /*15690*/  @!P2 LEA.HI.X.SX32 R250, R15, R250, 0x1, P6 ;  /* 0x000000fa0ffaa211 */ /* 0x000fe400030f0eff */
[----:B-1----:R-:W-:-:S04]  /*156a0*/  @!P2 LEA R12, P6, R14, R12, 0x2 ;  /* 0x0000000c0e0ca211 */ /* 0x002fc800078c10ff */
[----:B------:R-:W-:Y:S02]  /*156b0*/  @!P2 LEA.HI.X R13, R14, R13, R250, 0x2, P6 ;  /* 0x0000000d0e0da211 */ /* 0x000fe400030f14fa */
[----:B------:R-:W1:Y:S01]  /*156c0*/  @!P3 LDC.64 R14, c[0x0][0x3b8] ;  /* 0x0000ee00ff0ebb82 */ /* 0x000e620000000a00 */
[----:B0-----:R-:W-:-:S05]  /*156d0*/  @!P3 IMAD.SHL.U32 R248, R248, 0x2, RZ ;  /* 0x00000002f8f8b824 */ /* 0x001fca00078e00ff */
[----:B------:R-:W-:-:S05]  /*156e0*/  @!P3 LOP3.LUT R248, R248, 0x2, RZ, 0xc0, !PT ;  /* 0x00000002f8f8b812 */ /* 0x000fca00078ec0ff */
[----:B------:R-:W-:Y:S01]  /*156f0*/  @!P3 IMAD R248, R0, UR6, R248 ;  /* 0x0000000600f8bc24 */ /* 0x000fe2000f8e02f8 */
[----:B------:R-:W-:-:S04]  /*15700*/  @!P3 SHF.R.S32.HI R250, RZ, 0x1f, R247 ;  /* 0x0000001ffffab819 */ /* 0x000fc800000114f7 */
[----:B------:R-:W-:-:S04]  /*15710*/  @!P3 IADD3 R247, P6, PT, R248, R247, RZ ;  /* 0x000000f7f8f7b210 */ /* 0x000fc80007fde0ff */
[----:B------:R-:W-:Y:S02]  /*15720*/  @!P3 LEA.HI.X.SX32 R250, R248, R250, 0x1, P6 ;  /* 0x000000faf8fab211 */ /* 0x000fe400030f0eff */
[----:B-1----:R-:W-:Y:S02]  /*15730*/  @!P3 LEA R14, P6, R247, R14, 0x2 ;  /* 0x0000000ef70eb211 */ /* 0x002fe400078c10ff */
[----:B------:R-:W-:Y:S02]  /*15740*/  FSEL R241, R241, RZ, P5 ;  /* 0x000000fff1f17208 */ /* 0x000fe40002800000 */
[----:B------:R-:W-:Y:S02]  /*15750*/  FSEL R240, R240, RZ, P5 ;  /* 0x000000fff0f07208 */ /* 0x000fe40002800000 */
[----:B------:R-:W-:Y:S02]  /*15760*/  FSEL R239, R239, RZ, P5 ;  /* 0x000000ffefef7208 */ /* 0x000fe40002800000 */
[----:B------:R-:W-:-:S02]  /*15770*/  FSEL R238, R238, RZ, P5 ;  /* 0x000000ffeeee7208 */ /* 0x000fc40002800000 */
[----:B------:R-:W-:Y:S01]  /*15780*/  @!P3 LEA.HI.X R15, R247, R15, R250, 0x2, P6 ;  /* 0x0000000ff70fb211 */ /* 0x000fe200030f14fa */
[----:B------:R0:W5:Y:S04]  /*15790*/  @!P2 LDG.E.64 R240, desc[UR36][R12.64] ;  /* 0x000000240cf0a981 */ /* 0x000168000c1e1b00 */
[----:B------:R0:W5:Y:S01]  /*157a0*/  @!P3 LDG.E.64 R238, desc[UR36][R14.64] ;  /* 0x000000240eeeb981 */ /* 0x000162000c1e1b00 */
[----:B------:R-:W-:Y:S02]  /*157b0*/  FSEL R237, R237, RZ, P5 ;  /* 0x000000ffeded7208 */ /* 0x000fe40002800000 */
[----:B------:R-:W-:-:S06]  /*157c0*/  FSEL R236, R236, RZ, P5 ;  /* 0x000000ffecec7208 */ /* 0x000fcc0002800000 */
[----:B------:R0:W5:Y:S01]  /*157d0*/  @!P1 LDG.E.64 R236, desc[UR36][R10.64] ;  /* 0x000000240aec9981 */ /* 0x000162000c1e1b00 */
[----:B------:R-:W-:-:S13]  /*157e0*/  ISETP.GE.AND P1, PT, R4, UR43, PT ;  /* 0x0000002b04007c0c */ /* 0x000fda000bf26270 */
[----:B0-----:R-:W-:Y:S05]  /*157f0*/  @P1 BRA `(.L_x_3086) ;  /* 0x0000000000481947 */ /* 0x001fea0003800000 */
        /* <DEDUP_REMOVED lines=8> */
[----:B------:R-:W0:Y:S01]  /*15880*/  S2R R5, SR_TID.X ;  /* 0x0000000000057919 */ /* 0x000e220000002100 */
        /* <DEDUP_REMOVED lines=9> */
.L_x_3086:
[----:B------:R-:W-:Y:S05]  /*15920*/  BSYNC.RECONVERGENT B0 ;  /* 0x0000000000007941 */ /* 0x000fea0003800200 */
.L_x_2957:
        /* <DEDUP_REMOVED lines=9> */
[----:B-123--:R-:W2:Y:S04]  /*159c0*/  LDL R13, [R1+0x234] ;  /* 0x00023400010d7983 */ /* 0x00eea80000100800 */
[----:B------:R-:W3:Y:S04]  /*159d0*/  LDL R12, [R1+0x228] ;  /* 0x00022800010c7983 */ /* 0x000ee80000100800 */
[----:B------:R-:W3:Y:S04]  /*159e0*/  LDL R11, [R1+0x22c] ;  /* 0x00022c00010b7983 */ /* 0x000ee80000100800 */
[----:B----4-:R0:W-:Y:S04]  /*159f0*/  STL [R1+0x2c8], R31 ;  /* 0x0002c81f01007387 */ /* 0x0101e80000100800 */
[----:B0-----:R-:W4:Y:S04]  /*15a00*/  LDL R31, [R1+0x254] ;  /* 0x00025400011f7983 */ /* 0x001f280000100800 */
[----:B------:R0:W-:Y:S04]  /*15a10*/  STL [R1+0x2c4], R30 ;  /* 0x0002c41e01007387 */ /* 0x0001e80000100800 */
[----:B0-----:R-:W2:Y:S04]  /*15a20*/  LDL R30, [R1+0x250] ;  /* 0x00025000011e7983 */ /* 0x001ea80000100800 */
[----:B------:R0:W-:Y:S04]  /*15a30*/  STL [R1+0x2c0], R29 ;  /* 0x0002c01d01007387 */ /* 0x0001e80000100800 */
[----:B0-----:R-:W3:Y:S04]  /*15a40*/  LDL R29, [R1+0x25c] ;  /* 0x00025c00011d7983 */ /* 0x001ee80000100800 */
[----:B------:R0:W-:Y:S04]  /*15a50*/  STL [R1+0x2bc], R28 ;  /* 0x0002bc1c01007387 */ /* 0x0001e80000100800 */
[----:B0-----:R-:W2:Y:S04]  /*15a60*/  LDL R28, [R1+0x258] ;  /* 0x00025800011c7983 */ /* 0x001ea80000100800 */
[----:B------:R0:W-:Y:S04]  /*15a70*/  STL [R1+0x2b8], R27 ;  /* 0x0002b81b01007387 */ /* 0x0001e80000100800 */
        /* <DEDUP_REMOVED lines=19> */
[----:B0-----:R-:W2:Y:S04]  /*15bb0*/  LDL R23, [R1+0x1ec] ;  /* 0x0001ec0001177983 */ /* 0x001ea80000100800 */
[----:B-1----:R-:W2:Y:S04]  /*15bc0*/  LDL R2, [R1+0x220] ;  /* 0x0002200001027983 */ /* 0x002ea80000100800 */
[----:B------:R-:W2:Y:S04]  /*15bd0*/  LDL R0, [R1+0x224] ;  /* 0x0002240001007983 */ /* 0x000ea80000100800 */
        /* <DEDUP_REMOVED lines=8> */
[----:B------:R-:W2:Y:S01]  /*15c60*/  LDL R3, [R1+0x1b4] ;  /* 0x0001b40001037983 */ /* 0x000ea20000100800 */
[----:B-----5:R-:W-:Y:S01]  /*15c70*/  FMUL.FTZ R10, R10, R128 ;  /* 0x000000800a0a7220 */ /* 0x020fe20000410000 */
[----:B------:R-:W-:-:S04]  /*15c80*/  FMUL.FTZ R5, R5, R129 ;  /* 0x0000008105057220 */ /* 0x000fc80000410000 */
[----:B---3--:R-:W-:Y:S02]  /*15c90*/  FFMA.FTZ R5, R25, R171, R5 ;  /* 0x000000ab19057223 */ /* 0x008fe40000010005 */
[----:B------:R-:W3:Y:S02]  /*15ca0*/  LDL R25, [R1+0x1f4] ;  /* 0x0001f40001197983 */ /* 0x000ee40000100800 */
[----:B----4-:R-:W-:Y:S02]  /*15cb0*/  FFMA.FTZ R5, R27, R17, R5 ;  /* 0x000000111b057223 */ /* 0x010fe40000010005 */
[----:B------:R-:W4:Y:S02]  /*15cc0*/  LDL R27, [R1+0x1fc] ;  /* 0x0001fc00011b7983 */ /* 0x000f240000100800 */
[----:B------:R-:W-:Y:S02]  /*15cd0*/  FFMA.FTZ R5, R29, R121, R5 ;  /* 0x000000791d057223 */ /* 0x000fe40000010005 */
[----:B------:R-:W3:Y:S02]  /*15ce0*/  LDL R29, [R1+0x210] ;  /* 0x00021000011d7983 */ /* 0x000ee40000100800 */
[----:B------:R-:W-:Y:S01]  /*15cf0*/  FFMA.FTZ R5, R31, R9, R5 ;  /* 0x000000091f057223 */ /* 0x000fe20000010005 */
[----:B--2---:R-:W-:Y:S01]  /*15d00*/  FFMA.FTZ R10, R24, R170, R10 ;  /* 0x000000aa180a7223 */ /* 0x004fe2000001000a */
[----:B------:R-:W2:Y:S02]  /*15d10*/  LDL R31, [R1+0x218] ;  /* 0x00021800011f7983 */ /* 0x000ea40000100800 */
        /* <DEDUP_REMOVED lines=14> */
[----:B------:R-:W4:Y:S03]  /*15e00*/  LDL R251, [R1+0x208] ;  /* 0x0002080001fb7983 */ /* 0x000f260000100800 */
[----:B------:R-:W-:Y:S01]  /*15e10*/  FFMA.FTZ R10, R246, R124, R10 ;  /* 0x0000007cf60a7223 */ /* 0x000fe2000001000a */
[----:B------:R-:W4:Y:S03]  /*15e20*/  LDL R248, [R1+0x200] ;  /* 0x0002000001f87983 */ /* 0x000f260000100800 */
[----:B------:R-:W-:Y:S01]  /*15e30*/  FFMA.FTZ R10, R14, R242, R10 ;  /* 0x000000f20e0a7223 */ /* 0x000fe2000001000a */
[----:B------:R-:W4:Y:S03]  /*15e40*/  LDL R246, [R1+0x1f8] ;  /* 0x0001f80001f67983 */ /* 0x000f260000100800 */
[----:B------:R-:W-:Y:S01]  /*15e50*/  FFMA.FTZ R10, R12, R126, R10 ;  /* 0x0000007e0c0a7223 */ /* 0x000fe2000001000a */
[----:B------:R-:W4:Y:S04]  /*15e60*/  LDL R26, [R1+0x1f0] ;  /* 0x0001f000011a7983 */ /* 0x000f280000100800 */
[----:B------:R-:W4:Y:S04]  /*15e70*/  LDL R24, [R1+0x1e8] ;  /* 0x0001e80001187983 */ /* 0x000f280000100800 */
[----:B------:R-:W4:Y:S04]  /*15e80*/  LDL R15, [R1+0x1d4] ;  /* 0x0001d400010f7983 */ /* 0x000f280000100800 */
[----:B------:R-:W4:Y:S04]  /*15e90*/  LDL R14, [R1+0x1c8] ;  /* 0x0001c800010e7983 */ /* 0x000f280000100800 */
[----:B------:R-:W4:Y:S04]  /*15ea0*/  LDL R13, [R1+0x1cc] ;  /* 0x0001cc00010d7983 */ /* 0x000f280000100800 */
[----:B------:R-:W4:Y:S04]  /*15eb0*/  LDL R12, [R1+0x1c0] ;  /* 0x0001c000010c7983 */ /* 0x000f280000100800 */
[----:B------:R-:W4:Y:S01]  /*15ec0*/  LDL R11, [R1+0x1c4] ;  /* 0x0001c400010b7983 */ /* 0x000f220000100800 */
[----:B------:R-:W-:Y:S01]  /*15ed0*/  FFMA.FTZ R10, R2, R142, R10 ;  /* 0x0000008e020a7223 */ /* 0x000fe2000001000a */
[----:B------:R-:W-:-:S02]  /*15ee0*/  FFMA.FTZ R5, R0, R143, R5 ;  /* 0x0000008f00057223 */ /* 0x000fc40000010005 */
[----:B------:R-:W4:Y:S04]  /*15ef0*/  LDL R2, [R1+0x1a8] ;  /* 0x0001a80001027983 */ /* 0x000f280000100800 */
[----:B------:R-:W4:Y:S01]  /*15f00*/  LDL R0, [R1+0x1ac] ;  /* 0x0001ac0001007983 */ /* 0x000f220000100800 */
[----:B--2---:R-:W-:-:S03]  /*15f10*/  FFMA.FTZ R10, R31, R130, R10 ;  /* 0x000000821f0a7223 */ /* 0x004fc6000001000a */
[----:B------:R0:W5:Y:S01]  /*15f20*/  LDL.LU R31, [R1+0x2c8] ;  /* 0x0002c800011f7983 */ /* 0x0001620000300800 */
[----:B---3--:R-:W-:Y:S01]  /*15f30*/  FFMA.FTZ R10, R29, R132, R10 ;  /* 0x000000841d0a7223 */ /* 0x008fe2000001000a */
[----:B----4-:R-:W-:Y:S02]  /*15f40*/  FFMA.FTZ R5, R30, R131, R5 ;  /* 0x000000831e057223 */ /* 0x010fe40000010005 */
        /* <DEDUP_REMOVED lines=140> */
[----:B------:R-:W-:Y:S01]  /*16810*/  FFMA.FTZ R5, R247, R205, R5 ;  /* 0x000000cdf7057223 */ /* 0x000fe20000010005 */
[----:B------:R-:W-:-:S02]  /*16820*/  FFMA.FTZ R10, R246, R218, R10 ;  /* 0x000000daf60a7223 */ /* 0x000fc4000001000a */
        /* <DEDUP_REMOVED lines=9> */
[----:B------:R-:W4:Y:S01]  /*168c0*/  LDL R15, [R1+0x8c] ;  /* 0x00008c00010f7983 */ /* 0x000f220000100800 */
[----:B--2---:R-:W-:-:S03]  /*168d0*/  FFMA.FTZ R10, R14, R210, R10 ;  /* 0x000000d20e0a7223 */ /* 0x004fc6000001000a */
[----:B------:R-:W2:Y:S01]  /*168e0*/  LDL R14, [R1+0x80] ;  /* 0x00008000010e7983 */ /* 0x000ea20000100800 */
[----:B---3--:R-:W-:Y:S01]  /*168f0*/  FFMA.FTZ R5, R13, R211, R5 ;  /* 0x000000d30d057223 */ /* 0x008fe20000010005 */
[----:B------:R-:W-:Y:S02]  /*16900*/  FFMA.FTZ R10, R12, R222, R10 ;  /* 0x000000de0c0a7223 */ /* 0x000fe4000001000a */
[----:B------:R-:W3:Y:S01]  /*16910*/  LDL R13, [R1+0x84] ;  /* 0x00008400010d7983 */ /* 0x000ee20000100800 */
[----:B----4-:R-:W-:Y:S01]  /*16920*/  FFMA.FTZ R5, R11, R223, R5 ;  /* 0x000000df0b057223 */ /* 0x010fe20000010005 */
[----:B------:R-:W-:Y:S02]  /*16930*/  FFMA.FTZ R10, R7, R214, R10 ;  /* 0x000000d6070a7223 */ /* 0x000fe4000001000a */
[----:B------:R-:W4:Y:S01]  /*16940*/  LDL R12, [R1+0x78] ;  /* 0x00007800010c7983 */ /* 0x000f220000100800 */
[----:B------:R-:W-:-:S03]  /*16950*/  FFMA.FTZ R5, R6, R215, R5 ;  /* 0x000000d706057223 */ /* 0x000fc60000010005 */
[----:B------:R-:W2:Y:S01]  /*16960*/  LDL R7, [R1+0xb0] ;  /* 0x0000b00001077983 */ /* 0x000ea20000100800 */
[----:B------:R-:W-:-:S03]  /*16970*/  FFMA.FTZ R10, R4, R216, R10 ;  /* 0x000000d8040a7223 */ /* 0x000fc6000001000a */
[----:B------:R-:W3:Y:S01]  /*16980*/  LDL R6, [R1+0xb4] ;  /* 0x0000b40001067983 */ /* 0x000ee20000100800 */
        /* <DEDUP_REMOVED lines=8> */
[----:B------:R-:W-:-:S03]  /*16a10*/  FFMA.FTZ R10, R19, R220, R10 ;  /* 0x000000dc130a7223 */ /* 0x000fc6000001000a */
[----:B------:R0:W5:Y:S01]  /*16a20*/  LDL.LU R19, [R1+0x298] ;  /* 0x0002980001137983 */ /* 0x0001620000300800 */
[----:B------:R-:W-:-:S03]  /*16a30*/  FFMA.FTZ R5, R18, R221, R5 ;  /* 0x000000dd12057223 */ /* 0x000fc60000010005 */
[----:B------:R0:W5:Y:S01]  /*16a40*/  LDL.LU R18, [R1+0x294] ;  /* 0x0002940001127983 */ /* 0x0001620000300800 */
[----:B--2---:R-:W-:-:S03]  /*16a50*/  FFMA.FTZ R10, R7, R228, R10 ;  /* 0x000000e4070a7223 */ /* 0x004fc6000001000a */
[----:B------:R0:W5:Y:S01]  /*16a60*/  LDL.LU R7, [R1+0x290] ;  /* 0x0002900001077983 */ /* 0x0001620000300800 */
[----:B---3--:R-:W-:-:S03]  /*16a70*/  FFMA.FTZ R5, R6, R229, R5 ;  /* 0x000000e506057223 */ /* 0x008fc60000010005 */
[----:B------:R0:W5:Y:S01]  /*16a80*/  LDL.LU R6, [R1+0x28c] ;  /* 0x00028c0001067983 */ /* 0x0001620000300800 */
[----:B----4-:R-:W-:-:S03]  /*16a90*/  FFMA.FTZ R10, R4, R224, R10 ;  /* 0x000000e0040a7223 */ /* 0x010fc6000001000a */
        /* <DEDUP_REMOVED lines=8> */
[----:B------:R-:W-:-:S04]  /*16b20*/  FFMA.FTZ R10, R248, R236, R10 ;  /* 0x000000ecf80a7223 */ /* 0x000fc8000001000a */
[----:B------:R-:W-:Y:S02]  /*16b30*/  FFMA.FTZ R10, R246, R240, R10 ;  /* 0x000000f0f60a7223 */ /* 0x000fe4000001000a */
[----:B------:R-:W1:Y:S01]  /*16b40*/  S2R R246, SR_TID.X ;  /* 0x0000000000f67919 */ /* 0x000e620000002100 */
[----:B------:R-:W-:-:S04]  /*16b50*/  FFMA.FTZ R5, R250, R231, R5 ;  /* 0x000000e7fa057223 */ /* 0x000fc80000010005 */
[----:B------:R-:W-:-:S04]  /*16b60*/  FFMA.FTZ R5, R247, R237, R5 ;  /* 0x000000edf7057223 */ /* 0x000fc80000010005 */
        /* <DEDUP_REMOVED lines=10> */
.L_x_3288:
[----:B------:R2:W5:Y:S04]  /*16c10*/  LDL R13, [R1+0x68] ;  /* 0x00006800010d7983 */ /* 0x0005680000100800 */
[----:B------:R2:W5:Y:S01]  /*16c20*/  LDL R12, [R1+0x64] ;  /* 0x00006400010c7983 */ /* 0x0005620000100800 */
[----:B------:R-:W-:Y:S01]  /*16c30*/  ISETP.EQ.U32.OR P1, PT, R247, 0x1, P1 ;  /* 0x00000001f700780c */ /* 0x000fe20000f22470 */
[----:B-1----:R-:W-:Y:S01]  /*16c40*/  FADD.FTZ R10, R5, R14 ;  /* 0x0000000e050a7221 */ /* 0x002fe20000010000 */
[----:B------:R-:W-:Y:S03]  /*16c50*/  BSSY.RECONVERGENT B0, `(.L_x_3216) ;  /* 0x000001b000007945 */ /* 0x000fe60003800200 */
[----:B------:R-:W-:-:S08]  /*16c60*/  FMUL.FTZ R10, R10, UR17 ;  /* 0x000000110a0a7c20 */ /* 0x000fd00008410000 */
[----:B--2---:R-:W-:Y:S05]  /*16c70*/  @P1 BRA `(.L_x_3217) ;  /* 0x0000000000601947 */ /* 0x004fea0003800000 */
[----:B------:R-:W1:Y:S01]  /*16c80*/  LDC R11, c[0x0][0x430] ;  /* 0x00010c00ff0b7b82 */ /* 0x000e620000000800 */
[----:B------:R-:W1:Y:S01]  /*16c90*/  LDCU UR4, c[0x0][0x408] ;  /* 0x00008100ff0477ac */ /* 0x000e620008000800 */
[----:B------:R-:W-:Y:S01]  /*16ca0*/  ISETP.NE.U32.AND P1, PT, RZ, UR10, PT ;  /* 0x0000000aff007c0c */ /* 0x000fe2000bf25070 */
[----:B------:R-:W2:Y:S01]  /*16cb0*/  LDL R15, [R1+0x6c] ;  /* 0x00006c00010f7983 */ /* 0x000ea20000100800 */
[----:B------:R-:W-:Y:S02]  /*16cc0*/  ISETP.NE.U32.AND P2, PT, RZ, UR20, PT ;  /* 0x00000014ff007c0c */ /* 0x000fe4000bf45070 */
[----:B------:R-:W-:Y:S02]  /*16cd0*/  ISETP.NE.AND.EX P1, PT, RZ, UR11, PT, P1 ;  /* 0x0000000bff007c0c */ /* 0x000fe4000bf25310 */
[----:B------:R-:W-:Y:S01]  /*16ce0*/  ISETP.NE.AND.EX P2, PT, RZ, UR21, PT, P2 ;  /* 0x00000015ff007c0c */ /* 0x000fe2000bf45320 */
[----:B-1----:R-:W-:-:S10]  /*16cf0*/  VIADD R11, R11, UR4 ;  /* 0x000000040b0b7c36 */ /* 0x002fd40008000000 */
[----:B-----5:R-:W-:Y:S02]  /*16d00*/  @P1 ISETP.GE.AND P3, PT, R4, R11, PT ;  /* 0x0000000b0400120c */ /* 0x020fe40003f66270 */
[----:B0-----:R-:W0:Y:S02]  /*16d10*/  @P2 LDC.64 R4, c[0x0][0x438] ;  /* 0x00010e00ff042b82 */ /* 0x001e240000000a00 */
[----:B0-----:R-:W-:-:S06]  /*16d20*/  @P2 IMAD.WIDE R4, R12, 0x4, R4 ;  /* 0x000000040c042825 */ /* 0x001fcc00078e0204 */
[----:B------:R-:W3:Y:S01]  /*16d30*/  @P2 LDG.E R4, desc[UR36][R4.64] ;  /* 0x0000002404042981 */ /* 0x000ee2000c1e1900 */
[----:B------:R-:W0:Y:S01]  /*16d40*/  @P1 S2R R11, SR_CTAID.X ;  /* 0x00000000000b1919 */ /* 0x000e220000002500 */
[----:B---3--:R-:W-:Y:S02]  /*16d50*/  @P2 FADD.FTZ R10, R10, R4 ;  /* 0x000000040a0a2221 */ /* 0x008fe40000010000 */
[----:B------:R-:W0:Y:S02]  /*16d60*/  @P1 LDC.64 R4, c[0x0][0x448] ;  /* 0x00011200ff041b82 */ /* 0x000e240000000a00 */
[----:B0-----:R-:W-:-:S06]  /*16d70*/  @P1 IMAD.WIDE.U32 R4, R11, 0x4, R4 ;  /* 0x000000040b041825 */ /* 0x001fcc00078e0004 */
[----:B------:R0:W3:Y:S02]  /*16d80*/  @P1 LDG.E R4, desc[UR36][R4.64] ;  /* 0x0000002404041981 */ /* 0x0000e4000c1e1900 */
[----:B0-----:R-:W-:-:S04]  /*16d90*/  @P1 SEL R5, RZ, UR39, P3 ;  /* 0x00000027ff051c07 */ /* 0x001fc80009800000 */
[----:B------:R-:W-:-:S04]  /*16da0*/  @P1 IADD3 R5, PT, PT, R249, -UR44, R5 ;  /* 0x8000002cf9051c10 */ /* 0x000fc8000fffe005 */
[----:B------:R-:W-:-:S05]  /*16db0*/  @P1 I2FP.F32.S32 R5, R5 ;  /* 0x0000000500051245 */ /* 0x000fca0000201400 */
[----:B---3--:R-:W-:-:S05]  /*16dc0*/  @P1 FFMA.FTZ R10, R5, R4, R10 ;  /* 0x00000004050a1223 */ /* 0x008fca000001000a */
[----:B--2---:R-:W-:Y:S01]  /*16dd0*/  @!P4 FMNMX.FTZ R15, R15, R10, !PT ;  /* 0x0000000a0f0fc209 */ /* 0x004fe20007810000 */
[----:B------:R1:W-:Y:S04]  /*16de0*/  STS [R13], R10 ;  /* 0x0000000a0d007388 */ /* 0x0003e80000000800 */
[----:B------:R1:W-:Y:S02]  /*16df0*/  @!P4 STL [R1+0x6c], R15 ;  /* 0x00006c0f0100c387 */ /* 0x0003e40000100800 */
.L_x_3217:
[----:B------:R-:W-:Y:S05]  /*16e00*/  BSYNC.RECONVERGENT B0 ;  /* 0x0000000000007941 */ /* 0x000fea0003800200 */
.L_x_3216:
[----:B-1----:R-:W2:Y:S04]  /*16e10*/  LDL R10, [R1+0x74] ;  /* 0x00007400010a7983 */ /* 0x002ea80000100800 */
[----:B0-----:R-:W3:Y:S01]  /*16e20*/  LDL.LU R5, [R1+0x60] ;  /* 0x0000600001057983 */ /* 0x001ee20000300800 */
[----:B-----5:R-:W-:Y:S02]  /*16e30*/  VIADD R13, R13, 0x100 ;  /* 0x000001000d0d7836 */ /* 0x020fe40000000000 */
[----:B------:R-:W-:Y:S02]  /*16e40*/  VIADD R12, R12, 0x40 ;  /* 0x000000400c0c7836 */ /* 0x000fe40000000000 */
[C---:B------:R-:W-:Y:S02]  /*16e50*/  VIADD R4, R249.reuse, 0x3f ;  /* 0x0000003ff9047836 */ /* 0x040fe40000000000 */
[----:B------:R-:W-:-:S03]  /*16e60*/  VIADD R249, R249, 0x40 ;  /* 0x00000040f9f97836 */ /* 0x000fc60000000000 */
[----:B--2---:R-:W-:Y:S02]  /*16e70*/  ISETP.GE.AND P1, PT, R4, R10, PT ;  /* 0x0000000a0400720c */ /* 0x004fe40003f26270 */
[----:B---3--:R-:W-:-:S05]  /*16e80*/  IADD3 R5, P2, PT, R5, 0x40, RZ ;  /* 0x0000004005057810 */ /* 0x008fca0007f5e0ff */
[----:B------:R1:W-:Y:S01]  /*16e90*/  STL [R1+0x60], R5 ;  /* 0x0000600501007387 */ /* 0x0003e20000100800 */
[----:B------:R-:W-:-:S03]  /*16ea0*/  IMAD.X R252, RZ, RZ, R252, P2 ;  /* 0x000000fffffc7224 */ /* 0x000fc600010e06fc */
[----:B------:R1:W-:Y:S04]  /*16eb0*/  STL [R1+0x68], R13 ;  /* 0x0000680d01007387 */ /* 0x0003e80000100800 */
[----:B------:R1:W-:Y:S01]  /*16ec0*/  STL [R1+0x64], R12 ;  /* 0x0000640c01007387 */ /* 0x0003e20000100800 */
[----:B------:R-:W-:Y:S05]  /*16ed0*/  @!P1 BRA `(.L_x_3218) ;  /* 0xfffffec400689947 */ /* 0x000fea000383ffff */
.L_x_2956:
[----:B------:R-:W-:Y:S05]  /*16ee0*/  BSYNC B1 ;  /* 0x0000000000017941 */ /* 0x000fea0003800000 */
.L_x_2955:
[----:B------:R-:W-:Y:S01]  /*16ef0*/  UMOV UR4, 0xffffffff ;  /* 0xffffffff00047882 */ /* 0x000fe20000000000 */
[----:B------:R-:W-:Y:S02]  /*16f00*/  LOP3.LUT P0, R24, R246, 0x1f, RZ, 0xc0, !PT ;  /* 0x0000001ff6187812 */ /* 0x000fe4000780c0ff */
[----:B------:R-:W-:Y:S11]  /*16f10*/  BRA.DIV UR4, `(.L_x_3219) ;  /* 0x0000005204c87947 */ /* 0x000ff6000b800000 */
[----:B------:R-:W2:Y:S04]  /*16f20*/  LDL.LU R2, [R1+0x6c] ;  /* 0x00006c0001027983 */ /* 0x000ea80000300800 */
[----:B--2---:R-:W1:Y:S02]  /*16f30*/  SHFL.BFLY PT, R14, R2, 0x10, 0x1f ;  /* 0x0e001f00020e7f89 */ /* 0x004e6400000e0000 */
[----:B-1----:R-:W-:-:S05]  /*16f40*/  FMNMX.FTZ R13, R14, R2, !PT ;  /* 0x000000020e0d7209 */ /* 0x002fca0007810000 */
[----:B------:R-:W0:Y:S02]  /*16f50*/  SHFL.BFLY PT, R14, R13, 0x8, 0x1f ;  /* 0x0d001f000d0e7f89 */ /* 0x000e2400000e0000 */
[----:B0-----:R-:W-:-:S05]  /*16f60*/  FMNMX.FTZ R2, R13, R14, !PT ;  /* 0x0000000e0d027209 */ /* 0x001fca0007810000 */
[----:B------:R-:W0:Y:S02]  /*16f70*/  SHFL.BFLY PT, R14, R2, 0x4, 0x1f ;  /* 0x0c801f00020e7f89 */ /* 0x000e2400000e0000 */
[----:B0-----:R-:W-:-:S05]  /*16f80*/  FMNMX.FTZ R3, R2, R14, !PT ;  /* 0x0000000e02037209 */ /* 0x001fca0007810000 */
[----:B------:R0:W1:Y:S02]  /*16f90*/  SHFL.BFLY PT, R14, R3, 0x2, 0x1f ;  /* 0x0c401f00030e7f89 */ /* 0x00006400000e0000 */
.L_x_3294:
[----:B------:R-:W2:Y:S01]  /*16fa0*/  S2R R11, SR_CgaCtaId ;  /* 0x00000000000b7919 */ /* 0x000ea20000008800 */
[----:B------:R-:W-:Y:S01]  /*16fb0*/  MOV R10, 0x400 ;  /* 0x00000400000a7802 */ /* 0x000fe20000000f00 */
[----:B------:R-:W-:Y:S01]  /*16fc0*/  IMAD.SHL.U32 R2, R246, 0x4, RZ ;  /* 0x00000004f6027824 */ /* 0x000fe200078e00ff */
[----:B-1----:R-:W-:Y:S01]  /*16fd0*/  FMNMX.FTZ R14, R3, R14, !PT ;  /* 0x0000000e030e7209 */ /* 0x002fe20007810000 */
[----:B------:R-:W-:Y:S05]  /*16fe0*/  WARPSYNC.ALL ;  /* 0x0000000000007948 */ /* 0x000fea0003800000 */
[----:B------:R-:W-:Y:S02]  /*16ff0*/  LOP3.LUT R4, R2, 0x7c, RZ, 0xc0, !PT ;  /* 0x0000007c02047812 */ /* 0x000fe400078ec0ff */
[----:B--2---:R-:W-:-:S04]  /*17000*/  LEA R5, R11, R10, 0x18 ;  /* 0x0000000a0b057211 */ /* 0x004fc800078ec0ff */
[----:B0-----:R-:W-:Y:S01]  /*17010*/  @!P0 LEA.HI R3, R246, R5, RZ, 0x1d ;  /* 0x00000005f6038211 */ /* 0x001fe200078fe8ff */
[----:B------:R-:W-:-:S04]  /*17020*/  IMAD.IADD R4, R5, 0x1, R4 ;  /* 0x0000000105047824 */ /* 0x000fc800078e0204 */
[----:B------:R-:W-:Y:S01]  /*17030*/  @!P0 STS [R3], R14 ;  /* 0x0000000e03008388 */ /* 0x000fe20000000800 */
[----:B------:R-:W-:Y:S01]  /*17040*/  BAR.SYNC.DEFER_BLOCKING 0x0 ;  /* 0x0000000000007b1d */ /* 0x000fe20000010000 */
[----:B------:R-:W-:Y:S01]  /*17050*/  ISETP.GT.U32.AND P0, PT, R24, 0x3, PT ;  /* 0x000000031800780c */ /* 0x000fe20003f04070 */
[----:B------:R-:W-:Y:S02]  /*17060*/  IMAD.MOV.U32 R6, RZ, RZ, -0x800001 ;  /* 0xff7fffffff067424 */ /* 0x000fe400078e00ff */
[----:B------:R-:W-:Y:S02]  /*17070*/  IMAD.MOV.U32 R9, RZ, RZ, RZ ;  /* 0x000000ffff097224 */ /* 0x000fe400078e00ff */
[----:B------:R-:W-:Y:S08]  /*17080*/  BSSY.RECONVERGENT B0, `(.L_x_3220) ;  /* 0x0000155000007945 */ /* 0x000ff00003800200 */
[----:B------:R-:W0:Y:S04]  /*17090*/  @!P0 LDS R6, [R4] ;  /* 0x0000000004068984 */ /* 0x000e280000000800 */
[----:B0-----:R-:W0:Y:S02]  /*170a0*/  SHFL.BFLY PT, R3, R6, 0x2, 0x1f ;  /* 0x0c401f0006037f89 */ /* 0x001e2400000e0000 */
        /* <DEDUP_REMOVED lines=30> */
.L_x_3225:
[----:B0-----:R-:W1:Y:S01]  /*17290*/  LDS R8, [R7] ;  /* 0x0000000007087984 */ /* 0x001e620000000800 */
        /* <DEDUP_REMOVED lines=10> */
.L_x_3224:
[----:B------:R-:W-:Y:S05]  /*17340*/  BSYNC.RECONVERGENT B1 ;  /* 0x0000000000017941 */ /* 0x000fea0003800200 */
.L_x_3223:
        /* <DEDUP_REMOVED lines=14> */
.L_x_3228:
[----:B------:R-:W1:Y:S01]  /*17430*/  LDS R7, [R6+-0x400] ;  /* 0xfffc000006077984 */ /* 0x000e620000000800 */
[----:B------:R-:W-:-:S03]  /*17440*/  VIADD R0, R0, 0x800 ;  /* 0x0000080000007836 */ /* 0x000fc60000000000 */
[----:B0-----:R-:W0:Y:S02]  /*17450*/  LDS R8, [R6+-0x200] ;  /* 0xfffe000006087984 */ /* 0x001e240000000800 */
[----:B------:R-:W-:Y:S02]  /*17460*/  ISETP.GE.AND P1, PT, R0, R25, PT ;  /* 0x000000190000720c */ /* 0x000fe40003f26270 */
[----:B------:R-:W2:Y:S04]  /*17470*/  LDS R10, [R6] ;  /* 0x00000000060a7984 */ /* 0x000ea80000000800 */
[----:B------:R-:W3:Y:S04]  /*17480*/  LDS R11, [R6+0x200] ;  /* 0x00020000060b7984 */ /* 0x000ee80000000800 */
[----:B------:R-:W5:Y:S04]  /*17490*/  LDS R12, [R6+0x400] ;  /* 0x00040000060c7984 */ /* 0x000f680000000800 */
        /* <DEDUP_REMOVED lines=8> */
[----:B0-----:R-:W-:Y:S01]  /*17520*/  FADD.FTZ R8, -R27, R8 ;  /* 0x000000081b087221 */ /* 0x001fe20000010100 */
[----:B------:R-:W-:Y:S02]  /*17530*/  FMUL.FTZ R7, R7, 1.4426950216293334961 ;  /* 0x3fb8aa3b07077820 */ /* 0x000fe40000410000 */
[----:B------:R-:W0:Y:S01]  /*17540*/  LDS R20, [R6+0x1400] ;  /* 0x0014000006147984 */ /* 0x000e220000000800 */
[C---:B--2---:R-:W-:Y:S01]  /*17550*/  FADD.FTZ R10, -R27.reuse, R10 ;  /* 0x0000000a1b0a7221 */ /* 0x044fe20000010100 */
[----:B------:R-:W-:Y:S02]  /*17560*/  FMUL.FTZ R8, R8, 1.4426950216293334961 ;  /* 0x3fb8aa3b08087820 */ /* 0x000fe40000410000 */
[----:B------:R-:W2:Y:S01]  /*17570*/  MUFU.EX2 R7, R7 ;  /* 0x0000000700077308 */ /* 0x000ea20000000800 */
[----:B------:R-:W0:Y:S01]  /*17580*/  LDS R21, [R6+0x1600] ;  /* 0x0016000006157984 */ /* 0x000e220000000800 */
[C---:B---3--:R-:W-:Y:S01]  /*17590*/  FADD.FTZ R11, -R27.reuse, R11 ;  /* 0x0000000b1b0b7221 */ /* 0x048fe20000010100 */
[----:B------:R-:W-:Y:S01]  /*175a0*/  FMUL.FTZ R10, R10, 1.4426950216293334961 ;  /* 0x3fb8aa3b0a0a7820 */ /* 0x000fe20000410000 */
[----:B------:R-:W3:Y:S01]  /*175b0*/  MUFU.EX2 R8, R8 ;  /* 0x0000000800087308 */ /* 0x000ee20000000800 */
[----:B------:R-:W0:Y:S01]  /*175c0*/  LDS R22, [R6+0x1800] ;  /* 0x0018000006167984 */ /* 0x000e220000000800 */
[----:B-----5:R-:W-:Y:S01]  /*175d0*/  FADD.FTZ R12, -R27, R12 ;  /* 0x0000000c1b0c7221 */ /* 0x020fe20000010100 */
[----:B------:R-:W-:Y:S01]  /*175e0*/  FMUL.FTZ R11, R11, 1.4426950216293334961 ;  /* 0x3fb8aa3b0b0b7820 */ /* 0x000fe20000410000 */
[C---:B----4-:R-:W-:Y:S01]  /*175f0*/  FADD.FTZ R13, -R27.reuse, R13 ;  /* 0x0000000d1b0d7221 */ /* 0x050fe20000010100 */
        /* <DEDUP_REMOVED lines=71> */
.L_x_3227:
[----:B------:R-:W-:Y:S05]  /*17a70*/  BSYNC.RECONVERGENT B1 ;  /* 0x0000000000017941 */ /* 0x000fea0003800200 */
.L_x_3226:
[----:B------:R-:W-:Y:S01]  /*17a80*/  IADD3 R7, PT, PT, -R0, UR44, RZ ;  /* 0x0000002c00077c10 */ /* 0x000fe2000fffe1ff */
[----:B------:R-:W-:Y:S03]  /*17a90*/  BSSY.RECONVERGENT B1, `(.L_x_3229) ;  /* 0x0000036000017945 */ /* 0x000fe60003800200 */
[----:B------:R-:W-:-:S13]  /*17aa0*/  ISETP.GT.AND P1, PT, R7, 0x200, PT ;  /* 0x000002000700780c */ /* 0x000fda0003f24270 */
[----:B------:R-:W-:Y:S05]  /*17ab0*/  @!P1 BRA `(.L_x_3230) ;  /* 0x0000000000cc9947 */ /* 0x000fea0003800000 */
[----:B------:R-:W1:Y:S01]  /*17ac0*/  LDS R7, [R6+-0x400] ;  /* 0xfffc000006077984 */ /* 0x000e620000000800 */
[----:B------:R-:W-:Y:S01]  /*17ad0*/  PLOP3.LUT P0, PT, PT, PT, PT, 0x8, 0x80 ;  /* 0x000000000080781c */ /* 0x000fe20003f0e170 */
[----:B------:R-:W-:Y:S02]  /*17ae0*/  VIADD R0, R0, 0x400 ;  /* 0x0000040000007836 */ /* 0x000fe40000000000 */
[----:B0-----:R-:W0:Y:S04]  /*17af0*/  LDS R8, [R6+-0x200] ;  /* 0xfffe000006087984 */ /* 0x001e280000000800 */
[----:B------:R-:W2:Y:S04]  /*17b00*/  LDS R10, [R6] ;  /* 0x00000000060a7984 */ /* 0x000ea80000000800 */
[----:B------:R-:W3:Y:S04]  /*17b10*/  LDS R11, [R6+0x200] ;  /* 0x00020000060b7984 */ /* 0x000ee80000000800 */
[----:B------:R-:W5:Y:S04]  /*17b20*/  LDS R12, [R6+0x400] ;  /* 0x00040000060c7984 */ /* 0x000f680000000800 */
        /* <DEDUP_REMOVED lines=12> */
[----:B-----5:R-:W-:Y:S01]  /*17bf0*/  FADD.FTZ R12, -R27, R12 ;  /* 0x0000000c1b0c7221 */ /* 0x020fe20000010100 */
[----:B------:R-:W-:Y:S02]  /*17c00*/  FMUL.FTZ R11, R11, 1.4426950216293334961 ;  /* 0x3fb8aa3b0b0b7820 */ /* 0x000fe40000410000 */
[----:B------:R-:W2:Y:S01]  /*17c10*/  MUFU.EX2 R10, R10 ;  /* 0x0000000a000a7308 */ /* 0x000ea20000000800 */
[----:B----4-:R-:W-:Y:S01]  /*17c20*/  FADD.FTZ R13, -R27, R13 ;  /* 0x0000000d1b0d7221 */ /* 0x010fe20000010100 */
        /* <DEDUP_REMOVED lines=28> */
.L_x_3230:
[----:B------:R-:W-:Y:S05]  /*17df0*/  BSYNC.RECONVERGENT B1 ;  /* 0x0000000000017941 */ /* 0x000fea0003800200 */
.L_x_3229:
[----:B------:R-:W-:-:S13]  /*17e00*/  ISETP.LT.OR P0, PT, R0, UR44, P0 ;  /* 0x0000002c00007c0c */ /* 0x000fda0008701670 */
[----:B------:R-:W-:Y:S05]  /*17e10*/  @!P0 BRA `(.L_x_3221) ;  /* 0x0000000400ec8947 */ /* 0x000fea0003800000 */
[----:B------:R-:W1:Y:S04]  /*17e20*/  LDS R0, [R6+-0x400] ;  /* 0xfffc000006007984 */ /* 0x000e680000000800 */
[----:B------:R-:W2:Y:S04]  /*17e30*/  LDS R7, [R6+-0x200] ;  /* 0xfffe000006077984 */ /* 0x000ea80000000800 */
[----:B0-----:R-:W0:Y:S04]  /*17e40*/  LDS R8, [R6] ;  /* 0x0000000006087984 */ /* 0x001e280000000800 */
[----:B------:R-:W3:Y:S01]  /*17e50*/  LDS R10, [R6+0x200] ;  /* 0x00020000060a7984 */ /* 0x000ee20000000800 */
[C---:B-1----:R-:W-:Y:S01]  /*17e60*/  FADD.FTZ R0, -R27.reuse, R0 ;  /* 0x000000001b007221 */ /* 0x042fe20000010100 */
[----:B--2---:R-:W-:-:S03]  /*17e70*/  FADD.FTZ R7, -R27, R7 ;  /* 0x000000071b077221 */ /* 0x004fc60000010100 */
[----:B------:R-:W-:Y:S01]  /*17e80*/  FMUL.FTZ R0, R0, 1.4426950216293334961 ;  /* 0x3fb8aa3b00007820 */ /* 0x000fe20000410000 */
[----:B0-----:R-:W-:Y:S01]  /*17e90*/  FADD.FTZ R8, -R27, R8 ;  /* 0x000000081b087221 */ /* 0x001fe20000010100 */
        /* <DEDUP_REMOVED lines=17> */
.L_x_3222:
[----:B0-----:R-:W-:Y:S01]  /*17fb0*/  IMAD.MOV.U32 R8, RZ, RZ, 0x80 ;  /* 0x00000080ff087424 */ /* 0x001fe200078e00ff */
[----:B------:R-:W0:Y:S01]  /*17fc0*/  S2UR UR4, SR_CTAID.Y ;  /* 0x00000000000479c3 */ /* 0x000e220000002600 */
        /* <DEDUP_REMOVED lines=8> */
[----:B0-----:R-:W-:Y:S02]  /*18050*/  IMAD R15, R0, UR4, RZ ;  /* 0x00000004000f7c24 */ /* 0x001fe4000f8e02ff */
[----:B------:R-:W-:-:S03]  /*18060*/  IMAD.MOV.U32 R0, RZ, RZ, R3 ;  /* 0x000000ffff007224 */ /* 0x000fc600078e0003 */
[----:B------:R-:W-:-:S05]  /*18070*/  SHF.R.S32.HI R14, RZ, 0x1f, R15 ;  /* 0x0000001fff0e7819 */ /* 0x000fca000001140f */
[----:B------:R-:W-:Y:S05]  /*18080*/  @!P0 BRA `(.L_x_3232) ;  /* 0x00000000006c8947 */ /* 0x000fea0003800000 */
[----:B------:R-:W-:Y:S01]  /*18090*/  VIADD R10, R10, 0x820 ;  /* 0x000008200a0a7836 */ /* 0x000fe20000000000 */
[----:B------:R-:W-:Y:S01]  /*180a0*/  LEA.HI R0, R8, 0x1, RZ, 0x19 ;  /* 0x0000000108007811 */ /* 0x000fe200078fc8ff */
[----:B------:R-:W-:Y:S01]  /*180b0*/  IMAD.MOV.U32 R9, RZ, RZ, RZ ;  /* 0x000000ffff097224 */ /* 0x000fe200078e00ff */
[--C-:B------:R-:W-:Y:S02]  /*180c0*/  IADD3 R13, P0, P2, R15, R6, R3.reuse ;  /* 0x000000060f0d7210 */ /* 0x100fe40007a1e003 */
[----:B------:R-:W-:Y:S02]  /*180d0*/  LEA R11, R11, R10, 0x18 ;  /* 0x0000000a0b0b7211 */ /* 0x000fe400078ec0ff */
[----:B------:R-:W-:Y:S01]  /*180e0*/  LOP3.LUT R6, R0, 0x3, RZ, 0xc0, !PT ;  /* 0x0000000300067812 */ /* 0x000fe200078ec0ff */
[----:B------:R-:W-:Y:S01]  /*180f0*/  IMAD.MOV.U32 R0, RZ, RZ, R3 ;  /* 0x000000ffff007224 */ /* 0x000fe200078e0003 */
[----:B------:R-:W-:Y:S01]  /*18100*/  IADD3.X R7, PT, PT, R14, R7, RZ, P0, P2 ;  /* 0x000000070e077210 */ /* 0x000fe200007e44ff */
[----:B------:R-:W-:-:S02]  /*18110*/  IMAD.IADD R8, R2, 0x1, R11 ;  /* 0x0000000102087824 */ /* 0x000fc400078e020b */
[----:B------:R-:W-:-:S07]  /*18120*/  IMAD.MOV R10, RZ, RZ, -R6 ;  /* 0x000000ffff0a7224 */ /* 0x000fce00078e0a06 */
.L_x_3233:
        /* <DEDUP_REMOVED lines=17> */
.L_x_3232:
[----:B------:R-:W-:Y:S05]  /*18240*/  BSYNC.RECONVERGENT B1 ;  /* 0x0000000000017941 */ /* 0x000fea0003800200 */
.L_x_3231:
        /* <DEDUP_REMOVED lines=13> */
.L_x_3234:
[----:B------:R-:W-:-:S05]  /*18320*/  IMAD.MOV.U32 R6, RZ, RZ, R11 ;  /* 0x000000ffff067224 */ /* 0x000fca00078e000b */
[----:B------:R-:W2:Y:S04]  /*18330*/  LDG.E.U8 R13, desc[UR36][R6.64+-0x100] ;  /* 0xffff0024060d7981 */ /* 0x000ea8000c1e1100 */
[----:B------:R-:W3:Y:S04]  /*18340*/  LDG.E.U8 R10, desc[UR36][R6.64+-0x80] ;  /* 0xffff8024060a7981 */ /* 0x000ee8000c1e1100 */
[----:B------:R-:W5:Y:S04]  /*18350*/  LDG.E.U8 R11, desc[UR36][R6.64] ;  /* 0x00000024060b7981 */ /* 0x000f68000c1e1100 */
[----:B------:R-:W4:Y:S01]  /*18360*/  LDG.E.U8 R12, desc[UR36][R6.64+0x80] ;  /* 0x00008024060c7981 */ /* 0x000f22000c1e1100 */
[----:B------:R-:W-:-:S02]  /*18370*/  IMAD.MOV.U32 R15, RZ, RZ, RZ ;  /* 0x000000ffff0f7224 */ /* 0x000fc400078e00ff */
[----:B------:R-:W-:Y:S02]  /*18380*/  IMAD.MOV.U32 R17, RZ, RZ, RZ ;  /* 0x000000ffff117224 */ /* 0x000fe400078e00ff */
[----:B------:R-:W-:Y:S01]  /*18390*/  VIADD R0, R0, 0x200 ;  /* 0x0000020000007836 */ /* 0x000fe20000000000 */
[----:B--2---:R-:W-:Y:S01]  /*183a0*/  ISETP.NE.AND P0, PT, R13, RZ, PT ;  /* 0x000000ff0d00720c */ /* 0x004fe20003f05270 */
[----:B------:R-:W-:Y:S01]  /*183b0*/  IMAD.MOV.U32 R13, RZ, RZ, RZ ;  /* 0x000000ffff0d7224 */ /* 0x000fe200078e00ff */
        /* <DEDUP_REMOVED lines=13> */
[C---:B--2---:R-:W-:Y:S01]  /*18490*/  @!P2 FADD.FTZ R14, -R27.reuse, R14 ;  /* 0x0000000e1b0ea221 */ /* 0x044fe20000010100 */
        /* <DEDUP_REMOVED lines=19> */
.L_x_3221:
[----:B------:R-:W-:Y:S05]  /*185d0*/  BSYNC.RECONVERGENT B0 ;  /* 0x0000000000007941 */ /* 0x000fea0003800200 */
.L_x_3220:
[----:B0-----:R-:W0:Y:S01]  /*185e0*/  SHFL.BFLY PT, R0, R9, 0x10, 0x1f ;  /* 0x0e001f0009007f89 */ /* 0x001e2200000e0000 */
[C---:B------:R-:W-:Y:S01]  /*185f0*/  ISETP.NE.AND P0, PT, R24.reuse, RZ, PT ;  /* 0x000000ff1800720c */ /* 0x040fe20003f05270 */
[----:B------:R-:W2:Y:S01]  /*18600*/  LDCU.U8 UR11, c[0x0][0x48c] ;  /* 0x00009180ff0b77ac */ /* 0x000ea20008000000 */
[----:B------:R-:W-:Y:S01]  /*18610*/  ISETP.GT.U32.AND P1, PT, R24, 0x3, PT ;  /* 0x000000031800780c */ /* 0x000fe20003f24070 */
[----:B------:R-:W3:Y:S01]  /*18620*/  S2UR UR10, SR_CTAID.X ;  /* 0x00000000000a79c3 */ /* 0x000ee20000002500 */
[----:B------:R-:W-:Y:S01]  /*18630*/  UMOV UR4, URZ ;  /* 0x000000ff00047c82 */ /* 0x000fe20008000000 */
[----:B------:R-:W-:-:S08]  /*18640*/  UMOV UR5, URZ ;  /* 0x000000ff00057c82 */ /* 0x000fd00008000000 */
[----:B------:R-:W-:-:S04]  /*18650*/  @!P0 SHF.R.U32.HI R10, RZ, 0x3, R246 ;  /* 0x00000003ff0a8819 */ /* 0x000fc800000116f6 */
[----:B------:R-:W-:Y:S01]  /*18660*/  @!P0 LOP3.LUT R10, R10, 0x7c, RZ, 0xc0, !PT ;  /* 0x0000007c0a0a8812 */ /* 0x000fe200078ec0ff */
[----:B--2---:R-:W-:Y:S01]  /*18670*/  UISETP.NE.AND UP0, UPT, UR11, URZ, UPT ;  /* 0x000000ff0b00728c */ /* 0x004fe2000bf05270 */
[----:B0-----:R-:W-:-:S03]  /*18680*/  FADD.FTZ R0, R0, R9 ;  /* 0x0000000900007221 */ /* 0x001fc60000010000 */
[----:B------:R-:W-:Y:S02]  /*18690*/  @!P0 IMAD.IADD R9, R10, 0x1, R5 ;  /* 0x000000010a098824 */ /* 0x000fe400078e0205 */
        /* <DEDUP_REMOVED lines=18> */
[----:B----4-:R0:W2:Y:S01]  /*187c0*/  MUFU.RCP R29, R6 ;  /* 0x00000006001d7308 */ /* 0x0100a20000001000 */
        /* <DEDUP_REMOVED lines=10> */
.L_x_3235:
        /* <DEDUP_REMOVED lines=22> */
[----:B---3--:R-:W-:-:S06]  /*189d0*/  ULEA UR7, UR8, UR7, 0x18 ;  /* 0x0000000708077291 */ /* 0x008fcc000f8ec0ff */
[----:B------:R-:W-:-:S07]  /*189e0*/  VIADD R0, R2, UR7 ;  /* 0x0000000702007c36 */ /* 0x000fce0008000000 */
.L_x_3241:
[----:B------:R-:W2:Y:S01]  /*189f0*/  LDS R4, [R0] ;  /* 0x0000000000047984 */ /* 0x000ea20000000800 */
[----:B------:R-:W-:-:S05]  /*18a00*/  VIADD R5, R5, 0x1 ;  /* 0x0000000105057836 */ /* 0x000fca0000000000 */
[----:B------:R-:W-:Y:S01]  /*18a10*/  ISETP.NE.AND P0, PT, R5, RZ, PT ;  /* 0x000000ff0500720c */ /* 0x000fe20003f05270 */
[----:B--2---:R-:W-:-:S05]  /*18a20*/  FMUL.FTZ R7, R4, R29 ;  /* 0x0000001d04077220 */ /* 0x004fca0000410000 */
[----:B------:R2:W-:Y:S02]  /*18a30*/  STS [R0], R7 ;  /* 0x0000000700007388 */ /* 0x0005e40000000800 */
[----:B--2---:R-:W-:-:S05]  /*18a40*/  VIADD R0, R0, 0x200 ;  /* 0x0000020000007836 */ /* 0x004fca0000000000 */
[----:B------:R-:W-:Y:S05]  /*18a50*/  @P0 BRA `(.L_x_3241) ;  /* 0xfffffffc00e40947 */ /* 0x000fea000383ffff */
.L_x_3240:
[----:B------:R-:W-:Y:S05]  /*18a60*/  BSYNC.RECONVERGENT B1 ;  /* 0x0000000000017941 */ /* 0x000fea0003800200 */
.L_x_3239:
[----:B------:R-:W-:Y:S05]  /*18a70*/  @!P1 BRA `(.L_x_3237) ;  /* 0x0000001000dc9947 */ /* 0x000fea0003800000 */
[----:B------:R-:W3:Y:S01]  /*18a80*/  S2R R5, SR_CgaCtaId ;  /* 0x0000000000057919 */ /* 0x000ee20000008800 */
        /* <DEDUP_REMOVED lines=8> */
[----:B---3--:R-:W-:-:S04]  /*18b10*/  LEA R5, R5, R4, 0x18 ;  /* 0x0000000405057211 */ /* 0x008fc800078ec0ff */
[----:B------:R-:W-:Y:S01]  /*18b20*/  IADD3 R0, PT, PT, R0, 0x400, R5 ;  /* 0x0000040000007810 */ /* 0x000fe20007ffe005 */
[----:B------:R-:W-:Y:S06]  /*18b30*/  @!P1 BRA `(.L_x_3243) ;  /* 0x0000000000dc9947 */ /* 0x000fec0003800000 */
[----:B------:R-:W-:Y:S01]  /*18b40*/  IMAD.U32 R30, RZ, RZ, UR44 ;  /* 0x0000002cff1e7e24 */ /* 0x000fe2000f8e00ff */
[----:B------:R-:W-:-:S03]  /*18b50*/  PLOP3.LUT P0, PT, PT, PT, PT, 0x8, 0x80 ;  /* 0x000000000080781c */ /* 0x000fc60003f0e170 */
[----:B------:R-:W-:-:S10]  /*18b60*/  VIADD R30, R30, 0xfffffa00 ;  /* 0xfffffa001e1e7836 */ /* 0x000fd40000000000 */
.L_x_3244:
[----:B------:R-:W2:Y:S01]  /*18b70*/  LDS R4, [R0+-0x400] ;  /* 0xfffc000000047984 */ /* 0x000ea20000000800 */
[----:B------:R-:W-:-:S03]  /*18b80*/  VIADD R3, R3, 0x800 ;  /* 0x0000080003037836 */ /* 0x000fc60000000000 */
[----:B0-----:R-:W0:Y:S02]  /*18b90*/  LDS R6, [R0+-0x200] ;  /* 0xfffe000000067984 */ /* 0x001e240000000800 */
[----:B------:R-:W-:Y:S02]  /*18ba0*/  ISETP.GE.AND P1, PT, R3, R30, PT ;  /* 0x0000001e0300720c */ /* 0x000fe40003f26270 */
[----:B------:R-:W3:Y:S04]  /*18bb0*/  LDS R8, [R0] ;  /* 0x0000000000087984 */ /* 0x000ee80000000800 */
[----:B------:R-:W4:Y:S04]  /*18bc0*/  LDS R10, [R0+0x200] ;  /* 0x00020000000a7984 */ /* 0x000f280000000800 */
[----:B------:R-:W5:Y:S04]  /*18bd0*/  LDS R12, [R0+0x400] ;  /* 0x00040000000c7984 */ /* 0x000f680000000800 */
        /* <DEDUP_REMOVED lines=8> */
[----:B0-----:R-:W-:-:S03]  /*18c60*/  FMUL.FTZ R7, R29, R6 ;  /* 0x000000061d077220 */ /* 0x001fc60000410000 */
[----:B------:R-:W0:Y:S01]  /*18c70*/  LDS R25, [R0+0x1400] ;  /* 0x0014000000197984 */ /* 0x000e220000000800 */
[----:B---3--:R-:W-:-:S03]  /*18c80*/  FMUL.FTZ R9, R29, R8 ;  /* 0x000000081d097220 */ /* 0x008fc60000410000 */
[----:B------:R-:W3:Y:S01]  /*18c90*/  LDS R26, [R0+0x1600] ;  /* 0x00160000001a7984 */ /* 0x000ee20000000800 */
[----:B----4-:R-:W-:-:S03]  /*18ca0*/  FMUL.FTZ R11, R29, R10 ;  /* 0x0000000a1d0b7220 */ /* 0x010fc60000410000 */
[----:B-1----:R-:W1:Y:S01]  /*18cb0*/  LDS R27, [R0+0x1800] ;  /* 0x00180000001b7984 */ /* 0x002e620000000800 */
[----:B-----5:R-:W-:-:S03]  /*18cc0*/  FMUL.FTZ R13, R29, R12 ;  /* 0x0000000c1d0d7220 */ /* 0x020fc60000410000 */
[----:B------:R-:W4:Y:S01]  /*18cd0*/  LDS R28, [R0+0x1a00] ;  /* 0x001a0000001c7984 */ /* 0x000f220000000800 */
        /* <DEDUP_REMOVED lines=29> */
.L_x_3243:
[----:B------:R-:W-:Y:S05]  /*18eb0*/  BSYNC.RECONVERGENT B1 ;  /* 0x0000000000017941 */ /* 0x000fea0003800200 */
.L_x_3242:
[----:B------:R-:W-:Y:S01]  /*18ec0*/  IADD3 R4, PT, PT, -R3, UR44, RZ ;  /* 0x0000002c03047c10 */ /* 0x000fe2000fffe1ff */
[----:B------:R-:W-:Y:S03]  /*18ed0*/  BSSY.RECONVERGENT B1, `(.L_x_3245) ;  /* 0x000001e000017945 */ /* 0x000fe60003800200 */
[----:B------:R-:W-:-:S13]  /*18ee0*/  ISETP.GT.AND P1, PT, R4, 0x200, PT ;  /* 0x000002000400780c */ /* 0x000fda0003f24270 */
[----:B------:R-:W-:Y:S05]  /*18ef0*/  @!P1 BRA `(.L_x_3246) ;  /* 0x00000000006c9947 */ /* 0x000fea0003800000 */
[----:B------:R-:W2:Y:S01]  /*18f00*/  LDS R4, [R0+-0x400] ;  /* 0xfffc000000047984 */ /* 0x000ea20000000800 */
[----:B------:R-:W-:Y:S01]  /*18f10*/  PLOP3.LUT P0, PT, PT, PT, PT, 0x8, 0x80 ;  /* 0x000000000080781c */ /* 0x000fe20003f0e170 */
[----:B------:R-:W-:Y:S02]  /*18f20*/  VIADD R3, R3, 0x400 ;  /* 0x0000040003037836 */ /* 0x000fe40000000000 */
[----:B0-----:R-:W0:Y:S04]  /*18f30*/  LDS R6, [R0+-0x200] ;  /* 0xfffe000000067984 */ /* 0x001e280000000800 */
        /* <DEDUP_REMOVED lines=23> */
.L_x_3246:
[----:B------:R-:W-:Y:S05]  /*190b0*/  BSYNC.RECONVERGENT B1 ;  /* 0x0000000000017941 */ /* 0x000fea0003800200 */
.L_x_3245:
[----:B------:R-:W-:-:S13]  /*190c0*/  ISETP.LT.OR P0, PT, R3, UR44, P0 ;  /* 0x0000002c03007c0c */ /* 0x000fda0008701670 */
[----:B------:R-:W-:Y:S05]  /*190d0*/  @!P0 BRA `(.L_x_3237) ;  /* 0x0000000c00448947 */ /* 0x000fea0003800000 */
[----:B------:R-:W2:Y:S04]  /*190e0*/  LDS R3, [R0+-0x400] ;  /* 0xfffc000000037984 */ /* 0x000ea80000000800 */
[----:B------:R-:W3:Y:S04]  /*190f0*/  LDS R4, [R0+-0x200] ;  /* 0xfffe000000047984 */ /* 0x000ee80000000800 */
[----:B0-----:R-:W0:Y:S04]  /*19100*/  LDS R6, [R0] ;  /* 0x0000000000067984 */ /* 0x001e280000000800 */
[----:B------:R-:W4:Y:S01]  /*19110*/  LDS R8, [R0+0x200] ;  /* 0x0002000000087984 */ /* 0x000f220000000800 */
[-C--:B--2---:R-:W-:Y:S01]  /*19120*/  FMUL.FTZ R3, R3, R29.reuse ;  /* 0x0000001d03037220 */ /* 0x084fe20000410000 */
[----:B---3--:R-:W-:-:S04]  /*19130*/  FMUL.FTZ R5, R4, R29 ;  /* 0x0000001d04057220 */ /* 0x008fc80000410000 */
[----:B------:R3:W-:Y:S01]  /*19140*/  STS [R0+-0x400], R3 ;  /* 0xfffc000300007388 */ /* 0x0007e20000000800 */
[----:B0-----:R-:W-:-:S03]  /*19150*/  FMUL.FTZ R7, R6, R29 ;  /* 0x0000001d06077220 */ /* 0x001fc60000410000 */
[----:B------:R3:W-:Y:S01]  /*19160*/  STS [R0+-0x200], R5 ;  /* 0xfffe000500007388 */ /* 0x0007e20000000800 */
[----:B----4-:R-:W-:-:S03]  /*19170*/  FMUL.FTZ R9, R8, R29 ;  /* 0x0000001d08097220 */ /* 0x010fc60000410000 */
[----:B------:R3:W-:Y:S04]  /*19180*/  STS [R0], R7 ;  /* 0x0000000700007388 */ /* 0x0007e80000000800 */
[----:B------:R3:W-:Y:S01]  /*19190*/  STS [R0+0x200], R9 ;  /* 0x0002000900007388 */ /* 0x0007e20000000800 */
[----:B------:R-:W-:Y:S05]  /*191a0*/  BRA `(.L_x_3237) ;  /* 0x0000000c00107947 */ /* 0x000fea0003800000 */
.L_x_3238:
        /* <DEDUP_REMOVED lines=10> */
[----:B------:R-:W4:Y:S01]  /*19250*/  LDCU.64 UR14, c[0x0][0x480] ;  /* 0x00009000ff0e77ac */ /* 0x000f220008000a00 */
[----:B------:R-:W-:Y:S02]  /*19260*/  LEA.HI R0, R0, 0x1, RZ, 0x19 ;  /* 0x0000000100007811 */ /* 0x000fe400078fc8ff */
[----:B------:R-:W-:Y:S01]  /*19270*/  IADD3 R9, P0, PT, R3, UR4, RZ ;  /* 0x0000000403097c10 */ /* 0x000fe2000ff1e0ff */
[----:B------:R-:W-:Y:S02]  /*19280*/  UMOV UR7, 0x400 ;  /* 0x0000040000077882 */ /* 0x000fe40000000000 */
[----:B------:R-:W-:Y:S01]  /*19290*/  UIADD3 UR7, UPT, UPT, UR7, 0x820, URZ ;  /* 0x0000082007077890 */ /* 0x000fe2000fffe0ff */
[C---:B------:R-:W-:Y:S01]  /*192a0*/  IMAD.SHL.U32 R4, R0.reuse, 0x80, RZ ;  /* 0x0000008000047824 */ /* 0x040fe200078e00ff */
[----:B------:R-:W-:Y:S01]  /*192b0*/  LOP3.LUT R0, R0, 0x3, RZ, 0xc0, !PT ;  /* 0x0000000300007812 */ /* 0x000fe200078ec0ff */
[----:B0-----:R-:W-:-:S03]  /*192c0*/  IMAD.X R6, RZ, RZ, UR5, P0 ;  /* 0x00000005ff067e24 */ /* 0x001fc600080e06ff */
[----:B------:R-:W-:-:S05]  /*192d0*/  LOP3.LUT R4, R4, 0x180, RZ, 0xc0, !PT ;  /* 0x0000018004047812 */ /* 0x000fca00078ec0ff */
[----:B------:R-:W-:Y:S01]  /*192e0*/  IMAD.IADD R3, R3, 0x1, R4 ;  /* 0x0000000103037824 */ /* 0x000fe200078e0204 */
[----:B----4-:R-:W-:-:S04]  /*192f0*/  LEA R8, P0, R9, UR14, 0x2 ;  /* 0x0000000e09087c11 */ /* 0x010fc8000f8010ff */
[----:B------:R-:W-:Y:S01]  /*19300*/  LEA.HI.X R9, R9, UR15, R6, 0x2, P0 ;  /* 0x0000000f09097c11 */ /* 0x000fe200080f1406 */
[----:B---3--:R-:W-:Y:S01]  /*19310*/  ULEA UR7, UR8, UR7, 0x18 ;  /* 0x0000000708077291 */ /* 0x008fe2000f8ec0ff */
[----:B------:R-:W-:-:S05]  /*19320*/  IMAD.MOV R6, RZ, RZ, -R0 ;  /* 0x000000ffff067224 */ /* 0x000fca00078e0a00 */
[----:B------:R-:W-:-:S07]  /*19330*/  VIADD R0, R2, UR7 ;  /* 0x0000000702007c36 */ /* 0x000fce0008000000 */
.L_x_3249:
[----:B---3--:R-:W2:Y:S01]  /*19340*/  LDS R4, [R0] ;  /* 0x0000000000047984 */ /* 0x008ea20000000800 */
        /* <DEDUP_REMOVED lines=11> */
.L_x_3248:
[----:B------:R-:W-:Y:S05]  /*19400*/  BSYNC.RECONVERGENT B1 ;  /* 0x0000000000017941 */ /* 0x000fea0003800200 */
.L_x_3247:
[----:B------:R-:W-:Y:S05]  /*19410*/  @!P1 BRA `(.L_x_3237) ;  /* 0x0000000800749947 */ /* 0x000fea0003800000 */
[----:B---3--:R-:W3:Y:S01]  /*19420*/  S2R R5, SR_CgaCtaId ;  /* 0x0000000000057919 */ /* 0x008ee20000008800 */
[----:B------:R-:W0:Y:S01]  /*19430*/  LDCU.64 UR8, c[0x0][0x480] ;  /* 0x00009000ff0877ac */ /* 0x000e220008000a00 */
        /* <DEDUP_REMOVED lines=8> */
[----:B0-----:R-:W-:-:S04]  /*194c0*/  LEA R6, P0, R4, UR8, 0x2 ;  /* 0x0000000804067c11 */ /* 0x001fc8000f8010ff */
[----:B------:R-:W-:Y:S02]  /*194d0*/  LEA.HI.X R8, R4, UR9, R7, 0x2, P0 ;  /* 0x0000000904087c11 */ /* 0x000fe400080f1407 */
[----:B------:R-:W-:Y:S02]  /*194e0*/  IADD3 R4, P0, PT, R6, 0x400, RZ ;  /* 0x0000040006047810 */ /* 0x000fe40007f1e0ff */
[----:B---3--:R-:W-:-:S03]  /*194f0*/  LEA R7, R5, R0, 0x18 ;  /* 0x0000000005077211 */ /* 0x008fc600078ec0ff */
[----:B------:R-:W-:Y:S01]  /*19500*/  IMAD.X R5, RZ, RZ, R8, P0 ;  /* 0x000000ffff057224 */ /* 0x000fe200000e0608 */
[----:B------:R-:W-:Y:S02]  /*19510*/  LEA R0, R3, -UR7, 0x2 ;  /* 0x8000000703007c11 */ /* 0x000fe4000f8e10ff */
[----:B------:R-:W-:Y:S02]  /*19520*/  PLOP3.LUT P0, PT, PT, PT, PT, 0x80, 0x8 ;  /* 0x000000000008781c */ /* 0x000fe40003f0f070 */
[----:B------:R-:W-:Y:S01]  /*19530*/  IADD3 R0, PT, PT, R0, 0x400, R7 ;  /* 0x0000040000007810 */ /* 0x000fe20007ffe007 */
[----:B------:R-:W-:Y:S10]  /*19540*/  @!P1 BRA `(.L_x_3251) ;  /* 0x00000004002c9947 */ /* 0x000ff40003800000 */
[----:B------:R-:W-:Y:S01]  /*19550*/  IMAD.U32 R28, RZ, RZ, UR44 ;  /* 0x0000002cff1c7e24 */ /* 0x000fe2000f8e00ff */
[----:B------:R-:W-:-:S03]  /*19560*/  PLOP3.LUT P0, PT, PT, PT, PT, 0x8, 0x80 ;  /* 0x000000000080781c */ /* 0x000fc60003f0e170 */
[----:B------:R-:W-:-:S10]  /*19570*/  VIADD R28, R28, 0xfffffa00 ;  /* 0xfffffa001c1c7836 */ /* 0x000fd40000000000 */
.L_x_3252:
[----:B------:R-:W2:Y:S01]  /*19580*/  LDS R6, [R0+-0x400] ;  /* 0xfffc000000067984 */ /* 0x000ea20000000800 */
[----:B------:R-:W-:-:S03]  /*19590*/  VIADD R3, R3, 0x800 ;  /* 0x0000080003037836 */ /* 0x000fc60000000000 */
[----:B------:R-:W0:Y:S02]  /*195a0*/  LDS R8, [R0+-0x200] ;  /* 0xfffe000000087984 */ /* 0x000e240000000800 */
[----:B------:R-:W-:Y:S02]  /*195b0*/  ISETP.GE.AND P2, PT, R3, R28, PT ;  /* 0x0000001c0300720c */ /* 0x000fe40003f46270 */
[----:B------:R-:W3:Y:S04]  /*195c0*/  LDS R12, [R0+0x200] ;  /* 0x00020000000c7984 */ /* 0x000ee80000000800 */
[----:B------:R-:W4:Y:S04]  /*195d0*/  LDS R10, [R0] ;  /* 0x00000000000a7984 */ /* 0x000f280000000800 */
[----:B------:R-:W-:Y:S04]  /*195e0*/  LDS R20, [R0+0xa00] ;  /* 0x000a000000147984 */ /* 0x000fe80000000800 */
        /* <DEDUP_REMOVED lines=8> */
[----:B------:R-:W-:Y:S01]  /*19670*/  LDS R6, [R0+0x1a00] ;  /* 0x001a000000067984 */ /* 0x000fe20000000800 */
[----:B---3--:R-:W-:-:S03]  /*19680*/  FMUL.FTZ R13, R29, R12 ;  /* 0x0000000c1d0d7220 */ /* 0x008fc60000410000 */
[----:B------:R-:W-:Y:S01]  /*19690*/  LDS R24, [R0+0x1200] ;  /* 0x0012000000187984 */ /* 0x000fe20000000800 */
[----:B----4-:R-:W-:-:S03]  /*196a0*/  FMUL.FTZ R11, R29, R10 ;  /* 0x0000000a1d0b7220 */ /* 0x010fc60000410000 */
[----:B------:R-:W0:Y:S04]  /*196b0*/  LDS R25, [R0+0x1400] ;  /* 0x0014000000197984 */ /* 0x000e280000000800 */
[----:B------:R-:W-:Y:S04]  /*196c0*/  LDS R26, [R0+0x1600] ;  /* 0x00160000001a7984 */ /* 0x000fe80000000800 */
[----:B-1----:R-:W1:Y:S01]  /*196d0*/  LDS R27, [R0+0x1800] ;  /* 0x00180000001b7984 */ /* 0x002e620000000800 */
[----:B-----5:R-:W-:-:S03]  /*196e0*/  FMUL.FTZ R15, R29, R14 ;  /* 0x0000000e1d0f7220 */ /* 0x020fc60000410000 */
[----:B------:R-:W-:Y:S01]  /*196f0*/  STG.E desc[UR36][R4.64+-0x400], R7 ;  /* 0xfffc000704007986 */ /* 0x000fe2000c101924 */
[----:B------:R-:W-:-:S03]  /*19700*/  FMUL.FTZ R17, R29, R16 ;  /* 0x000000101d117220 */ /* 0x000fc60000410000 */
        /* <DEDUP_REMOVED lines=47> */
.L_x_3251:
[----:B------:R-:W-:Y:S05]  /*19a00*/  BSYNC.RECONVERGENT B1 ;  /* 0x0000000000017941 */ /* 0x000fea0003800200 */
.L_x_3250:
        /* <DEDUP_REMOVED lines=15> */
[----:B------:R-:W-:Y:S01]  /*19b00*/  IADD3 R6, P1, PT, R4, 0x1000, RZ ;  /* 0x0000100004067810 */ /* 0x000fe20007f3e0ff */
[----:B0-----:R-:W-:-:S03]  /*19b10*/  FMUL.FTZ R9, R29, R8 ;  /* 0x000000081d097220 */ /* 0x001fc60000410000 */
[----:B------:R-:W-:Y:S01]  /*19b20*/  STG.E desc[UR36][R4.64+-0x400], R7 ;  /* 0xfffc000704007986 */ /* 0x000fe2000c101924 */
[----:B---3--:R-:W-:-:S03]  /*19b30*/  FMUL.FTZ R11, R29, R10 ;  /* 0x0000000a1d0b7220 */ /* 0x008fc60000410000 */
[----:B------:R-:W-:Y:S01]  /*19b40*/  STS [R0+-0x400], R7 ;  /* 0xfffc000700007388 */ /* 0x000fe20000000800 */
        /* <DEDUP_REMOVED lines=8> */
[----:B0-----:R-:W-:Y:S02]  /*19bd0*/  IMAD.X R9, RZ, RZ, R5, P1 ;  /* 0x000000ffff097224 */ /* 0x001fe400008e0605 */
        /* <DEDUP_REMOVED lines=14> */
.L_x_3254:
[----:B------:R-:W-:Y:S05]  /*19cc0*/  BSYNC.RECONVERGENT B1 ;  /* 0x0000000000017941 */ /* 0x000fea0003800200 */
.L_x_3253:
[----:B------:R-:W-:-:S13]  /*19cd0*/  ISETP.LT.OR P0, PT, R3, UR44, P0 ;  /* 0x0000002c03007c0c */ /* 0x000fda0008701670 */
        /* <DEDUP_REMOVED lines=17> */
.L_x_3237:
[----:B------:R-:W-:Y:S05]  /*19df0*/  BSYNC.RECONVERGENT B0 ;  /* 0x0000000000007941 */ /* 0x000fea0003800200 */
.L_x_3236:
[----:B------:R-:W-:Y:S01]  /*19e00*/  ULEA.HI UR4, UR43, UR43, URZ, 0x1 ;  /* 0x0000002b2b047291 */ /* 0x000fe2000f8f08ff */
[----:B------:R-:W4:Y:S01]  /*19e10*/  S2UR UR5, SR_CTAID.Y ;  /* 0x00000000000579c3 */ /* 0x000f220000002600 */
[----:B------:R-:W5:Y:S01]  /*19e20*/  LDCU UR12, c[0x0][0x40c] ;  /* 0x00008180ff0c77ac */ /* 0x000f620008000800 */
[----:B------:R-:W-:Y:S01]  /*19e30*/  SHF.R.U32.HI R14, RZ, 0x6, R246 ;  /* 0x00000006ff0e7819 */ /* 0x000fe200000116f6 */
[----:B------:R-:W-:Y:S01]  /*19e40*/  IMAD.SHL.U32 R15, R246, 0x10, RZ ;  /* 0x00000010f60f7824 */ /* 0x000fe200078e00ff */
[----:B0--3--:R-:W-:Y:S01]  /*19e50*/  LOP3.LUT R0, R2, 0xfc, RZ, 0xc0, !PT ;  /* 0x000000fc02007812 */ /* 0x009fe200078ec0ff */
[----:B------:R-:W-:Y:S01]  /*19e60*/  ULOP3.LUT UR4, UR4, 0xfffffffe, URZ, 0xc0, !UPT ;  /* 0xfffffffe04047892 */ /* 0x000fe2000f8ec0ff */
[----:B------:R-:W-:Y:S01]  /*19e70*/  BSSY.RECONVERGENT B0, `(.L_x_3255) ;  /* 0x000001f000007945 */ /* 0x000fe20003800200 */
[----:B------:R-:W4:Y:S01]  /*19e80*/  LDCU UR11, c[0x0][0x3f8] ;  /* 0x00007f00ff0b77ac */ /* 0x000f220008000800 */
[----:B------:R-:W0:Y:S01]  /*19e90*/  S2UR UR17, SR_CgaCtaId ;  /* 0x00000000001179c3 */ /* 0x000e220000008800 */
[----:B------:R-:W-:-:S02]  /*19ea0*/  CS2R R6, SRZ ;  /* 0x0000000000067805 */ /* 0x000fc4000001ff00 */
[----:B------:R-:W-:Y:S01]  /*19eb0*/  CS2R R4, SRZ ;  /* 0x0000000000047805 */ /* 0x000fe2000001ff00 */
[----:B------:R-:W-:Y:S01]  /*19ec0*/  UIADD3 UR4, UPT, UPT, UR43, -UR4, URZ ;  /* 0x800000042b047290 */ /* 0x000fe2000fffe0ff */
[----:B------:R-:W-:Y:S01]  /*19ed0*/  LOP3.LUT R15, R15, 0x3f0, RZ, 0xc0, !PT ;  /* 0x000003f00f0f7812 */ /* 0x000fe200078ec0ff */
[----:B------:R-:W3:Y:S04]  /*19ee0*/  LDCU UR9, c[0x0][0x3f4] ;  /* 0x00007e80ff0977ac */ /* 0x000ee80008000800 */
[----:B------:R-:W-:Y:S01]  /*19ef0*/  ISETP.NE.AND P0, PT, R14, UR4, PT ;  /* 0x000000040e007c0c */ /* 0x000fe2000bf05270 */
[----:B------:R-:W-:Y:S02]  /*19f00*/  UMOV UR16, 0x400 ;  /* 0x0000040000107882 */ /* 0x000fe40000000000 */
[----:B------:R-:W-:Y:S01]  /*19f10*/  UIADD3 UR8, UPT, UPT, UR16, 0x420, URZ ;  /* 0x0000042010087890 */ /* 0x000fe2000fffe0ff */
[----:B-----5:R-:W-:-:S04]  /*19f20*/  ISETP.NE.OR P0, PT, RZ, UR12, P0 ;  /* 0x0000000cff007c0c */ /* 0x020fc80008705670 */
[----:B------:R-:W-:Y:S01]  /*19f30*/  ISETP.GT.U32.OR P0, PT, R0, 0x9f, P0 ;  /* 0x0000009f0000780c */ /* 0x000fe20000704470 */
[----:B----4-:R-:W-:-:S04]  /*19f40*/  UIMAD UR5, UR5, UR11, UR10 ;  /* 0x0000000b050572a4 */ /* 0x010fc8000f8e020a */
[----:B------:R-:W-:Y:S01]  /*19f50*/  UIMAD UR7, UR5, 0xa0, URZ ;  /* 0x000000a0050778a4 */ /* 0x000fe2000f8e02ff */
[----:B---3--:R-:W-:Y:S01]  /*19f60*/  IMAD.U32 R17, RZ, RZ, UR9 ;  /* 0x00000009ff117e24 */ /* 0x008fe2000f8e00ff */
[----:B0-----:R-:W-:-:S03]  /*19f70*/  ULEA UR8, UR17, UR8, 0x18 ;  /* 0x0000000811087291 */ /* 0x001fc6000f8ec0ff */
[C-C-:B------:R-:W-:Y:S02]  /*19f80*/  IMAD R21, R17.reuse, UR6, R0.reuse ;  /* 0x0000000611157c24 */ /* 0x140fe4000f8e0200 */
[----:B------:R-:W-:Y:S01]  /*19f90*/  IMAD R19, R17, UR7, R0 ;  /* 0x0000000711137c24 */ /* 0x000fe2000f8e0200 */
[----:B------:R-:W-:Y:S06]  /*19fa0*/  @P0 BRA `(.L_x_3256) ;  /* 0x00000000002c0947 */ /* 0x000fec0003800000 */
        /* <DEDUP_REMOVED lines=10> */
.L_x_3257:
[----:B-----5:R0:W-:Y:S02]  /*1a050*/  STS.128 [R15+UR8], R4 ;  /* 0x000000040f007988 */ /* 0x0201e40008000c08 */
.L_x_3256:
[----:B------:R-:W-:Y:S05]  /*1a060*/  BSYNC.RECONVERGENT B0 ;  /* 0x0000000000007941 */ /* 0x000fea0003800200 */
.L_x_3255:
[----:B------:R-:W-:Y:S01]  /*1a070*/  BAR.SYNC.DEFER_BLOCKING 0x0 ;  /* 0x0000000000007b1d */ /* 0x000fe20000010000 */
[----:B------:R-:W-:Y:S02]  /*1a080*/  ISETP.GT.U32.AND P0, PT, R0, 0x9f, PT ;  /* 0x0000009f0000780c */ /* 0x000fe40003f04070 */
[----:B------:R-:W-:Y:S02]  /*1a090*/  CS2R R10, SRZ ;  /* 0x00000000000a7805 */ /* 0x000fe4000001ff00 */
[----:B------:R-:W-:Y:S01]  /*1a0a0*/  CS2R R8, SRZ ;  /* 0x0000000000087805 */ /* 0x000fe2000001ff00 */
[----:B------:R-:W3:Y:S01]  /*1a0b0*/  LDCU UR18, c[0x0][0x40c] ;  /* 0x00008180ff1277ac */ /* 0x000ee20008000800 */
[----:B------:R-:W-:Y:S07]  /*1a0c0*/  BSSY.RECONVERGENT B0, `(.L_x_3258) ;  /* 0x00001d2000007945 */ /* 0x000fee0003800200 */
[----:B------:R-:W-:Y:S05]  /*1a0d0*/  @P0 BRA `(.L_x_3259) ;  /* 0x0000001c00400947 */ /* 0x000fea0003800000 */
[----:B------:R-:W4:Y:S01]  /*1a0e0*/  LDC.64 R12, c[0x0][0x3c0] ;  /* 0x0000f000ff0c7b82 */ /* 0x000f220000000a00 */
[----:B------:R-:W-:Y:S01]  /*1a0f0*/  VIADD R25, R14, UR13 ;  /* 0x0000000d0e197c36 */ /* 0x000fe20008000000 */
[----:B------:R-:W-:Y:S01]  /*1a100*/  VIMNMX R24, PT, PT, R17, UR43, PT ;  /* 0x0000002b11187c48 */ /* 0x000fe2000bfe0100 */
[----:B------:R-:W-:Y:S01]  /*1a110*/  BSSY.RECONVERGENT B1, `(.L_x_3260) ;  /* 0x00000cb000017945 */ /* 0x000fe20003800200 */
[----:B------:R-:W-:Y:S02]  /*1a120*/  IMAD.MOV.U32 R11, RZ, RZ, RZ ;  /* 0x000000ffff0b7224 */ /* 0x000fe400078e00ff */
[----:B------:R-:W-:Y:S01]  /*1a130*/  ISETP.GE.AND P0, PT, R25, R24, PT ;  /* 0x000000181900720c */ /* 0x000fe20003f06270 */
[----:B----4-:R-:W-:-:S04]  /*1a140*/  IMAD.WIDE R2, R19, 0x4, R12 ;  /* 0x0000000413027825 */ /* 0x010fc800078e020c */
[----:B------:R-:W-:-:S08]  /*1a150*/  IMAD.WIDE R12, R21, 0x4, R12 ;  /* 0x00000004150c7825 */ /* 0x000fd000078e020c */
[----:B------:R-:W-:Y:S05]  /*1a160*/  @P0 BRA `(.L_x_3261) ;  /* 0x0000000c00140947 */ /* 0x000fea0003800000 */
[----:B------:R-:W-:Y:S01]  /*1a170*/  ULOP3.LUT UR5, URZ, UR13, URZ, 0x33, !UPT ;  /* 0x0000000dff057292 */ /* 0x000fe2000f8e33ff */
[----:B------:R-:W-:Y:S01]  /*1a180*/  VIADDMNMX R11, R25, 0x2, R24, !PT ;  /* 0x00000002190b7846 */ /* 0x000fe20007800118 */
[----:B------:R-:W4:Y:S01]  /*1a190*/  LDC.64 R8, c[0x0][0x458] ;  /* 0x00011600ff087b82 */ /* 0x000f220000000a00 */
[----:B------:R-:W-:Y:S01]  /*1a1a0*/  UIMAD UR6, UR38, UR11, UR10 ;  /* 0x0000000b260672a4 */ /* 0x000fe2000f8e020a */
[----:B------:R-:W-:Y:S01]  /*1a1b0*/  BSSY.RECONVERGENT B2, `(.L_x_3262) ;  /* 0x0000042000027945 */ /* 0x000fe20003800200 */
[----:B-1----:R-:W-:Y:S01]  /*1a1c0*/  IMAD.MOV.U32 R27, RZ, RZ, R25 ;  /* 0x000000ffff1b7224 */ /* 0x002fe200078e0019 */
[----:B------:R-:W-:-:S03]  /*1a1d0*/  IADD3 R20, PT, PT, -R14, UR5, R11 ;  /* 0x000000050e147c10 */ /* 0x000fc6000fffe10b */
[----:B------:R-:W-:Y:S01]  /*1a1e0*/  IMAD.U32 R23, RZ, RZ, UR6 ;  /* 0x00000006ff177e24 */ /* 0x000fe2000f8e00ff */
[----:B------:R-:W-:-:S03]  /*1a1f0*/  LOP3.LUT R10, R20, 0x6, RZ, 0xc0, !PT ;  /* 0x00000006140a7812 */ /* 0x000fc600078ec0ff */
[----:B------:R-:W-:Y:S01]  /*1a200*/  IMAD R23, R23, 0xa0, R0 ;  /* 0x000000a017177824 */ /* 0x000fe200078e0200 */
[----:B------:R-:W-:Y:S02]  /*1a210*/  ISETP.NE.AND P0, PT, R10, 0x6, PT ;  /* 0x000000060a00780c */ /* 0x000fe40003f05270 */
[----:B------:R-:W-:Y:S01]  /*1a220*/  CS2R R10, SRZ ;  /* 0x00000000000a7805 */ /* 0x000fe2000001ff00 */
[----:B----4-:R-:W-:Y:S01]  /*1a230*/  IMAD.WIDE R22, R23, 0x4, R8 ;  /* 0x0000000417167825 */ /* 0x010fe200078e0208 */
[----:B------:R-:W-:-:S09]  /*1a240*/  CS2R R8, SRZ ;  /* 0x0000000000087805 */ /* 0x000fd2000001ff00 */
[----:B------:R-:W-:Y:S05]  /*1a250*/  @!P0 BRA `(.L_x_3263) ;  /* 0x0000000000dc8947 */ /* 0x000fea0003800000 */
[----:B------:R-:W1:Y:S01]  /*1a260*/  LDCU.64 UR14, c[0x0][0x3c0] ;  /* 0x00007800ff0e77ac */ /* 0x000e620008000a00 */
[----:B------:R-:W-:Y:S01]  /*1a270*/  IMAD R16, R25, 0xa0, RZ ;  /* 0x000000a019107824 */ /* 0x000fe200078e02ff */
[----:B------:R-:W-:Y:S01]  /*1a280*/  LEA.HI R8, R20, 0x1, RZ, 0x1f ;  /* 0x0000000114087811 */ /* 0x000fe200078ff8ff */
[----:B------:R-:W-:Y:S01]  /*1a290*/  IMAD.MOV.U32 R27, RZ, RZ, R25 ;  /* 0x000000ffff1b7224 */ /* 0x000fe200078e0019 */
[----:B------:R-:W-:Y:S01]  /*1a2a0*/  UIADD3 UR5, UPT, UPT, UR16, 0x820, URZ ;  /* 0x0000082010057890 */ /* 0x000fe2000fffe0ff */
[----:B------:R-:W-:-:S03]  /*1a2b0*/  IMAD.WIDE.U32 R16, R16, 0x4, RZ ;  /* 0x0000000410107825 */ /* 0x000fc600078e00ff */
[----:B------:R-:W-:Y:S01]  /*1a2c0*/  ULEA UR5, UR17, UR5, 0x18 ;  /* 0x0000000511057291 */ /* 0x000fe2000f8ec0ff */
[----:B------:R-:W-:-:S04]  /*1a2d0*/  IMAD.WIDE R18, R19, 0x4, R16 ;  /* 0x0000000413127825 */ /* 0x000fc800078e0210 */
[----:B------:R-:W-:Y:S01]  /*1a2e0*/  IMAD.WIDE R16, R21, 0x4, R16 ;  /* 0x0000000415107825 */ /* 0x000fe200078e0210 */
[----:B-1----:R-:W-:Y:S02]  /*1a2f0*/  IADD3 R40, P0, PT, R18, UR14, RZ ;  /* 0x0000000e12287c10 */ /* 0x002fe4000ff1e0ff */
[----:B------:R-:W-:Y:S02]  /*1a300*/  IADD3 R26, P1, PT, R16, UR14, RZ ;  /* 0x0000000e101a7c10 */ /* 0x000fe4000ff3e0ff */
[----:B------:R-:W-:Y:S01]  /*1a310*/  LOP3.LUT R16, R8, 0x3, RZ, 0xc0, !PT ;  /* 0x0000000308107812 */ /* 0x000fe200078ec0ff */
[----:B------:R-:W-:Y:S01]  /*1a320*/  IMAD.MOV.U32 R8, RZ, RZ, RZ ;  /* 0x000000ffff087224 */ /* 0x000fe200078e00ff */
[----:B------:R-:W-:Y:S02]  /*1a330*/  IADD3.X R43, PT, PT, R19, UR15, RZ, P0, !PT ;  /* 0x0000000f132b7c10 */ /* 0x000fe400087fe4ff */
[----:B------:R-:W-:Y:S01]  /*1a340*/  IADD3.X R41, PT, PT, R17, UR15, RZ, P1, !PT ;  /* 0x0000000f11297c10 */ /* 0x000fe20008ffe4ff */
[----:B------:R-:W-:Y:S01]  /*1a350*/  IMAD.MOV R19, RZ, RZ, -R16 ;  /* 0x000000ffff137224 */ /* 0x000fe200078e0a10 */
[----:B------:R-:W-:-:S07]  /*1a360*/  LEA R18, R14, UR5, 0x2 ;  /* 0x000000050e127c11 */ /* 0x000fce000f8e10ff */
.L_x_3265:
[----:B-1----:R-:W-:Y:S01]  /*1a370*/  IMAD.MOV.U32 R16, RZ, RZ, R26 ;  /* 0x000000ffff107224 */ /* 0x002fe200078e001a */
[----:B------:R1:W4:Y:S01]  /*1a380*/  LDS R21, [R18] ;  /* 0x0000000012157984 */ /* 0x0003220000000800 */
[----:B------:R-:W-:-:S05]  /*1a390*/  IMAD.MOV.U32 R17, RZ, RZ, R41 ;  /* 0x000000ffff117224 */ /* 0x000fca00078e0029 */
[----:B--2---:R1:W5:Y:S01]  /*1a3a0*/  LDG.E.128 R28, desc[UR36][R16.64] ;  /* 0x00000024101c7981 */ /* 0x004362000c1e1d00 */
[----:B------:R-:W-:Y:S01]  /*1a3b0*/  UISETP.NE.AND UP0, UPT, UR12, URZ, UPT ;  /* 0x000000ff0c00728c */ /* 0x000fe2000bf05270 */
[----:B------:R-:W-:-:S08]  /*1a3c0*/  VIADD R19, R19, 0x1 ;  /* 0x0000000113137836 */ /* 0x000fd00000000000 */
[----:B-1----:R-:W-:Y:S05]  /*1a3d0*/  BRA.U UP0, `(.L_x_3264) ;  /* 0x00000001004c7547 */ /* 0x002fea000b800000 */
[----:B------:R-:W-:Y:S01]  /*1a3e0*/  UISETP.NE.AND UP0, UPT, UR42, URZ, UPT ;  /* 0x000000ff2a00728c */ /* 0x000fe2000bf05270 */
[----:B------:R-:W1:Y:S05]  /*1a3f0*/  LDS.128 R32, [R15+UR8] ;  /* 0x000000080f207984 */ /* 0x000e6a0008000c00 */
[----:B------:R-:W-:-:S13]  /*1a400*/  PLOP3.LUT P0, PT, PT, PT, UP0, 0x80, 0x8 ;  /* 0x000000000008781c */ /* 0x000fda0003f0f008 */
[----:B------:R-:W2:Y:S01]  /*1a410*/  @P0 LDG.E.128 R36, desc[UR36][R22.64] ;  /* 0x0000002416240981 */ /* 0x000ea2000c1e1d00 */
[----:B------:R-:W-:Y:S01]  /*1a420*/  PLOP3.LUT P0, PT, PT, PT, UP0, 0x80, 0x8 ;  /* 0x000000000008781c */ /* 0x000fe20003f0f008 */
[----:B------:R-:W-:Y:S01]  /*1a430*/  IMAD.MOV.U32 R16, RZ, RZ, R40 ;  /* 0x000000ffff107224 */ /* 0x000fe200078e0028 */
[----:B------:R-:W-:Y:S01]  /*1a440*/  PLOP3.LUT P1, PT, PT, PT, UP0, 0x80, 0x8 ;  /* 0x000000000008781c */ /* 0x000fe20003f2f008 */
[----:B------:R-:W-:Y:S01]  /*1a450*/  IMAD.MOV.U32 R17, RZ, RZ, R43 ;  /* 0x000000ffff117224 */ /* 0x000fe200078e002b */
        /* <DEDUP_REMOVED lines=11> */
.L_x_3264:
[----:B------:R-:W-:Y:S01]  /*1a510*/  ISETP.NE.AND P0, PT, R19, RZ, PT ;  /* 0x000000ff1300720c */ /* 0x000fe20003f05270 */
[C---:B----45:R-:W-:Y:S01]  /*1a520*/  FFMA.FTZ R8, R21.reuse, R28, R8 ;  /* 0x0000001c15087223 */ /* 0x070fe20000010008 */
        /* <DEDUP_REMOVED lines=10> */
.L_x_3263:
[----:B---3--:R-:W-:Y:S05]  /*1a5d0*/  BSYNC.RECONVERGENT B2 ;  /* 0x0000000000027941 */ /* 0x008fea0003800200 */
.L_x_3262:
[----:B------:R-:W-:-:S13]  /*1a5e0*/  ISETP.GE.U32.AND P0, PT, R20, 0x6, PT ;  /* 0x000000061400780c */ /* 0x000fda0003f06070 */
[----:B------:R-:W-:Y:S05]  /*1a5f0*/  @!P0 BRA `(.L_x_3261) ;  /* 0x0000000400f08947 */ /* 0x000fea0003800000 */
[----:B------:R-:W3:Y:S02]  /*1a600*/  LDCU UR5, c[0x0][0x40c] ;  /* 0x00008180ff0577ac */ /* 0x000ee40008000800 */
[----:B---3--:R-:W-:-:S06]  /*1a610*/  UISETP.NE.AND UP0, UPT, UR5, URZ, UPT ;  /* 0x000000ff0500728c */ /* 0x008fcc000bf05270 */
[----:B------:R-:W-:-:S13]  /*1a620*/  PLOP3.LUT P0, PT, PT, PT, UP0, 0x80, 0x8 ;  /* 0x000000000008781c */ /* 0x000fda0003f0f008 */
.L_x_3271:
[----:B------:R-:W-:-:S04]  /*1a630*/  IMAD R21, R27, 0xa0, RZ ;  /* 0x000000a01b157824 */ /* 0x000fc800078e02ff */
[----:B-1----:R-:W-:-:S05]  /*1a640*/  IMAD.WIDE.U32 R16, R21, 0x4, R12 ;  /* 0x0000000415107825 */ /* 0x002fca00078e000c */
[----:B--2---:R1:W5:Y:S01]  /*1a650*/  LDG.E.128 R28, desc[UR36][R16.64] ;  /* 0x00000024101c7981 */ /* 0x004362000c1e1d00 */
[----:B------:R-:W-:Y:S04]  /*1a660*/  BSSY.RECONVERGENT B2, `(.L_x_3266) ;  /* 0x0000014000027945 */ /* 0x000fe80003800200 */
[----:B------:R-:W-:Y:S05]  /*1a670*/  @P0 BRA `(.L_x_3267) ;  /* 0x0000000000480947 */ /* 0x000fea0003800000 */
[----:B------:R-:W-:Y:S01]  /*1a680*/  UISETP.NE.AND UP0, UPT, UR42, URZ, UPT ;  /* 0x000000ff2a00728c */ /* 0x000fe2000bf05270 */
[----:B-1----:R-:W1:Y:S05]  /*1a690*/  LDS.128 R16, [R15+UR8] ;  /* 0x000000080f107984 */ /* 0x002e6a0008000c00 */
        /* <DEDUP_REMOVED lines=16> */
.L_x_3267:
[----:B------:R-:W-:Y:S05]  /*1a7a0*/  BSYNC.RECONVERGENT B2 ;  /* 0x0000000000027941 */ /* 0x000fea0003800200 */
.L_x_3266:
[----:B------:R-:W-:Y:S01]  /*1a7b0*/  VIADD R41, R21, 0x140 ;  /* 0x0000014015297836 */ /* 0x000fe20000000000 */
        /* <DEDUP_REMOVED lines=15> */
[----:B------:R-:W-:Y:S01]  /*1a8b0*/  UISETP.NE.AND UP0, UPT, UR42, URZ, UPT ;  /* 0x000000ff2a00728c */ /* 0x000fe2000bf05270 */
[----:B------:R-:W1:Y:S05]  /*1a8c0*/  LDS.128 R48, [R15+UR8] ;  /* 0x000000080f307984 */ /* 0x000e6a0008000c00 */
        /* <DEDUP_REMOVED lines=16> */
.L_x_3268:
[----:B------:R2:W5:Y:S01]  /*1a9d0*/  LDG.E.128 R36, desc[UR36][R18.64] ;  /* 0x0000002412247981 */ /* 0x000562000c1e1d00 */
[----:B------:R-:W-:Y:S05]  /*1a9e0*/  @P0 BRA `(.L_x_3269) ;  /* 0x0000000000480947 */ /* 0x000fea0003800000 */
[----:B------:R-:W-:Y:S01]  /*1a9f0*/  UISETP.NE.AND UP0, UPT, UR42, URZ, UPT ;  /* 0x000000ff2a00728c */ /* 0x000fe2000bf05270 */
[----:B------:R-:W3:Y:S05]  /*1aa00*/  LDS.128 R48, [R15+UR8] ;  /* 0x000000080f307984 */ /* 0x000eea0008000c00 */
[----:B------:R-:W-:-:S13]  /*1aa10*/  PLOP3.LUT P1, PT, PT, PT, UP0, 0x80, 0x8 ;  /* 0x000000000008781c */ /* 0x000fda0003f2f008 */
[----:B-12---:R-:W2:Y:S01]  /*1aa20*/  @P1 LDG.E.128 R16, desc[UR36][R22.64] ;  /* 0x0000002416101981 */ /* 0x006ea2000c1e1d00 */
[----:B------:R-:W-:Y:S02]  /*1aa30*/  PLOP3.LUT P1, PT, PT, PT, UP0, 0x80, 0x8 ;  /* 0x000000000008781c */ /* 0x000fe40003f2f008 */
[----:B------:R-:W-:Y:S02]  /*1aa40*/  PLOP3.LUT P2, PT, PT, PT, UP0, 0x80, 0x8 ;  /* 0x000000000008781c */ /* 0x000fe40003f4f008 */
[----:B------:R-:W-:Y:S02]  /*1aa50*/  PLOP3.LUT P3, PT, PT, PT, UP0, 0x80, 0x8 ;  /* 0x000000000008781c */ /* 0x000fe40003f6f008 */
[----:B------:R-:W-:Y:S01]  /*1aa60*/  PLOP3.LUT P4, PT, PT, PT, UP0, 0x80, 0x8 ;  /* 0x000000000008781c */ /* 0x000fe20003f8f008 */
[----:B---3-5:R-:W-:Y:S01]  /*1aa70*/  FADD.FTZ R36, R48, R36 ;  /* 0x0000002430247221 */ /* 0x028fe20000010000 */
        /* <DEDUP_REMOVED lines=9> */
.L_x_3269:
        /* <DEDUP_REMOVED lines=17> */
[----:B------:R-:W-:Y:S01]  /*1ac20*/  UISETP.NE.AND UP0, UPT, UR42, URZ, UPT ;  /* 0x000000ff2a00728c */ /* 0x000fe2000bf05270 */
[----:B------:R-:W1:Y:S05]  /*1ac30*/  LDS.128 R28, [R15+UR8] ;  /* 0x000000080f1c7984 */ /* 0x000e6a0008000c00 */
[----:B------:R-:W-:-:S13]  /*1ac40*/  PLOP3.LUT P1, PT, PT, PT, UP0, 0x80, 0x8 ;  /* 0x000000000008781c */ /* 0x000fda0003f2f008 */
        /* <DEDUP_REMOVED lines=15> */
.L_x_3270:
        /* <DEDUP_REMOVED lines=8> */
.L_x_3261:
[----:B---3--:R-:W-:Y:S05]  /*1adc0*/  BSYNC.RECONVERGENT B1 ;  /* 0x0000000000017941 */ /* 0x008fea0003800200 */
.L_x_3260:
[----:B------:R-:W-:Y:S01]  /*1add0*/  ISETP.GE.AND P0, PT, R25, UR43, PT ;  /* 0x0000002b19007c0c */ /* 0x000fe2000bf06270 */
[----:B------:R-:W-:-:S12]  /*1ade0*/  BSSY.RECONVERGENT B1, `(.L_x_3272) ;  /* 0x00000d1000017945 */ /* 0x000fd80003800200 */
[----:B------:R-:W-:Y:S05]  /*1adf0*/  @P0 BRA `(.L_x_3273) ;  /* 0x0000000c003c0947 */ /* 0x000fea0003800000 */
[----:B------:R-:W3:Y:S01]  /*1ae00*/  LDCU UR5, c[0x0][0x3f8] ;  /* 0x00007f00ff0577ac */ /* 0x000ee20008000800 */
[----:B------:R-:W-:Y:S01]  /*1ae10*/  VIADD R20, R25, 0x2 ;  /* 0x0000000219147836 */ /* 0x000fe20000000000 */
[----:B-1----:R-:W1:Y:S01]  /*1ae20*/  LDC.64 R16, c[0x0][0x458] ;  /* 0x00011600ff107b82 */ /* 0x002e620000000a00 */
[----:B------:R-:W-:Y:S01]  /*1ae30*/  BSSY.RECONVERGENT B2, `(.L_x_3274) ;  /* 0x0000049000027945 */ /* 0x000fe20003800200 */
[----:B------:R-:W-:Y:S01]  /*1ae40*/  ULOP3.LUT UR6, URZ, UR13, URZ, 0x33, !UPT ;  /* 0x0000000dff067292 */ /* 0x000fe2000f8e33ff */
[----:B------:R-:W-:Y:S01]  /*1ae50*/  IMAD.MOV.U32 R22, RZ, RZ, R25 ;  /* 0x000000ffff167224 */ /* 0x000fe200078e0019 */
[----:B------:R-:W-:-:S04]  /*1ae60*/  VIMNMX R19, PT, PT, R20, UR43, !PT ;  /* 0x0000002b14137c48 */ /* 0x000fc8000ffe0100 */
[----:B------:R-:W-:-:S04]  /*1ae70*/  IADD3 R21, PT, PT, -R14, UR6, R19 ;  /* 0x000000060e157c10 */ /* 0x000fc8000fffe113 */
[----:B------:R-:W-:Y:S01]  /*1ae80*/  LOP3.LUT P0, RZ, R21, 0x2, RZ, 0xc0, !PT ;  /* 0x0000000215ff7812 */ /* 0x000fe2000780c0ff */
[----:B---3--:R-:W-:-:S06]  /*1ae90*/  UIMAD UR5, UR38, UR5, UR10 ;  /* 0x00000005260572a4 */ /* 0x008fcc000f8e020a */
[----:B------:R-:W-:-:S04]  /*1aea0*/  IMAD.U32 R19, RZ, RZ, UR5 ;  /* 0x00000005ff137e24 */ /* 0x000fc8000f8e00ff */
[----:B------:R-:W-:-:S04]  /*1aeb0*/  IMAD R19, R19, 0xa0, R0 ;  /* 0x000000a013137824 */ /* 0x000fc800078e0200 */
[----:B-1----:R-:W-:Y:S01]  /*1aec0*/  IMAD.WIDE R18, R19, 0x4, R16 ;  /* 0x0000000413127825 */ /* 0x002fe200078e0210 */
        /* <DEDUP_REMOVED lines=29> */
[----:B--2---:R1:W5:Y:S01]  /*1b0a0*/  LDG.E.128 R28, desc[UR36][R16.64] ;  /* 0x00000024101c7981 */ /* 0x004362000c1e1d00 */
        /* <DEDUP_REMOVED lines=9> */
[----:B------:R-:W-:Y:S01]  /*1b140*/  UISETP.NE.AND UP0, UPT, UR42, URZ, UPT ;  /* 0x000000ff2a00728c */ /* 0x000fe2000bf05270 */
[----:B------:R-:W1:Y:S05]  /*1b150*/  LDS.128 R36, [R15+UR8] ;  /* 0x000000080f247984 */ /* 0x000e6a0008000c00 */
        /* <DEDUP_REMOVED lines=17> */
.L_x_3276:
[C---:B---3-5:R-:W-:Y:S01]  /*1b270*/  FFMA.FTZ R8, R23.reuse, R28, R8 ;  /* 0x0000001c17087223 */ /* 0x068fe20000010008 */
[C---:B------:R-:W-:Y:S01]  /*1b280*/  FFMA.FTZ R9, R23.reuse, R29, R9 ;  /* 0x0000001d17097223 */ /* 0x040fe20000010009 */
[C---:B------:R-:W-:Y:S01]  /*1b290*/  FFMA.FTZ R10, R23.reuse, R30, R10 ;  /* 0x0000001e170a7223 */ /* 0x040fe2000001000a */
[----:B------:R-:W-:Y:S01]  /*1b2a0*/  FFMA.FTZ R11, R23, R31, R11 ;  /* 0x0000001f170b7223 */ /* 0x000fe2000001000b */
[----:B------:R-:W-:-:S07]  /*1b2b0*/  IMAD.MOV.U32 R22, RZ, RZ, R20 ;  /* 0x000000ffff167224 */ /* 0x000fce00078e0014 */
.L_x_3275:
[----:B------:R-:W-:Y:S05]  /*1b2c0*/  BSYNC.RECONVERGENT B2 ;  /* 0x0000000000027941 */ /* 0x000fea0003800200 */
.L_x_3274:
[----:B------:R-:W-:-:S13]  /*1b2d0*/  ISETP.GE.U32.AND P0, PT, R21, 0x2, PT ;  /* 0x000000021500780c */ /* 0x000fda0003f06070 */
[----:B------:R-:W-:Y:S05]  /*1b2e0*/  @!P0 BRA `(.L_x_3273) ;  /* 0x0000000800008947 */ /* 0x000fea0003800000 */
[----:B------:R-:W3:Y:S01]  /*1b2f0*/  S2R R20, SR_CgaCtaId ;  /* 0x0000000000147919 */ /* 0x000ee20000008800 */
[----:B-1----:R-:W-:Y:S01]  /*1b300*/  MOV R16, 0x400 ;  /* 0x0000040000107802 */ /* 0x002fe20000000f00 */
[----:B------:R-:W-:Y:S01]  /*1b310*/  USHF.L.U32 UR5, UR13, 0x2, URZ ;  /* 0x000000020d057899 */ /* 0x000fe200080006ff */
[----:B------:R-:W-:-:S03]  /*1b320*/  IMAD R21, R22, 0xa0, RZ ;  /* 0x000000a016157824 */ /* 0x000fc600078e02ff */
[----:B------:R-:W-:Y:S02]  /*1b330*/  VIADD R17, R16, 0x820 ;  /* 0x0000082010117836 */ /* 0x000fe40000000000 */
[----:B------:R-:W-:-:S03]  /*1b340*/  LEA R16, R22, -UR5, 0x2 ;  /* 0x8000000516107c11 */ /* 0x000fc6000f8e10ff */
[----:B---3--:R-:W-:Y:S01]  /*1b350*/  LEA R17, R20, R17, 0x18 ;  /* 0x0000001114117211 */ /* 0x008fe200078ec0ff */
[----:B------:R-:W-:-:S03]  /*1b360*/  VIADD R20, R22, 0x2 ;  /* 0x0000000216147836 */ /* 0x000fc60000000000 */
[----:B------:R-:W-:-:S07]  /*1b370*/  IADD3 R22, PT, PT, R16, 0x8, R17 ;  /* 0x0000000810167810 */ /* 0x000fce0007ffe011 */
.L_x_3283:
        /* <DEDUP_REMOVED lines=8> */
[----:B------:R-:W3:Y:S01]  /*1b400*/  I2F.RP R24, R25 ;  /* 0x0000001900187306 */ /* 0x000ee20000209400 */
[----:B------:R-:W-:Y:S02]  /*1b410*/  ISETP.GE.AND P1, PT, R23, RZ, PT ;  /* 0x000000ff1700720c */ /* 0x000fe40003f26270 */
[----:B------:R-:W-:Y:S01]  /*1b420*/  ISETP.NE.AND P2, PT, R36, RZ, PT ;  /* 0x000000ff2400720c */ /* 0x000fe20003f45270 */
[----:B------:R4:W0:Y:S04]  /*1b430*/  LDS R23, [R22+-0x8] ;  /* 0xfffff80016177984 */ /* 0x0008280000000800 */
[----:B---3--:R-:W3:Y:S02]  /*1b440*/  MUFU.RCP R24, R24 ;  /* 0x0000001800187308 */ /* 0x008ee40000001000 */
[----:B---3--:R-:W-:-:S06]  /*1b450*/  VIADD R26, R24, 0xffffffe ;  /* 0x0ffffffe181a7836 */ /* 0x008fcc0000000000 */
[----:B------:R-:W3:Y:S02]  /*1b460*/  F2I.FTZ.U32.TRUNC.NTZ R17, R26 ;  /* 0x0000001a00117305 */ /* 0x000ee4000021f000 */
[----:B---3--:R-:W-:-:S04]  /*1b470*/  IMAD.MOV R16, RZ, RZ, -R17 ;  /* 0x000000ffff107224 */ /* 0x008fc800078e0a11 */
        /* <DEDUP_REMOVED lines=17> */
[----:B0---4-:R-:W-:Y:S05]  /*1b590*/  BRA.U UP0, `(.L_x_3279) ;  /* 0x0000000100487547 */ /* 0x011fea000b800000 */
[----:B------:R-:W-:Y:S01]  /*1b5a0*/  UISETP.NE.AND UP0, UPT, UR42, URZ, UPT ;  /* 0x000000ff2a00728c */ /* 0x000fe2000bf05270 */
[----:B--2---:R-:W0:Y:S05]  /*1b5b0*/  LDS.128 R28, [R15+UR8] ;  /* 0x000000080f1c7984 */ /* 0x004e2a0008000c00 */
[----:B------:R-:W-:-:S13]  /*1b5c0*/  PLOP3.LUT P0, PT, PT, PT, UP0, 0x80, 0x8 ;  /* 0x000000000008781c */ /* 0x000fda0003f0f008 */
[----:B------:R-:W2:Y:S01]  /*1b5d0*/  @P0 LDG.E.128 R32, desc[UR36][R18.64] ;  /* 0x0000002412200981 */ /* 0x000ea2000c1e1d00 */
[----:B------:R-:W-:Y:S01]  /*1b5e0*/  PLOP3.LUT P0, PT, PT, PT, UP0, 0x80, 0x8 ;  /* 0x000000000008781c */ /* 0x000fe20003f0f008 */
[----:B------:R-:W-:Y:S01]  /*1b5f0*/  IMAD.WIDE.U32 R16, R21, 0x4, R2 ;  /* 0x0000000415107825 */ /* 0x000fe200078e0002 */
[----:B------:R-:W-:Y:S02]  /*1b600*/  PLOP3.LUT P1, PT, PT, PT, UP0, 0x80, 0x8 ;  /* 0x000000000008781c */ /* 0x000fe40003f2f008 */
[----:B------:R-:W-:Y:S02]  /*1b610*/  PLOP3.LUT P2, PT, PT, PT, UP0, 0x80, 0x8 ;  /* 0x000000000008781c */ /* 0x000fe40003f4f008 */
[----:B------:R-:W-:Y:S01]  /*1b620*/  PLOP3.LUT P3, PT, PT, PT, UP0, 0x80, 0x8 ;  /* 0x000000000008781c */ /* 0x000fe20003f6f008 */
[----:B0----5:R-:W-:Y:S01]  /*1b630*/  FADD.FTZ R24, R24, R28 ;  /* 0x0000001c18187221 */ /* 0x021fe20000010000 */
        /* <DEDUP_REMOVED lines=8> */
.L_x_3279:
[C---:B-----5:R-:W-:Y:S01]  /*1b6c0*/  FFMA.FTZ R8, R23.reuse, R24, R8 ;  /* 0x0000001817087223 */ /* 0x060fe20000010008 */
[C---:B------:R-:W-:Y:S01]  /*1b6d0*/  FFMA.FTZ R9, R23.reuse, R25, R9 ;  /* 0x0000001917097223 */ /* 0x040fe20000010009 */
[C---:B------:R-:W-:Y:S01]  /*1b6e0*/  FFMA.FTZ R10, R23.reuse, R26, R10 ;  /* 0x0000001a170a7223 */ /* 0x040fe2000001000a */
[----:B------:R-:W-:-:S07]  /*1b6f0*/  FFMA.FTZ R11, R23, R27, R11 ;  /* 0x0000001b170b7223 */ /* 0x000fce000001000b */
.L_x_3278:
[----:B------:R-:W-:Y:S05]  /*1b700*/  BSYNC.RECONVERGENT B2 ;  /* 0x0000000000027941 */ /* 0x000fea0003800200 */
.L_x_3277:
[----:B------:R-:W-:Y:S01]  /*1b710*/  ISETP.GE.AND P0, PT, R20, R36, PT ;  /* 0x000000241400720c */ /* 0x000fe20003f06270 */
[----:B------:R-:W-:-:S12]  /*1b720*/  BSSY.RECONVERGENT B2, `(.L_x_3280) ;  /* 0x0000036000027945 */ /* 0x000fd80003800200 */
[----:B------:R-:W-:Y:S05]  /*1b730*/  @!P0 BRA `(.L_x_3281) ;  /* 0x0000000000d08947 */ /* 0x000fea0003800000 */
[----:B------:R-:W-:Y:S01]  /*1b740*/  IABS R23, R36 ;  /* 0x0000002400177213 */ /* 0x000fe20000000000 */
[----:B------:R-:W1:Y:S01]  /*1b750*/  LDCU UR5, c[0x0][0x40c] ;  /* 0x00008180ff0577ac */ /* 0x000e620008000800 */
[----:B0-----:R-:W-:Y:S02]  /*1b760*/  IABS R26, R20 ;  /* 0x00000014001a7213 */ /* 0x001fe40000000000 */
[----:B------:R-:W0:Y:S01]  /*1b770*/  I2F.RP R24, R23 ;  /* 0x0000001700187306 */ /* 0x000e220000209400 */
[----:B------:R-:W-:Y:S02]  /*1b780*/  ISETP.GE.AND P1, PT, R20, RZ, PT ;  /* 0x000000ff1400720c */ /* 0x000fe40003f26270 */
[----:B------:R-:W-:-:S05]  /*1b790*/  ISETP.NE.AND P2, PT, R36, RZ, PT ;  /* 0x000000ff2400720c */ /* 0x000fca0003f45270 */
[----:B0-----:R-:W0:Y:S02]  /*1b7a0*/  MUFU.RCP R24, R24 ;  /* 0x0000001800187308 */ /* 0x001e240000001000 */
[----:B0-----:R-:W-:-:S06]  /*1b7b0*/  VIADD R25, R24, 0xffffffe ;  /* 0x0ffffffe18197836 */ /* 0x001fcc0000000000 */
[----:B------:R-:W0:Y:S02]  /*1b7c0*/  F2I.FTZ.U32.TRUNC.NTZ R17, R25 ;  /* 0x0000001900117305 */ /* 0x000e24000021f000 */
        /* <DEDUP_REMOVED lines=12> */
[----:B------:R0:W3:Y:S02]  /*1b890*/  LDS R23, [R22] ;  /* 0x0000000016177984 */ /* 0x0000e40000000800 */
[----:B------:R-:W-:Y:S01]  /*1b8a0*/  @!P1 IMAD.MOV R16, RZ, RZ, -R16 ;  /* 0x000000ffff109224 */ /* 0x000fe200078e0a10 */
[----:B------:R-:W-:-:S05]  /*1b8b0*/  @!P2 LOP3.LUT R16, RZ, R36, RZ, 0x33, !PT ;  /* 0x00000024ff10a212 */ /* 0x000fca00078e33ff */
[----:B------:R-:W-:-:S04]  /*1b8c0*/  IMAD R17, R16, 0xa0, RZ ;  /* 0x000000a010117824 */ /* 0x000fc800078e02ff */
[----:B------:R-:W-:-:S05]  /*1b8d0*/  IMAD.WIDE.U32 R16, R17, 0x4, R12 ;  /* 0x0000000411107825 */ /* 0x000fca00078e000c */
[----:B------:R0:W5:Y:S01]  /*1b8e0*/  LDG.E.128 R24, desc[UR36][R16.64] ;  /* 0x0000002410187981 */ /* 0x000162000c1e1d00 */
[----:B-1----:R-:W-:-:S09]  /*1b8f0*/  UISETP.NE.AND UP0, UPT, UR5, URZ, UPT ;  /* 0x000000ff0500728c */ /* 0x002fd2000bf05270 */
[----:B0-----:R-:W-:Y:S05]  /*1b900*/  BRA.U UP0, `(.L_x_3282) ;  /* 0x00000001004c7547 */ /* 0x001fea000b800000 */
[----:B------:R-:W-:Y:S01]  /*1b910*/  UISETP.NE.AND UP0, UPT, UR42, URZ, UPT ;  /* 0x000000ff2a00728c */ /* 0x000fe2000bf05270 */
[----:B------:R-:W0:Y:S05]  /*1b920*/  LDS.128 R32, [R15+UR8] ;  /* 0x000000080f207984 */ /* 0x000e2a0008000c00 */
[----:B------:R-:W-:-:S13]  /*1b930*/  PLOP3.LUT P0, PT, PT, PT, UP0, 0x80, 0x8 ;  /* 0x000000000008781c */ /* 0x000fda0003f0f008 */
[----:B--2---:R-:W2:Y:S01]  /*1b940*/  @P0 LDG.E.128 R28, desc[UR36][R18.64] ;  /* 0x00000024121c0981 */ /* 0x004ea2000c1e1d00 */
[----:B------:R-:W-:Y:S01]  /*1b950*/  PLOP3.LUT P0, PT, PT, PT, UP0, 0x80, 0x8 ;  /* 0x000000000008781c */ /* 0x000fe20003f0f008 */
[----:B------:R-:W-:Y:S01]  /*1b960*/  VIADD R17, R21, 0x140 ;  /* 0x0000014015117836 */ /* 0x000fe20000000000 */
[----:B------:R-:W-:Y:S02]  /*1b970*/  PLOP3.LUT P1, PT, PT, PT, UP0, 0x80, 0x8 ;  /* 0x000000000008781c */ /* 0x000fe40003f2f008 */
[----:B------:R-:W-:Y:S01]  /*1b980*/  PLOP3.LUT P2, PT, PT, PT, UP0, 0x80, 0x8 ;  /* 0x000000000008781c */ /* 0x000fe20003f4f008 */
[----:B------:R-:W-:Y:S01]  /*1b990*/  IMAD.WIDE.U32 R16, R17, 0x4, R2 ;  /* 0x0000000411107825 */ /* 0x000fe200078e0002 */
[----:B------:R-:W-:-:S03]  /*1b9a0*/  PLOP3.LUT P3, PT, PT, PT, UP0, 0x80, 0x8 ;  /* 0x000000000008781c */ /* 0x000fc60003f6f008 */
[----:B0----5:R-:W-:Y:S01]  /*1b9b0*/  FADD.FTZ R24, R32, R24 ;  /* 0x0000001820187221 */ /* 0x021fe20000010000 */
        /* <DEDUP_REMOVED lines=8> */
.L_x_3282:
[C---:B---3-5:R-:W-:Y:S01]  /*1ba40*/  FFMA.FTZ R8, R23.reuse, R24, R8 ;  /* 0x0000001817087223 */ /* 0x068fe20000010008 */
[C---:B------:R-:W-:Y:S01]  /*1ba50*/  FFMA.FTZ R9, R23.reuse, R25, R9 ;  /* 0x0000001917097223 */ /* 0x040fe20000010009 */
[C---:B------:R-:W-:Y:S01]  /*1ba60*/  FFMA.FTZ R10, R23.reuse, R26, R10 ;  /* 0x0000001a170a7223 */ /* 0x040fe2000001000a */
[----:B------:R-:W-:-:S07]  /*1ba70*/  FFMA.FTZ R11, R23, R27, R11 ;  /* 0x0000001b170b7223 */ /* 0x000fce000001000b */
.L_x_3281:
[----:B------:R-:W-:Y:S05]  /*1ba80*/  BSYNC.RECONVERGENT B2 ;  /* 0x0000000000027941 */ /* 0x000fea0003800200 */
.L_x_3280:
[C---:B0-----:R-:W-:Y:S02]  /*1ba90*/  VIADD R16, R20.reuse, 0x2 ;  /* 0x0000000214107836 */ /* 0x041fe40000000000 */
[----:B------:R-:W-:Y:S02]  /*1baa0*/  VIADD R20, R20, 0x4 ;  /* 0x0000000414147836 */ /* 0x000fe40000000000 */
[----:B------:R-:W-:Y:S01]  /*1bab0*/  VIADD R21, R21, 0x280 ;  /* 0x0000028015157836 */ /* 0x000fe20000000000 */
[----:B------:R-:W-:Y:S01]  /*1bac0*/  ISETP.GE.AND P0, PT, R16, UR43, PT ;  /* 0x0000002b10007c0c */ /* 0x000fe2000bf06270 */
[----:B------:R-:W-:-:S12]  /*1bad0*/  VIADD R22, R22, 0x10 ;  /* 0x0000001016167836 */ /* 0x000fd80000000000 */
[----:B------:R-:W-:Y:S05]  /*1bae0*/  @!P0 BRA `(.L_x_3283) ;  /* 0xfffffff800248947 */ /* 0x000fea000383ffff */
.L_x_3273:
[----:B------:R-:W-:Y:S05]  /*1baf0*/  BSYNC.RECONVERGENT B1 ;  /* 0x0000000000017941 */ /* 0x000fea0003800200 */
.L_x_3272:
[----:B------:R-:W-:-:S13]  /*1bb00*/  ISETP.NE.AND P0, PT, R14, UR4, PT ;  /* 0x000000040e007c0c */ /* 0x000fda000bf05270 */
[----:B------:R-:W-:Y:S05]  /*1bb10*/  @P0 BRA `(.L_x_3259) ;  /* 0x0000000000b00947 */ /* 0x000fea0003800000 */
[----:B------:R-:W-:Y:S02]  /*1bb20*/  UMOV UR5, 0xa0 ;  /* 0x000000a000057882 */ /* 0x000fe40000000000 */
[----:B------:R-:W-:-:S06]  /*1bb30*/  UIMAD UR5, UR44, UR5, -0xa0 ;  /* 0xffffff602c0574a4 */ /* 0x000fcc000f8e0205 */
[----:B------:R-:W-:-:S04]  /*1bb40*/  IMAD.U32 R13, RZ, RZ, UR5 ;  /* 0x00000005ff0d7e24 */ /* 0x000fc8000f8e00ff */
[----:B------:R-:W-:-:S05]  /*1bb50*/  IMAD.WIDE R12, R13, 0x4, R2 ;  /* 0x000000040d0c7825 */ /* 0x000fca00078e0202 */
[----:B-1----:R1:W5:Y:S01]  /*1bb60*/  LDG.E.128 R16, desc[UR36][R12.64] ;  /* 0x000000240c107981 */ /* 0x002362000c1e1d00 */
[----:B------:R-:W3:Y:S01]  /*1bb70*/  S2UR UR6, SR_CgaCtaId ;  /* 0x00000000000679c3 */ /* 0x000ee20000008800 */
[----:B------:R-:W-:Y:S02]  /*1bb80*/  UMOV UR5, 0x400 ;  /* 0x0000040000057882 */ /* 0x000fe40000000000 */
[----:B------:R-:W-:Y:S02]  /*1bb90*/  UIADD3 UR9, UPT, UPT, UR5, 0x820, URZ ;  /* 0x0000082005097890 */ /* 0x000fe4000fffe0ff */
[----:B------:R-:W-:Y:S02]  /*1bba0*/  UIADD3 UR5, UPT, UPT, UR44, -UR13, URZ ;  /* 0x8000000d2c057290 */ /* 0x000fe4000fffe0ff */
[----:B---3--:R-:W-:-:S04]  /*1bbb0*/  ULEA UR6, UR6, UR9, 0x18 ;  /* 0x0000000906067291 */ /* 0x008fc8000f8ec0ff */
[----:B------:R-:W-:-:S09]  /*1bbc0*/  ULEA UR5, UR5, UR6, 0x2 ;  /* 0x0000000605057291 */ /* 0x000fd2000f8e10ff */
[----:B------:R-:W3:Y:S02]  /*1bbd0*/  LDS R21, [UR5+-0x4] ;  /* 0xfffffc05ff157984 */ /* 0x000ee40008000800 */
[----:B------:R-:W4:Y:S02]  /*1bbe0*/  LDCU UR5, c[0x0][0x40c] ;  /* 0x00008180ff0577ac */ /* 0x000f240008000800 */
[----:B----4-:R-:W-:-:S09]  /*1bbf0*/  UISETP.NE.AND UP0, UPT, UR5, URZ, UPT ;  /* 0x000000ff0500728c */ /* 0x010fd2000bf05270 */
[----:B-1----:R-:W-:Y:S05]  /*1bc00*/  BRA.U UP0, `(.L_x_3284) ;  /* 0x0000000100647547 */ /* 0x002fea000b800000 */
[----:B------:R-:W1:Y:S02]  /*1bc10*/  LDCU.64 UR14, c[0x0][0x460] ;  /* 0x00008c00ff0e77ac */ /* 0x000e640008000a00 */
[----:B-1----:R-:W-:-:S04]  /*1bc20*/  UISETP.NE.U32.AND UP0, UPT, UR14, URZ, UPT ;  /* 0x000000ff0e00728c */ /* 0x002fc8000bf05070 */
[----:B------:R-:W-:-:S06]  /*1bc30*/  UISETP.NE.AND.EX UP0, UPT, UR15, URZ, UPT, UP0 ;  /* 0x000000ff0f00728c */ /* 0x000fcc000bf05300 */
[----:B------:R-:W-:-:S05]  /*1bc40*/  PLOP3.LUT P0, PT, PT, PT, UP0, 0x80, 0x8 ;  /* 0x000000000008781c */ /* 0x000fca0003f0f008 */
[----:B------:R-:W1:Y:S01]  /*1bc50*/  @UP0 LDCU UR5, c[0x0][0x3f8] ;  /* 0x00007f00ff0507ac */ /* 0x000e620008000800 */
[----:B------:R-:W4:Y:S01]  /*1bc60*/  @UP0 LDCU.64 UR14, c[0x0][0x458] ;  /* 0x00008b00ff0e07ac */ /* 0x000f220008000a00 */
[----:B-1----:R-:W-:Y:S01]  /*1bc70*/  @UP0 UIMAD UR5, UR38, UR5, UR10 ;  /* 0x00000005260502a4 */ /* 0x002fe2000f8e020a */
[----:B----4-:R-:W-:-:S05]  /*1bc80*/  IMAD.U32 R12, RZ, RZ, UR14 ;  /* 0x0000000eff0c7e24 */ /* 0x010fca000f8e00ff */
[----:B0-----:R-:W-:Y:S02]  /*1bc90*/  IMAD.U32 R15, RZ, RZ, UR5 ;  /* 0x00000005ff0f7e24 */ /* 0x001fe4000f8e00ff */
[----:B------:R-:W-:Y:S02]  /*1bca0*/  IMAD.U32 R13, RZ, RZ, UR15 ;  /* 0x0000000fff0d7e24 */ /* 0x000fe4000f8e00ff */
[----:B------:R-:W-:-:S04]  /*1bcb0*/  @P0 IMAD R15, R15, 0xa0, R0 ;  /* 0x000000a00f0f0824 */ /* 0x000fc800078e0200 */
[----:B------:R-:W-:-:S06]  /*1bcc0*/  @P0 IMAD.WIDE R12, R15, 0x4, R12 ;  /* 0x000000040f0c0825 */ /* 0x000fcc00078e020c */
[----:B------:R-:W4:Y:S01]  /*1bcd0*/  @P0 LDG.E.128 R12, desc[UR36][R12.64] ;  /* 0x000000240c0c0981 */ /* 0x000f22000c1e1d00 */
[----:B------:R-:W-:Y:S01]  /*1bce0*/  UIMAD UR5, UR40, 0xa0, URZ ;  /* 0x000000a0280578a4 */ /* 0x000fe2000f8e02ff */
[----:B-----5:R-:W-:Y:S01]  /*1bcf0*/  FADD.FTZ R16, R16, R4 ;  /* 0x0000000410107221 */ /* 0x020fe20000010000 */
[----:B------:R-:W-:Y:S01]  /*1bd00*/  FADD.FTZ R17, R17, R5 ;  /* 0x0000000511117221 */ /* 0x000fe20000010000 */
[----:B------:R-:W-:Y:S01]  /*1bd10*/  FADD.FTZ R18, R18, R6 ;  /* 0x0000000612127221 */ /* 0x000fe20000010000 */
[----:B------:R-:W-:Y:S02]  /*1bd20*/  FADD.FTZ R19, R19, R7 ;  /* 0x0000000713137221 */ /* 0x000fe40000010000 */
[----:B------:R-:W-:-:S04]  /*1bd30*/  IMAD.U32 R23, RZ, RZ, UR5 ;  /* 0x00000005ff177e24 */ /* 0x000fc8000f8e00ff */
[----:B------:R-:W-:-:S04]  /*1bd40*/  IMAD.WIDE R2, R23, 0x4, R2 ;  /* 0x0000000417027825 */ /* 0x000fc800078e0202 */
[----:B----4-:R-:W-:Y:S01]  /*1bd50*/  @P0 FMUL.FTZ R16, R16, R12 ;  /* 0x0000000c10100220 */ /* 0x010fe20000410000 */
[----:B------:R-:W-:Y:S01]  /*1bd60*/  @P0 FMUL.FTZ R17, R17, R13 ;  /* 0x0000000d11110220 */ /* 0x000fe20000410000 */
[----:B------:R-:W-:Y:S01]  /*1bd70*/  @P0 FMUL.FTZ R18, R18, R14 ;  /* 0x0000000e12120220 */ /* 0x000fe20000410000 */
[----:B------:R-:W-:-:S05]  /*1bd80*/  @P0 FMUL.FTZ R19, R19, R15 ;  /* 0x0000000f13130220 */ /* 0x000fca0000410000 */
[----:B------:R1:W-:Y:S02]  /*1bd90*/  STG.E.128 desc[UR36][R2.64], R16 ;  /* 0x0000001002007986 */ /* 0x0003e4000c101d24 */
.L_x_3284:
[C---:B---3-5:R-:W-:Y:S01]  /*1bda0*/  FFMA.FTZ R8, R21.reuse, R16, R8 ;  /* 0x0000001015087223 */ /* 0x068fe20000010008 */
[C---:B------:R-:W-:Y:S01]  /*1bdb0*/  FFMA.FTZ R9, R21.reuse, R17, R9 ;  /* 0x0000001115097223 */ /* 0x040fe20000010009 */
[C---:B------:R-:W-:Y:S01]  /*1bdc0*/  FFMA.FTZ R10, R21.reuse, R18, R10 ;  /* 0x00000012150a7223 */ /* 0x040fe2000001000a */
[----:B------:R-:W-:-:S07]  /*1bdd0*/  FFMA.FTZ R11, R21, R19, R11 ;  /* 0x00000013150b7223 */ /* 0x000fce000001000b */
.L_x_3259:
[----:B---3--:R-:W-:Y:S05]  /*1bde0*/  BSYNC.RECONVERGENT B0 ;  /* 0x0000000000007941 */ /* 0x008fea0003800200 */
.L_x_3258:
[----:B------:R-:W-:Y:S01]  /*1bdf0*/  BAR.SYNC.DEFER_BLOCKING 0x0 ;  /* 0x0000000000007b1d */ /* 0x000fe20000010000 */
[----:B------:R-:W-:-:S13]  /*1be00*/  ISETP.GT.U32.AND P0, PT, R0, 0x9f, PT ;  /* 0x0000009f0000780c */ /* 0x000fda0003f04070 */
[----:B------:R-:W-:Y:S05]  /*1be10*/  @P0 EXIT ;  /* 0x000000000000094d */ /* 0x000fea0003800000 */
[----:B------:R-:W3:Y:S01]  /*1be20*/  S2UR UR5, SR_CgaCtaId ;  /* 0x00000000000579c3 */ /* 0x000ee20000008800 */
[----:B------:R-:W-:Y:S01]  /*1be30*/  UMOV UR4, 0x400 ;  /* 0x0000040000047882 */ /* 0x000fe20000000000 */
[C---:B-1----:R-:W-:Y:S01]  /*1be40*/  LOP3.LUT R2, R246.reuse, 0x3c0, RZ, 0xc0, !PT ;  /* 0x000003c0f6027812 */ /* 0x042fe200078ec0ff */
[----:B------:R-:W-:Y:S01]  /*1be50*/  UIADD3 UR4, UPT, UPT, UR4, 0x820, URZ ;  /* 0x0000082004047890 */ /* 0x000fe2000fffe0ff */
[----:B------:R-:W-:Y:S02]  /*1be60*/  ISETP.GT.U32.AND P1, PT, R246, 0x3f, PT ;  /* 0x0000003ff600780c */ /* 0x000fe40003f24070 */
[----:B------:R-:W-:Y:S01]  /*1be70*/  ISETP.NE.AND P0, PT, R2, 0x40, PT ;  /* 0x000000400200780c */ /* 0x000fe20003f05270 */
[----:B---3--:R-:W-:-:S06]  /*1be80*/  ULEA UR4, UR5, UR4, 0x18 ;  /* 0x0000000405047291 */ /* 0x008fcc000f8ec0ff */
[----:B------:R-:W-:-:S06]  /*1be90*/  LEA R2, R0, UR4, 0x2 ;  /* 0x0000000400027c11 */ /* 0x000fcc000f8e10ff */
[----:B------:R1:W-:Y:S01]  /*1bea0*/  @!P0 STS.128 [R2], R8 ;  /* 0x0000000802008388 */ /* 0x0003e20000000c00 */
[----:B------:R-:W-:Y:S06]  /*1beb0*/  BAR.SYNC.DEFER_BLOCKING 0x0 ;  /* 0x0000000000007b1d */ /* 0x000fec0000010000 */
[----:B0-----:R1:W0:Y:S02]  /*1bec0*/  @!P1 LDS.128 R4, [R2] ;  /* 0x0000000002049984 */ /* 0x0012240000000c00 */
        /* <DEDUP_REMOVED lines=27> */
[----:B0-----:R-:W-:-:S03]  /*1c080*/  PRMT R9, R9, 0x8880, RZ ;  /* 0x0000888009097816 */ /* 0x001fc600000000ff */
[----:B------:R-:W-:Y:S01]  /*1c090*/  IMAD R3, R3, 0x1000000, R4 ;  /* 0x0100000003037824 */ /* 0x000fe200078e0204 */
[----:B------:R-:W-:Y:S02]  /*1c0a0*/  PRMT R2, R9, 0x7710, RZ ;  /* 0x0000771009027816 */ /* 0x000fe400000000ff */
[----:B---3--:R-:W-:Y:S02]  /*1c0b0*/  PRMT R5, R8, 0x8880, RZ ;  /* 0x0000888008057816 */ /* 0x008fe400000000ff */
[----:B------:R-:W-:Y:S02]  /*1c0c0*/  LOP3.LUT R4, R2, 0xff, RZ, 0xc0, !PT ;  /* 0x000000ff02047812 */ /* 0x000fe400078ec0ff */
[----:B------:R-:W-:Y:S02]  /*1c0d0*/  PRMT R0, R5, 0x7710, RZ ;  /* 0x0000771005007816 */ /* 0x000fe400000000ff */
[----:B-1----:R-:W-:Y:S01]  /*1c0e0*/  IADD3 R2, P0, PT, R6, UR4, RZ ;  /* 0x0000000406027c10 */ /* 0x002fe2000ff1e0ff */
[----:B------:R-:W-:Y:S01]  /*1c0f0*/  IMAD R4, R4, 0x100, R3 ;  /* 0x0000010004047824 */ /* 0x000fe200078e0203 */
[----:B------:R-:W-:-:S02]  /*1c100*/  LOP3.LUT R5, R0, 0xff, RZ, 0xc0, !PT ;  /* 0x000000ff00057812 */ /* 0x000fc400078ec0ff */
[----:B------:R-:W-:-:S03]  /*1c110*/  LEA.HI.X.SX32 R3, R6, UR5, 0x1, P0 ;  /* 0x0000000506037c11 */ /* 0x000fc600080f0eff */
[----:B------:R-:W-:-:S05]  /*1c120*/  IMAD.IADD R5, R4, 0x1, R5 ;  /* 0x0000000104057824 */ /* 0x000fca00078e0205 */
[----:B------:R-:W-:Y:S01]  /*1c130*/  STG.E desc[UR36][R2.64], R5 ;  /* 0x0000000502007986 */ /* 0x000fe2000c101924 */
[----:B------:R-:W-:Y:S05]  /*1c140*/  EXIT ;  /* 0x000000000000794d */ /* 0x000fea0003800000 */
.L_x_3285:
[----:B------:R-:W0:Y:S01]  /*1c150*/  LDC.64 R2, c[0x0][0x380] ;  /* 0x0000e000ff027b82 */ /* 0x000e220000000a00 */
[----:B------:R-:W-:-:S04]  /*1c160*/  VIADD R5, R0, UR7 ;  /* 0x0000000700057c36 */ /* 0x000fc80008000000 */
[----:B0-----:R-:W-:-:S05]  /*1c170*/  IMAD.WIDE R2, R5, 0x4, R2 ;  /* 0x0000000405027825 */ /* 0x001fca00078e0202 */
[----:B------:R-:W-:Y:S01]  /*1c180*/  STG.E.128 desc[UR36][R2.64], R8 ;  /* 0x0000000802007986 */ /* 0x000fe2000c101d24 */
[----:B------:R-:W-:Y:S05]  /*1c190*/  EXIT ;  /* 0x000000000000794d */ /* 0x000fea0003800000 */
.L_x_3215:
        /* <DEDUP_REMOVED lines=8> */
.L_x_3287:
[----:B------:R-:W-:Y:S05]  /*1c220*/  BSYNC B0 ;  /* 0x0000000000007941 */ /* 0x000fea0003800000 */
.L_x_3286:
[----:B------:R-:W-:Y:S05]  /*1c230*/  BRA `(.L_x_3288) ;  /* 0xffffffa800747947 */ /* 0x000fea000383ffff */
.L_x_3219:
[----:B------:R-:W2:Y:S01]  /*1c240*/  LDL R4, [R1+0x6c] ;  /* 0x00006c0001047983 */ /* 0x000ea20000100800 */
[----:B------:R-:W-:Y:S01]  /*1c250*/  BSSY B0, `(.L_x_3289) ;  /* 0x0000008000007945 */ /* 0x000fe20003800000 */
[----:B-1----:R-:W-:Y:S02]  /*1c260*/  IMAD.MOV.U32 R12, RZ, RZ, 0x10 ;  /* 0x00000010ff0c7424 */ /* 0x002fe400078e00ff */
[----:B------:R-:W-:Y:S02]  /*1c270*/  IMAD.MOV.U32 R11, RZ, RZ, 0x1f ;  /* 0x0000001fff0b7424 */ /* 0x000fe400078e00ff */
[----:B------:R-:W-:Y:S02]  /*1c280*/  IMAD.MOV.U32 R15, RZ, RZ, -0x1 ;  /* 0xffffffffff0f7424 */ /* 0x000fe400078e00ff */
[----:B--2---:R-:W-:-:S07]  /*1c290*/  IMAD.MOV.U32 R13, RZ, RZ, R4 ;  /* 0x000000ffff0d7224 */ /* 0x004fce00078e0004 */
[----:B----4-:R-:W-:Y:S05]  /*1c2a0*/  WARPSYNC.COLLECTIVE R15, `(.L_x_3290) ;  /* 0x000000000f087348 */ /* 0x010fea0003c00000 */
[----:B------:R0:W1:Y:S02]  /*1c2b0*/  SHFL.BFLY P6, R14, R13, R12, R11 ;  /* 0x0c00000c0d0e7389 */ /* 0x00006400000c000b */
[----:B01--4-:R-:W-:Y:S05]  /*1c2c0*/  ENDCOLLECTIVE ;  /* 0x000000000000791b */ /* 0x013fea0003800000 */
.L_x_3290:
[----:B------:R-:W-:Y:S05]  /*1c2d0*/  BSYNC B0 ;  /* 0x0000000000007941 */ /* 0x000fea0003800000 */
.L_x_3289:
[----:B------:R-:W-:Y:S01]  /*1c2e0*/  FMNMX.FTZ R13, R14, R4, !PT ;  /* 0x000000040e0d7209 */ /* 0x000fe20007810000 */
[----:B------:R-:W-:Y:S02]  /*1c2f0*/  IMAD.MOV.U32 R12, RZ, RZ, 0x8 ;  /* 0x00000008ff0c7424 */ /* 0x000fe400078e00ff */
[----:B------:R-:W-:Y:S02]  /*1c300*/  IMAD.MOV.U32 R11, RZ, RZ, 0x1f ;  /* 0x0000001fff0b7424 */ /* 0x000fe400078e00ff */
[----:B------:R-:W-:-:S07]  /*1c310*/  IMAD.MOV.U32 R15, RZ, RZ, -0x1 ;  /* 0xffffffffff0f7424 */ /* 0x000fce00078e00ff */
[----:B------:R-:W-:Y:S05]  /*1c320*/  WARPSYNC.COLLECTIVE R15, `(.L_x_3291) ;  /* 0x000000000f087348 */ /* 0x000fea0003c00000 */
[----:B------:R0:W1:Y:S02]  /*1c330*/  SHFL.BFLY P6, R14, R13, R12, R11 ;  /* 0x0c00000c0d0e7389 */ /* 0x00006400000c000b */
[----:B01----:R-:W-:Y:S05]  /*1c340*/  ENDCOLLECTIVE ;  /* 0x000000000000791b */ /* 0x003fea0003800000 */
.L_x_3291:
[----:B------:R-:W-:Y:S01]  /*1c350*/  IMAD.MOV.U32 R12, RZ, RZ, 0x4 ;  /* 0x00000004ff0c7424 */ /* 0x000fe200078e00ff */
[----:B------:R-:W-:-:S05]  /*1c360*/  FMNMX.FTZ R2, R13, R14, !PT ;  /* 0x0000000e0d027209 */ /* 0x000fca0007810000 */
[----:B------:R-:W-:-:S07]  /*1c370*/  IMAD.MOV.U32 R13, RZ, RZ, R2 ;  /* 0x000000ffff0d7224 */ /* 0x000fce00078e0002 */
[----:B------:R-:W-:Y:S05]  /*1c380*/  WARPSYNC.COLLECTIVE R15, `(.L_x_3292) ;  /* 0x000000000f087348 */ /* 0x000fea0003c00000 */
[----:B------:R0:W1:Y:S02]  /*1c390*/  SHFL.BFLY P6, R14, R13, R12, R11 ;  /* 0x0c00000c0d0e7389 */ /* 0x00006400000c000b */
[----:B01----:R-:W-:Y:S05]  /*1c3a0*/  ENDCOLLECTIVE ;  /* 0x000000000000791b */ /* 0x003fea0003800000 */
.L_x_3292:
[----:B------:R-:W-:Y:S01]  /*1c3b0*/  IMAD.MOV.U32 R12, RZ, RZ, 0x2 ;  /* 0x00000002ff0c7424 */ /* 0x000fe200078e00ff */
[----:B------:R-:W-:-:S05]  /*1c3c0*/  FMNMX.FTZ R3, R2, R14, !PT ;  /* 0x0000000e02037209 */ /* 0x000fca0007810000 */
[----:B------:R-:W-:-:S07]  /*1c3d0*/  IMAD.MOV.U32 R13, RZ, RZ, R3 ;  /* 0x000000ffff0d7224 */ /* 0x000fce00078e0003 */
[----:B------:R-:W-:Y:S05]  /*1c3e0*/  WARPSYNC.COLLECTIVE R15, `(.L_x_3293) ;  /* 0x000000000f087348 */ /* 0x000fea0003c00000 */
[----:B------:R0:W1:Y:S02]  /*1c3f0*/  SHFL.BFLY P6, R14, R13, R12, R11 ;  /* 0x0c00000c0d0e7389 */ /* 0x00006400000c000b */
[----:B01----:R-:W-:Y:S05]  /*1c400*/  ENDCOLLECTIVE ;  /* 0x000000000000791b */ /* 0x003fea0003800000 */
.L_x_3293:
[----:B------:R-:W-:Y:S05]  /*1c410*/  BRA `(.L_x_3294) ;  /* 0xffffffa800e07947 */ /* 0x000fea000383ffff */
.L_x_3295:
        /* <DEDUP_REMOVED lines=14> */
.L_x_5599:


//--------------------- .text._ZN4mmha33masked_multihead_attention_kernelIfLi160ELi256ELi4ELi64ELi64ELb1ELb0EEEv26Multihead_attention_paramsIT_XT5_EE --------------------------
	.section	.text._ZN4mmha33masked_multihead_attention_kernelIfLi160ELi256ELi4ELi64ELi64ELb1ELb0EEEv26Multihead_attention_paramsIT_XT5_EE,"ax",@progbits
	.align	128
        .global         _ZN4mmha33masked_multihead_attention_kernelIfLi160ELi256ELi4ELi64ELi64ELb1ELb0EEEv26Multihead_attention_paramsIT_XT5_EE
        .type           _ZN4mmha33masked_multihead_attention_kernelIfLi160ELi256ELi4ELi64ELi64ELb1ELb0EEEv26Multihead_attention_paramsIT_XT5_EE,@function
        .size           _ZN4mmha33masked_multihead_attention_kernelIfLi160ELi256ELi4ELi64ELi64ELb1ELb0EEEv26Multihead_attention_paramsIT_XT5_EE,(.L_x_5600 - _ZN4mmha33masked_multihead_attention_kernelIfLi160ELi256ELi4ELi64ELi64ELb1ELb0EEEv26Multihead_attention_paramsIT_XT5_EE)
        .other          _ZN4mmha33masked_multihead_attention_kernelIfLi160ELi256ELi4ELi64ELi64ELb1ELb0EEEv26Multihead_attention_paramsIT_XT5_EE,@"STO_CUDA_ENTRY STV_DEFAULT"
_ZN4mmha33masked_multihead_attention_kernelIfLi160ELi256ELi4ELi64ELi64ELb1ELb0EEEv26Multihead_attention_paramsIT_XT5_EE:
.text._ZN4mmha33masked_multihead_attention_kernelIfLi160ELi256ELi4ELi64ELi64ELb1ELb0EEEv26Multihead_attention_paramsIT_XT5_EE:
        /* <DEDUP_REMOVED lines=12> */
.L_x_3296:
[----:B------:R-:W1:Y:S08]  /*00c0*/  LDC R6, c[0x0][0x3f0] ;  /* 0x0000fc00ff067b82 */ /* 0x000e700000000800 */
[----:B------:R-:W3:Y:S08]  /*00d0*/  LDC.64 R8, c[0x0][0x460] ;  /* 0x00011800ff087b82 */ /* 0x000ef00000000a00 */
[----:B------:R-:W4:Y:S01]  /*00e0*/  LDC R48, c[0x0][0x40c] ;  /* 0x00010300ff307b82 */ /* 0x000f220000000800 */
[----:B-1----:R-:W-:-:S07]  /*00f0*/  IABS R5, R6 ;  /* 0x0000000600057213 */ /* 0x002fce0000000000 */
[----:B------:R-:W2:Y:S01]  /*0100*/  LDC.64 R16, c[0x0][0x498] ;  /* 0x00012600ff107b82 */ /* 0x000ea20000000a00 */
[----:B------:R-:W1:Y:S01]  /*0110*/  I2F.RP R0, R5 ;  /* 0x0000000500007306 */ /* 0x000e620000209400 */
[----:B---3--:R-:W-:Y:S01]  /*0120*/  ISETP.NE.U32.AND P0, PT, R8, RZ, PT ;  /* 0x000000ff0800720c */ /* 0x008fe20003f05070 */
[----:B------:R-:W3:Y:S05]  /*0130*/  S2R R37, SR_TID.X ;  /* 0x0000000000257919 */ /* 0x000eea0000002100 */
[----:B------:R-:W0:Y:S01]  /*0140*/  LDC R14, c[0x0][0x3f8] ;  /* 0x0000fe00ff0e7b82 */ /* 0x000e220000000800 */
[----:B------:R-:W-:-:S04]  /*0150*/  ISETP.NE.AND.EX P0, PT, R9, RZ, PT, P0 ;  /* 0x000000ff0900720c */ /* 0x000fc80003f05300 */
[----:B----4-:R-:W-:Y:S01]  /*0160*/  ISETP.EQ.AND P3, PT, R48, RZ, P0 ;  /* 0x000000ff3000720c */ /* 0x010fe20000762270 */
[----:B-1----:R-:W1:Y:S01]  /*0170*/  MUFU.RCP R0, R0 ;  /* 0x0000000000007308 */ /* 0x002e620000001000 */
[----:B------:R-:W0:Y:S01]  /*0180*/  S2R R23, SR_CTAID.X ;  /* 0x0000000000177919 */ /* 0x000e220000002500 */
[----:B------:R-:W-:Y:S01]  /*0190*/  BSSY.RECONVERGENT B0, `(.L_x_3297) ;  /* 0x000003b000007945 */ /* 0x000fe20003800200 */
[----:B------:R-:W-:Y:S01]  /*01a0*/  P2R R19, PR, RZ, 0x8 ;  /* 0x00000008ff137803 */ /* 0x000fe20000000000 */
[----:B--2---:R-:W-:-:S06]  /*01b0*/  IMAD.WIDE.U32 R16, R21, 0x4, R16 ;  /* 0x0000000415107825 */ /* 0x004fcc00078e0010 */
[----:B------:R2:W5:Y:S01]  /*01c0*/  LDG.E R16, desc[UR36][R16.64] ;  /* 0x0000002410107981 */ /* 0x000562000c1e1900 */
[----:B-1----:R-:W-:-:S04]  /*01d0*/  VIADD R2, R0, 0xffffffe ;  /* 0x0ffffffe00027836 */ /* 0x002fc80000000000 */
[----:B------:R1:W4:Y:S02]  /*01e0*/  F2I.FTZ.U32.TRUNC.NTZ R3, R2 ;  /* 0x0000000200037305 */ /* 0x000324000021f000 */
[----:B-1----:R-:W-:Y:S02]  /*01f0*/  IMAD.MOV.U32 R2, RZ, RZ, RZ ;  /* 0x000000ffff027224 */ /* 0x002fe400078e00ff */
[----:B----4-:R-:W-:-:S04]  /*0200*/  IMAD.MOV R4, RZ, RZ, -R3 ;  /* 0x000000ffff047224 */ /* 0x010fc800078e0a03 */
[----:B------:R-:W-:Y:S01]  /*0210*/  IMAD R7, R4, R5, RZ ;  /* 0x0000000504077224 */ /* 0x000fe200078e02ff */
[----:B------:R-:W-:-:S03]  /*0220*/  IABS R4, R21 ;  /* 0x0000001500047213 */ /* 0x000fc60000000000 */
[----:B------:R-:W-:-:S06]  /*0230*/  IMAD.HI.U32 R3, R3, R7, R2 ;  /* 0x0000000703037227 */ /* 0x000fcc00078e0002 */
        /* <DEDUP_REMOVED lines=8> */
[----:B------:R-:W1:Y:S01]  /*02c0*/  @P3 LDC.64 R4, c[0x0][0x460] ;  /* 0x00011800ff043b82 */ /* 0x000e620000000a00 */
[----:B------:R-:W-:-:S04]  /*02d0*/  LOP3.LUT R0, R21, R6, RZ, 0x3c, !PT ;  /* 0x0000000615007212 */ /* 0x000fc800078e3cff */
[----:B------:R-:W-:-:S03]  /*02e0*/  ISETP.GE.AND P2, PT, R0, RZ, PT ;  /* 0x000000ff0000720c */ /* 0x000fc60003f46270 */
[----:B------:R-:W4:Y:S03]  /*02f0*/  LDC R0, c[0x0][0x3e8] ;  /* 0x0000fa00ff007b82 */ /* 0x000f260000000800 */
[----:B------:R-:W-:-:S04]  /*0300*/  @P0 VIADD R3, R3, 0x1 ;  /* 0x0000000103030836 */ /* 0x000fc80000000000 */
[----:B------:R-:W-:-:S04]  /*0310*/  IMAD.MOV.U32 R51, RZ, RZ, R3 ;  /* 0x000000ffff337224 */ /* 0x000fc800078e0003 */
[----:B------:R-:W-:Y:S01]  /*0320*/  @!P2 IMAD.MOV R51, RZ, RZ, -R51 ;  /* 0x000000ffff33a224 */ /* 0x000fe200078e0a33 */
[----:B------:R-:W-:-:S05]  /*0330*/  @!P1 LOP3.LUT R51, RZ, R6, RZ, 0x33, !PT ;  /* 0x00000006ff339212 */ /* 0x000fca00078e33ff */
[----:B-1----:R-:W-:-:S05]  /*0340*/  @P3 IMAD.WIDE R4, R51, 0x4, R4 ;  /* 0x0000000433043825 */ /* 0x002fca00078e0204 */
[----:B------:R2:W5:Y:S01]  /*0350*/  @P3 LDG.E R2, desc[UR36][R4.64] ;  /* 0x0000002404023981 */ /* 0x000562000c1e1900 */
[----:B----4-:R-:W-:Y:S02]  /*0360*/  ISETP.NE.AND P0, PT, R0, RZ, PT ;  /* 0x000000ff0000720c */ /* 0x010fe40003f05270 */
[----:B---3--:R-:W-:Y:S01]  /*0370*/  ISETP.GT.U32.AND P2, PT, R37, 0x27, PT ;  /* 0x000000272500780c */ /* 0x008fe20003f44070 */
[----:B0-----:R-:W-:Y:S01]  /*0380*/  IMAD R38, R21, R14, R23 ;  /* 0x0000000e15267224 */ /* 0x001fe200078e0217 */
[----:B------:R-:W-:Y:S02]  /*0390*/  CS2R R34, SRZ ;  /* 0x0000000000227805 */ /* 0x000fe4000001ff00 */
        /* <DEDUP_REMOVED lines=26> */
.L_x_3298:
[----:B------:R-:W-:Y:S05]  /*0540*/  BSYNC.RECONVERGENT B0 ;  /* 0x0000000000007941 */ /* 0x000fea0003800200 */
.L_x_3297:
        /* <DEDUP_REMOVED lines=22> */
[----:B----4-:R-:W-:Y:S01]  /*06b0*/  @!P2 IMAD R0, R37, R20, R36 ;  /* 0x000000142500a224 */ /* 0x010fe200078e0224 */
[----:B--2---:R-:W-:Y:S01]  /*06c0*/  ISETP.NE.U32.AND P1, PT, R10, RZ, PT ;  /* 0x000000ff0a00720c */ /* 0x004fe20003f25070 */
[----:B------:R-:W-:Y:S01]  /*06d0*/  IMAD.MOV.U32 R17, RZ, RZ, RZ ;  /* 0x000000ffff117224 */ /* 0x000fe200078e00ff */
[----:B------:R-:W-:Y:S01]  /*06e0*/  IABS R18, R36 ;  /* 0x0000002400127213 */ /* 0x000fe20000000000 */
[----:B------:R-:W-:Y:S01]  /*06f0*/  @!P2 IMAD.SHL.U32 R13, R0, 0x4, RZ ;  /* 0x00000004000da824 */ /* 0x000fe200078e00ff */
[----:B------:R-:W-:Y:S01]  /*0700*/  ISETP.NE.AND.EX P1, PT, R11, RZ, PT, P1 ;  /* 0x000000ff0b00720c */ /* 0x000fe20003f25310 */
[----:B------:R-:W-:Y:S01]  /*0710*/  @!P3 IMAD R0, R2, R14, RZ ;  /* 0x0000000e0200b224 */ /* 0x000fe200078e02ff */
[----:B------:R-:W1:Y:S01]  /*0720*/  @!P3 LDC.64 R10, c[0x0][0x450] ;  /* 0x00011400ff0abb82 */ /* 0x000e620000000a00 */
[----:B------:R-:W-:Y:S01]  /*0730*/  @!P2 IMAD R13, R38, R20, R13 ;  /* 0x00000014260da224 */ /* 0x000fe200078e020d */
[----:B------:R-:W2:Y:S01]  /*0740*/  LDCU.U8 UR4, c[0x0][0x404] ;  /* 0x00008080ff0477ac */ /* 0x000ea20008000000 */
[----:B------:R-:W-:-:S02]  /*0750*/  @!P3 IMAD R15, R0, 0xa0, R3 ;  /* 0x000000a0000fb824 */ /* 0x000fc400078e0203 */
[----:B0-----:R-:W-:-:S03]  /*0760*/  @!P2 IMAD.WIDE R4, R13, 0x4, R4 ;  /* 0x000000040d04a825 */ /* 0x001fc600078e0204 */
[----:B------:R-:W0:Y:S02]  /*0770*/  @!P4 LDC.64 R8, c[0x0][0x3a0] ;  /* 0x0000e800ff08cb82 */ /* 0x000e240000000a00 */
[----:B------:R-:W3:Y:S06]  /*0780*/  @!P2 LDG.E.128 R28, desc[UR36][R4.64] ;  /* 0x00000024041ca981 */ /* 0x000eec000c1e1d00 */
[----:B------:R-:W4:Y:S01]  /*0790*/  @!P0 LDC.64 R6, c[0x0][0x390] ;  /* 0x0000e400ff068b82 */ /* 0x000f220000000a00 */
[----:B-1----:R-:W-:-:S07]  /*07a0*/  @!P3 IMAD.WIDE R10, R15, 0x4, R10 ;  /* 0x000000040f0ab825 */ /* 0x002fce00078e020a */
[----:B------:R-:W1:Y:S01]  /*07b0*/  @P1 LDC.64 R12, c[0x0][0x418] ;  /* 0x00010600ff0c1b82 */ /* 0x000e620000000a00 */
[----:B------:R-:W3:Y:S01]  /*07c0*/  @!P3 LDG.E.128 R44, desc[UR36][R10.64] ;  /* 0x000000240a2cb981 */ /* 0x000ee2000c1e1d00 */
[----:B0-----:R-:W-:-:S05]  /*07d0*/  @!P4 IMAD.WIDE.U32 R8, R3, 0x4, R8 ;  /* 0x000000040308c825 */ /* 0x001fca00078e0008 */
[----:B------:R-:W3:Y:S01]  /*07e0*/  @!P4 LDG.E.128 R24, desc[UR36][R8.64] ;  /* 0x000000240818c981 */ /* 0x000ee2000c1e1d00 */
[----:B----4-:R-:W-:-:S05]  /*07f0*/  @!P0 IMAD.WIDE.U32 R6, R3, 0x4, R6 ;  /* 0x0000000403068825 */ /* 0x010fca00078e0006 */
[----:B------:R1:W4:Y:S02]  /*0800*/  @!P0 LDG.E.128 R40, desc[UR36][R6.64] ;  /* 0x0000002406288981 */ /* 0x000324000c1e1d00 */
[----:B-1----:R-:W-:Y:S01]  /*0810*/  @P1 IMAD.WIDE.U32 R6, R21, 0x4, R12 ;  /* 0x0000000415061825 */ /* 0x002fe200078e000c */
[----:B------:R-:W-:-:S04]  /*0820*/  IABS R13, R20 ;  /* 0x00000014000d7213 */ /* 0x000fc80000000000 */
[----:B------:R-:W0:Y:S01]  /*0830*/  I2F.RP R0, R13 ;  /* 0x0000000d00007306 */ /* 0x000e220000209400 */
[----:B------:R1:W5:Y:S07]  /*0840*/  @P1 LDG.E R17, desc[UR36][R6.64] ;  /* 0x0000002406111981 */ /* 0x00036e000c1e1900 */
[----:B0-----:R-:W0:Y:S02]  /*0850*/  MUFU.RCP R0, R0 ;  /* 0x0000000000007308 */ /* 0x001e240000001000 */
[----:B0-----:R-:W-:-:S06]  /*0860*/  VIADD R3, R0, 0xffffffe ;  /* 0x0ffffffe00037836 */ /* 0x001fcc0000000000 */
[----:B------:R0:W2:Y:S01]  /*0870*/  F2I.FTZ.U32.TRUNC.NTZ R5, R3 ;  /* 0x0000000300057305 */ /* 0x0000a2000021f000 */
[----:B------:R-:W-:Y:S01]  /*0880*/  ISETP.GE.AND P2, PT, R36, RZ, PT ;  /* 0x000000ff2400720c */ /* 0x000fe20003f46270 */
[----:B0-----:R-:W0:Y:S01]  /*0890*/  LDC R3, c[0x0][0x400] ;  /* 0x00010000ff037b82 */ /* 0x001e220000000800 */
[----:B--2---:R-:W-:-:S04]  /*08a0*/  IMAD.MOV R4, RZ, RZ, -R5 ;  /* 0x000000ffff047224 */ /* 0x004fc800078e0a05 */
[----:B------:R-:W-:Y:S02]  /*08b0*/  IMAD R9, R4, R13, RZ ;  /* 0x0000000d04097224 */ /* 0x000fe400078e02ff */
[----:B------:R-:W-:-:S04]  /*08c0*/  IMAD.MOV.U32 R4, RZ, RZ, RZ ;  /* 0x000000ffff047224 */ /* 0x000fc800078e00ff */
        /* <DEDUP_REMOVED lines=10> */
[----:B------:R-:W-:Y:S02]  /*0970*/  @!P0 LOP3.LUT R18, RZ, R20, RZ, 0x33, !PT ;  /* 0x00000014ff128212 */ /* 0x000fe400078e33ff */
[----:B------:R-:W-:Y:S02]  /*0980*/  ISETP.NE.AND P0, PT, RZ, UR4, PT ;  /* 0x00000004ff007c0c */ /* 0x000fe4000bf05270 */
[----:B------:R-:W-:Y:S02]  /*0990*/  ISETP.NE.AND P1, PT, R48, RZ, PT ;  /* 0x000000ff3000720c */ /* 0x000fe40003f25270 */
[----:B0-----:R-:W-:Y:S01]  /*09a0*/  ISETP.LT.OR P0, PT, R3, 0x1, P0 ;  /* 0x000000010300780c */ /* 0x001fe20000701670 */
[----:B------:R-:W-:Y:S01]  /*09b0*/  BSSY.RECONVERGENT B6, `(.L_x_3299) ;  /* 0x000011f000067945 */ /* 0x000fe20003800200 */
[----:B------:R-:W-:-:S09]  /*09c0*/  IMAD R51, R51, R14, RZ ;  /* 0x0000000e33337224 */ /* 0x000fd200078e02ff */
        /* <DEDUP_REMOVED lines=12> */
[----:B-1----:R-:W-:Y:S06]  /*0a90*/  @P0 BRA `(.L_x_3300) ;  /* 0x00000004002c0947 */ /* 0x002fec0003800000 */
        /* <DEDUP_REMOVED lines=43> */
.L_x_3301:
        /* <DEDUP_REMOVED lines=11> */
[----:B------:R-:W-:Y:S02]  /*0e00*/  FMUL.FTZ R0, R0, R3 ;  /* 0x0000000300007220 */ /* 0x000fe40000410000 */
[----:B------:R-:W0:Y:S02]  /*0e10*/  MUFU.EX2 R5, -R4 ;  /* 0x8000000400057308 */ /* 0x000e240000000800 */
[----:B------:R-:W-:-:S04]  /*0e20*/  FMUL.FTZ R0, R0, 13.28771209716796875 ;  /* 0x41549a7800007820 */ /* 0x000fc80000410000 */
        /* <DEDUP_REMOVED lines=18> */
.L_x_3300:
        /* <DEDUP_REMOVED lines=54> */
.L_x_3303:
        /* <DEDUP_REMOVED lines=15> */
.L_x_3304:
        /* <DEDUP_REMOVED lines=71> */
.L_x_3310:
[----:B------:R-:W-:Y:S05]  /*1810*/  BSYNC.RECONVERGENT B2 ;  /* 0x0000000000027941 */ /* 0x000fea0003800200 */
.L_x_3309:
[----:B-1----:R0:W-:Y:S04]  /*1820*/  STS [R43], R28 ;  /* 0x0000001c2b007388 */ /* 0x0021e80000000800 */
[----:B--2---:R0:W-:Y:S04]  /*1830*/  STS [R43+0x4], R30 ;  /* 0x0000041e2b007388 */ /* 0x0041e80000000800 */
[----:B---3--:R0:W-:Y:S04]  /*1840*/  STS [R42], R29 ;  /* 0x0000001d2a007388 */ /* 0x0081e80000000800 */
[----:B----4-:R0:W-:Y:S01]  /*1850*/  STS [R42+0x4], R31 ;  /* 0x0000041f2a007388 */ /* 0x0101e20000000800 */
[----:B------:R-:W-:Y:S05]  /*1860*/  BRA `(.L_x_3311) ;  /* 0x0000000000847947 */ /* 0x000fea0003800000 */
.L_x_3308:
        /* <DEDUP_REMOVED lines=33> */
.L_x_3311:
[----:B------:R-:W-:Y:S05]  /*1a80*/  BSYNC.RECONVERGENT B1 ;  /* 0x0000000000017941 */ /* 0x000fea0003800200 */
.L_x_3307:
[----:B------:R1:W-:Y:S04]  /*1a90*/  STS [R21], R32 ;  /* 0x0000002015007388 */ /* 0x0003e80000000800 */
[----:B------:R1:W-:Y:S04]  /*1aa0*/  STS [R21+0x4], R34 ;  /* 0x0000042215007388 */ /* 0x0003e80000000800 */
[----:B------:R1:W-:Y:S04]  /*1ab0*/  STS [R20], R33 ;  /* 0x0000002114007388 */ /* 0x0003e80000000800 */
[----:B------:R1:W-:Y:S02]  /*1ac0*/  STS [R20+0x4], R35 ;  /* 0x0000042314007388 */ /* 0x0003e40000000800 */
.L_x_3306:
[----:B------:R-:W-:Y:S05]  /*1ad0*/  BSYNC.RECONVERGENT B0 ;  /* 0x0000000000007941 */ /* 0x000fea0003800200 */
.L_x_3305:
        /* <DEDUP_REMOVED lines=10> */
.L_x_3313:
[----:B------:R-:W-:Y:S05]  /*1b80*/  BSYNC.RECONVERGENT B0 ;  /* 0x0000000000007941 */ /* 0x000fea0003800200 */
.L_x_3312:
[----:B------:R-:W-:Y:S06]  /*1b90*/  BAR.SYNC.DEFER_BLOCKING 0x0 ;  /* 0x0000000000007b1d */ /* 0x000fec0000010000 */
.L_x_3302:
[----:B------:R-:W-:Y:S05]  /*1ba0*/  BSYNC.RECONVERGENT B6 ;  /* 0x0000000000067941 */ /* 0x000fea0003800200 */
.L_x_3299:
        /* <DEDUP_REMOVED lines=9> */
[----:B------:R-:W-:-:S04]  /*1c40*/  ISETP.GT.U32.OR P0, PT, R37, 0x27, P1 ;  /* 0x000000272500780c */ /* 0x000fc80000f04470 */
[----:B0-----:R-:W-:-:S05]  /*1c50*/  LEA R0, R8, R0, 0x18 ;  /* 0x0000000008007211 */ /* 0x001fca00078ec0ff */
[----:B------:R-:W-:-:S04]  /*1c60*/  @!P1 VIADD R3, R3, 0x410 ;  /* 0x0000041003039836 */ /* 0x000fc80000000000 */
[----:B------:R-:W0:Y:S08]  /*1c70*/  @!P0 LDC R9, c[0x0][0x3f4] ;  /* 0x0000fd00ff098b82 */ /* 0x000e300000000800 */
[----:B-1----:R-:W1:Y:S01]  /*1c80*/  @!P0 LDC.64 R4, c[0x0][0x3b8] ;  /* 0x0000ee00ff048b82 */ /* 0x002e620000000a00 */
[----:B0-----:R-:W-:-:S04]  /*1c90*/  @!P0 IMAD R6, R37, R9, R18 ;  /* 0x0000000925068224 */ /* 0x001fc800078e0212 */
[----:B------:R-:W-:Y:S01]  /*1ca0*/  @!P0 IMAD.SHL.U32 R7, R6, 0x4, RZ ;  /* 0x0000000406078824 */ /* 0x000fe200078e00ff */
[----:B------:R-:W-:Y:S01]  /*1cb0*/  @!P1 LEA R6, R8, R3, 0x18 ;  /* 0x0000000308069211 */ /* 0x000fe200078ec0ff */
[C---:B------:R-:W-:Y:S02]  /*1cc0*/  IMAD R3, R37.reuse, 0x10, R0 ;  /* 0x0000001025037824 */ /* 0x040fe400078e0200 */
[----:B--2-4-:R-:W-:Y:S01]  /*1cd0*/  FMUL.FTZ R0, R32, R28 ;  /* 0x0000001c20007220 */ /* 0x014fe20000410000 */
[----:B------:R-:W-:Y:S02]  /*1ce0*/  @!P0 IMAD R7, R38, R9, R7 ;  /* 0x0000000926078224 */ /* 0x000fe400078e0207 */
[----:B------:R-:W-:Y:S01]  /*1cf0*/  @!P1 IMAD R6, R37, 0x10, R6 ;  /* 0x0000001025069824 */ /* 0x000fe200078e0206 */
[----:B------:R3:W-:Y:S01]  /*1d00*/  STS.128 [R3], R32 ;  /* 0x0000002003007388 */ /* 0x0007e20000000c00 */
[----:B-1----:R-:W-:-:S04]  /*1d10*/  @!P0 IMAD.WIDE R4, R7, 0x4, R4 ;  /* 0x0000000407048825 */ /* 0x002fc800078e0204 */
[----:B------:R-:W-:Y:S01]  /*1d20*/  FFMA.FTZ R7, R33, R29, R0 ;  /* 0x0000001d21077223 */ /* 0x000fe20000010000 */
[----:B------:R3:W-:Y:S03]  /*1d30*/  @!P1 STS.128 [R6], R24 ;  /* 0x0000001806009388 */ /* 0x0007e60000000c00 */
[----:B------:R-:W-:Y:S01]  /*1d40*/  FFMA.FTZ R0, R34, R30, R7 ;  /* 0x0000001e22007223 */ /* 0x000fe20000010007 */
[----:B------:R3:W-:Y:S03]  /*1d50*/  @!P0 STG.E.128 desc[UR36][R4.64], R28 ;  /* 0x0000001c04008986 */ /* 0x0007e6000c101d24 */
[----:B------:R-:W-:-:S07]  /*1d60*/  FFMA.FTZ R0, R35, R31, R0 ;  /* 0x0000001f23007223 */ /* 0x000fce0000010000 */
.L_x_3315:
[----:B------:R-:W-:Y:S05]  /*1d70*/  BSYNC.RECONVERGENT B0 ;  /* 0x0000000000007941 */ /* 0x000fea0003800200 */
.L_x_3314:
[----:B---3--:R-:W1:Y:S01]  /*1d80*/  SHFL.BFLY PT, R3, R0, 0x10, 0x1f ;  /* 0x0e001f0000037f89 */ /* 0x008e6200000e0000 */
[----:B------:R-:W3:Y:S01]  /*1d90*/  S2UR UR5, SR_CgaCtaId ;  /* 0x00000000000579c3 */ /* 0x000ee20000008800 */
[----:B------:R-:W-:Y:S01]  /*1da0*/  UMOV UR4, 0x400 ;  /* 0x0000040000047882 */ /* 0x000fe20000000000 */
[----:B------:R-:W-:Y:S01]  /*1db0*/  BSSY.RECONVERGENT B0, `(.L_x_3316) ;  /* 0x000002f000007945 */ /* 0x000fe20003800200 */
[----:B------:R-:W-:Y:S02]  /*1dc0*/  IMAD.MOV.U32 R159, RZ, RZ, -0x800001 ;  /* 0xff7fffffff9f7424 */ /* 0x000fe400078e00ff */
[----:B-1----:R-:W-:Y:S01]  /*1dd0*/  FADD.FTZ R4, R3, R0 ;  /* 0x0000000003047221 */ /* 0x002fe20000010000 */
[----:B------:R-:W-:Y:S01]  /*1de0*/  SHF.R.U32.HI R0, RZ, 0x3, R37 ;  /* 0x00000003ff007819 */ /* 0x000fe20000011625 */
[----:B---3--:R-:W-:-:S03]  /*1df0*/  ULEA UR6, UR5, UR4, 0x18 ;  /* 0x0000000405067291 */ /* 0x008fc6000f8ec0ff */
[----:B------:R-:W1:Y:S01]  /*1e00*/  SHFL.BFLY PT, R3, R4, 0x8, 0x1f ;  /* 0x0d001f0004037f89 */ /* 0x000e6200000e0000 */
[----:B------:R-:W-:Y:S01]  /*1e10*/  LOP3.LUT R0, R0, 0x7c, RZ, 0xc0, !PT ;  /* 0x0000007c00007812 */ /* 0x000fe200078ec0ff */
        /* <DEDUP_REMOVED lines=15> */
[----:B------:R-:W-:-:S04]  /*1f10*/  UIADD3 UR6, UPT, UPT, UR4, 0x810, URZ ;  /* 0x0000081004067890 */ /* 0x000fc8000fffe0ff */
[C---:B------:R-:W-:Y:S01]  /*1f20*/  VIADDMNMX R5, R16.reuse, -R3, RZ, !PT ;  /* 0x8000000310057246 */ /* 0x040fe200078001ff */
[----:B------:R-:W-:Y:S01]  /*1f30*/  ULEA UR6, UR5, UR6, 0x18 ;  /* 0x0000000605067291 */ /* 0x000fe2000f8ec0ff */
[----:B------:R-:W1:Y:S03]  /*1f40*/  @!P1 LDS R9, [R4+0x8] ;  /* 0x0000080004099984 */ /* 0x000e660000000800 */
[----:B------:R-:W-:-:S05]  /*1f50*/  IMAD.IADD R160, R16, 0x1, -R5 ;  /* 0x0000000110a07824 */ /* 0x000fca00078e0a05 */
[----:B------:R-:W-:Y:S01]  /*1f60*/  LEA R160, R160, UR6, 0x2 ;  /* 0x00000006a0a07c11 */ /* 0x000fe2000f8e10ff */
        /* <DEDUP_REMOVED lines=11> */
[----:B------:R-:W3:Y:S01]  /*2020*/  LDC.64 R6, c[0x0][0x438] ;  /* 0x00010e00ff067b82 */ /* 0x000ee20000000a00 */
[----:B-----5:R-:W-:-:S04]  /*2030*/  IMAD.IADD R36, R36, 0x1, -R17 ;  /* 0x0000000124247824 */ /* 0x020fc800078e0a11 */
[----:B-1----:R-:W-:-:S04]  /*2040*/  IMAD R23, R23, UR7, R36 ;  /* 0x0000000717177c24 */ /* 0x002fc8000f8e0224 */
[----:B------:R-:W-:-:S04]  /*2050*/  IMAD R23, R23, UR7, R36 ;  /* 0x0000000717177c24 */ /* 0x000fc8000f8e0224 */
[----:B---3--:R-:W-:-:S06]  /*2060*/  IMAD.WIDE R6, R23, 0x4, R6 ;  /* 0x0000000417067825 */ /* 0x008fcc00078e0206 */
[----:B------:R-:W3:Y:S02]  /*2070*/  LDG.E R6, desc[UR36][R6.64] ;  /* 0x0000002406067981 */ /* 0x000ee4000c1e1900 */
[----:B---3--:R-:W-:-:S07]  /*2080*/  FADD.FTZ R159, R159, R6 ;  /* 0x000000069f9f7221 */ /* 0x008fce0000010000 */
.L_x_3318:
[----:B------:R3:W-:Y:S02]  /*2090*/  STS [R160+-0x4], R159 ;  /* 0xfffffc9fa0007388 */ /* 0x0007e40000000800 */
.L_x_3317:
[----:B------:R-:W-:Y:S05]  /*20a0*/  BSYNC.RECONVERGENT B0 ;  /* 0x0000000000007941 */ /* 0x000fea0003800200 */
.L_x_3316:
[----:B------:R-:W-:Y:S01]  /*20b0*/  BAR.SYNC.DEFER_BLOCKING 0x0 ;  /* 0x0000000000007b1d */ /* 0x000fe20000010000 */
[----:B------:R-:W-:Y:S01]  /*20c0*/  UIADD3 UR7, UPT, UPT, UR4, 0x10, URZ ;  /* 0x0000001004077890 */ /* 0x000fe2000fffe0ff */
[----:B------:R-:W-:Y:S02]  /*20d0*/  LOP3.LUT R11, R22, 0xc, RZ, 0xc0, !PT ;  /* 0x0000000c160b7812 */ /* 0x000fe400078ec0ff */
[----:B------:R-:W-:Y:S01]  /*20e0*/  LOP3.LUT R13, RZ, R5, RZ, 0x33, !PT ;  /* 0x00000005ff0d7212 */ /* 0x000fe200078e33ff */
[----:B------:R-:W-:-:S03]  /*20f0*/  ULEA UR7, UR5, UR7, 0x18 ;  /* 0x0000000705077291 */ /* 0x000fc6000f8ec0ff */
[----:B------:R-:W0:Y:S01]  /*2100*/  S2UR UR12, SR_CTAID.X ;  /* 0x00000000000c79c3 */ /* 0x000e220000002500 */
[----:B------:R-:W0:Y:S01]  /*2110*/  LDCU UR13, c[0x0][0x40c] ;  /* 0x00008180ff0d77ac */ /* 0x000e220008000800 */
[----:B------:R-:W2:Y:S01]  /*2120*/  S2R R130, SR_TID.X ;  /* 0x0000000000827919 */ /* 0x000ea20000002100 */
[----:B------:R-:W-:Y:S01]  /*2130*/  IADD3 R13, PT, PT, R13, 0x7, R16 ;  /* 0x000000070d0d7810 */ /* 0x000fe20007ffe010 */
[----:B------:R-:W0:Y:S03]  /*2140*/  LDCU UR17, c[0x0][0x3f4] ;  /* 0x00007e80ff1177ac */ /* 0x000e260008000800 */
[----:B------:R-:W-:Y:S01]  /*2150*/  SHF.R.S32.HI R12, RZ, 0x1f, R13 ;  /* 0x0000001fff0c7819 */ /* 0x000fe2000001140d */
[----:B------:R-:W0:Y:S01]  /*2160*/  LDC R116, c[0x0][0x3f0] ;  /* 0x0000fc00ff747b82 */ /* 0x000e220000000800 */
[----:B------:R-:W0:Y:S02]  /*2170*/  LDCU UR16, c[0x0][0x410] ;  /* 0x00008200ff1077ac */ /* 0x000e240008000800 */
[----:B------:R-:W-:Y:S01]  /*2180*/  LEA.HI R12, R12, R13, RZ, 0x3 ;  /* 0x0000000d0c0c7211 */ /* 0x000fe200078f18ff */
[----:B------:R-:W0:Y:S03]  /*2190*/  LDCU.64 UR14, c[0x0][0x3b8] ;  /* 0x00007700ff0e77ac */ /* 0x000e260008000a00 */
[----:B------:R-:W-:Y:S01]  /*21a0*/  LOP3.LUT R122, R12, 0xfffffff8, RZ, 0xc0, !PT ;  /* 0xfffffff80c7a7812 */ /* 0x000fe200078ec0ff */
[----:B------:R-:W0:Y:S01]  /*21b0*/  LDCU.64 UR18, c[0x0][0x438] ;  /* 0x00008700ff1277ac */ /* 0x000e220008000a00 */
[----:B------:R0:W1:Y:S01]  /*21c0*/  LDS R158, [R11+UR7] ;  /* 0x000000070b9e7984 */ /* 0x0000620008000800 */
[----:B------:R-:W0:Y:S03]  /*21d0*/  LDCU.64 UR10, c[0x0][0x448] ;  /* 0x00008900ff0a77ac */ /* 0x000e260008000a00 */
[----:B------:R0:W1:Y:S04]  /*21e0*/  LDS R157, [R11+UR7+0x10] ;  /* 0x000010070b9d7984 */ /* 0x0000680008000800 */
[----:B------:R0:W1:Y:S04]  /*21f0*/  LDS R156, [R11+UR7+0x20] ;  /* 0x000020070b9c7984 */ /* 0x0000680008000800 */
[----:B------:R0:W1:Y:S02]  /*2200*/  LDS R155, [R11+UR7+0x30] ;  /* 0x000030070b9b7984 */ /* 0x0000640008000800 */
[----:B0-----:R-:W-:-:S02]  /*2210*/  IMAD R116, R51, R116, UR12 ;  /* 0x0000000c33747e24 */ /* 0x001fc4000f8e0274 */
[----:B------:R0:W0:Y:S01]  /*2220*/  LDS R154, [R11+UR7+0x40] ;  /* 0x000040070b9a7984 */ /* 0x0000220008000800 */
[----:B--2---:R-:W-:-:S03]  /*2230*/  SHF.R.U32.HI R13, RZ, 0x2, R130 ;  /* 0x00000002ff0d7819 */ /* 0x004fc60000011682 */
[----:B------:R2:W0:Y:S01]  /*2240*/  LDS R153, [R11+UR7+0x50] ;  /* 0x000050070b997984 */ /* 0x0004220008000800 */
[----:B------:R-:W-:-:S03]  /*2250*/  ISETP.GE.AND P0, PT, R13, R122, PT ;  /* 0x0000007a0d00720c */ /* 0x000fc60003f06270 */
        /* <DEDUP_REMOVED lines=22> */
[----:B-1----:R2:W1:Y:S04]  /*23c0*/  LDS R6, [R11+UR7+0x1c0] ;  /* 0x0001c0070b067984 */ /* 0x0024680008000800 */
        /* <DEDUP_REMOVED lines=39> */
[----:B------:R-:W-:-:S09]  /*2640*/  ULEA UR4, UR5, UR4, 0x18 ;  /* 0x0000000405047291 */ /* 0x000fd2000f8ec0ff */
[----:B------:R1:W2:Y:S04]  /*2650*/  LDS R51, [R11+UR4] ;  /* 0x000000040b337984 */ /* 0x0002a80008000800 */
[----:B------:R1:W3:Y:S04]  /*2660*/  LDS R52, [R11+UR4+0x10] ;  /* 0x000010040b347984 */ /* 0x0002e80008000800 */
[----:B------:R1:W4:Y:S04]  /*2670*/  LDS R53, [R11+UR4+0x20] ;  /* 0x000020040b357984 */ /* 0x0003280008000800 */
        /* <DEDUP_REMOVED lines=60> */
[----:B--234-:R1:W0:Y:S02]  /*2a40*/  LDS R114, [R11+UR4+0x3f0] ;  /* 0x0003f0040b727984 */ /* 0x01c2240008000800 */
.L_x_3319:
[----:B------:R-:W-:Y:S01]  /*2a50*/  BSSY B1, `(.L_x_3320) ;  /* 0x00010e8000017945 */ /* 0x000fe20003800000 */
[----:B------:R-:W-:-:S03]  /*2a60*/  IMAD R116, R116, 0xa0, RZ ;  /* 0x000000a074747824 */ /* 0x000fc600078e02ff */
[----:B------:R-:W-:Y:S05]  /*2a70*/  @P0 BRA `(.L_x_3321) ;  /* 0x0000010c00940947 */ /* 0x000fea0003800000 */
[----:B------:R-:W-:Y:S01]  /*2a80*/  IABS R115, R3 ;  /* 0x0000000300737213 */ /* 0x000fe20000000000 */
[----:B------:R-:W2:Y:S01]  /*2a90*/  S2R R124, SR_CTAID.Y ;  /* 0x00000000007c7919 */ /* 0x000ea20000002600 */
[----:B------:R-:W2:Y:S01]  /*2aa0*/  LDC R15, c[0x0][0x3f8] ;  /* 0x0000fe00ff0f7b82 */ /* 0x000ea20000000800 */
[----:B------:R-:W3:Y:S01]  /*2ab0*/  LDCU.64 UR8, c[0x0][0x420] ;  /* 0x00008400ff0877ac */ /* 0x000ee20008000a00 */
[----:B01----:R-:W0:Y:S01]  /*2ac0*/  I2F.RP R11, R115 ;  /* 0x00000073000b7306 */ /* 0x003e220000209400 */
[----:B------:R-:W-:Y:S01]  /*2ad0*/  LEA.HI R123, R130, R5, RZ, 0x1e ;  /* 0x00000005827b7211 */ /* 0x000fe200078ff0ff */
[----:B------:R-:W-:Y:S01]  /*2ae0*/  IMAD.IADD R122, R122, 0x1, R5 ;  /* 0x000000017a7a7824 */ /* 0x000fe200078e0205 */
[----:B------:R-:W1:Y:S03]  /*2af0*/  LDCU UR4, c[0x0][0x408] ;  /* 0x00008100ff0477ac */ /* 0x000e660008000800 */
[----:B------:R-:W4:Y:S08]  /*2b00*/  LDC R119, c[0x0][0x440] ;  /* 0x00011000ff777b82 */ /* 0x000f300000000800 */
[----:B------:R-:W1:Y:S01]  /*2b10*/  LDC.64 R228, c[0x0][0x450] ;  /* 0x00011400ffe47b82 */ /* 0x000e620000000a00 */
[----:B0-----:R-:W0:Y:S01]  /*2b20*/  MUFU.RCP R11, R11 ;  /* 0x0000000b000b7308 */ /* 0x001e220000001000 */
[----:B---3--:R-:W-:-:S04]  /*2b30*/  ISETP.NE.U32.AND P0, PT, RZ, UR8, PT ;  /* 0x00000008ff007c0c */ /* 0x008fc8000bf05070 */
[----:B------:R-:W-:Y:S02]  /*2b40*/  ISETP.NE.AND.EX P0, PT, RZ, UR9, PT, P0 ;  /* 0x00000009ff007c0c */ /* 0x000fe4000bf05300 */
[----:B------:R-:W1:Y:S01]  /*2b50*/  LDC R125, c[0x0][0x430] ;  /* 0x00010c00ff7d7b82 */ /* 0x000e620000000800 */
[C---:B--2---:R-:W-:Y:S02]  /*2b60*/  IMAD R118, R124.reuse, R15, UR12 ;  /* 0x0000000c7c767e24 */ /* 0x044fe4000f8e020f */
[-C--:B------:R-:W-:Y:S02]  /*2b70*/  IMAD R124, R124, R3.reuse, RZ ;  /* 0x000000037c7c7224 */ /* 0x080fe400078e02ff */
[----:B0-----:R-:W-:Y:S02]  /*2b80*/  VIADD R12, R11, 0xffffffe ;  /* 0x0ffffffe0b0c7836 */ /* 0x001fe40000000000 */
[----:B----4-:R-:W-:Y:S01]  /*2b90*/  IMAD R11, R119, UR12, R16 ;  /* 0x0000000c770b7c24 */ /* 0x010fe2000f8e0210 */
[----:B------:R-:W-:Y:S01]  /*2ba0*/  SHF.R.S32.HI R121, RZ, 0x1f, R124 ;  /* 0x0000001fff797819 */ /* 0x000fe2000001147c */
[----:B------:R0:W2:Y:S01]  /*2bb0*/  F2I.FTZ.U32.TRUNC.NTZ R13, R12 ;  /* 0x0000000c000d7305 */ /* 0x0000a2000021f000 */
[----:B------:R-:W-:Y:S01]  /*2bc0*/  IMAD R118, R118, R3, RZ ;  /* 0x0000000376767224 */ /* 0x000fe200078e02ff */
[----:B------:R-:W-:Y:S01]  /*2bd0*/  LOP3.LUT R3, R130, 0x3, RZ, 0xc0, !PT ;  /* 0x0000000382037812 */ /* 0x000fe200078ec0ff */
[----:B------:R-:W-:-:S04]  /*2be0*/  VIADD R120, R11, 0xffffffff ;  /* 0xffffffff0b787836 */ /* 0x000fc80000000000 */
[--C-:B------:R-:W-:Y:S01]  /*2bf0*/  IMAD R119, R120, R119, R123.reuse ;  /* 0x0000007778777224 */ /* 0x100fe200078e027b */
[----:B------:R-:W-:Y:S01]  /*2c00*/  IADD3 R120, P1, P2, R124, UR8, R123 ;  /* 0x000000087c787c10 */ /* 0x000fe2000fa3e07b */
[----:B------:R-:W-:Y:S01]  /*2c10*/  IMAD R118, R118, 0xa0, R3 ;  /* 0x000000a076767824 */ /* 0x000fe200078e0203 */
[----:B------:R-:W-:Y:S01]  /*2c20*/  LOP3.LUT R124, R130, 0x3fc, RZ, 0xc0, !PT ;  /* 0x000003fc827c7812 */ /* 0x000fe200078ec0ff */
[----:B0-----:R-:W-:Y:S01]  /*2c30*/  IMAD.MOV.U32 R12, RZ, RZ, RZ ;  /* 0x000000ffff0c7224 */ /* 0x001fe200078e00ff */
[----:B------:R-:W-:Y:S01]  /*2c40*/  IADD3.X R121, PT, PT, R121, UR9, RZ, P1, P2 ;  /* 0x0000000979797c10 */ /* 0x000fe20008fe44ff */
[----:B------:R-:W-:Y:S01]  /*2c50*/  VIADD R123, R123, 0x1 ;  /* 0x000000017b7b7836 */ /* 0x000fe20000000000 */
[----:B------:R-:W-:Y:S01]  /*2c60*/  SHF.R.S32.HI R126, RZ, 0x1f, R118 ;  /* 0x0000001fff7e7819 */ /* 0x000fe20000011476 */
[----:B--2---:R-:W-:Y:S02]  /*2c70*/  IMAD.MOV R14, RZ, RZ, -R13 ;  /* 0x000000ffff0e7224 */ /* 0x004fe400078e0a0d */
[----:B------:R-:W-:-:S02]  /*2c80*/  VIADD R124, R124, UR6 ;  /* 0x000000067c7c7c36 */ /* 0x000fc40008000000 */
[----:B------:R-:W-:Y:S02]  /*2c90*/  IMAD R117, R14, R115, RZ ;  /* 0x000000730e757224 */ /* 0x000fe400078e02ff */
[----:B------:R-:W-:Y:S02]  /*2ca0*/  IMAD R14, R2, R15, UR12 ;  /* 0x0000000c020e7e24 */ /* 0x000fe4000f8e020f */
[----:B------:R-:W-:-:S04]  /*2cb0*/  IMAD.HI.U32 R117, R13, R117, R12 ;  /* 0x000000750d757227 */ /* 0x000fc800078e000c */
[----:B------:R-:W-:Y:S02]  /*2cc0*/  IMAD R11, R14, 0xa0, R3 ;  /* 0x000000a00e0b7824 */ /* 0x000fe400078e0203 */
[----:B-1----:R-:W-:Y:S02]  /*2cd0*/  VIADD R125, R125, UR4 ;  /* 0x000000047d7d7c36 */ /* 0x002fe40008000000 */
[----:B------:R-:W-:-:S07]  /*2ce0*/  IMAD.WIDE R228, R11, 0x4, R228 ;  /* 0x000000040be47825 */ /* 0x000fce00078e02e4 */
.L_x_3583:
[----:B------:R-:W2:Y:S01]  /*2cf0*/  @P0 LDG.E.U8 R14, desc[UR36][R120.64] ;  /* 0x00000024780e0981 */ /* 0x000ea2000c1e1100 */
[----:B------:R-:W-:Y:S01]  /*2d00*/  VIADD R128, R123, 0xffffffff ;  /* 0xffffffff7b807836 */ /* 0x000fe20000000000 */
[----:B------:R-:W-:Y:S01]  /*2d10*/  UISETP.NE.AND UP0, UPT, UR13, URZ, UPT ;  /* 0x000000ff0d00728c */ /* 0x000fe2000bf05270 */
[----:B------:R-:W-:Y:S01]  /*2d20*/  IMAD.U32 R3, RZ, RZ, UR17 ;  /* 0x00000011ff037e24 */ /* 0x000fe2000f8e00ff */
[----:B------:R-:W-:Y:S02]  /*2d30*/  BSSY.RECONVERGENT B0, `(.L_x_3322) ;  /* 0x0001051000007945 */ /* 0x000fe40003800200 */
        /* <DEDUP_REMOVED lines=8> */
[----:B------:R-:W-:-:S05]  /*2dc0*/  @!P1 IMAD.IADD R12, R12, 0x1, -R13 ;  /* 0x000000010c0c9824 */ /* 0x000fca00078e0a0d */
[----:B------:R-:W-:-:S13]  /*2dd0*/  ISETP.GT.U32.AND P1, PT, R115, R12, PT ;  /* 0x0000000c7300720c */ /* 0x000fda0003f24070 */
[----:B------:R-:W-:-:S04]  /*2de0*/  @!P1 IMAD.IADD R12, R12, 0x1, -R13 ;  /* 0x000000010c0c9824 */ /* 0x000fc800078e0a0d */
[----:B------:R-:W-:Y:S01]  /*2df0*/  @!P2 IMAD.MOV R12, RZ, RZ, -R12 ;  /* 0x000000ffff0ca224 */ /* 0x000fe200078e0a0c */
[----:B------:R-:W-:Y:S02]  /*2e00*/  @!P3 LOP3.LUT R12, RZ, R3, RZ, 0x33, !PT ;  /* 0x00000003ff0cb212 */ /* 0x000fe400078e33ff */
[----:B--2---:R-:W-:Y:S01]  /*2e10*/  ISETP.NE.AND P4, PT, R14, RZ, P0 ;  /* 0x000000ff0e00720c */ /* 0x004fe20000785270 */
[----:B------:R-:W-:-:S12]  /*2e20*/  BRA.U UP0, `(.L_x_3323) ;  /* 0x000000c900107547 */ /* 0x000fd8000b800000 */
[----:B------:R-:W-:-:S13]  /*2e30*/  ISETP.NE.AND P5, PT, R19, RZ, PT ;  /* 0x000000ff1300720c */ /* 0x000fda0003fa5270 */
[----:B------:R-:W-:Y:S05]  /*2e40*/  @!P5 BRA `(.L_x_3324) ;  /* 0x000000680000d947 */ /* 0x000fea0003800000 */
[--C-:B------:R-:W-:Y:S01]  /*2e50*/  IMAD.IADD R224, R12, 0x1, R3.reuse ;  /* 0x000000010ce07824 */ /* 0x100fe200078e0203 */
[----:B------:R-:W-:Y:S01]  /*2e60*/  BSSY.RECONVERGENT B2, `(.L_x_3325) ;  /* 0x0000028000027945 */ /* 0x000fe20003800200 */
[----:B------:R-:W-:Y:S02]  /*2e70*/  VIADD R127, R16, 0xffffffff ;  /* 0xffffffff107f7836 */ /* 0x000fe40000000000 */
[C---:B------:R-:W-:Y:S02]  /*2e80*/  IMAD R234, R3.reuse, 0x4, R224 ;  /* 0x0000000403ea7824 */ /* 0x040fe400078e02e0 */
[----:B------:R-:W-:Y:S01]  /*2e90*/  IMAD.SHL.U32 R12, R12, 0x4, RZ ;  /* 0x000000040c0c7824 */ /* 0x000fe200078e00ff */
[----:B------:R-:W-:Y:S01]  /*2ea0*/  ISETP.GE.AND P1, PT, R128, R127, PT ;  /* 0x0000007f8000720c */ /* 0x000fe20003f26270 */
[----:B------:R-:W-:Y:S02]  /*2eb0*/  IMAD.IADD R232, R234, 0x1, R3 ;  /* 0x00000001eae87824 */ /* 0x000fe400078e0203 */
[----:B------:R-:W-:-:S02]  /*2ec0*/  IMAD R11, R3, 0xa0, RZ ;  /* 0x000000a0030b7824 */ /* 0x000fc400078e02ff */
[----:B------:R-:W-:-:S04]  /*2ed0*/  IMAD.IADD R230, R232, 0x1, R3 ;  /* 0x00000001e8e67824 */ /* 0x000fc800078e0203 */
        /* <DEDUP_REMOVED lines=8> */
[----:B------:R-:W-:-:S04]  /*2f60*/  IMAD.IADD R222, R226, 0x1, R3 ;  /* 0x00000001e2de7824 */ /* 0x000fc800078e0203 */
[----:B------:R-:W-:-:S04]  /*2f70*/  IMAD.IADD R132, R222, 0x1, R3 ;  /* 0x00000001de847824 */ /* 0x000fc800078e0203 */
[----:B------:R-:W-:Y:S01]  /*2f80*/  IMAD.IADD R130, R132, 0x1, R3 ;  /* 0x0000000184827824 */ /* 0x000fe200078e0203 */
[----:B------:R-:W-:Y:S06]  /*2f90*/  @P1 BRA `(.L_x_3326) ;  /* 0x0000000000501947 */ /* 0x000fec0003800000 */
[----:B------:R-:W-:Y:S01]  /*2fa0*/  ISETP.GE.AND P2, PT, R12, R11, PT ;  /* 0x0000000b0c00720c */ /* 0x000fe20003f46270 */
[----:B------:R-:W2:-:S12]  /*2fb0*/  LDG.E R227, desc[UR36][R228.64] ;  /* 0x00000024e4e37981 */ /* 0x000e98000c1e1900 */
[----:B------:R-:W0:Y:S01]  /*2fc0*/  @!P2 S2R R13, SR_TID.X ;  /* 0x00000000000da919 */ /* 0x000e220000002100 */
[----:B------:R-:W1:Y:S01]  /*2fd0*/  @!P2 LDC.64 R14, c[0x0][0x3b8] ;  /* 0x0000ee00ff0eab82 */ /* 0x000e620000000a00 */
[----:B0-----:R-:W-:-:S05]  /*2fe0*/  @!P2 LOP3.LUT R13, R13, 0x3, RZ, 0xc0, !PT ;  /* 0x000000030d0da812 */ /* 0x001fca00078ec0ff */
[----:B------:R-:W-:-:S05]  /*2ff0*/  @!P2 IMAD R13, R116, R3, R13 ;  /* 0x00000003740da224 */ /* 0x000fca00078e020d */
[----:B------:R-:W-:-:S04]  /*3000*/  @!P2 IADD3 R131, P3, PT, R12, R13, RZ ;  /* 0x0000000d0c83a210 */ /* 0x000fc80007f7e0ff */
[----:B------:R-:W-:Y:S02]  /*3010*/  @!P2 LEA.HI.X.SX32 R252, R13, RZ, 0x1, P3 ;  /* 0x000000ff0dfca211 */ /* 0x000fe400018f0eff */
[----:B-1----:R-:W-:-:S04]  /*3020*/  @!P2 LEA R250, P3, R131, R14, 0x2 ;  /* 0x0000000e83faa211 */ /* 0x002fc800078610ff */
[----:B------:R-:W-:Y:S01]  /*3030*/  @!P2 LEA.HI.X R251, R131, R15, R252, 0x2, P3 ;  /* 0x0000000f83fba211 */ /* 0x000fe200018f14fc */
[----:B------:R-:W-:Y:S01]  /*3040*/  IMAD.MOV.U32 R252, RZ, RZ, RZ ;  /* 0x000000fffffc7224 */ /* 0x000fe200078e00ff */
[----:B------:R-:W0:Y:S05]  /*3050*/  @!P2 LDC.64 R14, c[0x0][0x3b8] ;  /* 0x0000ee00ff0eab82 */ /* 0x000e2a0000000a00 */
        /* <DEDUP_REMOVED lines=8> */
.L_x_3326:
[----:B------:R-:W-:Y:S05]  /*30e0*/  BSYNC.RECONVERGENT B2 ;  /* 0x0000000000027941 */ /* 0x000fea0003800200 */
.L_x_3325:
[----:B------:R-:W-:Y:S04]  /*30f0*/  BSSY.RECONVERGENT B2, `(.L_x_3327) ;  /* 0x0000018000027945 */ /* 0x000fe80003800200 */
[----:B------:R-:W-:Y:S05]  /*3100*/  @P1 BRA `(.L_x_3328) ;  /* 0x0000000000581947 */ /* 0x000fea0003800000 */
[----:B------:R-:W-:-:S05]  /*3110*/  IMAD.SHL.U32 R13, R224, 0x4, RZ ;  /* 0x00000004e00d7824 */ /* 0x000fca00078e00ff */
[----:B------:R-:W-:-:S13]  /*3120*/  ISETP.GE.AND P2, PT, R13, R11, PT ;  /* 0x0000000b0d00720c */ /* 0x000fda0003f46270 */
[----:B------:R-:W1:Y:S01]  /*3130*/  @!P2 S2R R131, SR_TID.X ;  /* 0x000000000083a919 */ /* 0x000e620000002100 */
[----:B0-----:R-:W0:Y:S01]  /*3140*/  @!P2 LDC.64 R14, c[0x0][0x3b8] ;  /* 0x0000ee00ff0eab82 */ /* 0x001e220000000a00 */
[----:B-1----:R-:W-:-:S05]  /*3150*/  @!P2 LOP3.LUT R131, R131, 0x3, RZ, 0xc0, !PT ;  /* 0x000000038383a812 */ /* 0x002fca00078ec0ff */
[----:B------:R-:W-:Y:S01]  /*3160*/  @!P2 IMAD R220, R116, R3, R131 ;  /* 0x0000000374dca224 */ /* 0x000fe200078e0283 */
[----:B------:R-:W-:-:S04]  /*3170*/  @!P2 SHF.R.S32.HI R131, RZ, 0x1f, R13 ;  /* 0x0000001fff83a819 */ /* 0x000fc8000001140d */
        /* <DEDUP_REMOVED lines=15> */
.L_x_3328:
[----:B------:R-:W-:Y:S05]  /*3270*/  BSYNC.RECONVERGENT B2 ;  /* 0x0000000000027941 */ /* 0x000fea0003800200 */
.L_x_3327:
[----:B------:R-:W-:Y:S04]  /*3280*/  BSSY.RECONVERGENT B2, `(.L_x_3329) ;  /* 0x0000019000027945 */ /* 0x000fe80003800200 */
[----:B------:R-:W-:Y:S05]  /*3290*/  @P1 BRA `(.L_x_3330) ;  /* 0x00000000005c1947 */ /* 0x000fea0003800000 */
[----:B------:R-:W-:Y:S01]  /*32a0*/  IMAD R133, R3, 0x8, R12 ;  /* 0x0000000803857824 */ /* 0x000fe200078e020c */
[----:B------:R-:W2:Y:S04]  /*32b0*/  LDG.E R225, desc[UR36][R228.64+0x20] ;  /* 0x00002024e4e17981 */ /* 0x000ea8000c1e1900 */
[----:B------:R-:W-:-:S13]  /*32c0*/  ISETP.GE.AND P2, PT, R133, R11, PT ;  /* 0x0000000b8500720c */ /* 0x000fda0003f46270 */
[----:B------:R-:W3:Y:S01]  /*32d0*/  @!P2 S2R R13, SR_TID.X ;  /* 0x00000000000da919 */ /* 0x000ee20000002100 */
[----:B01----:R-:W0:Y:S01]  /*32e0*/  @!P2 LDC.64 R14, c[0x0][0x3b8] ;  /* 0x0000ee00ff0eab82 */ /* 0x003e220000000a00 */
[----:B---3--:R-:W-:-:S05]  /*32f0*/  @!P2 LOP3.LUT R13, R13, 0x3, RZ, 0xc0, !PT ;  /* 0x000000030d0da812 */ /* 0x008fca00078ec0ff */
[----:B------:R-:W-:Y:S01]  /*3300*/  @!P2 IMAD R252, R116, R3, R13 ;  /* 0x0000000374fca224 */ /* 0x000fe200078e020d */
[----:B------:R-:W-:-:S04]  /*3310*/  @!P2 SHF.R.S32.HI R13, RZ, 0x1f, R133 ;  /* 0x0000001fff0da819 */ /* 0x000fc80000011485 */
[----:B------:R-:W-:-:S04]  /*3320*/  @!P2 IADD3 R131, P3, PT, R252, R133, RZ ;  /* 0x00000085fc83a210 */ /* 0x000fc80007f7e0ff */
[----:B------:R-:W-:Y:S02]  /*3330*/  @!P2 LEA.HI.X.SX32 R252, R252, R13, 0x1, P3 ;  /* 0x0000000dfcfca211 */ /* 0x000fe400018f0eff */
[----:B0-----:R-:W-:-:S04]  /*3340*/  @!P2 LEA R250, P3, R131, R14, 0x2 ;  /* 0x0000000e83faa211 */ /* 0x001fc800078610ff */
[----:B------:R-:W-:Y:S01]  /*3350*/  @!P2 LEA.HI.X R251, R131, R15, R252, 0x2, P3 ;  /* 0x0000000f83fba211 */ /* 0x000fe200018f14fc */
[----:B------:R-:W-:-:S06]  /*3360*/  IMAD.MOV.U32 R252, RZ, RZ, RZ ;  /* 0x000000fffffc7224 */ /* 0x000fcc00078e00ff */
[----:B------:R-:W3:Y:S01]  /*3370*/  @!P2 LDG.E R252, desc[UR36][R250.64] ;  /* 0x00000024fafca981 */ /* 0x000ee2000c1e1900 */
[----:B------:R-:W-:-:S13]  /*3380*/  ISETP.GE.AND P2, PT, R133, R11, PT ;  /* 0x0000000b8500720c */ /* 0x000fda0003f46270 */
[----:B------:R-:W0:Y:S01]  /*3390*/  @!P2 LDC.64 R14, c[0x0][0x3b8] ;  /* 0x0000ee00ff0eab82 */ /* 0x000e220000000a00 */
[----:B------:R-:W-:-:S04]  /*33a0*/  @!P2 IADD3 R13, P3, PT, R118, R133, RZ ;  /* 0x00000085760da210 */ /* 0x000fc80007f7e0ff */
[----:B------:R-:W-:Y:S02]  /*33b0*/  @!P2 LEA.HI.X.SX32 R131, R133, R126, 0x1, P3 ;  /* 0x0000007e8583a211 */ /* 0x000fe400018f0eff */
[----:B0-----:R-:W-:-:S04]  /*33c0*/  @!P2 LEA R14, P3, R13, R14, 0x2 ;  /* 0x0000000e0d0ea211 */ /* 0x001fc800078610ff */
[----:B------:R-:W-:Y:S01]  /*33d0*/  @!P2 LEA.HI.X R15, R13, R15, R131, 0x2, P3 ;  /* 0x0000000f0d0fa211 */ /* 0x000fe200018f1483 */
[----:B---3--:R-:W-:-:S04]  /*33e0*/  FADD.FTZ R252, R53, R252 ;  /* 0x000000fc35fc7221 */ /* 0x008fc80000010000 */
[----:B--2---:R-:W-:-:S05]  /*33f0*/  FMUL.FTZ R225, R252, R225 ;  /* 0x000000e1fce17220 */ /* 0x004fca0000410000 */
[----:B------:R2:W-:Y:S02]  /*3400*/  @!P2 STG.E desc[UR36][R14.64], R225 ;  /* 0x000000e10e00a986 */ /* 0x0005e4000c101924 */
.L_x_3330:
[----:B------:R-:W-:Y:S05]  /*3410*/  BSYNC.RECONVERGENT B2 ;  /* 0x0000000000027941 */ /* 0x000fea0003800200 */
.L_x_3329:
[----:B------:R-:W-:Y:S04]  /*3420*/  BSSY.RECONVERGENT B2, `(.L_x_3331) ;  /* 0x000001a000027945 */ /* 0x000fe80003800200 */
[----:B------:R-:W-:Y:S05]  /*3430*/  @P1 BRA `(.L_x_3332) ;  /* 0x0000000000601947 */ /* 0x000fea0003800000 */
[----:B------:R-:W-:-:S04]  /*3440*/  IMAD R224, R3, 0x2, R224 ;  /* 0x0000000203e07824 */ /* 0x000fc800078e02e0 */
[----:B------:R-:W-:-:S05]  /*3450*/  IMAD.SHL.U32 R224, R224, 0x4, RZ ;  /* 0x00000004e0e07824 */ /* 0x000fca00078e00ff */
[----:B------:R-:W-:-:S13]  /*3460*/  ISETP.GE.AND P2, PT, R224, R11, PT ;  /* 0x0000000be000720c */ /* 0x000fda0003f46270 */
[----:B------:R-:W3:Y:S01]  /*3470*/  @!P2 S2R R13, SR_TID.X ;  /* 0x00000000000da919 */ /* 0x000ee20000002100 */
[----:B012---:R-:W0:Y:S01]  /*3480*/  @!P2 LDC.64 R14, c[0x0][0x3b8] ;  /* 0x0000ee00ff0eab82 */ /* 0x007e220000000a00 */
[----:B---3--:R-:W-:-:S05]  /*3490*/  @!P2 LOP3.LUT R13, R13, 0x3, RZ, 0xc0, !PT ;  /* 0x000000030d0da812 */ /* 0x008fca00078ec0ff */
[----:B------:R-:W-:Y:S01]  /*34a0*/  @!P2 IMAD R218, R116, R3, R13 ;  /* 0x0000000374daa224 */ /* 0x000fe200078e020d */
[----:B------:R-:W-:-:S04]  /*34b0*/  @!P2 SHF.R.S32.HI R13, RZ, 0x1f, R224 ;  /* 0x0000001fff0da819 */ /* 0x000fc800000114e0 */
[----:B------:R-:W-:-:S04]  /*34c0*/  @!P2 IADD3 R131, P3, PT, R218, R224, RZ ;  /* 0x000000e0da83a210 */ /* 0x000fc80007f7e0ff */
[----:B------:R-:W-:Y:S01]  /*34d0*/  @!P2 LEA.HI.X.SX32 R218, R218, R13, 0x1, P3 ;  /* 0x0000000ddadaa211 */ /* 0x000fe200018f0eff */
[----:B------:R-:W-:Y:S01]  /*34e0*/  IMAD.MOV.U32 R13, RZ, RZ, RZ ;  /* 0x000000ffff0d7224 */ /* 0x000fe200078e00ff */
[----:B0-----:R-:W-:-:S04]  /*34f0*/  @!P2 LEA R250, P3, R131, R14, 0x2 ;  /* 0x0000000e83faa211 */ /* 0x001fc800078610ff */
[----:B------:R-:W-:Y:S02]  /*3500*/  @!P2 LEA.HI.X R251, R131, R15, R218, 0x2, P3 ;  /* 0x0000000f83fba211 */ /* 0x000fe400018f14da */
[----:B------:R-:W2:Y:S04]  /*3510*/  LDG.E R218, desc[UR36][R228.64+0x30] ;  /* 0x00003024e4da7981 */ /* 0x000ea8000c1e1900 */
        /* <DEDUP_REMOVED lines=10> */
.L_x_3332:
[----:B------:R-:W-:Y:S05]  /*35c0*/  BSYNC.RECONVERGENT B2 ;  /* 0x0000000000027941 */ /* 0x000fea0003800200 */
.L_x_3331:
[----:B------:R-:W-:Y:S01]  /*35d0*/  BSSY.RECONVERGENT B2, `(.L_x_3333) ;  /* 0x000001a000027945 */ /* 0x000fe20003800200 */
[----:B------:R-:W-:-:S03]  /*35e0*/  IMAD.IADD R224, R130, 0x1, R3 ;  /* 0x0000000182e07824 */ /* 0x000fc600078e0203 */
[----:B------:R-:W-:Y:S05]  /*35f0*/  @P1 BRA `(.L_x_3334) ;  /* 0x00000000005c1947 */ /* 0x000fea0003800000 */
[----:B------:R-:W-:Y:S01]  /*3600*/  IMAD R133, R3, 0x10, R12 ;  /* 0x0000001003857824 */ /* 0x000fe200078e020c */
[----:B------:R-:W4:Y:S04]  /*3610*/  LDG.E R223, desc[UR36][R228.64+0x40] ;  /* 0x00004024e4df7981 */ /* 0x000f28000c1e1900 */
[----:B------:R-:W-:-:S13]  /*3620*/  ISETP.GE.AND P2, PT, R133, R11, PT ;  /* 0x0000000b8500720c */ /* 0x000fda0003f46270 */
[----:B------:R-:W0:Y:S02]  /*3630*/  @!P2 S2R R13, SR_TID.X ;  /* 0x00000000000da919 */ /* 0x000e240000002100 */
[----:B0123--:R-:W0:Y:S01]  /*3640*/  @!P2 LDC.64 R14, c[0x0][0x3b8] ;  /* 0x0000ee00ff0eab82 */ /* 0x00fe220000000a00 */
[----:B------:R-:W-:-:S05]  /*3650*/  @!P2 LOP3.LUT R13, R13, 0x3, RZ, 0xc0, !PT ;  /* 0x000000030d0da812 */ /* 0x000fca00078ec0ff */
[----:B------:R-:W-:Y:S01]  /*3660*/  @!P2 IMAD R252, R116, R3, R13 ;  /* 0x0000000374fca224 */ /* 0x000fe200078e020d */
[----:B------:R-:W-:-:S04]  /*3670*/  @!P2 SHF.R.S32.HI R13, RZ, 0x1f, R133 ;  /* 0x0000001fff0da819 */ /* 0x000fc80000011485 */
[----:B------:R-:W-:-:S04]  /*3680*/  @!P2 IADD3 R131, P3, PT, R252, R133, RZ ;  /* 0x00000085fc83a210 */ /* 0x000fc80007f7e0ff */
[----:B------:R-:W-:Y:S02]  /*3690*/  @!P2 LEA.HI.X.SX32 R252, R252, R13, 0x1, P3 ;  /* 0x0000000dfcfca211 */ /* 0x000fe400018f0eff */
[----:B0-----:R-:W-:-:S04]  /*36a0*/  @!P2 LEA R250, P3, R131, R14, 0x2 ;  /* 0x0000000e83faa211 */ /* 0x001fc800078610ff */
[----:B------:R-:W-:Y:S01]  /*36b0*/  @!P2 LEA.HI.X R251, R131, R15, R252, 0x2, P3 ;  /* 0x0000000f83fba211 */ /* 0x000fe200018f14fc */
[----:B------:R-:W-:-:S06]  /*36c0*/  IMAD.MOV.U32 R252, RZ, RZ, RZ ;  /* 0x000000fffffc7224 */ /* 0x000fcc00078e00ff */
[----:B------:R-:W2:Y:S01]  /*36d0*/  @!P2 LDG.E R252, desc[UR36][R250.64] ;  /* 0x00000024fafca981 */ /* 0x000ea2000c1e1900 */
[----:B------:R-:W-:-:S13]  /*36e0*/  ISETP.GE.AND P2, PT, R133, R11, PT ;  /* 0x0000000b8500720c */ /* 0x000fda0003f46270 */
[----:B------:R-:W0:Y:S01]  /*36f0*/  @!P2 LDC.64 R14, c[0x0][0x3b8] ;  /* 0x0000ee00ff0eab82 */ /* 0x000e220000000a00 */
[----:B------:R-:W-:-:S04]  /*3700*/  @!P2 IADD3 R13, P3, PT, R118, R133, RZ ;  /* 0x00000085760da210 */ /* 0x000fc80007f7e0ff */
[----:B------:R-:W-:Y:S02]  /*3710*/  @!P2 LEA.HI.X.SX32 R131, R133, R126, 0x1, P3 ;  /* 0x0000007e8583a211 */ /* 0x000fe400018f0eff */
[----:B0-----:R-:W-:-:S04]  /*3720*/  @!P2 LEA R14, P3, R13, R14, 0x2 ;  /* 0x0000000e0d0ea211 */ /* 0x001fc800078610ff */
[----:B------:R-:W-:Y:S01]  /*3730*/  @!P2 LEA.HI.X R15, R13, R15, R131, 0x2, P3 ;  /* 0x0000000f0d0fa211 */ /* 0x000fe200018f1483 */
[----:B--2---:R-:W-:-:S04]  /*3740*/  FADD.FTZ R252, R55, R252 ;  /* 0x000000fc37fc7221 */ /* 0x004fc80000010000 */
[----:B----4-:R-:W-:-:S05]  /*3750*/  FMUL.FTZ R223, R252, R223 ;  /* 0x000000dffcdf7220 */ /* 0x010fca0000410000 */
[----:B------:R4:W-:Y:S02]  /*3760*/  @!P2 STG.E desc[UR36][R14.64], R223 ;  /* 0x000000df0e00a986 */ /* 0x0009e4000c101924 */
.L_x_3334:
[----:B------:R-:W-:Y:S05]  /*3770*/  BSYNC.RECONVERGENT B2 ;  /* 0x0000000000027941 */ /* 0x000fea0003800200 */
.L_x_3333:
[----:B------:R-:W-:Y:S04]  /*3780*/  BSSY.RECONVERGENT B2, `(.L_x_3335) ;  /* 0x0000018000027945 */ /* 0x000fe80003800200 */
[----:B------:R-:W-:Y:S05]  /*3790*/  @P1 BRA `(.L_x_3336) ;  /* 0x0000000000581947 */ /* 0x000fea0003800000 */
[----:B------:R-:W-:-:S05]  /*37a0*/  IMAD.SHL.U32 R13, R234, 0x4, RZ ;  /* 0x00000004ea0d7824 */ /* 0x000fca00078e00ff */
[----:B------:R-:W-:-:S13]  /*37b0*/  ISETP.GE.AND P2, PT, R13, R11, PT ;  /* 0x0000000b0d00720c */ /* 0x000fda0003f46270 */
[----:B------:R-:W0:Y:S02]  /*37c0*/  @!P2 S2R R131, SR_TID.X ;  /* 0x000000000083a919 */ /* 0x000e240000002100 */
[----:B01234-:R-:W0:Y:S01]  /*37d0*/  @!P2 LDC.64 R14, c[0x0][0x3b8] ;  /* 0x0000ee00ff0eab82 */ /* 0x01fe220000000a00 */
[----:B------:R-:W-:-:S05]  /*37e0*/  @!P2 LOP3.LUT R131, R131, 0x3, RZ, 0xc0, !PT ;  /* 0x000000038383a812 */ /* 0x000fca00078ec0ff */
        /* <DEDUP_REMOVED lines=17> */
.L_x_3336:
[----:B------:R-:W-:Y:S05]  /*3900*/  BSYNC.RECONVERGENT B2 ;  /* 0x0000000000027941 */ /* 0x000fea0003800200 */
.L_x_3335:
[----:B------:R-:W-:Y:S01]  /*3910*/  BSSY.RECONVERGENT B2, `(.L_x_3337) ;  /* 0x0000019000027945 */ /* 0x000fe20003800200 */
[----:B------:R-:W-:-:S03]  /*3920*/  IMAD.IADD R234, R224, 0x1, R3 ;  /* 0x00000001e0ea7824 */ /* 0x000fc600078e0203 */
[----:B------:R-:W-:Y:S05]  /*3930*/  @P1 BRA `(.L_x_3338) ;  /* 0x0000000000581947 */ /* 0x000fea0003800000 */
[----:B------:R-:W-:Y:S01]  /*3940*/  IMAD.SHL.U32 R13, R232, 0x4, RZ ;  /* 0x00000004e80d7824 */ /* 0x000fe200078e00ff */
[----:B------:R-:W2:Y:S04]  /*3950*/  LDG.E R221, desc[UR36][R228.64+0x60] ;  /* 0x00006024e4dd7981 */ /* 0x000ea8000c1e1900 */
[----:B------:R-:W-:-:S13]  /*3960*/  ISETP.GE.AND P2, PT, R13, R11, PT ;  /* 0x0000000b0d00720c */ /* 0x000fda0003f46270 */
[----:B------:R-:W0:Y:S02]  /*3970*/  @!P2 S2R R131, SR_TID.X ;  /* 0x000000000083a919 */ /* 0x000e240000002100 */
[----:B01234-:R-:W0:Y:S01]  /*3980*/  @!P2 LDC.64 R14, c[0x0][0x3b8] ;  /* 0x0000ee00ff0eab82 */ /* 0x01fe220000000a00 */
[----:B------:R-:W-:-:S05]  /*3990*/  @!P2 LOP3.LUT R131, R131, 0x3, RZ, 0xc0, !PT ;  /* 0x000000038383a812 */ /* 0x000fca00078ec0ff */
[----:B------:R-:W-:Y:S01]  /*39a0*/  @!P2 IMAD R250, R116, R3, R131 ;  /* 0x0000000374faa224 */ /* 0x000fe200078e0283 */
[----:B------:R-:W-:-:S04]  /*39b0*/  @!P2 SHF.R.S32.HI R131, RZ, 0x1f, R13 ;  /* 0x0000001fff83a819 */ /* 0x000fc8000001140d */
        /* <DEDUP_REMOVED lines=11> */
[----:B--2---:R-:W-:-:S04]  /*3a70*/  FADD.FTZ R250, R57, R250 ;  /* 0x000000fa39fa7221 */ /* 0x004fc80000010000 */
[----:B------:R-:W-:-:S05]  /*3a80*/  FMUL.FTZ R221, R250, R221 ;  /* 0x000000ddfadd7220 */ /* 0x000fca0000410000 */
[----:B------:R0:W-:Y:S02]  /*3a90*/  @!P2 STG.E desc[UR36][R14.64], R221 ;  /* 0x000000dd0e00a986 */ /* 0x0001e4000c101924 */
.L_x_3338:
[----:B------:R-:W-:Y:S05]  /*3aa0*/  BSYNC.RECONVERGENT B2 ;  /* 0x0000000000027941 */ /* 0x000fea0003800200 */
.L_x_3337:
[----:B------:R-:W-:Y:S01]  /*3ab0*/  BSSY.RECONVERGENT B2, `(.L_x_3339) ;  /* 0x0000019000027945 */ /* 0x000fe20003800200 */
[----:B------:R-:W-:-:S03]  /*3ac0*/  IMAD.IADD R232, R234, 0x1, R3 ;  /* 0x00000001eae87824 */ /* 0x000fc600078e0203 */
        /* <DEDUP_REMOVED lines=23> */
.L_x_3340:
[----:B------:R-:W-:Y:S05]  /*3c40*/  BSYNC.RECONVERGENT B2 ;  /* 0x0000000000027941 */ /* 0x000fea0003800200 */
.L_x_3339:
[----:B------:R-:W-:Y:S01]  /*3c50*/  BSSY.RECONVERGENT B2, `(.L_x_3341) ;  /* 0x000001a000027945 */ /* 0x000fe20003800200 */
[----:B------:R-:W-:-:S03]  /*3c60*/  IMAD.IADD R230, R232, 0x1, R3 ;  /* 0x00000001e8e67824 */ /* 0x000fc600078e0203 */
[----:B------:R-:W-:Y:S05]  /*3c70*/  @P1 BRA `(.L_x_3342) ;  /* 0x00000000005c1947 */ /* 0x000fea0003800000 */
[----:B------:R-:W-:Y:S01]  /*3c80*/  IMAD R133, R3, 0x20, R12 ;  /* 0x0000002003857824 */ /* 0x000fe200078e020c */
        /* <DEDUP_REMOVED lines=20> */
[----:B------:R-:W-:-:S05]  /*3dd0*/  FMUL.FTZ R219, R252, R219 ;  /* 0x000000dbfcdb7220 */ /* 0x000fca0000410000 */
[----:B------:R0:W-:Y:S02]  /*3de0*/  @!P2 STG.E desc[UR36][R14.64], R219 ;  /* 0x000000db0e00a986 */ /* 0x0001e4000c101924 */
.L_x_3342:
[----:B------:R-:W-:Y:S05]  /*3df0*/  BSYNC.RECONVERGENT B2 ;  /* 0x0000000000027941 */ /* 0x000fea0003800200 */
.L_x_3341:
        /* <DEDUP_REMOVED lines=24> */
.L_x_3344:
[----:B------:R-:W-:Y:S05]  /*3f80*/  BSYNC.RECONVERGENT B2 ;  /* 0x0000000000027941 */ /* 0x000fea0003800200 */
.L_x_3343:
        /* <DEDUP_REMOVED lines=25> */
.L_x_3346:
[----:B------:R-:W-:Y:S05]  /*4120*/  BSYNC.RECONVERGENT B2 ;  /* 0x0000000000027941 */ /* 0x000fea0003800200 */
.L_x_3345:
        /* <DEDUP_REMOVED lines=25> */
.L_x_3348:
[----:B------:R-:W-:Y:S05]  /*42c0*/  BSYNC.RECONVERGENT B2 ;  /* 0x0000000000027941 */ /* 0x000fea0003800200 */
.L_x_3347:
        /* <DEDUP_REMOVED lines=25> */
.L_x_3350:
[----:B------:R-:W-:Y:S05]  /*4460*/  BSYNC.RECONVERGENT B2 ;  /* 0x0000000000027941 */ /* 0x000fea0003800200 */
.L_x_3349:
        /* <DEDUP_REMOVED lines=25> */
.L_x_3352:
[----:B------:R-:W-:Y:S05]  /*4600*/  BSYNC.RECONVERGENT B2 ;  /* 0x0000000000027941 */ /* 0x000fea0003800200 */
.L_x_3351:
        /* <DEDUP_REMOVED lines=25> */
.L_x_3354:
[----:B------:R-:W-:Y:S05]  /*47a0*/  BSYNC.RECONVERGENT B2 ;  /* 0x0000000000027941 */ /* 0x000fea0003800200 */
.L_x_3353:
        /* <DEDUP_REMOVED lines=25> */
.L_x_3356:
[----:B------:R-:W-:Y:S05]  /*4940*/  BSYNC.RECONVERGENT B2 ;  /* 0x0000000000027941 */ /* 0x000fea0003800200 */
.L_x_3355:
        /* <DEDUP_REMOVED lines=26> */
.L_x_3358:
[----:B------:R-:W-:Y:S05]  /*4af0*/  BSYNC.RECONVERGENT B2 ;  /* 0x0000000000027941 */ /* 0x000fea0003800200 */
.L_x_3357:
        /* <DEDUP_REMOVED lines=24> */
.L_x_3360:
[----:B------:R-:W-:Y:S05]  /*4c80*/  BSYNC.RECONVERGENT B2 ;  /* 0x0000000000027941 */ /* 0x000fea0003800200 */
.L_x_3359:
[----:B------:R-:W-:Y:S01]  /*4c90*/  BSSY.RECONVERGENT B2, `(.L_x_3361) ;  /* 0x0000019000027945 */ /* 0x000fe20003800200 */
[----:B------:R-:W-:-:S03]  /*4ca0*/  IMAD R226, R3, 0x2, R236 ;  /* 0x0000000203e27824 */ /* 0x000fc600078e02ec */
        /* <DEDUP_REMOVED lines=23> */
.L_x_3362:
[----:B------:R-:W-:Y:S05]  /*4e20*/  BSYNC.RECONVERGENT B2 ;  /* 0x0000000000027941 */ /* 0x000fea0003800200 */
.L_x_3361:
        /* <DEDUP_REMOVED lines=25> */
.L_x_3364:
[----:B------:R-:W-:Y:S05]  /*4fc0*/  BSYNC.RECONVERGENT B2 ;  /* 0x0000000000027941 */ /* 0x000fea0003800200 */
.L_x_3363:
        /* <DEDUP_REMOVED lines=25> */
.L_x_3366:
[----:B------:R-:W-:Y:S05]  /*5160*/  BSYNC.RECONVERGENT B2 ;  /* 0x0000000000027941 */ /* 0x000fea0003800200 */
.L_x_3365:
        /* <DEDUP_REMOVED lines=25> */
.L_x_3368:
[----:B------:R-:W-:Y:S05]  /*5300*/  BSYNC.RECONVERGENT B2 ;  /* 0x0000000000027941 */ /* 0x000fea0003800200 */
.L_x_3367:
        /* <DEDUP_REMOVED lines=25> */
.L_x_3370:
[----:B------:R-:W-:Y:S05]  /*54a0*/  BSYNC.RECONVERGENT B2 ;  /* 0x0000000000027941 */ /* 0x000fea0003800200 */
.L_x_3369:
        /* <DEDUP_REMOVED lines=25> */
.L_x_3372:
[----:B------:R-:W-:Y:S05]  /*5640*/  BSYNC.RECONVERGENT B2 ;  /* 0x0000000000027941 */ /* 0x000fea0003800200 */
.L_x_3371:
        /* <DEDUP_REMOVED lines=25> */
.L_x_3374:
[----:B------:R-:W-:Y:S05]  /*57e0*/  BSYNC.RECONVERGENT B2 ;  /* 0x0000000000027941 */ /* 0x000fea0003800200 */
.L_x_3373:
        /* <DEDUP_REMOVED lines=25> */
.L_x_3376:
[----:B------:R-:W-:Y:S05]  /*5980*/  BSYNC.RECONVERGENT B2 ;  /* 0x0000000000027941 */ /* 0x000fea0003800200 */
.L_x_3375:
        /* <DEDUP_REMOVED lines=25> */
.L_x_3378:
[----:B------:R-:W-:Y:S05]  /*5b20*/  BSYNC.RECONVERGENT B2 ;  /* 0x0000000000027941 */ /* 0x000fea0003800200 */
.L_x_3377:
        /* <DEDUP_REMOVED lines=25> */
.L_x_3380:
[----:B------:R-:W-:Y:S05]  /*5cc0*/  BSYNC.RECONVERGENT B2 ;  /* 0x0000000000027941 */ /* 0x000fea0003800200 */
.L_x_3379:
        /* <DEDUP_REMOVED lines=25> */
.L_x_3382:
[----:B------:R-:W-:Y:S05]  /*5e60*/  BSYNC.RECONVERGENT B2 ;  /* 0x0000000000027941 */ /* 0x000fea0003800200 */
.L_x_3381:
        /* <DEDUP_REMOVED lines=25> */
.L_x_3384:
[----:B------:R-:W-:Y:S05]  /*6000*/  BSYNC.RECONVERGENT B2 ;  /* 0x0000000000027941 */ /* 0x000fea0003800200 */
.L_x_3383:
        /* <DEDUP_REMOVED lines=25> */
.L_x_3386:
[----:B------:R-:W-:Y:S05]  /*61a0*/  BSYNC.RECONVERGENT B2 ;  /* 0x0000000000027941 */ /* 0x000fea0003800200 */
.L_x_3385:
        /* <DEDUP_REMOVED lines=25> */
.L_x_3388:
[----:B------:R-:W-:Y:S05]  /*6340*/  BSYNC.RECONVERGENT B2 ;  /* 0x0000000000027941 */ /* 0x000fea0003800200 */
.L_x_3387:
[----:B------:R-:W-:Y:S01]  /*6350*/  BSSY.RECONVERGENT B2, `(.L_x_3389) ;  /* 0x0000019000027945 */ /* 0x000fe20003800200 */
[----:B------:R-:W-:Y:S02]  /*6360*/  IMAD.IADD R236, R238, 0x1, R3 ;  /* 0x00000001eeec7824 */ /* 0x000fe400078e0203 */
[----:B------:R-:W-:Y:S01]  /*6370*/  IMAD R133, R3, 0x80, R12 ;  /* 0x0000008003857824 */ /* 0x000fe200078e020c */
[----:B------:R-:W-:Y:S06]  /*6380*/  @P1 BRA `(.L_x_3390) ;  /* 0x0000000000541947 */ /* 0x000fec0003800000 */
[----:B------:R-:W-:Y:S01]  /*6390*/  ISETP.GE.AND P2, PT, R133, R11, PT ;  /* 0x0000000b8500720c */ /* 0x000fe20003f46270 */
[----:B------:R-:W2:-:S12]  /*63a0*/  LDG.E R193, desc[UR36][R228.64+0x200] ;  /* 0x00020024e4c17981 */ /* 0x000e98000c1e1900 */
        /* <DEDUP_REMOVED lines=19> */
.L_x_3390:
[----:B------:R-:W-:Y:S05]  /*64e0*/  BSYNC.RECONVERGENT B2 ;  /* 0x0000000000027941 */ /* 0x000fea0003800200 */
.L_x_3389:
        /* <DEDUP_REMOVED lines=25> */
.L_x_3392:
[----:B------:R-:W-:Y:S05]  /*6680*/  BSYNC.RECONVERGENT B2 ;  /* 0x0000000000027941 */ /* 0x000fea0003800200 */
.L_x_3391:
        /* <DEDUP_REMOVED lines=25> */
.L_x_3394:
[----:B------:R-:W-:Y:S05]  /*6820*/  BSYNC.RECONVERGENT B2 ;  /* 0x0000000000027941 */ /* 0x000fea0003800200 */
.L_x_3393:
        /* <DEDUP_REMOVED lines=25> */
.L_x_3396:
[----:B------:R-:W-:Y:S05]  /*69c0*/  BSYNC.RECONVERGENT B2 ;  /* 0x0000000000027941 */ /* 0x000fea0003800200 */
.L_x_3395:
        /* <DEDUP_REMOVED lines=25> */
.L_x_3398:
[----:B------:R-:W-:Y:S05]  /*6b60*/  BSYNC.RECONVERGENT B2 ;  /* 0x0000000000027941 */ /* 0x000fea0003800200 */
.L_x_3397:
        /* <DEDUP_REMOVED lines=25> */
.L_x_3400:
[----:B------:R-:W-:Y:S05]  /*6d00*/  BSYNC.RECONVERGENT B2 ;  /* 0x0000000000027941 */ /* 0x000fea0003800200 */
.L_x_3399:
        /* <DEDUP_REMOVED lines=25> */
.L_x_3402:
[----:B------:R-:W-:Y:S05]  /*6ea0*/  BSYNC.RECONVERGENT B2 ;  /* 0x0000000000027941 */ /* 0x000fea0003800200 */
.L_x_3401:
        /* <DEDUP_REMOVED lines=25> */
.L_x_3404:
[----:B------:R-:W-:Y:S05]  /*7040*/  BSYNC.RECONVERGENT B2 ;  /* 0x0000000000027941 */ /* 0x000fea0003800200 */
.L_x_3403:
        /* <DEDUP_REMOVED lines=25> */
.L_x_3406:
[----:B------:R-:W-:Y:S05]  /*71e0*/  BSYNC.RECONVERGENT B2 ;  /* 0x0000000000027941 */ /* 0x000fea0003800200 */
.L_x_3405:
        /* <DEDUP_REMOVED lines=25> */
.L_x_3408:
[----:B------:R-:W-:Y:S05]  /*7380*/  BSYNC.RECONVERGENT B2 ;  /* 0x0000000000027941 */ /* 0x000fea0003800200 */
.L_x_3407:
        /* <DEDUP_REMOVED lines=25> */
.L_x_3410:
[----:B------:R-:W-:Y:S05]  /*7520*/  BSYNC.RECONVERGENT B2 ;  /* 0x0000000000027941 */ /* 0x000fea0003800200 */
.L_x_3409:
        /* <DEDUP_REMOVED lines=25> */
.L_x_3412:
[----:B------:R-:W-:Y:S05]  /*76c0*/  BSYNC.RECONVERGENT B2 ;  /* 0x0000000000027941 */ /* 0x000fea0003800200 */
.L_x_3411:
        /* <DEDUP_REMOVED lines=25> */
.L_x_3414:
[----:B------:R-:W-:Y:S05]  /*7860*/  BSYNC.RECONVERGENT B2 ;  /* 0x0000000000027941 */ /* 0x000fea0003800200 */
.L_x_3413:
        /* <DEDUP_REMOVED lines=25> */
.L_x_3416:
[----:B------:R-:W-:Y:S05]  /*7a00*/  BSYNC.RECONVERGENT B2 ;  /* 0x0000000000027941 */ /* 0x000fea0003800200 */
.L_x_3415:
        /* <DEDUP_REMOVED lines=25> */
.L_x_3418:
[----:B------:R-:W-:Y:S05]  /*7ba0*/  BSYNC.RECONVERGENT B2 ;  /* 0x0000000000027941 */ /* 0x000fea0003800200 */
.L_x_3417:
        /* <DEDUP_REMOVED lines=25> */
.L_x_3420:
[----:B------:R-:W-:Y:S05]  /*7d40*/  BSYNC.RECONVERGENT B2 ;  /* 0x0000000000027941 */ /* 0x000fea0003800200 */
.L_x_3419:
[----:B------:R-:W-:Y:S04]  /*7d50*/  BSSY.RECONVERGENT B2, `(.L_x_3421) ;  /* 0x0000018000027945 */ /* 0x000fe80003800200 */
        /* <DEDUP_REMOVED lines=23> */
.L_x_3422:
[----:B------:R-:W-:Y:S05]  /*7ed0*/  BSYNC.RECONVERGENT B2 ;  /* 0x0000000000027941 */ /* 0x000fea0003800200 */
.L_x_3421:
[----:B------:R-:W-:Y:S04]  /*7ee0*/  BSSY.RECONVERGENT B2, `(.L_x_3423) ;  /* 0x0000018000027945 */ /* 0x000fe80003800200 */
[----:B------:R-:W-:Y:S05]  /*7ef0*/  @P1 BRA `(.L_x_3424) ;  /* 0x0000000000581947 */ /* 0x000fea0003800000 */
[----:B------:R-:W-:Y:S02]  /*7f00*/  IMAD.SHL.U32 R131, R226, 0x4, RZ ;  /* 0x00000004e2837824 */ /* 0x000fe400078e00ff */
[----:B------:R-:W-:-:S03]  /*7f10*/  IMAD.MOV.U32 R133, RZ, RZ, RZ ;  /* 0x000000ffff857224 */ /* 0x000fc600078e00ff */
        /* <DEDUP_REMOVED lines=20> */
.L_x_3424:
[----:B------:R-:W-:Y:S05]  /*8060*/  BSYNC.RECONVERGENT B2 ;  /* 0x0000000000027941 */ /* 0x000fea0003800200 */
.L_x_3423:
        /* <DEDUP_REMOVED lines=24> */
.L_x_3426:
[----:B------:R-:W-:Y:S05]  /*81f0*/  BSYNC.RECONVERGENT B2 ;  /* 0x0000000000027941 */ /* 0x000fea0003800200 */
.L_x_3425:
        /* <DEDUP_REMOVED lines=24> */
.L_x_3428:
[----:B------:R-:W-:Y:S05]  /*8380*/  BSYNC.RECONVERGENT B2 ;  /* 0x0000000000027941 */ /* 0x000fea0003800200 */
.L_x_3427:
        /* <DEDUP_REMOVED lines=24> */
.L_x_3430:
[----:B------:R-:W-:Y:S05]  /*8510*/  BSYNC.RECONVERGENT B2 ;  /* 0x0000000000027941 */ /* 0x000fea0003800200 */
.L_x_3429:
        /* <DEDUP_REMOVED lines=24> */
.L_x_3432:
[----:B------:R-:W-:Y:S05]  /*86a0*/  BSYNC.RECONVERGENT B2 ;  /* 0x0000000000027941 */ /* 0x000fea0003800200 */
.L_x_3431:
        /* <DEDUP_REMOVED lines=24> */
.L_x_3434:
[----:B------:R-:W-:Y:S05]  /*8830*/  BSYNC.RECONVERGENT B2 ;  /* 0x0000000000027941 */ /* 0x000fea0003800200 */
.L_x_3433:
        /* <DEDUP_REMOVED lines=24> */
.L_x_3436:
[----:B------:R-:W-:Y:S05]  /*89c0*/  BSYNC.RECONVERGENT B2 ;  /* 0x0000000000027941 */ /* 0x000fea0003800200 */
.L_x_3435:
        /* <DEDUP_REMOVED lines=24> */
.L_x_3438:
[----:B------:R-:W-:Y:S05]  /*8b50*/  BSYNC.RECONVERGENT B2 ;  /* 0x0000000000027941 */ /* 0x000fea0003800200 */
.L_x_3437:
        /* <DEDUP_REMOVED lines=24> */
.L_x_3440:
[----:B------:R-:W-:Y:S05]  /*8ce0*/  BSYNC.RECONVERGENT B2 ;  /* 0x0000000000027941 */ /* 0x000fea0003800200 */
.L_x_3439:
        /* <DEDUP_REMOVED lines=24> */
.L_x_3442:
[----:B------:R-:W-:Y:S05]  /*8e70*/  BSYNC.RECONVERGENT B2 ;  /* 0x0000000000027941 */ /* 0x000fea0003800200 */
.L_x_3441:
        /* <DEDUP_REMOVED lines=24> */
.L_x_3444:
[----:B------:R-:W-:Y:S05]  /*9000*/  BSYNC.RECONVERGENT B2 ;  /* 0x0000000000027941 */ /* 0x000fea0003800200 */
.L_x_3443:
        /* <DEDUP_REMOVED lines=24> */
.L_x_3446:
[----:B------:R-:W-:Y:S05]  /*9190*/  BSYNC.RECONVERGENT B2 ;  /* 0x0000000000027941 */ /* 0x000fea0003800200 */
.L_x_3445:
        /* <DEDUP_REMOVED lines=24> */
.L_x_3448:
[----:B------:R-:W-:Y:S05]  /*9320*/  BSYNC.RECONVERGENT B2 ;  /* 0x0000000000027941 */ /* 0x000fea0003800200 */
.L_x_3447:
        /* <DEDUP_REMOVED lines=24> */
.L_x_3450:
[----:B------:R-:W-:Y:S05]  /*94b0*/  BSYNC.RECONVERGENT B2 ;  /* 0x0000000000027941 */ /* 0x000fea0003800200 */
.L_x_3449:
[----:B------:R-:W-:Y:S05]  /*94c0*/  @P1 BRA `(.L_x_3451) ;  /* 0x0000009c005c1947 */ /* 0x000fea0003800000 */
[----:B------:R-:W-:-:S04]  /*94d0*/  IMAD.IADD R238, R238, 0x1, R3 ;  /* 0x00000001eeee7824 */ /* 0x000fc800078e0203 */
        /* <DEDUP_REMOVED lines=23> */
.L_x_3324:
        /* <DEDUP_REMOVED lines=21> */
[----:B------:R-:W-:-:S13]  /*97a0*/  ISETP.GE.AND P2, PT, R12, R11, PT ;  /* 0x0000000b0c00720c */ /* 0x000fda0003f46270 */
        /* <DEDUP_REMOVED lines=17> */
.L_x_3453:
[----:B------:R-:W-:Y:S05]  /*98c0*/  BSYNC.RECONVERGENT B2 ;  /* 0x0000000000027941 */ /* 0x000fea0003800200 */
.L_x_3452:
        /* <DEDUP_REMOVED lines=14> */
[----:B------:R-:W0:Y:S03]  /*99b0*/  @!P2 LDC.64 R14, c[0x0][0x3b8] ;  /* 0x0000ee00ff0eab82 */ /* 0x000e260000000a00 */
[----:B------:R-:W2:Y:S01]  /*99c0*/  @!P2 LDG.E R131, desc[UR36][R250.64] ;  /* 0x00000024fa83a981 */ /* 0x000ea2000c1e1900 */
[----:B------:R-:W-:-:S04]  /*99d0*/  @!P2 IADD3 R133, P3, PT, R118, R13, RZ ;  /* 0x0000000d7685a210 */ /* 0x000fc80007f7e0ff */
[----:B------:R-:W-:Y:S02]  /*99e0*/  @!P2 LEA.HI.X.SX32 R220, R13, R126, 0x1, P3 ;  /* 0x0000007e0ddca211 */ /* 0x000fe400018f0eff */
[----:B0-----:R-:W-:-:S04]  /*99f0*/  @!P2 LEA R14, P3, R133, R14, 0x2 ;  /* 0x0000000e850ea211 */ /* 0x001fc800078610ff */
[----:B------:R-:W-:Y:S01]  /*9a00*/  @!P2 LEA.HI.X R15, R133, R15, R220, 0x2, P3 ;  /* 0x0000000f850fa211 */ /* 0x000fe200018f14dc */
[----:B--2---:R-:W-:-:S05]  /*9a10*/  FADD.FTZ R220, R52, R131 ;  /* 0x0000008334dc7221 */ /* 0x004fca0000010000 */
[----:B------:R1:W-:Y:S03]  /*9a20*/  @!P2 STG.E desc[UR36][R14.64], R220 ;  /* 0x000000dc0e00a986 */ /* 0x0003e6000c101924 */
.L_x_3455:
[----:B------:R-:W-:Y:S05]  /*9a30*/  BSYNC.RECONVERGENT B2 ;  /* 0x0000000000027941 */ /* 0x000fea0003800200 */
.L_x_3454:
[----:B------:R-:W-:Y:S04]  /*9a40*/  BSSY.RECONVERGENT B2, `(.L_x_3456) ;  /* 0x0000017000027945 */ /* 0x000fe80003800200 */
[----:B------:R-:W-:Y:S05]  /*9a50*/  @P1 BRA `(.L_x_3457) ;  /* 0x0000000000541947 */ /* 0x000fea0003800000 */
[----:B------:R-:W-:-:S05]  /*9a60*/  IMAD R133, R3, 0x8, R12 ;  /* 0x0000000803857824 */ /* 0x000fca00078e020c */
[----:B------:R-:W-:-:S13]  /*9a70*/  ISETP.GE.AND P2, PT, R133, R11, PT ;  /* 0x0000000b8500720c */ /* 0x000fda0003f46270 */
[----:B------:R-:W2:Y:S01]  /*9a80*/  @!P2 S2R R13, SR_TID.X ;  /* 0x00000000000da919 */ /* 0x000ea20000002100 */
[----:B01----:R-:W0:Y:S01]  /*9a90*/  @!P2 LDC.64 R14, c[0x0][0x3b8] ;  /* 0x0000ee00ff0eab82 */ /* 0x003e220000000a00 */
[----:B--2---:R-:W-:-:S05]  /*9aa0*/  @!P2 LOP3.LUT R13, R13, 0x3, RZ, 0xc0, !PT ;  /* 0x000000030d0da812 */ /* 0x004fca00078ec0ff */
        /* <DEDUP_REMOVED lines=14> */
[----:B--2---:R-:W-:-:S05]  /*9b90*/  FADD.FTZ R225, R53, R252 ;  /* 0x000000fc35e17221 */ /* 0x004fca0000010000 */
[----:B------:R2:W-:Y:S03]  /*9ba0*/  @!P2 STG.E desc[UR36][R14.64], R225 ;  /* 0x000000e10e00a986 */ /* 0x0005e6000c101924 */
.L_x_3457:
[----:B------:R-:W-:Y:S05]  /*9bb0*/  BSYNC.RECONVERGENT B2 ;  /* 0x0000000000027941 */ /* 0x000fea0003800200 */
.L_x_3456:
        /* <DEDUP_REMOVED lines=14> */
[----:B------:R-:W-:-:S05]  /*9ca0*/  @!P2 LEA.HI.X R251, R131, R15, R218, 0x2, P3 ;  /* 0x0000000f83fba211 */ /* 0x000fca00018f14da */
        /* <DEDUP_REMOVED lines=9> */
.L_x_3459:
[----:B------:R-:W-:Y:S05]  /*9d40*/  BSYNC.RECONVERGENT B2 ;  /* 0x0000000000027941 */ /* 0x000fea0003800200 */
.L_x_3458:
[----:B------:R-:W-:Y:S01]  /*9d50*/  BSSY.RECONVERGENT B2, `(.L_x_3460) ;  /* 0x0000018000027945 */ /* 0x000fe20003800200 */
[----:B------:R-:W-:-:S03]  /*9d60*/  IMAD.IADD R224, R130, 0x1, R3 ;  /* 0x0000000182e07824 */ /* 0x000fc600078e0203 */
[----:B------:R-:W-:Y:S05]  /*9d70*/  @P1 BRA `(.L_x_3461) ;  /* 0x0000000000541947 */ /* 0x000fea0003800000 */
[----:B------:R-:W-:-:S05]  /*9d80*/  IMAD R133, R3, 0x10, R12 ;  /* 0x0000001003857824 */ /* 0x000fca00078e020c */
[----:B------:R-:W-:-:S13]  /*9d90*/  ISETP.GE.AND P2, PT, R133, R11, PT ;  /* 0x0000000b8500720c */ /* 0x000fda0003f46270 */
[----:B------:R-:W4:Y:S01]  /*9da0*/  @!P2 S2R R13, SR_TID.X ;  /* 0x00000000000da919 */ /* 0x000f220000002100 */
[----:B0123--:R-:W0:Y:S01]  /*9db0*/  @!P2 LDC.64 R14, c[0x0][0x3b8] ;  /* 0x0000ee00ff0eab82 */ /* 0x00fe220000000a00 */
[----:B----4-:R-:W-:-:S05]  /*9dc0*/  @!P2 LOP3.LUT R13, R13, 0x3, RZ, 0xc0, !PT ;  /* 0x000000030d0da812 */ /* 0x010fca00078ec0ff */
        /* <DEDUP_REMOVED lines=16> */
.L_x_3461:
[----:B------:R-:W-:Y:S05]  /*9ed0*/  BSYNC.RECONVERGENT B2 ;  /* 0x0000000000027941 */ /* 0x000fea0003800200 */
.L_x_3460:
        /* <DEDUP_REMOVED lines=22> */
.L_x_3463:
[----:B------:R-:W-:Y:S05]  /*a040*/  BSYNC.RECONVERGENT B2 ;  /* 0x0000000000027941 */ /* 0x000fea0003800200 */
.L_x_3462:
        /* <DEDUP_REMOVED lines=23> */
.L_x_3465:
[----:B------:R-:W-:Y:S05]  /*a1c0*/  BSYNC.RECONVERGENT B2 ;  /* 0x0000000000027941 */ /* 0x000fea0003800200 */
.L_x_3464:
        /* <DEDUP_REMOVED lines=23> */
.L_x_3467:
[----:B------:R-:W-:Y:S05]  /*a340*/  BSYNC.RECONVERGENT B2 ;  /* 0x0000000000027941 */ /* 0x000fea0003800200 */
.L_x_3466:
[----:B------:R-:W-:Y:S01]  /*a350*/  BSSY.RECONVERGENT B2, `(.L_x_3468) ;  /* 0x0000018000027945 */ /* 0x000fe20003800200 */
[----:B------:R-:W-:-:S03]  /*a360*/  IMAD.IADD R230, R232, 0x1, R3 ;  /* 0x00000001e8e67824 */ /* 0x000fc600078e0203 */
[----:B------:R-:W-:Y:S05]  /*a370*/  @P1 BRA `(.L_x_3469) ;  /* 0x0000000000541947 */ /* 0x000fea0003800000 */
[----:B------:R-:W-:-:S05]  /*a380*/  IMAD R133, R3, 0x20, R12 ;  /* 0x0000002003857824 */ /* 0x000fca00078e020c */
        /* <DEDUP_REMOVED lines=20> */
.L_x_3469:
[----:B------:R-:W-:Y:S05]  /*a4d0*/  BSYNC.RECONVERGENT B2 ;  /* 0x0000000000027941 */ /* 0x000fea0003800200 */
.L_x_3468:
        /* <DEDUP_REMOVED lines=22> */
.L_x_3471:
[----:B------:R-:W-:Y:S05]  /*a640*/  BSYNC.RECONVERGENT B2 ;  /* 0x0000000000027941 */ /* 0x000fea0003800200 */
.L_x_3470:
        /* <DEDUP_REMOVED lines=23> */
.L_x_3473:
[----:B------:R-:W-:Y:S05]  /*a7c0*/  BSYNC.RECONVERGENT B2 ;  /* 0x0000000000027941 */ /* 0x000fea0003800200 */
.L_x_3472:
        /* <DEDUP_REMOVED lines=23> */
.L_x_3475:
[----:B------:R-:W-:Y:S05]  /*a940*/  BSYNC.RECONVERGENT B2 ;  /* 0x0000000000027941 */ /* 0x000fea0003800200 */
.L_x_3474:
        /* <DEDUP_REMOVED lines=23> */
.L_x_3477:
[----:B------:R-:W-:Y:S05]  /*aac0*/  BSYNC.RECONVERGENT B2 ;  /* 0x0000000000027941 */ /* 0x000fea0003800200 */
.L_x_3476:
        /* <DEDUP_REMOVED lines=23> */
.L_x_3479:
[----:B------:R-:W-:Y:S05]  /*ac40*/  BSYNC.RECONVERGENT B2 ;  /* 0x0000000000027941 */ /* 0x000fea0003800200 */
.L_x_3478:
        /* <DEDUP_REMOVED lines=23> */
.L_x_3481:
[----:B------:R-:W-:Y:S05]  /*adc0*/  BSYNC.RECONVERGENT B2 ;  /* 0x0000000000027941 */ /* 0x000fea0003800200 */
.L_x_3480:
        /* <DEDUP_REMOVED lines=23> */
.L_x_3483:
[----:B------:R-:W-:Y:S05]  /*af40*/  BSYNC.RECONVERGENT B2 ;  /* 0x0000000000027941 */ /* 0x000fea0003800200 */
.L_x_3482:
        /* <DEDUP_REMOVED lines=24> */
.L_x_3485:
[----:B------:R-:W-:Y:S05]  /*b0d0*/  BSYNC.RECONVERGENT B2 ;  /* 0x0000000000027941 */ /* 0x000fea0003800200 */
.L_x_3484:
        /* <DEDUP_REMOVED lines=22> */
.L_x_3487:
[----:B------:R-:W-:Y:S05]  /*b240*/  BSYNC.RECONVERGENT B2 ;  /* 0x0000000000027941 */ /* 0x000fea0003800200 */
.L_x_3486:
[----:B------:R-:W-:Y:S01]  /*b250*/  BSSY.RECONVERGENT B2, `(.L_x_3488) ;  /* 0x0000017000027945 */ /* 0x000fe20003800200 */
[----:B------:R-:W-:-:S03]  /*b260*/  IMAD R226, R3, 0x2, R236 ;  /* 0x0000000203e27824 */ /* 0x000fc600078e02ec */
        /* <DEDUP_REMOVED lines=21> */
.L_x_3489:
[----:B------:R-:W-:Y:S05]  /*b3c0*/  BSYNC.RECONVERGENT B2 ;  /* 0x0000000000027941 */ /* 0x000fea0003800200 */
.L_x_3488:
        /* <DEDUP_REMOVED lines=23> */
.L_x_3491:
[----:B------:R-:W-:Y:S05]  /*b540*/  BSYNC.RECONVERGENT B2 ;  /* 0x0000000000027941 */ /* 0x000fea0003800200 */
.L_x_3490:
        /* <DEDUP_REMOVED lines=23> */
.L_x_3493:
[----:B------:R-:W-:Y:S05]  /*b6c0*/  BSYNC.RECONVERGENT B2 ;  /* 0x0000000000027941 */ /* 0x000fea0003800200 */
.L_x_3492:
        /* <DEDUP_REMOVED lines=23> */
.L_x_3495:
[----:B------:R-:W-:Y:S05]  /*b840*/  BSYNC.RECONVERGENT B2 ;  /* 0x0000000000027941 */ /* 0x000fea0003800200 */
.L_x_3494:
        /* <DEDUP_REMOVED lines=23> */
.L_x_3497:
[----:B------:R-:W-:Y:S05]  /*b9c0*/  BSYNC.RECONVERGENT B2 ;  /* 0x0000000000027941 */ /* 0x000fea0003800200 */
.L_x_3496:
        /* <DEDUP_REMOVED lines=23> */
.L_x_3499:
[----:B------:R-:W-:Y:S05]  /*bb40*/  BSYNC.RECONVERGENT B2 ;  /* 0x0000000000027941 */ /* 0x000fea0003800200 */
.L_x_3498:
        /* <DEDUP_REMOVED lines=23> */
.L_x_3501:
[----:B------:R-:W-:Y:S05]  /*bcc0*/  BSYNC.RECONVERGENT B2 ;  /* 0x0000000000027941 */ /* 0x000fea0003800200 */
.L_x_3500:
        /* <DEDUP_REMOVED lines=23> */
.L_x_3503:
[----:B------:R-:W-:Y:S05]  /*be40*/  BSYNC.RECONVERGENT B2 ;  /* 0x0000000000027941 */ /* 0x000fea0003800200 */
.L_x_3502:
        /* <DEDUP_REMOVED lines=23> */
.L_x_3505:
[----:B------:R-:W-:Y:S05]  /*bfc0*/  BSYNC.RECONVERGENT B2 ;  /* 0x0000000000027941 */ /* 0x000fea0003800200 */
.L_x_3504:
[----:B------:R-:W-:Y:S01]  /*bfd0*/  BSSY.RECONVERGENT B2, `(.L_x_3506) ;  /* 0x0000017000027945 */ /* 0x000fe20003800200 */
[----:B------:R-:W-:-:S03]  /*bfe0*/  IMAD.IADD R246, R248, 0x1, R3 ;  /* 0x00000001f8f67824 */ /* 0x000fc600078e0203 */
        /* <DEDUP_REMOVED lines=21> */
.L_x_3507:
[----:B------:R-:W-:Y:S05]  /*c140*/  BSYNC.RECONVERGENT B2 ;  /* 0x0000000000027941 */ /* 0x000fea0003800200 */
.L_x_3506:
        /* <DEDUP_REMOVED lines=23> */
.L_x_3509:
[----:B------:R-:W-:Y:S05]  /*c2c0*/  BSYNC.RECONVERGENT B2 ;  /* 0x0000000000027941 */ /* 0x000fea0003800200 */
.L_x_3508:
        /* <DEDUP_REMOVED lines=23> */
.L_x_3511:
[----:B------:R-:W-:Y:S05]  /*c440*/  BSYNC.RECONVERGENT B2 ;  /* 0x0000000000027941 */ /* 0x000fea0003800200 */
.L_x_3510:
        /* <DEDUP_REMOVED lines=23> */
.L_x_3513:
[----:B------:R-:W-:Y:S05]  /*c5c0*/  BSYNC.RECONVERGENT B2 ;  /* 0x0000000000027941 */ /* 0x000fea0003800200 */
.L_x_3512:
        /* <DEDUP_REMOVED lines=23> */
.L_x_3515:
[----:B------:R-:W-:Y:S05]  /*c740*/  BSYNC.RECONVERGENT B2 ;  /* 0x0000000000027941 */ /* 0x000fea0003800200 */
.L_x_3514:
[----:B------:R-:W-:Y:S01]  /*c750*/  BSSY.RECONVERGENT B2, `(.L_x_3516) ;  /* 0x0000017000027945 */ /* 0x000fe20003800200 */
[----:B------:R-:W-:Y:S02]  /*c760*/  IMAD.IADD R236, R238, 0x1, R3 ;  /* 0x00000001eeec7824 */ /* 0x000fe400078e0203 */
[----:B------:R-:W-:Y:S01]  /*c770*/  IMAD R133, R3, 0x80, R12 ;  /* 0x0000008003857824 */ /* 0x000fe200078e020c */
[----:B------:R-:W-:Y:S06]  /*c780*/  @P1 BRA `(.L_x_3517) ;  /* 0x00000000004c1947 */ /* 0x000fec0003800000 */
        /* <DEDUP_REMOVED lines=19> */
.L_x_3517:
[----:B------:R-:W-:Y:S05]  /*c8c0*/  BSYNC.RECONVERGENT B2 ;  /* 0x0000000000027941 */ /* 0x000fea0003800200 */
.L_x_3516:
        /* <DEDUP_REMOVED lines=23> */
.L_x_3519:
[----:B------:R-:W-:Y:S05]  /*ca40*/  BSYNC.RECONVERGENT B2 ;  /* 0x0000000000027941 */ /* 0x000fea0003800200 */
.L_x_3518:
        /* <DEDUP_REMOVED lines=23> */
.L_x_3521:
[----:B------:R-:W-:Y:S05]  /*cbc0*/  BSYNC.RECONVERGENT B2 ;  /* 0x0000000000027941 */ /* 0x000fea0003800200 */
.L_x_3520:
        /* <DEDUP_REMOVED lines=23> */
.L_x_3523:
[----:B------:R-:W-:Y:S05]  /*cd40*/  BSYNC.RECONVERGENT B2 ;  /* 0x0000000000027941 */ /* 0x000fea0003800200 */
.L_x_3522:
        /* <DEDUP_REMOVED lines=23> */
.L_x_3525:
[----:B------:R-:W-:Y:S05]  /*cec0*/  BSYNC.RECONVERGENT B2 ;  /* 0x0000000000027941 */ /* 0x000fea0003800200 */
.L_x_3524:
        /* <DEDUP_REMOVED lines=23> */
.L_x_3527:
[----:B------:R-:W-:Y:S05]  /*d040*/  BSYNC.RECONVERGENT B2 ;  /* 0x0000000000027941 */ /* 0x000fea0003800200 */
.L_x_3526:
        /* <DEDUP_REMOVED lines=23> */
.L_x_3529:
[----:B------:R-:W-:Y:S05]  /*d1c0*/  BSYNC.RECONVERGENT B2 ;  /* 0x0000000000027941 */ /* 0x000fea0003800200 */
.L_x_3528:
        /* <DEDUP_REMOVED lines=23> */
.L_x_3531:
[----:B------:R-:W-:Y:S05]  /*d340*/  BSYNC.RECONVERGENT B2 ;  /* 0x0000000000027941 */ /* 0x000fea0003800200 */
.L_x_3530:
        /* <DEDUP_REMOVED lines=23> */
.L_x_3533:
[----:B------:R-:W-:Y:S05]  /*d4c0*/  BSYNC.RECONVERGENT B2 ;  /* 0x0000000000027941 */ /* 0x000fea0003800200 */
.L_x_3532:
        /* <DEDUP_REMOVED lines=23> */
.L_x_3535:
[----:B------:R-:W-:Y:S05]  /*d640*/  BSYNC.RECONVERGENT B2 ;  /* 0x0000000000027941 */ /* 0x000fea0003800200 */
.L_x_3534:
        /* <DEDUP_REMOVED lines=23> */
.L_x_3537:
[----:B------:R-:W-:Y:S05]  /*d7c0*/  BSYNC.RECONVERGENT B2 ;  /* 0x0000000000027941 */ /* 0x000fea0003800200 */
.L_x_3536:
        /* <DEDUP_REMOVED lines=23> */
.L_x_3539:
[----:B------:R-:W-:Y:S05]  /*d940*/  BSYNC.RECONVERGENT B2 ;  /* 0x0000000000027941 */ /* 0x000fea0003800200 */
.L_x_3538:
        /* <DEDUP_REMOVED lines=23> */
.L_x_3541:
[----:B------:R-:W-:Y:S05]  /*dac0*/  BSYNC.RECONVERGENT B2 ;  /* 0x0000000000027941 */ /* 0x000fea0003800200 */
.L_x_3540:
        /* <DEDUP_REMOVED lines=23> */
.L_x_3543:
[----:B------:R-:W-:Y:S05]  /*dc40*/  BSYNC.RECONVERGENT B2 ;  /* 0x0000000000027941 */ /* 0x000fea0003800200 */
.L_x_3542:
        /* <DEDUP_REMOVED lines=23> */
.L_x_3545:
[----:B------:R-:W-:Y:S05]  /*ddc0*/  BSYNC.RECONVERGENT B2 ;  /* 0x0000000000027941 */ /* 0x000fea0003800200 */
.L_x_3544:
        /* <DEDUP_REMOVED lines=23> */
.L_x_3547:
[----:B------:R-:W-:Y:S05]  /*df40*/  BSYNC.RECONVERGENT B2 ;  /* 0x0000000000027941 */ /* 0x000fea0003800200 */
.L_x_3546:
        /* <DEDUP_REMOVED lines=22> */
.L_x_3549:
[----:B------:R-:W-:Y:S05]  /*e0b0*/  BSYNC.RECONVERGENT B2 ;  /* 0x0000000000027941 */ /* 0x000fea0003800200 */
.L_x_3548:
        /* <DEDUP_REMOVED lines=22> */
.L_x_3551:
[----:B------:R-:W-:Y:S05]  /*e220*/  BSYNC.RECONVERGENT B2 ;  /* 0x0000000000027941 */ /* 0x000fea0003800200 */
.L_x_3550:
        /* <DEDUP_REMOVED lines=22> */
.L_x_3553:
[----:B------:R-:W-:Y:S05]  /*e390*/  BSYNC.RECONVERGENT B2 ;  /* 0x0000000000027941 */ /* 0x000fea0003800200 */
.L_x_3552:
        /* <DEDUP_REMOVED lines=22> */
.L_x_3555:
[----:B------:R-:W-:Y:S05]  /*e500*/  BSYNC.RECONVERGENT B2 ;  /* 0x0000000000027941 */ /* 0x000fea0003800200 */
.L_x_3554:
        /* <DEDUP_REMOVED lines=22> */
.L_x_3557:
[----:B------:R-:W-:Y:S05]  /*e670*/  BSYNC.RECONVERGENT B2 ;  /* 0x0000000000027941 */ /* 0x000fea0003800200 */
.L_x_3556:
        /* <DEDUP_REMOVED lines=22> */
.L_x_3559:
[----:B------:R-:W-:Y:S05]  /*e7e0*/  BSYNC.RECONVERGENT B2 ;  /* 0x0000000000027941 */ /* 0x000fea0003800200 */
.L_x_3558:
        /* <DEDUP_REMOVED lines=22> */
.L_x_3561:
[----:B------:R-:W-:Y:S05]  /*e950*/  BSYNC.RECONVERGENT B2 ;  /* 0x0000000000027941 */ /* 0x000fea0003800200 */
.L_x_3560:
        /* <DEDUP_REMOVED lines=22> */
.L_x_3563:
[----:B------:R-:W-:Y:S05]  /*eac0*/  BSYNC.RECONVERGENT B2 ;  /* 0x0000000000027941 */ /* 0x000fea0003800200 */
.L_x_3562:
        /* <DEDUP_REMOVED lines=22> */
.L_x_3565:
[----:B------:R-:W-:Y:S05]  /*ec30*/  BSYNC.RECONVERGENT B2 ;  /* 0x0000000000027941 */ /* 0x000fea0003800200 */
.L_x_3564:
        /* <DEDUP_REMOVED lines=22> */
.L_x_3567:
[----:B------:R-:W-:Y:S05]  /*eda0*/  BSYNC.RECONVERGENT B2 ;  /* 0x0000000000027941 */ /* 0x000fea0003800200 */
.L_x_3566:
        /* <DEDUP_REMOVED lines=22> */
.L_x_3569:
[----:B------:R-:W-:Y:S05]  /*ef10*/  BSYNC.RECONVERGENT B2 ;  /* 0x0000000000027941 */ /* 0x000fea0003800200 */
.L_x_3568:
        /* <DEDUP_REMOVED lines=22> */
.L_x_3571:
[----:B------:R-:W-:Y:S05]  /*f080*/  BSYNC.RECONVERGENT B2 ;  /* 0x0000000000027941 */ /* 0x000fea0003800200 */
.L_x_3570:
        /* <DEDUP_REMOVED lines=22> */
.L_x_3573:
[----:B------:R-:W-:Y:S05]  /*f1f0*/  BSYNC.RECONVERGENT B2 ;  /* 0x0000000000027941 */ /* 0x000fea0003800200 */
.L_x_3572:
        /* <DEDUP_REMOVED lines=22> */
.L_x_3575:
[----:B------:R-:W-:Y:S05]  /*f360*/  BSYNC.RECONVERGENT B2 ;  /* 0x0000000000027941 */ /* 0x000fea0003800200 */
.L_x_3574:
        /* <DEDUP_REMOVED lines=22> */
.L_x_3577:
[----:B------:R-:W-:Y:S05]  /*f4d0*/  BSYNC.RECONVERGENT B2 ;  /* 0x0000000000027941 */ /* 0x000fea0003800200 */
.L_x_3576:
[----:B------:R-:W-:Y:S05]  /*f4e0*/  @P1 BRA `(.L_x_3451) ;  /* 0x0000003c00541947 */ /* 0x000fea0003800000 */
[----:B------:R-:W-:Y:S01]  /*f4f0*/  IMAD.IADD R238, R238, 0x1, R3 ;  /* 0x00000001eeee7824 */ /* 0x000fe200078e0203 */
[----:B------:R-:W-:Y:S01]  /*f500*/  BSSY.RECONVERGENT B2, `(.L_x_3578) ;  /* 0x000000e000027945 */ /* 0x000fe20003800200 */
[----:B------:R-:W-:Y:S02]  /*f510*/  IMAD.MOV.U32 R13, RZ, RZ, RZ ;  /* 0x000000ffff0d7224 */ /* 0x000fe400078e00ff */
[----:B01234-:R-:W-:-:S05]  /*f520*/  IMAD.SHL.U32 R15, R238, 0x4, RZ ;  /* 0x00000004ee0f7824 */ /* 0x01ffca00078e00ff */
[----:B------:R-:W-:-:S13]  /*f530*/  ISETP.GE.AND P1, PT, R15, R11, PT ;  /* 0x0000000b0f00720c */ /* 0x000fda0003f26270 */
[----:B------:R-:W-:Y:S05]  /*f540*/  @P1 BRA `(.L_x_3579) ;  /* 0x0000000000241947 */ /* 0x000fea0003800000 */
[----:B------:R-:W0:Y:S02]  /*f550*/  S2R R11, SR_TID.X ;  /* 0x00000000000b7919 */ /* 0x000e240000002100 */
[----:B0-----:R-:W-:-:S05]  /*f560*/  LOP3.LUT R11, R11, 0x3, RZ, 0xc0, !PT ;  /* 0x000000030b0b7812 */ /* 0x001fca00078ec0ff */
[----:B------:R-:W-:Y:S01]  /*f570*/  IMAD R14, R116, R3, R11 ;  /* 0x00000003740e7224 */ /* 0x000fe200078e020b */
[----:B------:R-:W-:-:S04]  /*f580*/  SHF.R.S32.HI R11, RZ, 0x1f, R15 ;  /* 0x0000001fff0b7819 */ /* 0x000fc8000001140f */
[----:B------:R-:W-:-:S04]  /*f590*/  IADD3 R13, P2, PT, R14, R15, RZ ;  /* 0x0000000f0e0d7210 */ /* 0x000fc80007f5e0ff */
[----:B------:R-:W-:Y:S02]  /*f5a0*/  LEA.HI.X.SX32 R14, R14, R11, 0x1, P2 ;  /* 0x0000000b0e0e7211 */ /* 0x000fe400010f0eff */
[----:B------:R-:W-:-:S04]  /*f5b0*/  LEA R12, P2, R13, UR14, 0x2 ;  /* 0x0000000e0d0c7c11 */ /* 0x000fc8000f8410ff */
[----:B------:R-:W-:-:S06]  /*f5c0*/  LEA.HI.X R13, R13, UR15, R14, 0x2, P2 ;  /* 0x0000000f0d0d7c11 */ /* 0x000fcc00090f140e */
[----:B------:R0:W5:Y:S03]  /*f5d0*/  LDG.E R13, desc[UR36][R12.64] ;  /* 0x000000240c0d7981 */ /* 0x000166000c1e1900 */
.L_x_3579:
[----:B------:R-:W-:Y:S05]  /*f5e0*/  BSYNC.RECONVERGENT B2 ;  /* 0x0000000000027941 */ /* 0x000fea0003800200 */
.L_x_3578:
[----:B-----5:R-:W-:Y:S01]  /*f5f0*/  FADD.FTZ R161, R114, R13 ;  /* 0x0000000d72a17221 */ /* 0x020fe20000010000 */
[----:B------:R-:W-:Y:S06]  /*f600*/  @P1 BRA `(.L_x_3451) ;  /* 0x0000003c000c1947 */ /* 0x000fec0003800000 */
[----:B------:R-:W-:-:S04]  /*f610*/  IADD3 R11, P1, PT, R118, R15, RZ ;  /* 0x0000000f760b7210 */ /* 0x000fc80007f3e0ff */
[----:B------:R-:W-:Y:S02]  /*f620*/  LEA.HI.X.SX32 R14, R15, R126, 0x1, P1 ;  /* 0x0000007e0f0e7211 */ /* 0x000fe400008f0eff */
[----:B0-----:R-:W-:-:S04]  /*f630*/  LEA R12, P1, R11, UR14, 0x2 ;  /* 0x0000000e0b0c7c11 */ /* 0x001fc8000f8210ff */
[----:B------:R-:W-:-:S05]  /*f640*/  LEA.HI.X R13, R11, UR15, R14, 0x2, P1 ;  /* 0x0000000f0b0d7c11 */ /* 0x000fca00088f140e */
[----:B------:R0:W-:Y:S01]  /*f650*/  STG.E desc[UR36][R12.64], R161 ;  /* 0x000000a10c007986 */ /* 0x0001e2000c101924 */
[----:B------:R-:W-:Y:S05]  /*f660*/  BRA `(.L_x_3451) ;  /* 0x0000003800f47947 */ /* 0x000fea0003800000 */
.L_x_3323:
[----:B------:R-:W-:Y:S02]  /*f670*/  IMAD.SHL.U32 R222, R12, 0x4, RZ ;  /* 0x000000040cde7824 */ /* 0x000fe400078e00ff */
[C---:B------:R-:W-:Y:S02]  /*f680*/  IMAD R11, R3.reuse, 0xa0, RZ ;  /* 0x000000a0030b7824 */ /* 0x040fe400078e02ff */
[C-C-:B------:R-:W-:Y:S02]  /*f690*/  IMAD R14, R3.reuse, 0x8, R222.reuse ;  /* 0x00000008030e7824 */ /* 0x140fe400078e02de */
[----:B------:R-:W-:Y:S02]  /*f6a0*/  VIADD R127, R16, 0xffffffff ;  /* 0xffffffff107f7836 */ /* 0x000fe40000000000 */
[C-C-:B------:R-:W-:Y:S01]  /*f6b0*/  IMAD R226, R3.reuse, 0x10, R222.reuse ;  /* 0x0000001003e27824 */ /* 0x140fe200078e02de */
[----:B------:R-:W-:Y:S01]  /*f6c0*/  ISETP.GE.AND P2, PT, R14, R11, PT ;  /* 0x0000000b0e00720c */ /* 0x000fe20003f46270 */
[----:B------:R-:W-:-:S03]  /*f6d0*/  IMAD R232, R3, 0x20, R222 ;  /* 0x0000002003e87824 */ /* 0x000fc600078e02de */
[----:B------:R-:W-:Y:S02]  /*f6e0*/  ISETP.GE.OR P2, PT, R128, R127, P2 ;  /* 0x0000007f8000720c */ /* 0x000fe40001746670 */
[-C--:B------:R-:W-:Y:S02]  /*f6f0*/  ISETP.GE.AND P1, PT, R226, R11.reuse, PT ;  /* 0x0000000be200720c */ /* 0x080fe40003f26270 */
[----:B------:R-:W-:Y:S02]  /*f700*/  ISETP.GE.AND P3, PT, R232, R11, PT ;  /* 0x0000000be800720c */ /* 0x000fe40003f66270 */
[CC--:B------:R-:W-:Y:S02]  /*f710*/  ISETP.GE.OR P1, PT, R128.reuse, R127.reuse, P1 ;  /* 0x0000007f8000720c */ /* 0x0c0fe40000f26670 */
[----:B------:R-:W-:-:S05]  /*f720*/  ISETP.GE.OR P3, PT, R128, R127, P3 ;  /* 0x0000007f8000720c */ /* 0x000fca0001f66670 */
[----:B------:R-:W0:Y:S01]  /*f730*/  @!P2 S2R R13, SR_TID.X ;  /* 0x00000000000da919 */ /* 0x000e220000002100 */
[----:B------:R-:W1:Y:S05]  /*f740*/  @!P2 LDC.64 R130, c[0x0][0x3b8] ;  /* 0x0000ee00ff82ab82 */ /* 0x000e6a0000000a00 */
[----:B------:R-:W2:Y:S02]  /*f750*/  @!P1 S2R R230, SR_TID.X ;  /* 0x0000000000e69919 */ /* 0x000ea40000002100 */
[----:B------:R-:W3:Y:S01]  /*f760*/  @!P3 S2R R233, SR_TID.X ;  /* 0x0000000000e9b919 */ /* 0x000ee20000002100 */
[----:B0-----:R-:W-:-:S05]  /*f770*/  @!P2 LOP3.LUT R13, R13, 0x3, RZ, 0xc0, !PT ;  /* 0x000000030d0da812 */ /* 0x001fca00078ec0ff */
[-C--:B------:R-:W-:Y:S01]  /*f780*/  @!P2 IMAD R224, R116, R3.reuse, R13 ;  /* 0x0000000374e0a224 */ /* 0x080fe200078e020d */
[----:B------:R-:W-:Y:S02]  /*f790*/  @!P2 SHF.R.S32.HI R13, RZ, 0x1f, R14 ;  /* 0x0000001fff0da819 */ /* 0x000fe4000001140e */
[----:B--2---:R-:W-:Y:S02]  /*f7a0*/  @!P1 LOP3.LUT R230, R230, 0x3, RZ, 0xc0, !PT ;  /* 0x00000003e6e69812 */ /* 0x004fe400078ec0ff */
[----:B------:R-:W-:Y:S02]  /*f7b0*/  @!P2 IADD3 R133, P5, PT, R224, R14, RZ ;  /* 0x0000000ee085a210 */ /* 0x000fe40007fbe0ff */
[----:B------:R-:W0:Y:S01]  /*f7c0*/  @!P1 LDC.64 R14, c[0x0][0x3b8] ;  /* 0x0000ee00ff0e9b82 */ /* 0x000e220000000a00 */
[----:B------:R-:W-:Y:S01]  /*f7d0*/  @!P1 IMAD R230, R116, R3, R230 ;  /* 0x0000000374e69224 */ /* 0x000fe200078e02e6 */
[----:B------:R-:W-:Y:S02]  /*f7e0*/  @!P2 LEA.HI.X.SX32 R224, R224, R13, 0x1, P5 ;  /* 0x0000000de0e0a211 */ /* 0x000fe400028f0eff */
[----:B-1----:R-:W-:-:S04]  /*f7f0*/  @!P2 LEA R132, P5, R133, R130, 0x2 ;  /* 0x000000828584a211 */ /* 0x002fc800078a10ff */
[----:B------:R-:W-:Y:S02]  /*f800*/  @!P2 LEA.HI.X R133, R133, R131, R224, 0x2, P5 ;  /* 0x000000838585a211 */ /* 0x000fe400028f14e0 */
[----:B------:R-:W-:Y:S01]  /*f810*/  ISETP.GE.AND P5, PT, R128, R127, PT ;  /* 0x0000007f8000720c */ /* 0x000fe20003fa6270 */
[----:B------:R-:W1:Y:S03]  /*f820*/  @!P3 LDC.64 R130, c[0x0][0x3b8] ;  /* 0x0000ee00ff82bb82 */ /* 0x000e660000000a00 */
[----:B------:R-:W-:Y:S02]  /*f830*/  FSEL R225, R225, RZ, P5 ;  /* 0x000000ffe1e17208 */ /* 0x000fe40002800000 */
[----:B------:R-:W-:-:S04]  /*f840*/  @!P1 SHF.R.S32.HI R13, RZ, 0x1f, R226 ;  /* 0x0000001fff0d9819 */ /* 0x000fc800000114e2 */
[----:B------:R1:W5:Y:S01]  /*f850*/  @!P2 LDG.E R225, desc[UR36][R132.64] ;  /* 0x0000002484e1a981 */ /* 0x000362000c1e1900 */
[C---:B------:R-:W-:Y:S01]  /*f860*/  @!P1 IADD3 R224, P2, PT, R230.reuse, R226, RZ ;  /* 0x000000e2e6e09210 */ /* 0x040fe20007f5e0ff */
[----:B------:R-:W-:Y:S01]  /*f870*/  IMAD R226, R3, 0x40, R222 ;  /* 0x0000004003e27824 */ /* 0x000fe200078e02de */
[----:B---3--:R-:W-:Y:S02]  /*f880*/  @!P3 LOP3.LUT R233, R233, 0x3, RZ, 0xc0, !PT ;  /* 0x00000003e9e9b812 */ /* 0x008fe400078ec0ff */
[----:B------:R-:W-:Y:S02]  /*f890*/  @!P1 LEA.HI.X.SX32 R13, R230, R13, 0x1, P2 ;  /* 0x0000000de60d9211 */ /* 0x000fe400010f0eff */
[----:B0-----:R-:W-:Y:S01]  /*f8a0*/  @!P1 LEA R230, P2, R224, R14, 0x2 ;  /* 0x0000000ee0e69211 */ /* 0x001fe200078410ff */
[----:B------:R-:W-:Y:S01]  /*f8b0*/  @!P3 IMAD R233, R116, R3, R233 ;  /* 0x0000000374e9b224 */ /* 0x000fe200078e02e9 */
[----:B------:R-:W-:Y:S02]  /*f8c0*/  FSEL R223, R223, RZ, P5 ;  /* 0x000000ffdfdf7208 */ /* 0x000fe40002800000 */
[----:B------:R-:W-:-:S02]  /*f8d0*/  @!P1 LEA.HI.X R231, R224, R15, R13, 0x2, P2 ;  /* 0x0000000fe0e79211 */ /* 0x000fc400010f140d */
[----:B------:R-:W-:Y:S02]  /*f8e0*/  ISETP.GE.AND P2, PT, R226, R11, PT ;  /* 0x0000000be200720c */ /* 0x000fe40003f46270 */
[----:B------:R-:W-:Y:S01]  /*f8f0*/  @!P3 SHF.R.S32.HI R13, RZ, 0x1f, R232 ;  /* 0x0000001fff0db819 */ /* 0x000fe200000114e8 */
[----:B------:R0:W5:Y:S01]  /*f900*/  @!P1 LDG.E R223, desc[UR36][R230.64] ;  /* 0x00000024e6df9981 */ /* 0x000162000c1e1900 */
[----:B------:R-:W-:Y:S02]  /*f910*/  ISETP.GE.OR P2, PT, R128, R127, P2 ;  /* 0x0000007f8000720c */ /* 0x000fe40001746670 */
[----:B------:R-:W-:-:S04]  /*f920*/  @!P3 IADD3 R14, P1, PT, R233, R232, RZ ;  /* 0x000000e8e90eb210 */ /* 0x000fc80007f3e0ff */
[----:B------:R-:W-:Y:S02]  /*f930*/  @!P3 LEA.HI.X.SX32 R13, R233, R13, 0x1, P1 ;  /* 0x0000000de90db211 */ /* 0x000fe400008f0eff */
[----:B-1----:R-:W-:-:S04]  /*f940*/  @!P3 LEA R132, P1, R14, R130, 0x2 ;  /* 0x000000820e84b211 */ /* 0x002fc800078210ff */
[----:B------:R-:W-:Y:S02]  /*f950*/  @!P3 LEA.HI.X R133, R14, R131, R13, 0x2, P1 ;  /* 0x000000830e85b211 */ /* 0x000fe400008f140d */
[----:B------:R-:W-:Y:S01]  /*f960*/  ISETP.GE.AND P1, PT, R222, R11, PT ;  /* 0x0000000bde00720c */ /* 0x000fe20003f26270 */
[----:B------:R-:W1:Y:S01]  /*f970*/  @!P2 S2R R130, SR_TID.X ;  /* 0x000000000082a919 */ /* 0x000e620000002100 */
[----:B------:R-:W2:Y:S02]  /*f980*/  @!P2 LDC.64 R14, c[0x0][0x3b8] ;  /* 0x0000ee00ff0eab82 */ /* 0x000ea40000000a00 */
[----:B------:R-:W-:-:S13]  /*f990*/  ISETP.GE.OR P1, PT, R128, R127, P1 ;  /* 0x0000007f8000720c */ /* 0x000fda0000f26670 */
[----:B------:R-:W3:Y:S01]  /*f9a0*/  @!P1 S2R R232, SR_TID.X ;  /* 0x0000000000e89919 */ /* 0x000ee20000002100 */
[----:B------:R-:W-:Y:S02]  /*f9b0*/  FSEL R219, R219, RZ, P5 ;  /* 0x000000ffdbdb7208 */ /* 0x000fe40002800000 */
[----:B------:R-:W-:-:S04]  /*f9c0*/  @!P2 SHF.R.S32.HI R13, RZ, 0x1f, R226 ;  /* 0x0000001fff0da819 */ /* 0x000fc800000114e2 */
[----:B------:R4:W5:Y:S01]  /*f9d0*/  @!P3 LDG.E R219, desc[UR36][R132.64] ;  /* 0x0000002484dbb981 */ /* 0x000962000c1e1900 */
[----:B-1----:R-:W-:-:S05]  /*f9e0*/  @!P2 LOP3.LUT R130, R130, 0x3, RZ, 0xc0, !PT ;  /* 0x000000038282a812 */ /* 0x002fca00078ec0ff */
[----:B0-----:R-:W-:Y:S02]  /*f9f0*/  @!P2 IMAD R230, R116, R3, R130 ;  /* 0x0000000374e6a224 */ /* 0x001fe400078e0282 */
[----:B------:R-:W0:Y:S03]  /*fa00*/  @!P1 LDC.64 R130, c[0x0][0x3b8] ;  /* 0x0000ee00ff829b82 */ /* 0x000e260000000a00 */
[----:B------:R-:W-:Y:S01]  /*fa10*/  @!P2 IADD3 R224, P3, PT, R230, R226, RZ ;  /* 0x000000e2e6e0a210 */ /* 0x000fe20007f7e0ff */
[----:B------:R-:W-:-:S03]  /*fa20*/  IMAD R226, R3, 0x80, R222 ;  /* 0x0000008003e27824 */ /* 0x000fc600078e02de */
[----:B------:R-:W-:Y:S02]  /*fa30*/  @!P2 LEA.HI.X.SX32 R13, R230, R13, 0x1, P3 ;  /* 0x0000000de60da211 */ /* 0x000fe400018f0eff */
[----:B--2---:R-:W-:Y:S02]  /*fa40*/  @!P2 LEA R14, P3, R224, R14, 0x2 ;  /* 0x0000000ee00ea211 */ /* 0x004fe400078610ff */
[----:B---3--:R-:W-:Y:S02]  /*fa50*/  @!P1 LOP3.LUT R232, R232, 0x3, RZ, 0xc0, !PT ;  /* 0x00000003e8e89812 */ /* 0x008fe400078ec0ff */
[----:B------:R-:W-:Y:S02]  /*fa60*/  FSEL R211, R211, RZ, P5 ;  /* 0x000000ffd3d37208 */ /* 0x000fe40002800000 */
[----:B------:R-:W-:Y:S01]  /*fa70*/  @!P2 LEA.HI.X R15, R224, R15, R13, 0x2, P3 ;  /* 0x0000000fe00fa211 */ /* 0x000fe200018f140d */
[----:B------:R-:W-:Y:S01]  /*fa80*/  @!P1 IMAD R13, R116, R3, R232 ;  /* 0x00000003740d9224 */ /* 0x000fe200078e02e8 */
[----:B------:R-:W-:Y:S01]  /*fa90*/  ISETP.GE.AND P3, PT, R226, R11, PT ;  /* 0x0000000be200720c */ /* 0x000fe20003f66270 */
[----:B------:R-:W-:-:S02]  /*faa0*/  IMAD.IADD R230, R12, 0x1, R3 ;  /* 0x000000010ce67824 */ /* 0x000fc400078e0203 */
[----:B------:R1:W5:Y:S01]  /*fab0*/  @!P2 LDG.E R211, desc[UR36][R14.64] ;  /* 0x000000240ed3a981 */ /* 0x000362000c1e1900 */
[----:B------:R-:W-:Y:S02]  /*fac0*/  ISETP.GE.OR P3, PT, R128, R127, P3 ;  /* 0x0000007f8000720c */ /* 0x000fe40001f66670 */
[----:B------:R-:W-:Y:S01]  /*fad0*/  @!P1 IADD3 R222, P2, PT, R13, R222, RZ ;  /* 0x000000de0dde9210 */ /* 0x000fe20007f5e0ff */
[----:B----4-:R-:W-:-:S03]  /*fae0*/  IMAD.SHL.U32 R132, R230, 0x4, RZ ;  /* 0x00000004e6847824 */ /* 0x010fc600078e00ff */
[----:B------:R-:W-:Y:S02]  /*faf0*/  @!P1 LEA.HI.X.SX32 R13, R13, RZ, 0x1, P2 ;  /* 0x000000ff0d0d9211 */ /* 0x000fe400010f0eff */
[----:B0-----:R-:W-:-:S04]  /*fb00*/  @!P1 LEA R12, P2, R222, R130, 0x2 ;  /* 0x00000082de0c9211 */ /* 0x001fc800078410ff */
[----:B------:R-:W-:Y:S01]  /*fb10*/  @!P1 LEA.HI.X R13, R222, R131, R13, 0x2, P2 ;  /* 0x00000083de0d9211 */ /* 0x000fe200010f140d */
[----:B-1----:R-:W0:Y:S01]  /*fb20*/  @!P3 LDC.64 R14, c[0x0][0x3b8] ;  /* 0x0000ee00ff0ebb82 */ /* 0x002e220000000a00 */
[----:B------:R-:W-:Y:S01]  /*fb30*/  ISETP.GE.AND P2, PT, R132, R11, PT ;  /* 0x0000000b8400720c */ /* 0x000fe20003f46270 */
[----:B------:R-:W1:Y:S03]  /*fb40*/  @!P3 S2R R130, SR_TID.X ;  /* 0x000000000082b919 */ /* 0x000e660000002100 */
[----:B------:R-:W-:-:S13]  /*fb50*/  ISETP.GE.OR P2, PT, R128, R127, P2 ;  /* 0x0000007f8000720c */ /* 0x000fda0001746670 */
[----:B------:R-:W2:Y:S01]  /*fb60*/  @!P2 S2R R231, SR_TID.X ;  /* 0x0000000000e7a919 */ /* 0x000ea20000002100 */
[----:B------:R-:W-:Y:S01]  /*fb70*/  FSEL R227, R227, RZ, P5 ;  /* 0x000000ffe3e37208 */ /* 0x000fe20002800000 */
[----:B------:R-:W-:Y:S01]  /*fb80*/  IMAD R133, R3, 0x2, R230 ;  /* 0x0000000203857824 */ /* 0x000fe200078e02e6 */
[----:B------:R-:W-:-:S04]  /*fb90*/  @!P3 SHF.R.S32.HI R222, RZ, 0x1f, R226 ;  /* 0x0000001fffdeb819 */ /* 0x000fc800000114e2 */
[----:B------:R3:W5:Y:S01]  /*fba0*/  @!P1 LDG.E R227, desc[UR36][R12.64] ;  /* 0x000000240ce39981 */ /* 0x000762000c1e1900 */
[----:B-1----:R-:W-:-:S05]  /*fbb0*/  @!P3 LOP3.LUT R130, R130, 0x3, RZ, 0xc0, !PT ;  /* 0x000000038282b812 */ /* 0x002fca00078ec0ff */
[----:B------:R-:W-:Y:S02]  /*fbc0*/  @!P3 IMAD R233, R116, R3, R130 ;  /* 0x0000000374e9b224 */ /* 0x000fe400078e0282 */
[----:B------:R-:W1:Y:S03]  /*fbd0*/  @!P2 LDC.64 R130, c[0x0][0x3b8] ;  /* 0x0000ee00ff82ab82 */ /* 0x000e660000000a00 */
[----:B------:R-:W-:Y:S01]  /*fbe0*/  @!P3 IADD3 R224, P1, PT, R233, R226, RZ ;  /* 0x000000e2e9e0b210 */ /* 0x000fe20007f3e0ff */
[----:B------:R-:W-:-:S03]  /*fbf0*/  IMAD.SHL.U32 R226, R133, 0x4, RZ ;  /* 0x0000000485e27824 */ /* 0x000fc600078e00ff */
[----:B------:R-:W-:Y:S02]  /*fc00*/  @!P3 LEA.HI.X.SX32 R222, R233, R222, 0x1, P1 ;  /* 0x000000dee9deb211 */ /* 0x000fe400008f0eff */
[C---:B0-----:R-:W-:Y:S02]  /*fc10*/  @!P3 LEA R14, P1, R224.reuse, R14, 0x2 ;  /* 0x0000000ee00eb211 */ /* 0x041fe400078210ff */
[----:B--2---:R-:W-:Y:S02]  /*fc20*/  @!P2 LOP3.LUT R231, R231, 0x3, RZ, 0xc0, !PT ;  /* 0x00000003e7e7a812 */ /* 0x004fe400078ec0ff */
[----:B------:R-:W-:Y:S02]  /*fc30*/  FSEL R193, R193, RZ, P5 ;  /* 0x000000ffc1c17208 */ /* 0x000fe40002800000 */
[----:B------:R-:W-:Y:S01]  /*fc40*/  @!P3 LEA.HI.X R15, R224, R15, R222, 0x2, P1 ;  /* 0x0000000fe00fb211 */ /* 0x000fe200008f14de */
[----:B------:R-:W-:Y:S01]  /*fc50*/  @!P2 IMAD R231, R116, R3, R231 ;  /* 0x0000000374e7a224 */ /* 0x000fe200078e02e7 */
[----:B------:R-:W-:Y:S01]  /*fc60*/  ISETP.GE.AND P1, PT, R226, R11, PT ;  /* 0x0000000be200720c */ /* 0x000fe20003f26270 */
[----:B------:R-:W-:Y:S01]  /*fc70*/  IMAD R230, R3, 0x4, R230 ;  /* 0x0000000403e67824 */ /* 0x000fe200078e02e6 */
[----:B---3--:R-:W-:Y:S01]  /*fc80*/  @!P2 SHF.R.S32.HI R12, RZ, 0x1f, R132 ;  /* 0x0000001fff0ca819 */ /* 0x008fe20000011484 */
[----:B------:R0:W5:Y:S01]  /*fc90*/  @!P3 LDG.E R193, desc[UR36][R14.64] ;  /* 0x000000240ec1b981 */ /* 0x000162000c1e1900 */
[----:B------:R-:W-:-:S02]  /*fca0*/  ISETP.GE.OR P1, PT, R128, R127, P1 ;  /* 0x0000007f8000720c */ /* 0x000fc40000f26670 */
[----:B------:R-:W-:Y:S01]  /*fcb0*/  @!P2 IADD3 R13, P3, PT, R231, R132, RZ ;  /* 0x00000084e70da210 */ /* 0x000fe20007f7e0ff */
[----:B------:R-:W-:-:S03]  /*fcc0*/  IMAD.SHL.U32 R132, R230, 0x4, RZ ;  /* 0x00000004e6847824 */ /* 0x000fc600078e00ff */
[----:B------:R-:W-:Y:S02]  /*fcd0*/  @!P2 LEA.HI.X.SX32 R222, R231, R12, 0x1, P3 ;  /* 0x0000000ce7dea211 */ /* 0x000fe400018f0eff */
[----:B-1----:R-:W-:-:S04]  /*fce0*/  @!P2 LEA R12, P3, R13, R130, 0x2 ;  /* 0x000000820d0ca211 */ /* 0x002fc800078610ff */
[----:B------:R-:W-:Y:S01]  /*fcf0*/  @!P2 LEA.HI.X R13, R13, R131, R222, 0x2, P3 ;  /* 0x000000830d0da211 */ /* 0x000fe200018f14de */
[----:B0-----:R-:W0:Y:S01]  /*fd00*/  @!P1 LDC.64 R14, c[0x0][0x3b8] ;  /* 0x0000ee00ff0e9b82 */ /* 0x001e220000000a00 */
[----:B------:R-:W-:Y:S01]  /*fd10*/  ISETP.GE.AND P3, PT, R132, R11, PT ;  /* 0x0000000b8400720c */ /* 0x000fe20003f66270 */
[----:B------:R-:W1:Y:S03]  /*fd20*/  @!P1 S2R R130, SR_TID.X ;  /* 0x0000000000829919 */ /* 0x000e660000002100 */
[----:B------:R-:W-:-:S13]  /*fd30*/  ISETP.GE.OR P3, PT, R128, R127, P3 ;  /* 0x0000007f8000720c */ /* 0x000fda0001f66670 */
[----:B------:R-:W2:Y:S01]  /*fd40*/  @!P3 S2R R231, SR_TID.X ;  /* 0x0000000000e7b919 */ /* 0x000ea20000002100 */
[----:B------:R-:W-:Y:S01]  /*fd50*/  FSEL R220, R220, RZ, P5 ;  /* 0x000000ffdcdc7208 */ /* 0x000fe20002800000 */
[----:B------:R-:W-:Y:S01]  /*fd60*/  IMAD.IADD R230, R230, 0x1, R3 ;  /* 0x00000001e6e67824 */ /* 0x000fe200078e0203 */
[----:B------:R-:W-:-:S04]  /*fd70*/  @!P1 SHF.R.S32.HI R133, RZ, 0x1f, R226 ;  /* 0x0000001fff859819 */ /* 0x000fc800000114e2 */
[----:B------:R3:W5:Y:S01]  /*fd80*/  @!P2 LDG.E R220, desc[UR36][R12.64] ;  /* 0x000000240cdca981 */ /* 0x000762000c1e1900 */
[----:B-1----:R-:W-:-:S05]  /*fd90*/  @!P1 LOP3.LUT R130, R130, 0x3, RZ, 0xc0, !PT ;  /* 0x0000000382829812 */ /* 0x002fca00078ec0ff */
[----:B------:R-:W-:Y:S02]  /*fda0*/  @!P1 IMAD R222, R116, R3, R130 ;  /* 0x0000000374de9224 */ /* 0x000fe400078e0282 */
[----:B------:R-:W1:Y:S03]  /*fdb0*/  @!P3 LDC.64 R130, c[0x0][0x3b8] ;  /* 0x0000ee00ff82bb82 */ /* 0x000e660000000a00 */
[----:B------:R-:W-:-:S04]  /*fdc0*/  @!P1 IADD3 R224, P2, PT, R222, R226, RZ ;  /* 0x000000e2dee09210 */ /* 0x000fc80007f5e0ff */
[----:B------:R-:W-:Y:S01]  /*fdd0*/  @!P1 LEA.HI.X.SX32 R133, R222, R133, 0x1, P2 ;  /* 0x00000085de859211 */ /* 0x000fe200010f0eff */
[----:B------:R-:W-:Y:S01]  /*fde0*/  IMAD.SHL.U32 R222, R230, 0x4, RZ ;  /* 0x00000004e6de7824 */ /* 0x000fe200078e00ff */
[----:B0-----:R-:W-:Y:S02]  /*fdf0*/  @!P1 LEA R14, P2, R224, R14, 0x2 ;  /* 0x0000000ee00e9211 */ /* 0x001fe400078410ff */
[----:B--2---:R-:W-:Y:S02]  /*fe00*/  @!P3 LOP3.LUT R231, R231, 0x3, RZ, 0xc0, !PT ;  /* 0x00000003e7e7b812 */ /* 0x004fe400078ec0ff */
[----:B------:R-:W-:Y:S02]  /*fe10*/  FSEL R218, R218, RZ, P5 ;  /* 0x000000ffdada7208 */ /* 0x000fe40002800000 */
[----:B------:R-:W-:Y:S01]  /*fe20*/  @!P1 LEA.HI.X R15, R224, R15, R133, 0x2, P2 ;  /* 0x0000000fe00f9211 */ /* 0x000fe200010f1485 */
[----:B------:R-:W-:Y:S01]  /*fe30*/  @!P3 IMAD R231, R116, R3, R231 ;  /* 0x0000000374e7b224 */ /* 0x000fe200078e02e7 */
[----:B------:R-:W-:Y:S01]  /*fe40*/  ISETP.GE.AND P2, PT, R222, R11, PT ;  /* 0x0000000bde00720c */ /* 0x000fe20003f46270 */
[----:B------:R-:W-:Y:S01]  /*fe50*/  IMAD.IADD R230, R230, 0x1, R3 ;  /* 0x00000001e6e67824 */ /* 0x000fe200078e0203 */
        /* <DEDUP_REMOVED lines=703> */
[----:B------:R-:W-:Y:S01]  /*12a50*/  IMAD.IADD R230, R230, 0x1, R3 ;  /* 0x00000001e6e67824 */ /* 0x000fe200078e0203 */
[----:B------:R-:W-:-:S03]  /*12a60*/  FSEL R170, R170, RZ, P5 ;  /* 0x000000ffaaaa7208 */ /* 0x000fc60002800000 */
[----:B------:R-:W-:-:S03]  /*12a70*/  IMAD.SHL.U32 R12, R230, 0x4, RZ ;  /* 0x00000004e60c7824 */ /* 0x000fc600078e00ff */
[----:B------:R3:W5:Y:S01]  /*12a80*/  @!P2 LDG.E R170, desc[UR36][R130.64] ;  /* 0x0000002482aaa981 */ /* 0x000762000c1e1900 */
[----:B-1----:R-:W-:Y:S01]  /*12a90*/  @!P1 LOP3.LUT R133, R133, 0x3, RZ, 0xc0, !PT ;  /* 0x0000000385859812 */ /* 0x002fe200078ec0ff */
[----:B---3--:R-:W1:Y:S01]  /*12aa0*/  @!P3 LDC.64 R130, c[0x0][0x3b8] ;  /* 0x0000ee00ff82bb82 */ /* 0x008e620000000a00 */
[----:B------:R-:W-:-:S03]  /*12ab0*/  ISETP.GE.AND P2, PT, R12, R11, PT ;  /* 0x0000000b0c00720c */ /* 0x000fc60003f46270 */
[----:B------:R-:W-:Y:S01]  /*12ac0*/  @!P1 IMAD R224, R116, R3, R133 ;  /* 0x0000000374e09224 */ /* 0x000fe200078e0285 */
        /* <DEDUP_REMOVED lines=8> */
[----:B------:R-:W-:Y:S02]  /*12b50*/  @!P1 SHF.R.S32.HI R13, RZ, 0x1f, R222 ;  /* 0x0000001fff0d9819 */ /* 0x000fe400000114de */
[----:B------:R-:W-:Y:S01]  /*12b60*/  @!P1 IADD3 R133, P5, PT, R224, R222, RZ ;  /* 0x000000dee0859210 */ /* 0x000fe20007fbe0ff */
[----:B------:R-:W-:Y:S01]  /*12b70*/  IMAD.IADD R230, R230, 0x1, R3 ;  /* 0x00000001e6e67824 */ /* 0x000fe200078e0203 */
[----:B------:R-:W-:Y:S02]  /*12b80*/  ISETP.GE.OR P2, PT, R128, R127, P2 ;  /* 0x0000007f8000720c */ /* 0x000fe40001746670 */
[----:B------:R-:W-:Y:S01]  /*12b90*/  @!P1 LEA.HI.X.SX32 R224, R224, R13, 0x1, P5 ;  /* 0x0000000de0e09211 */ /* 0x000fe200028f0eff */
[----:B------:R-:W-:Y:S01]  /*12ba0*/  IMAD.SHL.U32 R222, R230, 0x4, RZ ;  /* 0x00000004e6de7824 */ /* 0x000fe200078e00ff */
[----:B0-----:R-:W-:-:S02]  /*12bb0*/  @!P1 LEA R14, P5, R133, R14, 0x2 ;  /* 0x0000000e850e9211 */ /* 0x001fc400078a10ff */
[----:B--2---:R-:W-:Y:S02]  /*12bc0*/  @!P3 LOP3.LUT R226, R226, 0x3, RZ, 0xc0, !PT ;  /* 0x00000003e2e2b812 */ /* 0x004fe400078ec0ff */
[----:B------:R-:W-:Y:S02]  /*12bd0*/  @!P1 LEA.HI.X R15, R133, R15, R224, 0x2, P5 ;  /* 0x0000000f850f9211 */ /* 0x000fe400028f14e0 */
[----:B------:R-:W-:Y:S01]  /*12be0*/  ISETP.GE.AND P5, PT, R222, R11, PT ;  /* 0x0000000bde00720c */ /* 0x000fe20003fa6270 */
[----:B------:R-:W-:Y:S01]  /*12bf0*/  @!P3 IMAD R226, R116, R3, R226 ;  /* 0x0000000374e2b224 */ /* 0x000fe200078e02e2 */
[----:B------:R-:W-:Y:S01]  /*12c00*/  @!P3 SHF.R.S32.HI R13, RZ, 0x1f, R132 ;  /* 0x0000001fff0db819 */ /* 0x000fe20000011484 */
[----:B------:R0:W5:Y:S01]  /*12c10*/  @!P1 LDG.E R169, desc[UR36][R14.64] ;  /* 0x000000240ea99981 */ /* 0x000162000c1e1900 */
[----:B------:R-:W-:Y:S01]  /*12c20*/  ISETP.GE.OR P5, PT, R128, R127, P5 ;  /* 0x0000007f8000720c */ /* 0x000fe20002fa6670 */
[----:B------:R-:W-:Y:S01]  /*12c30*/  IMAD.IADD R230, R230, 0x1, R3 ;  /* 0x00000001e6e67824 */ /* 0x000fe200078e0203 */
[----:B------:R-:W-:Y:S01]  /*12c40*/  @!P3 IADD3 R133, P1, PT, R226, R132, RZ ;  /* 0x00000084e285b210 */ /* 0x000fe20007f3e0ff */
[----:B------:R-:W2:Y:S02]  /*12c50*/  @!P2 S2R R231, SR_TID.X ;  /* 0x0000000000e7a919 */ /* 0x000ea40000002100 */
[----:B------:R-:W-:Y:S01]  /*12c60*/  IMAD.SHL.U32 R224, R230, 0x4, RZ ;  /* 0x00000004e6e07824 */ /* 0x000fe200078e00ff */
[----:B------:R-:W-:-:S02]  /*12c70*/  @!P3 LEA.HI.X.SX32 R226, R226, R13, 0x1, P1 ;  /* 0x0000000de2e2b211 */ /* 0x000fc400008f0eff */
[----:B-1----:R-:W-:-:S04]  /*12c80*/  @!P3 LEA R132, P1, R133, R130, 0x2 ;  /* 0x000000828584b211 */ /* 0x002fc800078210ff */
[----:B------:R-:W-:Y:S01]  /*12c90*/  @!P3 LEA.HI.X R133, R133, R131, R226, 0x2, P1 ;  /* 0x000000838585b211 */ /* 0x000fe200008f14e2 */
[----:B0-----:R-:W0:Y:S01]  /*12ca0*/  @!P5 LDC.64 R14, c[0x0][0x3b8] ;  /* 0x0000ee00ff0edb82 */ /* 0x001e220000000a00 */
[----:B------:R-:W-:Y:S01]  /*12cb0*/  ISETP.GE.AND P1, PT, R224, R11, PT ;  /* 0x0000000be000720c */ /* 0x000fe20003f26270 */
[----:B------:R-:W1:Y:S03]  /*12cc0*/  @!P5 S2R R232, SR_TID.X ;  /* 0x0000000000e8d919 */ /* 0x000e660000002100 */
[----:B------:R-:W-:Y:S01]  /*12cd0*/  ISETP.GE.OR P1, PT, R128, R127, P1 ;  /* 0x0000007f8000720c */ /* 0x000fe20000f26670 */
[----:B------:R3:W5:Y:S02]  /*12ce0*/  @!P3 LDG.E R168, desc[UR36][R132.64] ;  /* 0x0000002484a8b981 */ /* 0x000764000c1e1900 */
[----:B------:R-:W4:Y:S10]  /*12cf0*/  @!P2 LDC.64 R130, c[0x0][0x3b8] ;  /* 0x0000ee00ff82ab82 */ /* 0x000f340000000a00 */
[----:B------:R-:W3:Y:S01]  /*12d00*/  @!P1 S2R R234, SR_TID.X ;  /* 0x0000000000ea9919 */ /* 0x000ee20000002100 */
[----:B--2---:R-:W-:-:S05]  /*12d10*/  @!P2 LOP3.LUT R231, R231, 0x3, RZ, 0xc0, !PT ;  /* 0x00000003e7e7a812 */ /* 0x004fca00078ec0ff */
[----:B------:R-:W-:Y:S01]  /*12d20*/  @!P2 IMAD R231, R116, R3, R231 ;  /* 0x0000000374e7a224 */ /* 0x000fe200078e02e7 */
[----:B------:R-:W-:-:S04]  /*12d30*/  @!P2 SHF.R.S32.HI R13, RZ, 0x1f, R12 ;  /* 0x0000001fff0da819 */ /* 0x000fc8000001140c */
[C---:B------:R-:W-:Y:S02]  /*12d40*/  @!P2 IADD3 R226, P3, PT, R231.reuse, R12, RZ ;  /* 0x0000000ce7e2a210 */ /* 0x040fe40007f7e0ff */
[----:B-1----:R-:W-:Y:S02]  /*12d50*/  @!P5 LOP3.LUT R233, R232, 0x3, RZ, 0xc0, !PT ;  /* 0x00000003e8e9d812 */ /* 0x002fe400078ec0ff */
[----:B------:R-:W-:Y:S02]  /*12d60*/  @!P2 LEA.HI.X.SX32 R13, R231, R13, 0x1, P3 ;  /* 0x0000000de70da211 */ /* 0x000fe400018f0eff */
[----:B----4-:R-:W-:Y:S01]  /*12d70*/  @!P2 LEA R12, P3, R226, R130, 0x2 ;  /* 0x00000082e20ca211 */ /* 0x010fe200078610ff */
[----:B------:R-:W-:Y:S02]  /*12d80*/  IMAD.IADD R232, R230, 0x1, R3 ;  /* 0x00000001e6e87824 */ /* 0x000fe400078e0203 */
[----:B------:R-:W-:Y:S01]  /*12d90*/  @!P5 IMAD R233, R116, R3, R233 ;  /* 0x0000000374e9d224 */ /* 0x000fe200078e02e9 */
[----:B------:R-:W-:-:S02]  /*12da0*/  @!P2 LEA.HI.X R13, R226, R131, R13, 0x2, P3 ;  /* 0x00000083e20da211 */ /* 0x000fc400018f140d */
[----:B------:R-:W1:Y:S01]  /*12db0*/  @!P1 LDC.64 R130, c[0x0][0x3b8] ;  /* 0x0000ee00ff829b82 */ /* 0x000e620000000a00 */
[----:B------:R-:W-:Y:S01]  /*12dc0*/  IMAD.SHL.U32 R226, R232, 0x4, RZ ;  /* 0x00000004e8e27824 */ /* 0x000fe200078e00ff */
[----:B------:R-:W-:Y:S01]  /*12dd0*/  @!P5 SHF.R.S32.HI R230, RZ, 0x1f, R222 ;  /* 0x0000001fffe6d819 */ /* 0x000fe200000114de */
[----:B------:R2:W5:Y:S01]  /*12de0*/  @!P2 LDG.E R167, desc[UR36][R12.64] ;  /* 0x000000240ca7a981 */ /* 0x000562000c1e1900 */
[C---:B------:R-:W-:Y:S02]  /*12df0*/  @!P5 IADD3 R222, P3, PT, R233.reuse, R222, RZ ;  /* 0x000000dee9ded210 */ /* 0x040fe40007f7e0ff */
[----:B------:R-:W-:Y:S02]  /*12e00*/  ISETP.GE.AND P2, PT, R226, R11, PT ;  /* 0x0000000be200720c */ /* 0x000fe40003f46270 */
[----:B---3--:R-:W-:Y:S02]  /*12e10*/  @!P1 LOP3.LUT R234, R234, 0x3, RZ, 0xc0, !PT ;  /* 0x00000003eaea9812 */ /* 0x008fe400078ec0ff */
[----:B------:R-:W-:Y:S01]  /*12e20*/  @!P5 LEA.HI.X.SX32 R230, R233, R230, 0x1, P3 ;  /* 0x000000e6e9e6d211 */ /* 0x000fe200018f0eff */
[----:B------:R-:W-:Y:S01]  /*12e30*/  IMAD.IADD R232, R232, 0x1, R3 ;  /* 0x00000001e8e87824 */ /* 0x000fe200078e0203 */
[----:B0-----:R-:W-:Y:S01]  /*12e40*/  @!P5 LEA R14, P3, R222, R14, 0x2 ;  /* 0x0000000ede0ed211 */ /* 0x001fe200078610ff */
[----:B------:R-:W-:Y:S01]  /*12e50*/  @!P1 IMAD R133, R116, R3, R234 ;  /* 0x0000000374859224 */ /* 0x000fe200078e02ea */
[----:B------:R-:W-:-:S02]  /*12e60*/  ISETP.GE.OR P2, PT, R128, R127, P2 ;  /* 0x0000007f8000720c */ /* 0x000fc40001746670 */
[----:B------:R-:W-:Y:S01]  /*12e70*/  @!P5 LEA.HI.X R15, R222, R15, R230, 0x2, P3 ;  /* 0x0000000fde0fd211 */ /* 0x000fe200018f14e6 */
[----:B------:R-:W-:Y:S01]  /*12e80*/  IMAD.SHL.U32 R230, R232, 0x4, RZ ;  /* 0x00000004e8e67824 */ /* 0x000fe200078e00ff */
[----:B------:R-:W-:Y:S02]  /*12e90*/  @!P1 SHF.R.S32.HI R132, RZ, 0x1f, R224 ;  /* 0x0000001fff849819 */ /* 0x000fe400000114e0 */
[C---:B--2---:R-:W-:Y:S01]  /*12ea0*/  @!P1 IADD3 R13, P3, PT, R133.reuse, R224, RZ ;  /* 0x000000e0850d9210 */ /* 0x044fe20007f7e0ff */
[----:B------:R0:W5:Y:S01]  /*12eb0*/  @!P5 LDG.E R166, desc[UR36][R14.64] ;  /* 0x000000240ea6d981 */ /* 0x000162000c1e1900 */
[----:B------:R-:W-:Y:S01]  /*12ec0*/  ISETP.GE.AND P5, PT, R230, R11, PT ;  /* 0x0000000be600720c */ /* 0x000fe20003fa6270 */
[----:B------:R-:W-:Y:S01]  /*12ed0*/  IMAD.IADD R222, R232, 0x1, R3 ;  /* 0x00000001e8de7824 */ /* 0x000fe200078e0203 */
[----:B------:R-:W-:Y:S02]  /*12ee0*/  @!P1 LEA.HI.X.SX32 R132, R133, R132, 0x1, P3 ;  /* 0x0000008485849211 */ /* 0x000fe400018f0eff */
[----:B------:R-:W-:Y:S01]  /*12ef0*/  ISETP.GE.OR P3, PT, R128, R127, P5 ;  /* 0x0000007f8000720c */ /* 0x000fe20002f66670 */
[----:B------:R-:W-:Y:S01]  /*12f00*/  IMAD.SHL.U32 R224, R222, 0x4, RZ ;  /* 0x00000004dee07824 */ /* 0x000fe200078e00ff */
[C---:B-1----:R-:W-:Y:S01]  /*12f10*/  @!P1 LEA R12, P5, R13.reuse, R130, 0x2 ;  /* 0x000000820d0c9211 */ /* 0x042fe200078a10ff */
[----:B------:R-:W1:Y:S01]  /*12f20*/  @!P2 S2R R133, SR_TID.X ;  /* 0x000000000085a919 */ /* 0x000e620000002100 */
[----:B0-----:R-:W0:Y:S02]  /*12f30*/  @!P2 LDC.64 R14, c[0x0][0x3b8] ;  /* 0x0000ee00ff0eab82 */ /* 0x001e240000000a00 */
[----:B------:R-:W-:-:S02]  /*12f40*/  @!P1 LEA.HI.X R13, R13, R131, R132, 0x2, P5 ;  /* 0x000000830d0d9211 */ /* 0x000fc400028f1484 */
[----:B------:R-:W-:Y:S02]  /*12f50*/  ISETP.GE.AND P5, PT, R224, R11, PT ;  /* 0x0000000be000720c */ /* 0x000fe40003fa6270 */
[----:B------:R-:W-:Y:S01]  /*12f60*/  @!P2 SHF.R.S32.HI R231, RZ, 0x1f, R226 ;  /* 0x0000001fffe7a819 */ /* 0x000fe200000114e2 */
[----:B------:R2:W5:Y:S01]  /*12f70*/  @!P1 LDG.E R165, desc[UR36][R12.64] ;  /* 0x000000240ca59981 */ /* 0x000562000c1e1900 */
[----:B------:R-:W-:Y:S01]  /*12f80*/  ISETP.GE.OR P5, PT, R128, R127, P5 ;  /* 0x0000007f8000720c */ /* 0x000fe20002fa6670 */
[----:B------:R-:W3:Y:S01]  /*12f90*/  @!P3 LDC.64 R130, c[0x0][0x3b8] ;  /* 0x0000ee00ff82bb82 */ /* 0x000ee20000000a00 */
[----:B------:R-:W4:Y:S11]  /*12fa0*/  @!P3 S2R R132, SR_TID.X ;  /* 0x000000000084b919 */ /* 0x000f360000002100 */
[----:B------:R-:W2:Y:S01]  /*12fb0*/  @!P5 S2R R234, SR_TID.X ;  /* 0x0000000000ead919 */ /* 0x000ea20000002100 */
[----:B-1----:R-:W-:-:S05]  /*12fc0*/  @!P2 LOP3.LUT R133, R133, 0x3, RZ, 0xc0, !PT ;  /* 0x000000038585a812 */ /* 0x002fca00078ec0ff */
[----:B------:R-:W-:-:S05]  /*12fd0*/  @!P2 IMAD R232, R116, R3, R133 ;  /* 0x0000000374e8a224 */ /* 0x000fca00078e0285 */
[----:B------:R-:W-:Y:S02]  /*12fe0*/  @!P2 IADD3 R226, P1, PT, R232, R226, RZ ;  /* 0x000000e2e8e2a210 */ /* 0x000fe40007f3e0ff */
[----:B----4-:R-:W-:Y:S02]  /*12ff0*/  @!P3 LOP3.LUT R233, R132, 0x3, RZ, 0xc0, !PT ;  /* 0x0000000384e9b812 */ /* 0x010fe400078ec0ff */
[----:B------:R-:W1:Y:S01]  /*13000*/  @!P5 LDC.64 R132, c[0x0][0x3b8] ;  /* 0x0000ee00ff84db82 */ /* 0x000e620000000a00 */
[----:B------:R-:W-:Y:S02]  /*13010*/  @!P2 LEA.HI.X.SX32 R231, R232, R231, 0x1, P1 ;  /* 0x000000e7e8e7a211 */ /* 0x000fe400008f0eff */
[----:B0-----:R-:W-:Y:S01]  /*13020*/  @!P2 LEA R14, P1, R226, R14, 0x2 ;  /* 0x0000000ee20ea211 */ /* 0x001fe200078210ff */
[----:B------:R-:W-:-:S03]  /*13030*/  @!P3 IMAD R233, R116, R3, R233 ;  /* 0x0000000374e9b224 */ /* 0x000fc600078e02e9 */
[----:B------:R-:W-:Y:S02]  /*13040*/  @!P2 LEA.HI.X R15, R226, R15, R231, 0x2, P1 ;  /* 0x0000000fe20fa211 */ /* 0x000fe400008f14e7 */
[----:B------:R-:W-:Y:S02]  /*13050*/  @!P3 SHF.R.S32.HI R226, RZ, 0x1f, R230 ;  /* 0x0000001fffe2b819 */ /* 0x000fe400000114e6 */
[C---:B------:R-:W-:Y:S01]  /*13060*/  @!P3 IADD3 R230, P1, PT, R233.reuse, R230, RZ ;  /* 0x000000e6e9e6b210 */ /* 0x040fe20007f3e0ff */
[----:B------:R0:W5:Y:S01]  /*13070*/  @!P2 LDG.E R164, desc[UR36][R14.64] ;  /* 0x000000240ea4a981 */ /* 0x000162000c1e1900 */
[----:B--2---:R-:W-:Y:S02]  /*13080*/  @!P5 LOP3.LUT R234, R234, 0x3, RZ, 0xc0, !PT ;  /* 0x00000003eaead812 */ /* 0x004fe400078ec0ff */
[----:B------:R-:W-:Y:S02]  /*13090*/  @!P3 LEA.HI.X.SX32 R226, R233, R226, 0x1, P1 ;  /* 0x000000e2e9e2b211 */ /* 0x000fe400008f0eff */
[----:B---3--:R-:W-:Y:S01]  /*130a0*/  @!P3 LEA R130, P1, R230, R130, 0x2 ;  /* 0x00000082e682b211 */ /* 0x008fe200078210ff */
[----:B------:R-:W-:Y:S01]  /*130b0*/  @!P5 IMAD R13, R116, R3, R234 ;  /* 0x00000003740dd224 */ /* 0x000fe200078e02ea */
[----:B------:R-:W-:-:S02]  /*130c0*/  @!P5 SHF.R.S32.HI R12, RZ, 0x1f, R224 ;  /* 0x0000001fff0cd819 */ /* 0x000fc400000114e0 */
[----:B------:R-:W-:Y:S02]  /*130d0*/  @!P3 LEA.HI.X R131, R230, R131, R226, 0x2, P1 ;  /* 0x00000083e683b211 */ /* 0x000fe400008f14e2 */
[----:B------:R-:W-:-:S03]  /*130e0*/  @!P5 IADD3 R224, P1, PT, R13, R224, RZ ;  /* 0x000000e00de0d210 */ /* 0x000fc60007f3e0ff */
[----:B------:R0:W5:Y:S01]  /*130f0*/  @!P3 LDG.E R163, desc[UR36][R130.64] ;  /* 0x0000002482a3b981 */ /* 0x000162000c1e1900 */
[----:B------:R-:W-:Y:S02]  /*13100*/  @!P5 LEA.HI.X.SX32 R12, R13, R12, 0x1, P1 ;  /* 0x0000000c0d0cd211 */ /* 0x000fe400008f0eff */
[----:B-1----:R-:W-:-:S04]  /*13110*/  @!P5 LEA R132, P1, R224, R132, 0x2 ;  /* 0x00000084e084d211 */ /* 0x002fc800078210ff */
[----:B------:R-:W-:-:S05]  /*13120*/  @!P5 LEA.HI.X R133, R224, R133, R12, 0x2, P1 ;  /* 0x00000085e085d211 */ /* 0x000fca00008f140c */
[----:B------:R0:W5:Y:S01]  /*13130*/  @!P5 LDG.E R162, desc[UR36][R132.64] ;  /* 0x0000002484a2d981 */ /* 0x000162000c1e1900 */
[----:B------:R-:W-:-:S13]  /*13140*/  ISETP.GE.AND P1, PT, R128, R127, PT ;  /* 0x0000007f8000720c */ /* 0x000fda0003f26270 */
[----:B0-----:R-:W-:Y:S05]  /*13150*/  @P1 BRA `(.L_x_3451) ;  /* 0x0000000000381947 */ /* 0x001fea0003800000 */
[----:B------:R-:W-:Y:S02]  /*13160*/  IMAD.IADD R222, R222, 0x1, R3 ;  /* 0x00000001dede7824 */ /* 0x000fe400078e0203 */
[----:B------:R-:W-:Y:S02]  /*13170*/  IMAD.MOV.U32 R161, RZ, RZ, RZ ;  /* 0x000000ffffa17224 */ /* 0x000fe400078e00ff */
[----:B------:R-:W-:-:S05]  /*13180*/  IMAD.SHL.U32 R222, R222, 0x4, RZ ;  /* 0x00000004dede7824 */ /* 0x000fca00078e00ff */
        /* <DEDUP_REMOVED lines=9> */
[----:B------:R-:W-:-:S05]  /*13220*/  LEA.HI.X R13, R13, UR15, R14, 0x2, P1 ;  /* 0x0000000f0d0d7c11 */ /* 0x000fca00088f140e */
[----:B------:R0:W5:Y:S04]  /*13230*/  LDG.E R161, desc[UR36][R12.64] ;  /* 0x000000240ca17981 */ /* 0x000168000c1e1900 */
.L_x_3451:
[----:B------:R-:W-:Y:S05]  /*13240*/  BSYNC.RECONVERGENT B0 ;  /* 0x0000000000007941 */ /* 0x000fea0003800200 */
.L_x_3322:
[----:B-----5:R-:W-:Y:S01]  /*13250*/  FMUL.FTZ R11, R157, R220 ;  /* 0x000000dc9d0b7220 */ /* 0x020fe20000410000 */
[----:B------:R-:W1:Y:S01]  /*13260*/  S2R R130, SR_TID.X ;  /* 0x0000000000827919 */ /* 0x000e620000002100 */
[----:B------:R-:W-:Y:S02]  /*13270*/  UMOV UR4, 0xffffffff ;  /* 0xffffffff00047882 */ /* 0x000fe40000000000 */
[----:B------:R-:W-:-:S04]  /*13280*/  FFMA.FTZ R11, R158, R227, R11 ;  /* 0x000000e39e0b7223 */ /* 0x000fc8000001000b */
[----:B0-----:R-:W-:-:S04]  /*13290*/  FFMA.FTZ R12, R156, R225, R11 ;  /* 0x000000e19c0c7223 */ /* 0x001fc8000001000b */
[----:B------:R-:W-:-:S04]  /*132a0*/  FFMA.FTZ R11, R155, R218, R12 ;  /* 0x000000da9b0b7223 */ /* 0x000fc8000001000c */
[----:B------:R-:W-:-:S04]  /*132b0*/  FFMA.FTZ R12, R154, R223, R11 ;  /* 0x000000df9a0c7223 */ /* 0x000fc8000001000b */
[----:B------:R-:W-:-:S04]  /*132c0*/  FFMA.FTZ R11, R153, R216, R12 ;  /* 0x000000d8990b7223 */ /* 0x000fc8000001000c */
[----:B------:R-:W-:-:S04]  /*132d0*/  FFMA.FTZ R12, R152, R221, R11 ;  /* 0x000000dd980c7223 */ /* 0x000fc8000001000b */
[----:B------:R-:W-:-:S04]  /*132e0*/  FFMA.FTZ R11, R151, R214, R12 ;  /* 0x000000d6970b7223 */ /* 0x000fc8000001000c */
[----:B------:R-:W-:Y:S01]  /*132f0*/  FFMA.FTZ R12, R150, R219, R11 ;  /* 0x000000db960c7223 */ /* 0x000fe2000001000b */
[----:B-1----:R-:W-:-:S03]  /*13300*/  LOP3.LUT P1, RZ, R130, 0x3, RZ, 0xc0, !PT ;  /* 0x0000000382ff7812 */ /* 0x002fc6000782c0ff */
        /* <DEDUP_REMOVED lines=56> */
[----:B--234-:R-:W0:Y:S02]  /*13690*/  SHFL.BFLY PT, R14, R13, 0x2, 0x1f ;  /* 0x0c401f000d0e7f89 */ /* 0x01ce2400000e0000 */
[----:B0-----:R-:W-:-:S05]  /*136a0*/  FADD.FTZ R13, R13, R14 ;  /* 0x0000000e0d0d7221 */ /* 0x001fca0000010000 */
[----:B------:R0:W1:Y:S02]  /*136b0*/  SHFL.BFLY PT, R14, R13, 0x1, 0x1f ;  /* 0x0c201f000d0e7f89 */ /* 0x00006400000e0000 */
.L_x_3660:
        /* <DEDUP_REMOVED lines=11> */
[----:B0-----:R-:W0:Y:S01]  /*13770*/  @P2 LDC.64 R12, c[0x0][0x438] ;  /* 0x00010e00ff0c2b82 */ /* 0x001e220000000a00 */
[----:B-1----:R-:W-:-:S04]  /*13780*/  @P1 IMAD.WIDE.U32 R14, R127, 0x4, R14 ;  /* 0x000000047f0e1825 */ /* 0x002fc800078e000e */
[----:B0-----:R-:W-:Y:S02]  /*13790*/  @P2 IMAD.WIDE R12, R119, 0x4, R12 ;  /* 0x00000004770c2825 */ /* 0x001fe400078e020c */
[----:B------:R-:W2:Y:S04]  /*137a0*/  @P1 LDG.E R14, desc[UR36][R14.64] ;  /* 0x000000240e0e1981 */ /* 0x000ea8000c1e1900 */
[----:B------:R-:W3:Y:S01]  /*137b0*/  @P2 LDG.E R12, desc[UR36][R12.64] ;  /* 0x000000240c0c2981 */ /* 0x000ee2000c1e1900 */
[----:B------:R-:W-:-:S04]  /*137c0*/  @P1 ISETP.GE.AND P3, PT, R128, R125, PT ;  /* 0x0000007d8000120c */ /* 0x000fc80003f66270 */
[----:B------:R-:W-:-:S04]  /*137d0*/  @P1 SEL R127, R17, RZ, !P3 ;  /* 0x000000ff117f1207 */ /* 0x000fc80005800000 */
[----:B------:R-:W-:-:S04]  /*137e0*/  @P1 IADD3 R127, PT, PT, R123, R127, -R16 ;  /* 0x0000007f7b7f1210 */ /* 0x000fc80007ffe810 */
[----:B------:R-:W-:Y:S01]  /*137f0*/  @P1 I2FP.F32.S32 R128, R127 ;  /* 0x0000007f00801245 */ /* 0x000fe20000201400 */
[----:B---3--:R-:W-:-:S04]  /*13800*/  @P2 FADD.FTZ R11, R11, R12 ;  /* 0x0000000c0b0b2221 */ /* 0x008fc80000010000 */
[----:B--2---:R-:W-:-:S05]  /*13810*/  @P1 FFMA.FTZ R11, R128, R14, R11 ;  /* 0x0000000e800b1223 */ /* 0x004fca000001000b */
[----:B------:R1:W-:Y:S01]  /*13820*/  STS [R124], R11 ;  /* 0x0000000b7c007388 */ /* 0x0003e20000000800 */
[----:B------:R-:W-:-:S07]  /*13830*/  @!P4 FMNMX.FTZ R159, R159, R11, !PT ;  /* 0x0000000b9f9fc209 */ /* 0x000fce0007810000 */
.L_x_3582:
[----:B------:R-:W-:Y:S05]  /*13840*/  BSYNC.RECONVERGENT B0 ;  /* 0x0000000000007941 */ /* 0x000fea0003800200 */
.L_x_3581:
[C---:B-1----:R-:W-:Y:S01]  /*13850*/  VIADD R11, R123.reuse, 0xf ;  /* 0x0000000f7b0b7836 */ /* 0x042fe20000000000 */
[----:B------:R-:W-:Y:S01]  /*13860*/  IADD3 R120, P2, PT, R120, 0x10, RZ ;  /* 0x0000001078787810 */ /* 0x000fe20007f5e0ff */
[----:B------:R-:W-:Y:S02]  /*13870*/  VIADD R123, R123, 0x10 ;  /* 0x000000107b7b7836 */ /* 0x000fe40000000000 */
[----:B------:R-:W-:Y:S01]  /*13880*/  VIADD R124, R124, 0x40 ;  /* 0x000000407c7c7836 */ /* 0x000fe20000000000 */
[----:B------:R-:W-:Y:S01]  /*13890*/  ISETP.GE.AND P1, PT, R11, R122, PT ;  /* 0x0000007a0b00720c */ /* 0x000fe20003f26270 */
[----:B------:R-:W-:Y:S02]  /*138a0*/  VIADD R119, R119, 0x10 ;  /* 0x0000001077777836 */ /* 0x000fe40000000000 */
[----:B------:R-:W-:-:S10]  /*138b0*/  IMAD.X R121, RZ, RZ, R121, P2 ;  /* 0x000000ffff797224 */ /* 0x000fd400010e0679 */
[----:B------:R-:W-:Y:S05]  /*138c0*/  @!P1 BRA `(.L_x_3583) ;  /* 0xfffffef400089947 */ /* 0x000fea000383ffff */
.L_x_3321:
[----:B------:R-:W-:Y:S05]  /*138d0*/  BSYNC B1 ;  /* 0x0000000000017941 */ /* 0x000fea0003800000 */
.L_x_3320:
[----:B------:R-:W-:Y:S01]  /*138e0*/  UMOV UR4, 0xffffffff ;  /* 0xffffffff00047882 */ /* 0x000fe20000000000 */
[----:B0-----:R-:W-:Y:S02]  /*138f0*/  LOP3.LUT P0, R38, R130, 0x1f, RZ, 0xc0, !PT ;  /* 0x0000001f82267812 */ /* 0x001fe4000780c0ff */
[----:B------:R-:W-:Y:S11]  /*13900*/  BRA.DIV UR4, `(.L_x_3584) ;  /* 0x0000005604dc7947 */ /* 0x000ff6000b800000 */
[----:B------:R-:W0:Y:S02]  /*13910*/  SHFL.BFLY PT, R14, R159, 0x10, 0x1f ;  /* 0x0e001f009f0e7f89 */ /* 0x000e2400000e0000 */
[----:B0-----:R-:W-:-:S05]  /*13920*/  FMNMX.FTZ R13, R14, R159, !PT ;  /* 0x0000009f0e0d7209 */ /* 0x001fca0007810000 */
[----:B------:R-:W0:Y:S02]  /*13930*/  SHFL.BFLY PT, R14, R13, 0x8, 0x1f ;  /* 0x0d001f000d0e7f89 */ /* 0x000e2400000e0000 */
[----:B0-----:R-:W-:-:S05]  /*13940*/  FMNMX.FTZ R0, R13, R14, !PT ;  /* 0x0000000e0d007209 */ /* 0x001fca0007810000 */
[----:B------:R0:W2:Y:S02]  /*13950*/  SHFL.BFLY PT, R14, R0, 0x4, 0x1f ;  /* 0x0c801f00000e7f89 */ /* 0x0000a400000e0000 */
.L_x_3665:
[----:B------:R-:W3:Y:S01]  /*13960*/  S2R R20, SR_CgaCtaId ;  /* 0x0000000000147919 */ /* 0x000ee20000008800 */
[----:B------:R-:W-:Y:S01]  /*13970*/  MOV R13, 0x400 ;  /* 0x00000400000d7802 */ /* 0x000fe20000000f00 */
[----:B------:R-:W-:Y:S05]  /*13980*/  WARPSYNC.ALL ;  /* 0x0000000000007948 */ /* 0x000fea0003800000 */
[----:B--2---:R-:W-:Y:S01]  /*13990*/  FMNMX.FTZ R7, R0, R14, !PT ;  /* 0x0000000e00077209 */ /* 0x004fe20007810000 */
[----:B0-----:R-:W-:-:S05]  /*139a0*/  IMAD.SHL.U32 R0, R130, 0x4, RZ ;  /* 0x0000000482007824 */ /* 0x001fca00078e00ff */
[----:B------:R-:W-:Y:S02]  /*139b0*/  LOP3.LUT R4, R0, 0x7c, RZ, 0xc0, !PT ;  /* 0x0000007c00047812 */ /* 0x000fe400078ec0ff */
[----:B---3--:R-:W-:-:S04]  /*139c0*/  LEA R9, R20, R13, 0x18 ;  /* 0x0000000d14097211 */ /* 0x008fc800078ec0ff */
[----:B------:R-:W-:Y:S01]  /*139d0*/  @!P0 LEA.HI R6, R130, R9, RZ, 0x1d ;  /* 0x0000000982068211 */ /* 0x000fe200078fe8ff */
[----:B------:R-:W-:-:S04]  /*139e0*/  IMAD.IADD R4, R9, 0x1, R4 ;  /* 0x0000000109047824 */ /* 0x000fc800078e0204 */
        /* <DEDUP_REMOVED lines=10> */
[----:B------:R0:W2:Y:S01]  /*13a90*/  SHFL.IDX PT, R41, R8, RZ, 0x1f ;  /* 0x00001fff08297589 */ /* 0x0000a200000e0000 */
[----:B------:R-:W-:-:S13]  /*13aa0*/  ISETP.GE.AND P0, PT, R7, R16, PT ;  /* 0x000000100700720c */ /* 0x000fda0003f06270 */
[----:B0-----:R-:W-:Y:S05]  /*13ab0*/  @P0 BRA `(.L_x_3586) ;  /* 0x0000001400180947 */ /* 0x001fea0003800000 */
[----:B-1----:R-:W0:Y:S02]  /*13ac0*/  LDC.64 R10, c[0x0][0x420] ;  /* 0x00010800ff0a7b82 */ /* 0x002e240000000a00 */
        /* <DEDUP_REMOVED lines=21> */
.L_x_3590:
[----:B------:R-:W2:Y:S01]  /*13c20*/  LDS R10, [R8] ;  /* 0x00000000080a7984 */ /* 0x000ea20000000800 */
[----:B------:R-:W-:Y:S02]  /*13c30*/  VIADD R6, R6, 0x1 ;  /* 0x0000000106067836 */ /* 0x000fe40000000000 */
[----:B------:R-:W-:-:S03]  /*13c40*/  VIADD R3, R3, 0x40 ;  /* 0x0000004003037836 */ /* 0x000fc60000000000 */
[----:B------:R-:W-:Y:S01]  /*13c50*/  ISETP.NE.AND P0, PT, R6, RZ, PT ;  /* 0x000000ff0600720c */ /* 0x000fe20003f05270 */
[----:B--2---:R-:W-:-:S04]  /*13c60*/  FADD.FTZ R10, -R41, R10 ;  /* 0x0000000a290a7221 */ /* 0x004fc80000010100 */
[----:B------:R-:W-:-:S04]  /*13c70*/  FMUL.FTZ R10, R10, 1.4426950216293334961 ;  /* 0x3fb8aa3b0a0a7820 */ /* 0x000fc80000410000 */
[----:B------:R-:W0:Y:S02]  /*13c80*/  MUFU.EX2 R11, R10 ;  /* 0x0000000a000b7308 */ /* 0x000e240000000800 */
[----:B0-----:R0:W-:Y:S01]  /*13c90*/  STS [R8], R11 ;  /* 0x0000000b08007388 */ /* 0x0011e20000000800 */
[----:B------:R-:W-:Y:S01]  /*13ca0*/  FADD.FTZ R12, R11, R12 ;  /* 0x0000000c0b0c7221 */ /* 0x000fe20000010000 */
[----:B0-----:R-:W-:Y:S01]  /*13cb0*/  VIADD R8, R8, 0x100 ;  /* 0x0000010008087836 */ /* 0x001fe20000000000 */
[----:B------:R-:W-:Y:S06]  /*13cc0*/  @P0 BRA `(.L_x_3590) ;  /* 0xfffffffc00d40947 */ /* 0x000fec000383ffff */
.L_x_3589:
[----:B------:R-:W-:Y:S05]  /*13cd0*/  BSYNC.RECONVERGENT B1 ;  /* 0x0000000000017941 */ /* 0x000fea0003800200 */
.L_x_3588:
[----:B------:R-:W-:Y:S05]  /*13ce0*/  @!P1 BRA `(.L_x_3586) ;  /* 0x00000010008c9947 */ /* 0x000fea0003800000 */
[----:B------:R-:W-:Y:S01]  /*13cf0*/  IMAD.IADD R8, R16, 0x1, -R3 ;  /* 0x0000000110087824 */ /* 0x000fe200078e0a03 */
[----:B------:R-:W-:Y:S01]  /*13d00*/  BSSY.RECONVERGENT B1, `(.L_x_3591) ;  /* 0x000006f000017945 */ /* 0x000fe20003800200 */
[----:B------:R-:W-:Y:S01]  /*13d10*/  VIADD R13, R13, 0x810 ;  /* 0x000008100d0d7836 */ /* 0x000fe20000000000 */
[----:B------:R-:W-:Y:S01]  /*13d20*/  PLOP3.LUT P0, PT, PT, PT, PT, 0x80, 0x8 ;  /* 0x000000000008781c */ /* 0x000fe20003f0f070 */
[----:B------:R-:W-:Y:S01]  /*13d30*/  IMAD.SHL.U32 R6, R5, 0x4, RZ ;  /* 0x0000000405067824 */ /* 0x000fe200078e00ff */
[----:B------:R-:W-:Y:S02]  /*13d40*/  ISETP.GT.AND P1, PT, R8, 0x300, PT ;  /* 0x000003000800780c */ /* 0x000fe40003f24270 */
[----:B------:R-:W-:Y:S01]  /*13d50*/  LEA R13, R20, R13, 0x18 ;  /* 0x0000000d140d7211 */ /* 0x000fe200078ec0ff */
[----:B------:R-:W-:-:S05]  /*13d60*/  IMAD R6, R3, 0x4, -R6 ;  /* 0x0000000403067824 */ /* 0x000fca00078e0a06 */
[----:B------:R-:W-:-:S05]  /*13d70*/  IADD3 R6, PT, PT, R6, 0x200, R13 ;  /* 0x0000020006067810 */ /* 0x000fca0007ffe00d */
[----:B------:R-:W-:Y:S05]  /*13d80*/  @!P1 BRA `(.L_x_3592) ;  /* 0x0000000400989947 */ /* 0x000fea0003800000 */
[----:B------:R-:W-:Y:S01]  /*13d90*/  PLOP3.LUT P0, PT, PT, PT, PT, 0x8, 0x80 ;  /* 0x000000000080781c */ /* 0x000fe20003f0e170 */
[----:B------:R-:W-:-:S12]  /*13da0*/  VIADD R36, R16, 0xfffffd00 ;  /* 0xfffffd0010247836 */ /* 0x000fd80000000000 */
.L_x_3593:
[----:B------:R-:W2:Y:S01]  /*13db0*/  LDS R8, [R6+-0x200] ;  /* 0xfffe000006087984 */ /* 0x000ea20000000800 */
[----:B------:R-:W-:-:S03]  /*13dc0*/  VIADD R3, R3, 0x400 ;  /* 0x0000040003037836 */ /* 0x000fc60000000000 */
[----:B------:R-:W0:Y:S02]  /*13dd0*/  LDS R10, [R6+-0x100] ;  /* 0xffff0000060a7984 */ /* 0x000e240000000800 */
[----:B------:R-:W-:Y:S02]  /*13de0*/  ISETP.GE.AND P1, PT, R3, R36, PT ;  /* 0x000000240300720c */ /* 0x000fe40003f26270 */
[----:B------:R-:W1:Y:S04]  /*13df0*/  LDS R11, [R6] ;  /* 0x00000000060b7984 */ /* 0x000e680000000800 */
[----:B------:R-:W3:Y:S04]  /*13e00*/  LDS R14, [R6+0x100] ;  /* 0x00010000060e7984 */ /* 0x000ee80000000800 */
[----:B-----5:R-:W4:Y:S04]  /*13e10*/  LDS R17, [R6+0x200] ;  /* 0x0002000006117984 */ /* 0x020f280000000800 */
[----:B------:R-:W4:Y:S04]  /*13e20*/  LDS R21, [R6+0x300] ;  /* 0x0003000006157984 */ /* 0x000f280000000800 */
[----:B------:R-:W4:Y:S04]  /*13e30*/  LDS R22, [R6+0x400] ;  /* 0x0004000006167984 */ /* 0x000f280000000800 */
[----:B------:R-:W4:Y:S04]  /*13e40*/  LDS R23, [R6+0x500] ;  /* 0x0005000006177984 */ /* 0x000f280000000800 */
[----:B------:R-:W4:Y:S04]  /*13e50*/  LDS R24, [R6+0x600] ;  /* 0x0006000006187984 */ /* 0x000f280000000800 */
[----:B------:R-:W4:Y:S04]  /*13e60*/  LDS R26, [R6+0x700] ;  /* 0x00070000061a7984 */ /* 0x000f280000000800 */
[----:B------:R-:W4:Y:S01]  /*13e70*/  LDS R28, [R6+0x800] ;  /* 0x00080000061c7984 */ /* 0x000f220000000800 */
[----:B--2---:R-:W-:-:S03]  /*13e80*/  FADD.FTZ R8, -R41, R8 ;  /* 0x0000000829087221 */ /* 0x004fc60000010100 */
[----:B------:R-:W2:Y:S01]  /*13e90*/  LDS R30, [R6+0x900] ;  /* 0x00090000061e7984 */ /* 0x000ea20000000800 */
[C---:B0-----:R-:W-:Y:S01]  /*13ea0*/  FADD.FTZ R10, -R41.reuse, R10 ;  /* 0x0000000a290a7221 */ /* 0x041fe20000010100 */
[----:B------:R-:W-:Y:S01]  /*13eb0*/  FMUL.FTZ R8, R8, 1.4426950216293334961 ;  /* 0x3fb8aa3b08087820 */ /* 0x000fe20000410000 */
[C---:B-1----:R-:W-:Y:S01]  /*13ec0*/  FADD.FTZ R13, -R41.reuse, R11 ;  /* 0x0000000b290d7221 */ /* 0x042fe20000010100 */
[----:B------:R-:W0:Y:S01]  /*13ed0*/  LDS R32, [R6+0xa00] ;  /* 0x000a000006207984 */ /* 0x000e220000000800 */
[----:B------:R-:W-:Y:S01]  /*13ee0*/  FMUL.FTZ R10, R10, 1.4426950216293334961 ;  /* 0x3fb8aa3b0a0a7820 */ /* 0x000fe20000410000 */
[----:B------:R-:W1:Y:S01]  /*13ef0*/  MUFU.EX2 R11, R8 ;  /* 0x00000008000b7308 */ /* 0x000e620000000800 */
[----:B---3--:R-:W-:Y:S01]  /*13f00*/  FADD.FTZ R15, -R41, R14 ;  /* 0x0000000e290f7221 */ /* 0x008fe20000010100 */
[----:B------:R-:W3:Y:S01]  /*13f10*/  LDS R33, [R6+0xb00] ;  /* 0x000b000006217984 */ /* 0x000ee20000000800 */
[----:B------:R-:W-:Y:S02]  /*13f20*/  FMUL.FTZ R14, R13, 1.4426950216293334961 ;  /* 0x3fb8aa3b0d0e7820 */ /* 0x000fe40000410000 */
[----:B------:R1:W1:Y:S01]  /*13f30*/  MUFU.EX2 R13, R10 ;  /* 0x0000000a000d7308 */ /* 0x0002620000000800 */
[----:B----4-:R-:W-:Y:S01]  /*13f40*/  FADD.FTZ R20, -R41, R17 ;  /* 0x0000001129147221 */ /* 0x010fe20000010100 */
[----:B------:R-:W-:Y:S01]  /*13f50*/  FMUL.FTZ R17, R15, 1.4426950216293334961 ;  /* 0x3fb8aa3b0f117820 */ /* 0x000fe20000410000 */
[----:B------:R-:W4:Y:S01]  /*13f60*/  LDS R34, [R6+0xc00] ;  /* 0x000c000006227984 */ /* 0x000f220000000800 */
[----:B------:R-:W1:Y:S01]  /*13f70*/  MUFU.EX2 R15, R14 ;  /* 0x0000000e000f7308 */ /* 0x000e620000000800 */
[----:B------:R-:W-:Y:S01]  /*13f80*/  FADD.FTZ R21, -R41, R21 ;  /* 0x0000001529157221 */ /* 0x000fe20000010100 */
[----:B------:R-:W-:Y:S01]  /*13f90*/  FMUL.FTZ R20, R20, 1.4426950216293334961 ;  /* 0x3fb8aa3b14147820 */ /* 0x000fe20000410000 */
[----:B------:R-:W4:Y:S01]  /*13fa0*/  LDS R35, [R6+0xd00] ;  /* 0x000d000006237984 */ /* 0x000f220000000800 */
[----:B------:R-:W2:Y:S01]  /*13fb0*/  MUFU.EX2 R17, R17 ;  /* 0x0000001100117308 */ /* 0x000ea20000000800 */
[----:B-1----:R-:W-:Y:S01]  /*13fc0*/  FADD.FTZ R12, R11, R12 ;  /* 0x0000000c0b0c7221 */ /* 0x002fe20000010000 */
[----:B------:R-:W-:Y:S01]  /*13fd0*/  FMUL.FTZ R8, R21, 1.4426950216293334961 ;  /* 0x3fb8aa3b15087820 */ /* 0x000fe20000410000 */
[C---:B------:R-:W-:Y:S01]  /*13fe0*/  FADD.FTZ R22, -R41.reuse, R22 ;  /* 0x0000001629167221 */ /* 0x040fe20000010100 */
[----:B------:R-:W1:Y:S01]  /*13ff0*/  MUFU.EX2 R21, R20 ;  /* 0x0000001400157308 */ /* 0x000e620000000800 */
[C---:B------:R-:W-:Y:S01]  /*14000*/  FADD.FTZ R10, -R41.reuse, R23 ;  /* 0x00000017290a7221 */ /* 0x040fe20000010100 */
[----:B------:R-:W-:Y:S01]  /*14010*/  FADD.FTZ R12, R12, R13 ;  /* 0x0000000d0c0c7221 */ /* 0x000fe20000010000 */
[----:B------:R-:W-:Y:S01]  /*14020*/  FMUL.FTZ R22, R22, 1.4426950216293334961 ;  /* 0x3fb8aa3b16167820 */ /* 0x000fe20000410000 */
[----:B------:R-:W0:Y:S01]  /*14030*/  MUFU.EX2 R23, R8 ;  /* 0x0000000800177308 */ /* 0x000e220000000800 */
[C---:B------:R-:W-:Y:S01]  /*14040*/  FADD.FTZ R24, -R41.reuse, R24 ;  /* 0x0000001829187221 */ /* 0x040fe20000010100 */
[----:B------:R-:W-:Y:S01]  /*14050*/  FADD.FTZ R12, R12, R15 ;  /* 0x0000000f0c0c7221 */ /* 0x000fe20000010000 */
[----:B------:R-:W-:Y:S01]  /*14060*/  FMUL.FTZ R10, R10, 1.4426950216293334961 ;  /* 0x3fb8aa3b0a0a7820 */ /* 0x000fe20000410000 */
[----:B------:R-:W3:Y:S01]  /*14070*/  MUFU.EX2 R25, R22 ;  /* 0x0000001600197308 */ /* 0x000ee20000000800 */
[C---:B------:R-:W-:Y:S01]  /*14080*/  FADD.FTZ R26, -R41.reuse, R26 ;  /* 0x0000001a291a7221 */ /* 0x040fe20000010100 */
[----:B--2---:R-:W-:Y:S01]  /*14090*/  FADD.FTZ R12, R12, R17 ;  /* 0x000000110c0c7221 */ /* 0x004fe20000010000 */
[----:B------:R-:W-:Y:S01]  /*140a0*/  FMUL.FTZ R24, R24, 1.4426950216293334961 ;  /* 0x3fb8aa3b18187820 */ /* 0x000fe20000410000 */
[----:B------:R-:W2:Y:S01]  /*140b0*/  MUFU.EX2 R27, R10 ;  /* 0x0000000a001b7308 */ /* 0x000ea20000000800 */
[C---:B------:R-:W-:Y:S01]  /*140c0*/  FADD.FTZ R28, -R41.reuse, R28 ;  /* 0x0000001c291c7221 */ /* 0x040fe20000010100 */
[----:B-1----:R-:W-:Y:S01]  /*140d0*/  FADD.FTZ R12, R12, R21 ;  /* 0x000000150c0c7221 */ /* 0x002fe20000010000 */
[----:B------:R-:W-:Y:S01]  /*140e0*/  FMUL.FTZ R26, R26, 1.4426950216293334961 ;  /* 0x3fb8aa3b1a1a7820 */ /* 0x000fe20000410000 */
[----:B------:R-:W1:Y:S01]  /*140f0*/  MUFU.EX2 R29, R24 ;  /* 0x00000018001d7308 */ /* 0x000e620000000800 */
[C---:B------:R-:W-:Y:S01]  /*14100*/  FADD.FTZ R30, -R41.reuse, R30 ;  /* 0x0000001e291e7221 */ /* 0x040fe20000010100 */
[----:B0-----:R-:W-:Y:S01]  /*14110*/  FADD.FTZ R12, R12, R23 ;  /* 0x000000170c0c7221 */ /* 0x001fe20000010000 */
[----:B------:R-:W-:Y:S01]  /*14120*/  FMUL.FTZ R28, R28, 1.4426950216293334961 ;  /* 0x3fb8aa3b1c1c7820 */ /* 0x000fe20000410000 */
[----:B------:R-:W0:Y:S01]  /*14130*/  MUFU.EX2 R31, R26 ;  /* 0x0000001a001f7308 */ /* 0x000e220000000800 */
[----:B------:R1:W-:Y:S01]  /*14140*/  STS [R6+-0x200], R11 ;  /* 0xfffe000b06007388 */ /* 0x0003e20000000800 */
[----:B---3--:R-:W-:Y:S01]  /*14150*/  FADD.FTZ R12, R12, R25 ;  /* 0x000000190c0c7221 */ /* 0x008fe20000010000 */
[C---:B------:R-:W-:Y:S01]  /*14160*/  FADD.FTZ R32, -R41.reuse, R32 ;  /* 0x0000002029207221 */ /* 0x040fe20000010100 */
[----:B------:R-:W-:Y:S01]  /*14170*/  FMUL.FTZ R30, R30, 1.4426950216293334961 ;  /* 0x3fb8aa3b1e1e7820 */ /* 0x000fe20000410000 */
[----:B------:R-:W-:Y:S01]  /*14180*/  FADD.FTZ R33, -R41, R33 ;  /* 0x0000002129217221 */ /* 0x000fe20000010100 */
[----:B--2---:R-:W-:Y:S01]  /*14190*/  FADD.FTZ R12, R12, R27 ;  /* 0x0000001b0c0c7221 */ /* 0x004fe20000010000 */
[----:B------:R2:W-:Y:S01]  /*141a0*/  STS [R6+-0x100], R13 ;  /* 0xffff000d06007388 */ /* 0x0005e20000000800 */
[----:B------:R-:W-:Y:S01]  /*141b0*/  FMUL.FTZ R32, R32, 1.4426950216293334961 ;  /* 0x3fb8aa3b20207820 */ /* 0x000fe20000410000 */
[----:B------:R-:W-:Y:S01]  /*141c0*/  FMUL.FTZ R8, R33, 1.4426950216293334961 ;  /* 0x3fb8aa3b21087820 */ /* 0x000fe20000410000 */
[----:B-1----:R-:W-:Y:S01]  /*141d0*/  FADD.FTZ R12, R12, R29 ;  /* 0x0000001d0c0c7221 */ /* 0x002fe20000010000 */
[----:B------:R-:W1:Y:S01]  /*141e0*/  MUFU.EX2 R11, R28 ;  /* 0x0000001c000b7308 */ /* 0x000e620000000800 */
[C---:B----4-:R-:W-:Y:S01]  /*141f0*/  FADD.FTZ R34, -R41.reuse, R34 ;  /* 0x0000002229227221 */ /* 0x050fe20000010100 */
[----:B------:R-:W-:Y:S01]  /*14200*/  STS [R6], R15 ;  /* 0x0000000f06007388 */ /* 0x000fe20000000800 */
[----:B0-----:R-:W-:Y:S01]  /*14210*/  FADD.FTZ R12, R12, R31 ;  /* 0x0000001f0c0c7221 */ /* 0x001fe20000010000 */
[----:B------:R-:W-:Y:S01]  /*14220*/  MUFU.EX2 R33, R32 ;  /* 0x0000002000217308 */ /* 0x000fe20000000800 */
[----:B------:R-:W-:Y:S01]  /*14230*/  FADD.FTZ R10, -R41, R35 ;  /* 0x00000023290a7221 */ /* 0x000fe20000010100 */
[----:B------:R-:W-:Y:S01]  /*14240*/  FMUL.FTZ R34, R34, 1.4426950216293334961 ;  /* 0x3fb8aa3b22227820 */ /* 0x000fe20000410000 */
[----:B------:R-:W-:Y:S01]  /*14250*/  STS [R6+0x100], R17 ;  /* 0x0001001106007388 */ /* 0x000fe20000000800 */
[----:B--2---:R-:W0:Y:S01]  /*14260*/  MUFU.EX2 R13, R30 ;  /* 0x0000001e000d7308 */ /* 0x004e220000000800 */
[----:B------:R-:W-:-:S02]  /*14270*/  FMUL.FTZ R10, R10, 1.4426950216293334961 ;  /* 0x3fb8aa3b0a0a7820 */ /* 0x000fc40000410000 */
[----:B------:R-:W-:Y:S01]  /*14280*/  STS [R6+0x200], R21 ;  /* 0x0002001506007388 */ /* 0x000fe20000000800 */
[----:B------:R-:W2:Y:S01]  /*14290*/  MUFU.EX2 R35, R8 ;  /* 0x0000000800237308 */ /* 0x000ea20000000800 */
[----:B-1----:R-:W-:Y:S02]  /*142a0*/  FADD.FTZ R12, R12, R11 ;  /* 0x0000000b0c0c7221 */ /* 0x002fe40000010000 */
[----:B------:R-:W-:Y:S01]  /*142b0*/  STS [R6+0x300], R23 ;  /* 0x0003001706007388 */ /* 0x000fe20000000800 */
[----:B------:R-:W1:Y:S03]  /*142c0*/  MUFU.EX2 R37, R34 ;  /* 0x0000002200257308 */ /* 0x000e660000000800 */
[----:B------:R-:W-:Y:S01]  /*142d0*/  STS [R6+0x400], R25 ;  /* 0x0004001906007388 */ /* 0x000fe20000000800 */
[----:B------:R-:W3:Y:S01]  /*142e0*/  MUFU.EX2 R39, R10 ;  /* 0x0000000a00277308 */ /* 0x000ee20000000800 */
[----:B0-----:R-:W-:-:S02]  /*142f0*/  FADD.FTZ R12, R12, R13 ;  /* 0x0000000d0c0c7221 */ /* 0x001fc40000010000 */
[----:B------:R-:W-:Y:S02]  /*14300*/  STS [R6+0x500], R27 ;  /* 0x0005001b06007388 */ /* 0x000fe40000000800 */
[----:B------:R-:W-:Y:S02]  /*14310*/  FADD.FTZ R12, R12, R33 ;  /* 0x000000210c0c7221 */ /* 0x000fe40000010000 */
[----:B------:R-:W-:Y:S02]  /*14320*/  STS [R6+0x600], R29 ;  /* 0x0006001d06007388 */ /* 0x000fe40000000800 */
[----:B--2---:R-:W-:Y:S02]  /*14330*/  FADD.FTZ R12, R12, R35 ;  /* 0x000000230c0c7221 */ /* 0x004fe40000010000 */
[----:B------:R-:W-:Y:S02]  /*14340*/  STS [R6+0x700], R31 ;  /* 0x0007001f06007388 */ /* 0x000fe40000000800 */
[----:B-1----:R-:W-:-:S02]  /*14350*/  FADD.FTZ R12, R12, R37 ;  /* 0x000000250c0c7221 */ /* 0x002fc40000010000 */
[----:B------:R-:W-:Y:S02]  /*14360*/  STS [R6+0x800], R11 ;  /* 0x0008000b06007388 */ /* 0x000fe40000000800 */
[----:B---3--:R-:W-:Y:S02]  /*14370*/  FADD.FTZ R12, R12, R39 ;  /* 0x000000270c0c7221 */ /* 0x008fe40000010000 */
[----:B------:R-:W-:Y:S04]  /*14380*/  STS [R6+0x900], R13 ;  /* 0x0009000d06007388 */ /* 0x000fe80000000800 */
[----:B------:R-:W-:Y:S04]  /*14390*/  STS [R6+0xa00], R33 ;  /* 0x000a002106007388 */ /* 0x000fe80000000800 */
[----:B------:R-:W-:Y:S04]  /*143a0*/  STS [R6+0xb00], R35 ;  /* 0x000b002306007388 */ /* 0x000fe80000000800 */
[----:B------:R-:W-:Y:S04]  /*143b0*/  STS [R6+0xc00], R37 ;  /* 0x000c002506007388 */ /* 0x000fe80000000800 */
[----:B------:R0:W-:Y:S02]  /*143c0*/  STS [R6+0xd00], R39 ;  /* 0x000d002706007388 */ /* 0x0001e40000000800 */
[----:B0-----:R-:W-:Y:S01]  /*143d0*/  VIADD R6, R6, 0x1000 ;  /* 0x0000100006067836 */ /* 0x001fe20000000000 */
[----:B------:R-:W-:Y:S06]  /*143e0*/  @!P1 BRA `(.L_x_3593) ;  /* 0xfffffff800709947 */ /* 0x000fec000383ffff */
.L_x_3592:
[----:B------:R-:W-:Y:S05]  /*143f0*/  BSYNC.RECONVERGENT B1 ;  /* 0x0000000000017941 */ /* 0x000fea0003800200 */
.L_x_3591:
        /* <DEDUP_REMOVED lines=8> */
[----:B------:R-:W1:Y:S04]  /*14480*/  LDS R11, [R6] ;  /* 0x00000000060b7984 */ /* 0x000e680000000800 */
[----:B------:R-:W3:Y:S04]  /*14490*/  LDS R14, [R6+0x100] ;  /* 0x00010000060e7984 */ /* 0x000ee80000000800 */
[----:B-----5:R-:W4:Y:S04]  /*144a0*/  LDS R17, [R6+0x200] ;  /* 0x0002000006117984 */ /* 0x020f280000000800 */
[----:B------:R-:W4:Y:S04]  /*144b0*/  LDS R21, [R6+0x300] ;  /* 0x0003000006157984 */ /* 0x000f280000000800 */
[----:B------:R-:W4:Y:S04]  /*144c0*/  LDS R22, [R6+0x400] ;  /* 0x0004000006167984 */ /* 0x000f280000000800 */
[----:B------:R-:W4:Y:S01]  /*144d0*/  LDS R23, [R6+0x500] ;  /* 0x0005000006177984 */ /* 0x000f220000000800 */
[C---:B--2---:R-:W-:Y:S01]  /*144e0*/  FADD.FTZ R8, -R41.reuse, R8 ;  /* 0x0000000829087221 */ /* 0x044fe20000010100 */
[----:B0-----:R-:W-:-:S03]  /*144f0*/  FADD.FTZ R10, -R41, R10 ;  /* 0x0000000a290a7221 */ /* 0x001fc60000010100 */
[----:B------:R-:W-:Y:S01]  /*14500*/  FMUL.FTZ R8, R8, 1.4426950216293334961 ;  /* 0x3fb8aa3b08087820 */ /* 0x000fe20000410000 */
[C---:B-1----:R-:W-:Y:S01]  /*14510*/  FADD.FTZ R13, -R41.reuse, R11 ;  /* 0x0000000b290d7221 */ /* 0x042fe20000010100 */
[----:B------:R-:W-:Y:S02]  /*14520*/  FMUL.FTZ R10, R10, 1.4426950216293334961 ;  /* 0x3fb8aa3b0a0a7820 */ /* 0x000fe40000410000 */
[----:B------:R-:W0:Y:S01]  /*14530*/  MUFU.EX2 R11, R8 ;  /* 0x00000008000b7308 */ /* 0x000e220000000800 */
[----:B---3--:R-:W-:Y:S01]  /*14540*/  FADD.FTZ R15, -R41, R14 ;  /* 0x0000000e290f7221 */ /* 0x008fe20000010100 */
[----:B------:R-:W-:Y:S02]  /*14550*/  FMUL.FTZ R14, R13, 1.4426950216293334961 ;  /* 0x3fb8aa3b0d0e7820 */ /* 0x000fe40000410000 */
[----:B------:R-:W1:Y:S01]  /*14560*/  MUFU.EX2 R13, R10 ;  /* 0x0000000a000d7308 */ /* 0x000e620000000800 */
[----:B----4-:R-:W-:Y:S01]  /*14570*/  FADD.FTZ R20, -R41, R17 ;  /* 0x0000001129147221 */ /* 0x010fe20000010100 */
[----:B------:R-:W-:-:S02]  /*14580*/  FMUL.FTZ R17, R15, 1.4426950216293334961 ;  /* 0x3fb8aa3b0f117820 */ /* 0x000fc40000410000 */
[----:B------:R-:W2:Y:S01]  /*14590*/  MUFU.EX2 R15, R14 ;  /* 0x0000000e000f7308 */ /* 0x000ea20000000800 */
[----:B------:R-:W-:Y:S01]  /*145a0*/  FADD.FTZ R21, -R41, R21 ;  /* 0x0000001529157221 */ /* 0x000fe20000010100 */
[----:B------:R-:W-:Y:S02]  /*145b0*/  FMUL.FTZ R20, R20, 1.4426950216293334961 ;  /* 0x3fb8aa3b14147820 */ /* 0x000fe40000410000 */
[----:B------:R-:W3:Y:S01]  /*145c0*/  MUFU.EX2 R17, R17 ;  /* 0x0000001100117308 */ /* 0x000ee20000000800 */
[----:B0-----:R-:W-:Y:S01]  /*145d0*/  FADD.FTZ R12, R12, R11 ;  /* 0x0000000b0c0c7221 */ /* 0x001fe20000010000 */
[----:B------:R-:W-:Y:S01]  /*145e0*/  FMUL.FTZ R8, R21, 1.4426950216293334961 ;  /* 0x3fb8aa3b15087820 */ /* 0x000fe20000410000 */
[C---:B------:R-:W-:Y:S01]  /*145f0*/  FADD.FTZ R22, -R41.reuse, R22 ;  /* 0x0000001629167221 */ /* 0x040fe20000010100 */
[----:B------:R-:W0:Y:S01]  /*14600*/  MUFU.EX2 R21, R20 ;  /* 0x0000001400157308 */ /* 0x000e220000000800 */
[----:B------:R-:W-:Y:S01]  /*14610*/  FADD.FTZ R24, -R41, R23 ;  /* 0x0000001729187221 */ /* 0x000fe20000010100 */
[----:B-1----:R-:W-:Y:S01]  /*14620*/  FADD.FTZ R12, R12, R13 ;  /* 0x0000000d0c0c7221 */ /* 0x002fe20000010000 */
[----:B------:R-:W-:Y:S01]  /*14630*/  FMUL.FTZ R22, R22, 1.4426950216293334961 ;  /* 0x3fb8aa3b16167820 */ /* 0x000fe20000410000 */
[----:B------:R-:W1:Y:S01]  /*14640*/  MUFU.EX2 R23, R8 ;  /* 0x0000000800177308 */ /* 0x000e620000000800 */
[----:B------:R-:W-:Y:S01]  /*14650*/  FMUL.FTZ R24, R24, 1.4426950216293334961 ;  /* 0x3fb8aa3b18187820 */ /* 0x000fe20000410000 */
[----:B--2---:R-:W-:Y:S01]  /*14660*/  FADD.FTZ R12, R12, R15 ;  /* 0x0000000f0c0c7221 */ /* 0x004fe20000010000 */
[----:B------:R-:W-:Y:S01]  /*14670*/  STS [R6+-0x200], R11 ;  /* 0xfffe000b06007388 */ /* 0x000fe20000000800 */
[----:B------:R-:W2:Y:S02]  /*14680*/  MUFU.EX2 R25, R22 ;  /* 0x0000001600197308 */ /* 0x000ea40000000800 */
[----:B---3--:R-:W-:Y:S01]  /*14690*/  FADD.FTZ R12, R12, R17 ;  /* 0x000000110c0c7221 */ /* 0x008fe20000010000 */
        /* <DEDUP_REMOVED lines=13> */
.L_x_3595:
[----:B------:R-:W-:Y:S05]  /*14770*/  BSYNC.RECONVERGENT B1 ;  /* 0x0000000000017941 */ /* 0x000fea0003800200 */
.L_x_3594:
[----:B------:R-:W-:-:S13]  /*14780*/  ISETP.LT.OR P0, PT, R3, R16, P0 ;  /* 0x000000100300720c */ /* 0x000fda0000701670 */
[----:B------:R-:W-:Y:S05]  /*14790*/  @!P0 BRA `(.L_x_3586) ;  /* 0x0000000400e08947 */ /* 0x000fea0003800000 */
[----:B------:R-:W2:Y:S04]  /*147a0*/  LDS R3, [R6+-0x200] ;  /* 0xfffe000006037984 */ /* 0x000ea80000000800 */
[----:B------:R-:W0:Y:S04]  /*147b0*/  LDS R8, [R6+-0x100] ;  /* 0xffff000006087984 */ /* 0x000e280000000800 */
[----:B------:R-:W1:Y:S04]  /*147c0*/  LDS R10, [R6] ;  /* 0x00000000060a7984 */ /* 0x000e680000000800 */
[----:B------:R-:W3:Y:S01]  /*147d0*/  LDS R11, [R6+0x100] ;  /* 0x00010000060b7984 */ /* 0x000ee20000000800 */
[C---:B--2---:R-:W-:Y:S01]  /*147e0*/  FADD.FTZ R3, -R41.reuse, R3 ;  /* 0x0000000329037221 */ /* 0x044fe20000010100 */
[----:B0-----:R-:W-:-:S03]  /*147f0*/  FADD.FTZ R8, -R41, R8 ;  /* 0x0000000829087221 */ /* 0x001fc60000010100 */
[----:B------:R-:W-:Y:S01]  /*14800*/  FMUL.FTZ R3, R3, 1.4426950216293334961 ;  /* 0x3fb8aa3b03037820 */ /* 0x000fe20000410000 */
[----:B-1----:R-:W-:Y:S01]  /*14810*/  FADD.FTZ R10, -R41, R10 ;  /* 0x0000000a290a7221 */ /* 0x002fe20000010100 */
        /* <DEDUP_REMOVED lines=17> */
.L_x_3587:
[----:B------:R-:W0:Y:S01]  /*14930*/  S2UR UR4, SR_CTAID.Y ;  /* 0x00000000000479c3 */ /* 0x000e220000002600 */
        /* <DEDUP_REMOVED lines=8> */
[----:B0-----:R-:W-:Y:S02]  /*149c0*/  IMAD R22, R3, UR4, RZ ;  /* 0x0000000403167c24 */ /* 0x001fe4000f8e02ff */
[----:B------:R-:W-:-:S03]  /*149d0*/  IMAD.MOV.U32 R3, RZ, RZ, R7 ;  /* 0x000000ffff037224 */ /* 0x000fc600078e0007 */
[----:B------:R-:W-:-:S07]  /*149e0*/  SHF.R.S32.HI R24, RZ, 0x1f, R22 ;  /* 0x0000001fff187819 */ /* 0x000fce0000011416 */
        /* <DEDUP_REMOVED lines=11> */
.L_x_3598:
[----:B------:R0:W3:Y:S01]  /*14aa0*/  LDG.E.U8 R13, desc[UR36][R10.64] ;  /* 0x000000240a0d7981 */ /* 0x0000e2000c1e1100 */
[----:B------:R-:W-:Y:S02]  /*14ab0*/  VIADD R6, R6, 0x1 ;  /* 0x0000000106067836 */ /* 0x000fe40000000000 */
[----:B------:R-:W-:Y:S01]  /*14ac0*/  VIADD R3, R3, 0x40 ;  /* 0x0000004003037836 */ /* 0x000fe20000000000 */
[----:B0-----:R-:W-:-:S05]  /*14ad0*/  IADD3 R10, P2, PT, R10, 0x40, RZ ;  /* 0x000000400a0a7810 */ /* 0x001fca0007f5e0ff */
[----:B------:R-:W-:Y:S01]  /*14ae0*/  IMAD.X R11, RZ, RZ, R11, P2 ;  /* 0x000000ffff0b7224 */ /* 0x000fe200010e060b */
[----:B---3--:R-:W-:-:S13]  /*14af0*/  ISETP.NE.AND P1, PT, R13, RZ, PT ;  /* 0x000000ff0d00720c */ /* 0x008fda0003f25270 */
[----:B------:R-:W2:Y:S02]  /*14b00*/  @!P1 LDS R13, [R8] ;  /* 0x00000000080d9984 */ /* 0x000ea40000000800 */
[----:B--2---:R-:W-:Y:S01]  /*14b10*/  @!P1 FADD.FTZ R14, -R41, R13 ;  /* 0x0000000d290e9221 */ /* 0x004fe20000010100 */
        /* <DEDUP_REMOVED lines=8> */
.L_x_3597:
[----:B------:R-:W-:Y:S05]  /*14ba0*/  BSYNC.RECONVERGENT B1 ;  /* 0x0000000000017941 */ /* 0x000fea0003800200 */
.L_x_3596:
[----:B------:R-:W-:Y:S05]  /*14bb0*/  @!P0 BRA `(.L_x_3586) ;  /* 0x0000000000d88947 */ /* 0x000fea0003800000 */
[----:B------:R-:W0:Y:S01]  /*14bc0*/  S2R R11, SR_CgaCtaId ;  /* 0x00000000000b7919 */ /* 0x000e220000008800 */
[----:B------:R-:W1:Y:S01]  /*14bd0*/  LDCU.64 UR4, c[0x0][0x420] ;  /* 0x00008400ff0477ac */ /* 0x000e620008000a00 */
[----:B------:R-:W-:Y:S01]  /*14be0*/  MOV R8, 0x400 ;  /* 0x0000040000087802 */ /* 0x000fe20000000f00 */
[----:B------:R-:W-:-:S04]  /*14bf0*/  IMAD.SHL.U32 R6, R5, 0x4, RZ ;  /* 0x0000000405067824 */ /* 0x000fc800078e00ff */
[----:B------:R-:W-:Y:S02]  /*14c00*/  VIADD R8, R8, 0x810 ;  /* 0x0000081008087836 */ /* 0x000fe40000000000 */
[----:B------:R-:W-:Y:S01]  /*14c10*/  IMAD R6, R3, 0x4, -R6 ;  /* 0x0000000403067824 */ /* 0x000fe200078e0a06 */
[----:B-1----:R-:W-:-:S04]  /*14c20*/  IADD3 R10, P0, P1, R22, UR4, R3 ;  /* 0x00000004160a7c10 */ /* 0x002fc8000f91e003 */
[----:B------:R-:W-:Y:S02]  /*14c30*/  IADD3 R10, P2, PT, R10, 0x80, RZ ;  /* 0x000000800a0a7810 */ /* 0x000fe40007f5e0ff */
[----:B0-----:R-:W-:Y:S02]  /*14c40*/  LEA R13, R11, R8, 0x18 ;  /* 0x000000080b0d7211 */ /* 0x001fe400078ec0ff */
[----:B------:R-:W-:Y:S02]  /*14c50*/  IADD3.X R11, PT, PT, R24, UR5, RZ, P0, P1 ;  /* 0x00000005180b7c10 */ /* 0x000fe400087e24ff */
[----:B------:R-:W-:-:S03]  /*14c60*/  IADD3 R6, PT, PT, R6, 0x200, R13 ;  /* 0x0000020006067810 */ /* 0x000fc60007ffe00d */
[----:B------:R-:W-:-:S07]  /*14c70*/  IMAD.X R11, RZ, RZ, R11, P2 ;  /* 0x000000ffff0b7224 */ /* 0x000fce00010e060b */
.L_x_3599:
[----:B------:R-:W3:Y:S04]  /*14c80*/  LDG.E.U8 R15, desc[UR36][R10.64+-0x80] ;  /* 0xffff80240a0f7981 */ /* 0x000ee8000c1e1100 */
[----:B------:R-:W4:Y:S04]  /*14c90*/  LDG.E.U8 R8, desc[UR36][R10.64+-0x40] ;  /* 0xffffc0240a087981 */ /* 0x000f28000c1e1100 */
[----:B------:R-:W2:Y:S04]  /*14ca0*/  LDG.E.U8 R13, desc[UR36][R10.64] ;  /* 0x000000240a0d7981 */ /* 0x000ea8000c1e1100 */
[----:B------:R-:W2:Y:S01]  /*14cb0*/  LDG.E.U8 R14, desc[UR36][R10.64+0x40] ;  /* 0x000040240a0e7981 */ /* 0x000ea2000c1e1100 */
[----:B------:R-:W-:Y:S01]  /*14cc0*/  VIADD R3, R3, 0x100 ;  /* 0x0000010003037836 */ /* 0x000fe20000000000 */
[----:B---3--:R-:W-:Y:S01]  /*14cd0*/  ISETP.NE.AND P0, PT, R15, RZ, PT ;  /* 0x000000ff0f00720c */ /* 0x008fe20003f05270 */
[----:B------:R-:W-:Y:S01]  /*14ce0*/  IMAD.MOV.U32 R15, RZ, RZ, RZ ;  /* 0x000000ffff0f7224 */ /* 0x000fe200078e00ff */
[----:B----4-:R-:W-:-:S02]  /*14cf0*/  ISETP.NE.AND P1, PT, R8, RZ, PT ;  /* 0x000000ff0800720c */ /* 0x010fc40003f25270 */
[----:B--2---:R-:W-:Y:S01]  /*14d00*/  ISETP.NE.AND P2, PT, R13, RZ, PT ;  /* 0x000000ff0d00720c */ /* 0x004fe20003f45270 */
[----:B------:R-:W-:Y:S01]  /*14d10*/  IMAD.MOV.U32 R13, RZ, RZ, RZ ;  /* 0x000000ffff0d7224 */ /* 0x000fe200078e00ff */
[----:B------:R-:W-:-:S07]  /*14d20*/  ISETP.NE.AND P3, PT, R14, RZ, PT ;  /* 0x000000ff0e00720c */ /* 0x000fce0003f65270 */
[----:B------:R-:W0:Y:S04]  /*14d30*/  @!P0 LDS R8, [R6+-0x200] ;  /* 0xfffe000006088984 */ /* 0x000e280000000800 */
[----:B------:R-:W1:Y:S04]  /*14d40*/  @!P1 LDS R14, [R6+-0x100] ;  /* 0xffff0000060e9984 */ /* 0x000e680000000800 */
[----:B-----5:R-:W2:Y:S04]  /*14d50*/  @!P2 LDS R17, [R6] ;  /* 0x000000000611a984 */ /* 0x020ea80000000800 */
[----:B------:R-:W3:Y:S01]  /*14d60*/  @!P3 LDS R21, [R6+0x100] ;  /* 0x000100000615b984 */ /* 0x000ee20000000800 */
[----:B0-----:R-:W-:-:S04]  /*14d70*/  @!P0 FADD.FTZ R8, -R41, R8 ;  /* 0x0000000829088221 */ /* 0x001fc80000010100 */
[----:B------:R-:W-:Y:S01]  /*14d80*/  @!P0 FMUL.FTZ R8, R8, 1.4426950216293334961 ;  /* 0x3fb8aa3b08088820 */ /* 0x000fe20000410000 */
[----:B-1----:R-:W-:-:S03]  /*14d90*/  @!P1 FADD.FTZ R14, -R41, R14 ;  /* 0x0000000e290e9221 */ /* 0x002fc60000010100 */
[----:B------:R-:W0:Y:S01]  /*14da0*/  @!P0 MUFU.EX2 R13, R8 ;  /* 0x00000008000d8308 */ /* 0x000e220000000800 */
[----:B------:R-:W-:Y:S01]  /*14db0*/  @!P1 FMUL.FTZ R14, R14, 1.4426950216293334961 ;  /* 0x3fb8aa3b0e0e9820 */ /* 0x000fe20000410000 */
[C---:B--2---:R-:W-:Y:S01]  /*14dc0*/  @!P2 FADD.FTZ R20, -R41.reuse, R17 ;  /* 0x000000112914a221 */ /* 0x044fe20000010100 */
[----:B------:R-:W-:Y:S02]  /*14dd0*/  IMAD.MOV.U32 R17, RZ, RZ, RZ ;  /* 0x000000ffff117224 */ /* 0x000fe400078e00ff */
[----:B---3--:R-:W-:Y:S01]  /*14de0*/  @!P3 FADD.FTZ R22, -R41, R21 ;  /* 0x000000152916b221 */ /* 0x008fe20000010100 */
[----:B------:R-:W1:Y:S01]  /*14df0*/  @!P1 MUFU.EX2 R15, R14 ;  /* 0x0000000e000f9308 */ /* 0x000e620000000800 */
[----:B------:R-:W-:Y:S01]  /*14e00*/  @!P2 FMUL.FTZ R20, R20, 1.4426950216293334961 ;  /* 0x3fb8aa3b1414a820 */ /* 0x000fe20000410000 */
[----:B------:R-:W-:Y:S02]  /*14e10*/  IMAD.MOV.U32 R21, RZ, RZ, RZ ;  /* 0x000000ffff157224 */ /* 0x000fe400078e00ff */
        /* <DEDUP_REMOVED lines=16> */
.L_x_3586:
[----:B------:R-:W-:Y:S05]  /*14f20*/  BSYNC.RECONVERGENT B0 ;  /* 0x0000000000007941 */ /* 0x000fea0003800200 */
.L_x_3585:
[----:B0-----:R-:W0:Y:S01]  /*14f30*/  SHFL.BFLY PT, R3, R12, 0x10, 0x1f ;  /* 0x0e001f000c037f89 */ /* 0x001e2200000e0000 */
[C---:B------:R-:W-:Y:S01]  /*14f40*/  ISETP.NE.AND P0, PT, R38.reuse, RZ, PT ;  /* 0x000000ff2600720c */ /* 0x040fe20003f05270 */
[----:B------:R-:W3:Y:S01]  /*14f50*/  LDCU.U8 UR6, c[0x0][0x48c] ;  /* 0x00009180ff0677ac */ /* 0x000ee20008000000 */
[----:B------:R-:W-:-:S11]  /*14f60*/  ISETP.GT.U32.AND P1, PT, R38, 0x1, PT ;  /* 0x000000012600780c */ /* 0x000fd60003f24070 */
[----:B------:R-:W-:-:S04]  /*14f70*/  @!P0 SHF.R.U32.HI R10, RZ, 0x3, R130 ;  /* 0x00000003ff0a8819 */ /* 0x000fc80000011682 */
[----:B------:R-:W-:Y:S01]  /*14f80*/  @!P0 LOP3.LUT R10, R10, 0x7c, RZ, 0xc0, !PT ;  /* 0x0000007c0a0a8812 */ /* 0x000fe200078ec0ff */
[----:B---3--:R-:W-:Y:S01]  /*14f90*/  UISETP.NE.AND UP0, UPT, UR6, URZ, UPT ;  /* 0x000000ff0600728c */ /* 0x008fe2000bf05270 */
[----:B0-----:R-:W-:-:S03]  /*14fa0*/  FADD.FTZ R3, R3, R12 ;  /* 0x0000000c03037221 */ /* 0x001fc60000010000 */
[----:B------:R-:W-:Y:S02]  /*14fb0*/  @!P0 IMAD.IADD R12, R10, 0x1, R9 ;  /* 0x000000010a0c8824 */ /* 0x000fe400078e0209 */
[----:B------:R-:W0:Y:S02]  /*14fc0*/  SHFL.BFLY PT, R6, R3, 0x8, 0x1f ;  /* 0x0d001f0003067f89 */ /* 0x000e2400000e0000 */
[----:B0-----:R-:W-:Y:S02]  /*14fd0*/  FADD.FTZ R6, R3, R6 ;  /* 0x0000000603067221 */ /* 0x001fe40000010000 */
[----:B------:R-:W0:Y:S03]  /*14fe0*/  S2R R3, SR_CTAID.X ;  /* 0x0000000000037919 */ /* 0x000e260000002500 */
[----:B-1----:R-:W1:Y:S02]  /*14ff0*/  SHFL.BFLY PT, R11, R6, 0x4, 0x1f ;  /* 0x0c801f00060b7f89 */ /* 0x002e6400000e0000 */
[----:B-1----:R-:W-:-:S05]  /*15000*/  FADD.FTZ R11, R6, R11 ;  /* 0x0000000b060b7221 */ /* 0x002fca0000010000 */
[----:B------:R-:W1:Y:S02]  /*15010*/  SHFL.BFLY PT, R8, R11, 0x2, 0x1f ;  /* 0x0c401f000b087f89 */ /* 0x000e6400000e0000 */
[----:B-1----:R-:W-:-:S05]  /*15020*/  FADD.FTZ R8, R11, R8 ;  /* 0x000000080b087221 */ /* 0x002fca0000010000 */
[----:B------:R-:W1:Y:S02]  /*15030*/  SHFL.BFLY PT, R13, R8, 0x1, 0x1f ;  /* 0x0c201f00080d7f89 */ /* 0x000e6400000e0000 */
[----:B-1----:R-:W-:Y:S01]  /*15040*/  FADD.FTZ R13, R8, R13 ;  /* 0x0000000d080d7221 */ /* 0x002fe20000010000 */
[----:B------:R-:W-:-:S04]  /*15050*/  CS2R R8, SRZ ;  /* 0x0000000000087805 */ /* 0x000fc8000001ff00 */
[----:B------:R-:W-:Y:S01]  /*15060*/  @!P0 STS [R12+0x8], R13 ;  /* 0x0000080d0c008388 */ /* 0x000fe20000000800 */
[----:B------:R-:W-:Y:S01]  /*15070*/  BAR.SYNC.DEFER_BLOCKING 0x0 ;  /* 0x0000000000007b1d */ /* 0x000fe20000010000 */
[----:B------:R-:W-:-:S05]  /*15080*/  ISETP.GE.AND P0, PT, R7, R16, PT ;  /* 0x000000100700720c */ /* 0x000fca0003f06270 */
[----:B------:R-:W1:Y:S04]  /*15090*/  @!P1 LDS R13, [R4+0x8] ;  /* 0x00000800040d9984 */ /* 0x000e680000000800 */
[----:B-1----:R-:W1:Y:S02]  /*150a0*/  SHFL.BFLY PT, R6, R13, 0x1, 0x1f ;  /* 0x0c201f000d067f89 */ /* 0x002e6400000e0000 */
[----:B-1----:R-:W-:-:S06]  /*150b0*/  FADD.FTZ R6, R6, R13 ;  /* 0x0000000d06067221 */ /* 0x002fcc0000010000 */
[----:B------:R-:W1:Y:S02]  /*150c0*/  SHFL.IDX PT, R6, R6, RZ, 0x1f ;  /* 0x00001fff06067589 */ /* 0x000e6400000e0000 */
[----:B-1----:R-:W-:-:S04]  /*150d0*/  FADD.FTZ R10, R6, 9.9999999747524270788e-07 ;  /* 0x358637bd060a7421 */ /* 0x002fc80000010000 */
[----:B------:R1:W3:Y:S01]  /*150e0*/  MUFU.RCP R35, R10 ;  /* 0x0000000a00237308 */ /* 0x0002e20000001000 */
[----:B0-----:R-:W-:Y:S05]  /*150f0*/  BRA.U !UP0, `(.L_x_3600) ;  /* 0x0000000108247547 */ /* 0x001fea000b800000 */
[----:B------:R-:W0:Y:S01]  /*15100*/  S2R R6, SR_CTAID.Y ;  /* 0x0000000000067919 */ /* 0x000e220000002600 */
[----:B------:R-:W0:Y:S08]  /*15110*/  LDC R8, c[0x0][0x3f8] ;  /* 0x0000fe00ff087b82 */ /* 0x000e300000000800 */
[----:B------:R-:W4:Y:S08]  /*15120*/  LDC R4, c[0x0][0x488] ;  /* 0x00012200ff047b82 */ /* 0x000f300000000800 */
[----:B-1----:R-:W4:Y:S08]  /*15130*/  LDC R10, c[0x0][0x40c] ;  /* 0x00010300ff0a7b82 */ /* 0x002f300000000800 */
[----:B------:R-:W1:Y:S01]  /*15140*/  LDC R11, c[0x0][0x3f4] ;  /* 0x0000fd00ff0b7b82 */ /* 0x000e620000000800 */
[----:B0-----:R-:W-:-:S04]  /*15150*/  IMAD R9, R6, R8, R3 ;  /* 0x0000000806097224 */ /* 0x001fc800078e0203 */
[----:B----4-:R-:W-:-:S04]  /*15160*/  IMAD R4, R9, R4, R10 ;  /* 0x0000000409047224 */ /* 0x010fc800078e020a */
[----:B-1----:R-:W-:-:S05]  /*15170*/  IMAD R8, R4, R11, RZ ;  /* 0x0000000b04087224 */ /* 0x002fca00078e02ff */
[----:B------:R-:W-:-:S07]  /*15180*/  SHF.R.S32.HI R9, RZ, 0x1f, R8 ;  /* 0x0000001fff097819 */ /* 0x000fce0000011408 */
.L_x_3600:
        /* <DEDUP_REMOVED lines=21> */
[----:B0-----:R-:W-:-:S06]  /*152e0*/  ULEA UR4, UR5, UR4, 0x18 ;  /* 0x0000000405047291 */ /* 0x001fcc000f8ec0ff */
[----:B------:R-:W-:-:S07]  /*152f0*/  VIADD R4, R0, UR4 ;  /* 0x0000000400047c36 */ /* 0x000fce0008000000 */
.L_x_3606:
[----:B------:R-:W3:Y:S01]  /*15300*/  LDS R6, [R4] ;  /* 0x0000000004067984 */ /* 0x000ee20000000800 */
[----:B------:R-:W-:-:S05]  /*15310*/  VIADD R8, R8, 0x1 ;  /* 0x0000000108087836 */ /* 0x000fca0000000000 */
[----:B------:R-:W-:Y:S01]  /*15320*/  ISETP.NE.AND P0, PT, R8, RZ, PT ;  /* 0x000000ff0800720c */ /* 0x000fe20003f05270 */
[----:B---3--:R-:W-:-:S05]  /*15330*/  FMUL.FTZ R9, R6, R35 ;  /* 0x0000002306097220 */ /* 0x008fca0000410000 */
[----:B------:R0:W-:Y:S02]  /*15340*/  STS [R4], R9 ;  /* 0x0000000904007388 */ /* 0x0001e40000000800 */
[----:B0-----:R-:W-:-:S05]  /*15350*/  VIADD R4, R4, 0x100 ;  /* 0x0000010004047836 */ /* 0x001fca0000000000 */
[----:B------:R-:W-:Y:S05]  /*15360*/  @P0 BRA `(.L_x_3606) ;  /* 0xfffffffc00e40947 */ /* 0x000fea000383ffff */
.L_x_3605:
[----:B------:R-:W-:Y:S05]  /*15370*/  BSYNC.RECONVERGENT B1 ;  /* 0x0000000000017941 */ /* 0x000fea0003800200 */
.L_x_3604:
        /* <DEDUP_REMOVED lines=15> */
.L_x_3609:
[----:B------:R-:W3:Y:S01]  /*15470*/  LDS R6, [R4+-0x200] ;  /* 0xfffe000004067984 */ /* 0x000ee20000000800 */
[----:B------:R-:W-:-:S03]  /*15480*/  VIADD R7, R7, 0x400 ;  /* 0x0000040007077836 */ /* 0x000fc60000000000 */
[----:B------:R-:W0:Y:S02]  /*15490*/  LDS R8, [R4+-0x100] ;  /* 0xffff000004087984 */ /* 0x000e240000000800 */
[----:B------:R-:W-:Y:S02]  /*154a0*/  ISETP.GE.AND P1, PT, R7, R36, PT ;  /* 0x000000240700720c */ /* 0x000fe40003f26270 */
[----:B-1----:R-:W1:Y:S04]  /*154b0*/  LDS R10, [R4] ;  /* 0x00000000040a7984 */ /* 0x002e680000000800 */
[----:B------:R-:W4:Y:S04]  /*154c0*/  LDS R12, [R4+0x100] ;  /* 0x00010000040c7984 */ /* 0x000f280000000800 */
[----:B------:R-:W2:Y:S04]  /*154d0*/  LDS R14, [R4+0x200] ;  /* 0x00020000040e7984 */ /* 0x000ea80000000800 */
[----:B------:R-:W2:Y:S04]  /*154e0*/  LDS R20, [R4+0x300] ;  /* 0x0003000004147984 */ /* 0x000ea80000000800 */
[----:B------:R-:W-:Y:S04]  /*154f0*/  LDS R22, [R4+0x400] ;  /* 0x0004000004167984 */ /* 0x000fe80000000800 */
[----:B------:R-:W2:Y:S04]  /*15500*/  LDS R23, [R4+0x500] ;  /* 0x0005000004177984 */ /* 0x000ea80000000800 */
[----:B------:R-:W2:Y:S04]  /*15510*/  LDS R24, [R4+0x600] ;  /* 0x0006000004187984 */ /* 0x000ea80000000800 */
[----:B------:R-:W2:Y:S04]  /*15520*/  LDS R26, [R4+0x700] ;  /* 0x00070000041a7984 */ /* 0x000ea80000000800 */
[----:B------:R-:W2:Y:S01]  /*15530*/  LDS R28, [R4+0x800] ;  /* 0x00080000041c7984 */ /* 0x000ea20000000800 */
[----:B---3--:R-:W-:-:S03]  /*15540*/  FMUL.FTZ R9, R35, R6 ;  /* 0x0000000623097220 */ /* 0x008fc60000410000 */
[----:B------:R-:W3:Y:S01]  /*15550*/  LDS R30, [R4+0x900] ;  /* 0x00090000041e7984 */ /* 0x000ee20000000800 */
[----:B0-----:R-:W-:-:S03]  /*15560*/  FMUL.FTZ R11, R35, R8 ;  /* 0x00000008230b7220 */ /* 0x001fc60000410000 */
[----:B------:R-:W0:Y:S01]  /*15570*/  LDS R31, [R4+0xa00] ;  /* 0x000a0000041f7984 */ /* 0x000e220000000800 */
[----:B-1----:R-:W-:-:S03]  /*15580*/  FMUL.FTZ R13, R35, R10 ;  /* 0x0000000a230d7220 */ /* 0x002fc60000410000 */
[----:B------:R-:W1:Y:S01]  /*15590*/  LDS R32, [R4+0xb00] ;  /* 0x000b000004207984 */ /* 0x000e620000000800 */
[----:B----4-:R-:W-:-:S03]  /*155a0*/  FMUL.FTZ R15, R35, R12 ;  /* 0x0000000c230f7220 */ /* 0x010fc60000410000 */
[----:B------:R-:W4:Y:S01]  /*155b0*/  LDS R33, [R4+0xc00] ;  /* 0x000c000004217984 */ /* 0x000f220000000800 */
[----:B--2--5:R-:W-:-:S03]  /*155c0*/  FMUL.FTZ R17, R35, R14 ;  /* 0x0000000e23117220 */ /* 0x024fc60000410000 */
[----:B------:R-:W2:Y:S01]  /*155d0*/  LDS R34, [R4+0xd00] ;  /* 0x000d000004227984 */ /* 0x000ea20000000800 */
        /* <DEDUP_REMOVED lines=11> */
[----:B0-----:R-:W-:-:S03]  /*15690*/  FMUL.FTZ R11, R35, R30 ;  /* 0x0000001e230b7220 */ /* 0x001fc60000410000 */
[----:B------:R-:W-:Y:S01]  /*156a0*/  STS [R4+0x300], R21 ;  /* 0x0003001504007388 */ /* 0x000fe20000000800 */
[----:B------:R-:W-:-:S03]  /*156b0*/  FMUL.FTZ R31, R35, R31 ;  /* 0x0000001f231f7220 */ /* 0x000fc60000410000 */
[----:B------:R-:W-:Y:S01]  /*156c0*/  STS [R4+0x400], R9 ;  /* 0x0004000904007388 */ /* 0x000fe20000000800 */
[----:B-1----:R-:W-:-:S03]  /*156d0*/  FMUL.FTZ R13, R35, R32 ;  /* 0x00000020230d7220 */ /* 0x002fc60000410000 */
[----:B------:R-:W-:Y:S01]  /*156e0*/  STS [R4+0x500], R23 ;  /* 0x0005001704007388 */ /* 0x000fe20000000800 */
[----:B----4-:R-:W-:-:S03]  /*156f0*/  FMUL.FTZ R33, R35, R33 ;  /* 0x0000002123217220 */ /* 0x010fc60000410000 */
[----:B------:R-:W-:Y:S01]  /*15700*/  STS [R4+0x600], R25 ;  /* 0x0006001904007388 */ /* 0x000fe20000000800 */
[----:B--2---:R-:W-:-:S03]  /*15710*/  FMUL.FTZ R15, R35, R34 ;  /* 0x00000022230f7220 */ /* 0x004fc60000410000 */
        /* <DEDUP_REMOVED lines=9> */
.L_x_3608:
[----:B------:R-:W-:Y:S05]  /*157b0*/  BSYNC.RECONVERGENT B1 ;  /* 0x0000000000017941 */ /* 0x000fea0003800200 */
.L_x_3607:
[----:B------:R-:W-:Y:S01]  /*157c0*/  IMAD.IADD R6, R16, 0x1, -R7 ;  /* 0x0000000110067824 */ /* 0x000fe200078e0a07 */
[----:B------:R-:W-:Y:S04]  /*157d0*/  BSSY.RECONVERGENT B1, `(.L_x_3610) ;  /* 0x000001e000017945 */ /* 0x000fe80003800200 */
[----:B------:R-:W-:-:S13]  /*157e0*/  ISETP.GT.AND P1, PT, R6, 0x100, PT ;  /* 0x000001000600780c */ /* 0x000fda0003f24270 */
[----:B------:R-:W-:Y:S05]  /*157f0*/  @!P1 BRA `(.L_x_3611) ;  /* 0x00000000006c9947 */ /* 0x000fea0003800000 */
[----:B------:R-:W3:Y:S01]  /*15800*/  LDS R6, [R4+-0x200] ;  /* 0xfffe000004067984 */ /* 0x000ee20000000800 */
[----:B------:R-:W-:Y:S01]  /*15810*/  PLOP3.LUT P0, PT, PT, PT, PT, 0x8, 0x80 ;  /* 0x000000000080781c */ /* 0x000fe20003f0e170 */
[----:B------:R-:W-:Y:S02]  /*15820*/  VIADD R7, R7, 0x200 ;  /* 0x0000020007077836 */ /* 0x000fe40000000000 */
[----:B------:R-:W0:Y:S04]  /*15830*/  LDS R8, [R4+-0x100] ;  /* 0xffff000004087984 */ /* 0x000e280000000800 */
[----:B-1----:R-:W1:Y:S04]  /*15840*/  LDS R10, [R4] ;  /* 0x00000000040a7984 */ /* 0x002e680000000800 */
[----:B------:R-:W4:Y:S04]  /*15850*/  LDS R12, [R4+0x100] ;  /* 0x00010000040c7984 */ /* 0x000f280000000800 */
[----:B------:R-:W2:Y:S04]  /*15860*/  LDS R14, [R4+0x200] ;  /* 0x00020000040e7984 */ /* 0x000ea80000000800 */
[----:B------:R-:W2:Y:S04]  /*15870*/  LDS R20, [R4+0x300] ;  /* 0x0003000004147984 */ /* 0x000ea80000000800 */
[----:B------:R-:W2:Y:S04]  /*15880*/  LDS R22, [R4+0x400] ;  /* 0x0004000004167984 */ /* 0x000ea80000000800 */
[----:B------:R-:W2:Y:S01]  /*15890*/  LDS R24, [R4+0x500] ;  /* 0x0005000004187984 */ /* 0x000ea20000000800 */
[C---:B---3--:R-:W-:Y:S01]  /*158a0*/  FMUL.FTZ R9, R35.reuse, R6 ;  /* 0x0000000623097220 */ /* 0x048fe20000410000 */
[----:B0-----:R-:W-:-:S04]  /*158b0*/  FMUL.FTZ R11, R35, R8 ;  /* 0x00000008230b7220 */ /* 0x001fc80000410000 */
[----:B------:R-:W-:Y:S01]  /*158c0*/  STS [R4+-0x200], R9 ;  /* 0xfffe000904007388 */ /* 0x000fe20000000800 */
[----:B-1----:R-:W-:-:S03]  /*158d0*/  FMUL.FTZ R13, R35, R10 ;  /* 0x0000000a230d7220 */ /* 0x002fc60000410000 */
[----:B------:R-:W-:Y:S01]  /*158e0*/  STS [R4+-0x100], R11 ;  /* 0xffff000b04007388 */ /* 0x000fe20000000800 */
[----:B----4-:R-:W-:-:S03]  /*158f0*/  FMUL.FTZ R15, R35, R12 ;  /* 0x0000000c230f7220 */ /* 0x010fc60000410000 */
[----:B------:R-:W-:Y:S01]  /*15900*/  STS [R4], R13 ;  /* 0x0000000d04007388 */ /* 0x000fe20000000800 */
[----:B--2--5:R-:W-:-:S03]  /*15910*/  FMUL.FTZ R17, R35, R14 ;  /* 0x0000000e23117220 */ /* 0x024fc60000410000 */
        /* <DEDUP_REMOVED lines=9> */
.L_x_3611:
[----:B------:R-:W-:Y:S05]  /*159b0*/  BSYNC.RECONVERGENT B1 ;  /* 0x0000000000017941 */ /* 0x000fea0003800200 */
.L_x_3610:
[----:B------:R-:W-:-:S13]  /*159c0*/  ISETP.LT.OR P0, PT, R7, R16, P0 ;  /* 0x000000100700720c */ /* 0x000fda0000701670 */
[----:B------:R-:W-:Y:S05]  /*159d0*/  @!P0 BRA `(.L_x_3602) ;  /* 0x0000000c003c8947 */ /* 0x000fea0003800000 */
[----:B------:R-:W3:Y:S04]  /*159e0*/  LDS R6, [R4+-0x200] ;  /* 0xfffe000004067984 */ /* 0x000ee80000000800 */
[----:B------:R-:W0:Y:S04]  /*159f0*/  LDS R8, [R4+-0x100] ;  /* 0xffff000004087984 */ /* 0x000e280000000800 */
[----:B-1----:R-:W1:Y:S04]  /*15a00*/  LDS R10, [R4] ;  /* 0x00000000040a7984 */ /* 0x002e680000000800 */
[----:B------:R-:W4:Y:S01]  /*15a10*/  LDS R12, [R4+0x100] ;  /* 0x00010000040c7984 */ /* 0x000f220000000800 */
[-C--:B---3--:R-:W-:Y:S01]  /*15a20*/  FMUL.FTZ R7, R6, R35.reuse ;  /* 0x0000002306077220 */ /* 0x088fe20000410000 */
[----:B0-----:R-:W-:-:S04]  /*15a30*/  FMUL.FTZ R9, R8, R35 ;  /* 0x0000002308097220 */ /* 0x001fc80000410000 */
[----:B------:R0:W-:Y:S01]  /*15a40*/  STS [R4+-0x200], R7 ;  /* 0xfffe000704007388 */ /* 0x0001e20000000800 */
[----:B-1----:R-:W-:-:S03]  /*15a50*/  FMUL.FTZ R11, R10, R35 ;  /* 0x000000230a0b7220 */ /* 0x002fc60000410000 */
[----:B------:R0:W-:Y:S01]  /*15a60*/  STS [R4+-0x100], R9 ;  /* 0xffff000904007388 */ /* 0x0001e20000000800 */
[----:B----4-:R-:W-:-:S03]  /*15a70*/  FMUL.FTZ R13, R12, R35 ;  /* 0x000000230c0d7220 */ /* 0x010fc60000410000 */
[----:B------:R0:W-:Y:S04]  /*15a80*/  STS [R4], R11 ;  /* 0x0000000b04007388 */ /* 0x0001e80000000800 */
[----:B------:R0:W-:Y:S01]  /*15a90*/  STS [R4+0x100], R13 ;  /* 0x0001000d04007388 */ /* 0x0001e20000000800 */
[----:B------:R-:W-:Y:S05]  /*15aa0*/  BRA `(.L_x_3602) ;  /* 0x0000000c00087947 */ /* 0x000fea0003800000 */
.L_x_3603:
        /* <DEDUP_REMOVED lines=9> */
[----:B------:R-:W4:Y:S01]  /*15b40*/  LDCU.64 UR8, c[0x0][0x480] ;  /* 0x00009000ff0877ac */ /* 0x000f220008000a00 */
[----:B------:R-:W-:Y:S02]  /*15b50*/  LEA.HI R4, R4, 0x1, RZ, 0x1a ;  /* 0x0000000104047811 */ /* 0x000fe400078fd0ff */
[----:B------:R-:W-:Y:S01]  /*15b60*/  IADD3 R15, P0, PT, R7, R8, RZ ;  /* 0x00000008070f7210 */ /* 0x000fe20007f1e0ff */
[----:B------:R-:W-:Y:S02]  /*15b70*/  UMOV UR4, 0x400 ;  /* 0x0000040000047882 */ /* 0x000fe40000000000 */
[C---:B------:R-:W-:Y:S01]  /*15b80*/  IMAD.SHL.U32 R6, R4.reuse, 0x40, RZ ;  /* 0x0000004004067824 */ /* 0x040fe200078e00ff */
[----:B------:R-:W-:Y:S01]  /*15b90*/  UIADD3 UR4, UPT, UPT, UR4, 0x810, URZ ;  /* 0x0000081004047890 */ /* 0x000fe2000fffe0ff */
[----:B------:R-:W-:Y:S01]  /*15ba0*/  LOP3.LUT R4, R4, 0x3, RZ, 0xc0, !PT ;  /* 0x0000000304047812 */ /* 0x000fe200078ec0ff */
[----:B-1----:R-:W-:-:S02]  /*15bb0*/  IMAD.X R10, RZ, RZ, R9, P0 ;  /* 0x000000ffff0a7224 */ /* 0x002fc400000e0609 */
[----:B------:R-:W-:-:S05]  /*15bc0*/  LOP3.LUT R6, R6, 0xc0, RZ, 0xc0, !PT ;  /* 0x000000c006067812 */ /* 0x000fca00078ec0ff */
[----:B------:R-:W-:Y:S01]  /*15bd0*/  IMAD.IADD R7, R7, 0x1, R6 ;  /* 0x0000000107077824 */ /* 0x000fe200078e0206 */
[----:B----4-:R-:W-:Y:S01]  /*15be0*/  LEA R12, P0, R15, UR8, 0x2 ;  /* 0x000000080f0c7c11 */ /* 0x010fe2000f8010ff */
[----:B------:R-:W-:-:S03]  /*15bf0*/  IMAD.MOV R6, RZ, RZ, -R4 ;  /* 0x000000ffff067224 */ /* 0x000fc600078e0a04 */
[----:B------:R-:W-:Y:S01]  /*15c00*/  LEA.HI.X R15, R15, UR9, R10, 0x2, P0 ;  /* 0x000000090f0f7c11 */ /* 0x000fe200080f140a */
[----:B0-----:R-:W-:-:S06]  /*15c10*/  ULEA UR4, UR5, UR4, 0x18 ;  /* 0x0000000405047291 */ /* 0x001fcc000f8ec0ff */
[----:B------:R-:W-:-:S07]  /*15c20*/  VIADD R4, R0, UR4 ;  /* 0x0000000400047c36 */ /* 0x000fce0008000000 */
.L_x_3614:
[----:B----4-:R-:W3:Y:S01]  /*15c30*/  LDS R10, [R4] ;  /* 0x00000000040a7984 */ /* 0x010ee20000000800 */
[----:B------:R-:W-:Y:S02]  /*15c40*/  IMAD.MOV.U32 R11, RZ, RZ, R15 ;  /* 0x000000ffff0b7224 */ /* 0x000fe400078e000f */
[----:B------:R-:W-:-:S05]  /*15c50*/  VIADD R6, R6, 0x1 ;  /* 0x0000000106067836 */ /* 0x000fca0000000000 */
[----:B------:R-:W-:Y:S01]  /*15c60*/  ISETP.NE.AND P0, PT, R6, RZ, PT ;  /* 0x000000ff0600720c */ /* 0x000fe20003f05270 */
[----:B---3--:R-:W-:Y:S01]  /*15c70*/  FMUL.FTZ R13, R10, R35 ;  /* 0x000000230a0d7220 */ /* 0x008fe20000410000 */
[----:B------:R-:W-:Y:S01]  /*15c80*/  IMAD.MOV.U32 R10, RZ, RZ, R12 ;  /* 0x000000ffff0a7224 */ /* 0x000fe200078e000c */
[----:B------:R-:W-:-:S03]  /*15c90*/  IADD3 R12, P2, PT, R12, 0x100, RZ ;  /* 0x000001000c0c7810 */ /* 0x000fc60007f5e0ff */
[----:B------:R0:W-:Y:S02]  /*15ca0*/  STS [R4], R13 ;  /* 0x0000000d04007388 */ /* 0x0001e40000000800 */
[----:B------:R-:W-:Y:S02]  /*15cb0*/  IMAD.X R15, RZ, RZ, R15, P2 ;  /* 0x000000ffff0f7224 */ /* 0x000fe400010e060f */
[----:B------:R4:W-:Y:S01]  /*15cc0*/  STG.E desc[UR36][R10.64], R13 ;  /* 0x0000000d0a007986 */ /* 0x0009e2000c101924 */
[----:B0-----:R-:W-:Y:S02]  /*15cd0*/  VIADD R4, R4, 0x100 ;  /* 0x0000010004047836 */ /* 0x001fe40000000000 */
[----:B------:R-:W-:Y:S05]  /*15ce0*/  @P0 BRA `(.L_x_3614) ;  /* 0xfffffffc00d00947 */ /* 0x000fea000383ffff */
.L_x_3613:
[----:B------:R-:W-:Y:S05]  /*15cf0*/  BSYNC.RECONVERGENT B1 ;  /* 0x0000000000017941 */ /* 0x000fea0003800200 */
.L_x_3612:
[----:B------:R-:W-:Y:S05]  /*15d00*/  @!P1 BRA `(.L_x_3602) ;  /* 0x0000000800709947 */ /* 0x000fea0003800000 */
[----:B----4-:R-:W0:Y:S01]  /*15d10*/  S2R R11, SR_CgaCtaId ;  /* 0x00000000000b7919 */ /* 0x010e220000008800 */
[----:B------:R-:W4:Y:S01]  /*15d20*/  LDCU.64 UR4, c[0x0][0x480] ;  /* 0x00009000ff0477ac */ /* 0x000f220008000a00 */
[----:B------:R-:W-:Y:S01]  /*15d30*/  IADD3 R6, P0, PT, R7, R8, RZ ;  /* 0x0000000807067210 */ /* 0x000fe20007f1e0ff */
[----:B-1----:R-:W-:Y:S01]  /*15d40*/  IMAD.IADD R10, R16, 0x1, -R7 ;  /* 0x00000001100a7824 */ /* 0x002fe200078e0a07 */
[----:B------:R-:W-:Y:S01]  /*15d50*/  MOV R4, 0x400 ;  /* 0x0000040000047802 */ /* 0x000fe20000000f00 */
[----:B------:R-:W-:Y:S02]  /*15d60*/  BSSY.RECONVERGENT B1, `(.L_x_3615) ;  /* 0x0000058000017945 */ /* 0x000fe40003800200 */
[----:B------:R-:W-:Y:S01]  /*15d70*/  IMAD.X R9, RZ, RZ, R9, P0 ;  /* 0x000000ffff097224 */ /* 0x000fe200000e0609 */
[----:B------:R-:W-:Y:S02]  /*15d80*/  ISETP.GT.AND P1, PT, R10, 0x300, PT ;  /* 0x000003000a00780c */ /* 0x000fe40003f24270 */
[----:B----4-:R-:W-:-:S04]  /*15d90*/  LEA R8, P0, R6, UR4, 0x2 ;  /* 0x0000000406087c11 */ /* 0x010fc8000f8010ff */
[----:B------:R-:W-:Y:S01]  /*15da0*/  LEA.HI.X R9, R6, UR5, R9, 0x2, P0 ;  /* 0x0000000506097c11 */ /* 0x000fe200080f1409 */
[----:B------:R-:W-:Y:S01]  /*15db0*/  VIADD R6, R4, 0x810 ;  /* 0x0000081004067836 */ /* 0x000fe20000000000 */
[----:B------:R-:W-:Y:S01]  /*15dc0*/  IADD3 R8, P0, PT, R8, 0x200, RZ ;  /* 0x0000020008087810 */ /* 0x000fe20007f1e0ff */
[----:B------:R-:W-:-:S04]  /*15dd0*/  IMAD.SHL.U32 R4, R5, 0x4, RZ ;  /* 0x0000000405047824 */ /* 0x000fc800078e00ff */
[----:B------:R-:W-:Y:S01]  /*15de0*/  IMAD R4, R7, 0x4, -R4 ;  /* 0x0000000407047824 */ /* 0x000fe200078e0a04 */
[----:B0-----:R-:W-:Y:S01]  /*15df0*/  LEA R11, R11, R6, 0x18 ;  /* 0x000000060b0b7211 */ /* 0x001fe200078ec0ff */
[----:B------:R-:W-:Y:S01]  /*15e00*/  IMAD.X R9, RZ, RZ, R9, P0 ;  /* 0x000000ffff097224 */ /* 0x000fe200000e0609 */
[----:B------:R-:W-:Y:S02]  /*15e10*/  PLOP3.LUT P0, PT, PT, PT, PT, 0x80, 0x8 ;  /* 0x000000000008781c */ /* 0x000fe40003f0f070 */
[----:B------:R-:W-:Y:S01]  /*15e20*/  IADD3 R4, PT, PT, R4, 0x200, R11 ;  /* 0x0000020004047810 */ /* 0x000fe20007ffe00b */
[----:B------:R-:W-:Y:S10]  /*15e30*/  @!P1 BRA `(.L_x_3616) ;  /* 0x0000000400289947 */ /* 0x000ff40003800000 */
[----:B------:R-:W-:Y:S01]  /*15e40*/  PLOP3.LUT P0, PT, PT, PT, PT, 0x8, 0x80 ;  /* 0x000000000080781c */ /* 0x000fe20003f0e170 */
[----:B------:R-:W-:-:S12]  /*15e50*/  VIADD R34, R16, 0xfffffd00 ;  /* 0xfffffd0010227836 */ /* 0x000fd80000000000 */
.L_x_3617:
[----:B------:R-:W3:Y:S01]  /*15e60*/  LDS R6, [R4+-0x200] ;  /* 0xfffe000004067984 */ /* 0x000ee20000000800 */
[----:B------:R-:W-:-:S03]  /*15e70*/  VIADD R7, R7, 0x400 ;  /* 0x0000040007077836 */ /* 0x000fc60000000000 */
[----:B------:R-:W0:Y:S02]  /*15e80*/  LDS R10, [R4+-0x100] ;  /* 0xffff0000040a7984 */ /* 0x000e240000000800 */
[----:B------:R-:W-:Y:S02]  /*15e90*/  ISETP.GE.AND P2, PT, R7, R34, PT ;  /* 0x000000220700720c */ /* 0x000fe40003f46270 */
[----:B------:R-:W1:Y:S04]  /*15ea0*/  LDS R14, [R4+0x100] ;  /* 0x00010000040e7984 */ /* 0x000e680000000800 */
[----:B------:R-:W4:Y:S04]  /*15eb0*/  LDS R12, [R4] ;  /* 0x00000000040c7984 */ /* 0x000f280000000800 */
[----:B------:R-:W-:Y:S04]  /*15ec0*/  LDS R26, [R4+0x500] ;  /* 0x00050000041a7984 */ /* 0x000fe80000000800 */
        /* <DEDUP_REMOVED lines=8> */
[----:B------:R-:W-:Y:S01]  /*15f50*/  LDS R6, [R4+0xd00] ;  /* 0x000d000004067984 */ /* 0x000fe20000000800 */
[----:B-1---5:R-:W-:-:S03]  /*15f60*/  FMUL.FTZ R17, R35, R14 ;  /* 0x0000000e23117220 */ /* 0x022fc60000410000 */
[----:B------:R-:W-:Y:S01]  /*15f70*/  LDS R30, [R4+0x900] ;  /* 0x00090000041e7984 */ /* 0x000fe20000000800 */
[----:B----4-:R-:W-:-:S03]  /*15f80*/  FMUL.FTZ R15, R35, R12 ;  /* 0x0000000c230f7220 */ /* 0x010fc60000410000 */
[----:B------:R-:W0:Y:S04]  /*15f90*/  LDS R31, [R4+0xa00] ;  /* 0x000a0000041f7984 */ /* 0x000e280000000800 */
[----:B------:R-:W-:Y:S04]  /*15fa0*/  LDS R32, [R4+0xb00] ;  /* 0x000b000004207984 */ /* 0x000fe80000000800 */
[----:B------:R-:W1:Y:S01]  /*15fb0*/  LDS R33, [R4+0xc00] ;  /* 0x000c000004217984 */ /* 0x000e620000000800 */
[----:B--2---:R-:W-:-:S03]  /*15fc0*/  FMUL.FTZ R21, R35, R20 ;  /* 0x0000001423157220 */ /* 0x004fc60000410000 */
[----:B------:R-:W-:Y:S01]  /*15fd0*/  STG.E desc[UR36][R8.64+-0x200], R11 ;  /* 0xfffe000b08007986 */ /* 0x000fe2000c101924 */
[----:B------:R-:W-:-:S03]  /*15fe0*/  FMUL.FTZ R23, R35, R22 ;  /* 0x0000001623177220 */ /* 0x000fc60000410000 */
[----:B------:R2:W-:Y:S01]  /*15ff0*/  STS [R4+-0x200], R11 ;  /* 0xfffe000b04007388 */ /* 0x0005e20000000800 */
[----:B------:R-:W-:-:S03]  /*16000*/  FMUL.FTZ R25, R35, R24 ;  /* 0x0000001823197220 */ /* 0x000fc60000410000 */
[----:B------:R-:W-:Y:S01]  /*16010*/  STG.E desc[UR36][R8.64+-0x100], R13 ;  /* 0xffff000d08007986 */ /* 0x000fe2000c101924 */
[----:B------:R-:W-:-:S03]  /*16020*/  FMUL.FTZ R27, R35, R27 ;  /* 0x0000001b231b7220 */ /* 0x000fc60000410000 */
[----:B------:R4:W-:Y:S01]  /*16030*/  STS [R4+-0x100], R13 ;  /* 0xffff000d04007388 */ /* 0x0009e20000000800 */
[----:B--2---:R-:W-:-:S03]  /*16040*/  FMUL.FTZ R11, R35, R26 ;  /* 0x0000001a230b7220 */ /* 0x004fc60000410000 */
[----:B------:R-:W-:Y:S01]  /*16050*/  STG.E desc[UR36][R8.64+0x100], R17 ;  /* 0x0001001108007986 */ /* 0x000fe2000c101924 */
[----:B---3--:R-:W-:-:S03]  /*16060*/  FMUL.FTZ R29, R35, R29 ;  /* 0x0000001d231d7220 */ /* 0x008fc60000410000 */
        /* <DEDUP_REMOVED lines=39> */
.L_x_3616:
[----:B------:R-:W-:Y:S05]  /*162e0*/  BSYNC.RECONVERGENT B1 ;  /* 0x0000000000017941 */ /* 0x000fea0003800200 */
.L_x_3615:
        /* <DEDUP_REMOVED lines=8> */
[----:B------:R-:W1:Y:S04]  /*16370*/  LDS R12, [R4] ;  /* 0x00000000040c7984 */ /* 0x000e680000000800 */
[----:B------:R-:W4:Y:S04]  /*16380*/  LDS R14, [R4+0x100] ;  /* 0x00010000040e7984 */ /* 0x000f280000000800 */
[----:B------:R-:W2:Y:S04]  /*16390*/  LDS R20, [R4+0x200] ;  /* 0x0002000004147984 */ /* 0x000ea80000000800 */
[----:B------:R-:W2:Y:S04]  /*163a0*/  LDS R22, [R4+0x300] ;  /* 0x0003000004167984 */ /* 0x000ea80000000800 */
[----:B------:R-:W2:Y:S04]  /*163b0*/  LDS R24, [R4+0x400] ;  /* 0x0004000004187984 */ /* 0x000ea80000000800 */
[----:B------:R-:W2:Y:S01]  /*163c0*/  LDS R26, [R4+0x500] ;  /* 0x00050000041a7984 */ /* 0x000ea20000000800 */
[C---:B---3--:R-:W-:Y:S01]  /*163d0*/  FMUL.FTZ R11, R35.reuse, R6 ;  /* 0x00000006230b7220 */ /* 0x048fe20000410000 */
[----:B------:R-:W-:Y:S01]  /*163e0*/  IADD3 R6, P1, PT, R8, 0x800, RZ ;  /* 0x0000080008067810 */ /* 0x000fe20007f3e0ff */
[----:B0-----:R-:W-:-:S03]  /*163f0*/  FMUL.FTZ R13, R35, R10 ;  /* 0x0000000a230d7220 */ /* 0x001fc60000410000 */
[----:B------:R-:W-:Y:S01]  /*16400*/  STG.E desc[UR36][R8.64+-0x200], R11 ;  /* 0xfffe000b08007986 */ /* 0x000fe2000c101924 */
[----:B-1----:R-:W-:-:S03]  /*16410*/  FMUL.FTZ R15, R35, R12 ;  /* 0x0000000c230f7220 */ /* 0x002fc60000410000 */
[----:B------:R-:W-:Y:S01]  /*16420*/  STS [R4+-0x200], R11 ;  /* 0xfffe000b04007388 */ /* 0x000fe20000000800 */
[----:B----45:R-:W-:-:S03]  /*16430*/  FMUL.FTZ R17, R35, R14 ;  /* 0x0000000e23117220 */ /* 0x030fc60000410000 */
[----:B------:R-:W-:Y:S01]  /*16440*/  STG.E desc[UR36][R8.64+-0x100], R13 ;  /* 0xffff000d08007986 */ /* 0x000fe2000c101924 */
[----:B--2---:R-:W-:-:S03]  /*16450*/  FMUL.FTZ R21, R35, R20 ;  /* 0x0000001423157220 */ /* 0x004fc60000410000 */
[----:B------:R0:W-:Y:S01]  /*16460*/  STS [R4+-0x100], R13 ;  /* 0xffff000d04007388 */ /* 0x0001e20000000800 */
[----:B------:R-:W-:-:S03]  /*16470*/  FMUL.FTZ R23, R35, R22 ;  /* 0x0000001623177220 */ /* 0x000fc60000410000 */
        /* <DEDUP_REMOVED lines=18> */
.L_x_3619:
[----:B------:R-:W-:Y:S05]  /*165a0*/  BSYNC.RECONVERGENT B1 ;  /* 0x0000000000017941 */ /* 0x000fea0003800200 */
.L_x_3618:
[----:B------:R-:W-:-:S13]  /*165b0*/  ISETP.LT.OR P0, PT, R7, R16, P0 ;  /* 0x000000100700720c */ /* 0x000fda0000701670 */
[----:B------:R-:W-:Y:S05]  /*165c0*/  @!P0 BRA `(.L_x_3602) ;  /* 0x0000000000408947 */ /* 0x000fea0003800000 */
[----:B------:R-:W3:Y:S04]  /*165d0*/  LDS R6, [R4+-0x200] ;  /* 0xfffe000004067984 */ /* 0x000ee80000000800 */
[----:B------:R-:W0:Y:S04]  /*165e0*/  LDS R10, [R4+-0x100] ;  /* 0xffff0000040a7984 */ /* 0x000e280000000800 */
[----:B------:R-:W1:Y:S04]  /*165f0*/  LDS R12, [R4] ;  /* 0x00000000040c7984 */ /* 0x000e680000000800 */
[----:B------:R-:W4:Y:S01]  /*16600*/  LDS R14, [R4+0x100] ;  /* 0x00010000040e7984 */ /* 0x000f220000000800 */
[-C--:B---3--:R-:W-:Y:S01]  /*16610*/  FMUL.FTZ R7, R6, R35.reuse ;  /* 0x0000002306077220 */ /* 0x088fe20000410000 */
        /* <DEDUP_REMOVED lines=11> */
.L_x_3602:
[----:B------:R-:W-:Y:S05]  /*166d0*/  BSYNC.RECONVERGENT B0 ;  /* 0x0000000000007941 */ /* 0x000fea0003800200 */
.L_x_3601:
[----:B------:R-:W1:Y:S01]  /*166e0*/  S2R R25, SR_CgaCtaId ;  /* 0x0000000000197919 */ /* 0x000e620000008800 */
[----:B------:R-:W2:Y:S01]  /*166f0*/  LDCU UR7, c[0x0][0x40c] ;  /* 0x00008180ff0777ac */ /* 0x000ea20008000800 */
[----:B------:R-:W3:Y:S01]  /*16700*/  S2UR UR4, SR_CTAID.Y ;  /* 0x00000000000479c3 */ /* 0x000ee20000002600 */
[C---:B------:R-:W-:Y:S01]  /*16710*/  ISETP.GT.U32.AND P0, PT, R130.reuse, 0x3f, PT ;  /* 0x0000003f8200780c */ /* 0x040fe20003f04070 */
[----:B0-----:R-:W-:Y:S01]  /*16720*/  IMAD.SHL.U32 R4, R130, 0x10, RZ ;  /* 0x0000001082047824 */ /* 0x001fe200078e00ff */
[----:B------:R-:W-:Y:S01]  /*16730*/  LOP3.LUT R0, R0, 0xfc, RZ, 0xc0, !PT ;  /* 0x000000fc00007812 */ /* 0x000fe200078ec0ff */
[----:B------:R-:W0:Y:S01]  /*16740*/  LDCU UR6, c[0x0][0x3f4] ;  /* 0x00007e80ff0677ac */ /* 0x000e220008000800 */
[----:B------:R-:W-:Y:S01]  /*16750*/  MOV R71, 0x400 ;  /* 0x0000040000477802 */ /* 0x000fe20000000f00 */
[----:B------:R-:W-:Y:S01]  /*16760*/  BSSY.RECONVERGENT B0, `(.L_x_3620) ;  /* 0x000001a000007945 */ /* 0x000fe20003800200 */
[----:B------:R-:W-:Y:S01]  /*16770*/  ISETP.GT.U32.OR P0, PT, R0, 0x9f, P0 ;  /* 0x0000009f0000780c */ /* 0x000fe20000704470 */
[----:B------:R-:W3:Y:S01]  /*16780*/  LDC R26, c[0x0][0x3f8] ;  /* 0x0000fe00ff1a7b82 */ /* 0x000ee20000000800 */
[----:B------:R-:W-:Y:S01]  /*16790*/  LOP3.LUT R4, R4, 0x3f0, RZ, 0xc0, !PT ;  /* 0x000003f004047812 */ /* 0x000fe200078ec0ff */
[----:B------:R-:W-:Y:S01]  /*167a0*/  VIADD R6, R71, 0x410 ;  /* 0x0000041047067836 */ /* 0x000fe20000000000 */
[----:B------:R-:W-:-:S02]  /*167b0*/  SHF.R.U32.HI R24, RZ, 0x6, R130 ;  /* 0x00000006ff187819 */ /* 0x000fc40000011682 */
[----:B------:R-:W-:Y:S02]  /*167c0*/  CS2R R14, SRZ ;  /* 0x00000000000e7805 */ /* 0x000fe4000001ff00 */
[----:B----4-:R-:W-:Y:S02]  /*167d0*/  CS2R R12, SRZ ;  /* 0x00000000000c7805 */ /* 0x010fe4000001ff00 */
[----:B--2---:R-:W-:Y:S01]  /*167e0*/  ISETP.NE.OR P0, PT, RZ, UR7, P0 ;  /* 0x00000007ff007c0c */ /* 0x004fe20008705670 */
[----:B0-----:R-:W-:Y:S01]  /*167f0*/  IMAD R31, R116, UR6, R0 ;  /* 0x00000006741f7c24 */ /* 0x001fe2000f8e0200 */
[----:B-1----:R-:W-:Y:S01]  /*16800*/  LEA R7, R25, R6, 0x18 ;  /* 0x0000000619077211 */ /* 0x002fe200078ec0ff */
[----:B---3-5:R-:W-:-:S04]  /*16810*/  IMAD R17, R26, UR4, R3 ;  /* 0x000000041a117c24 */ /* 0x028fc8000f8e0203 */
[----:B------:R-:W-:Y:S02]  /*16820*/  IMAD.IADD R4, R7, 0x1, R4 ;  /* 0x0000000107047824 */ /* 0x000fe400078e0204 */
[----:B------:R-:W-:-:S04]  /*16830*/  IMAD R17, R17, 0xa0, RZ ;  /* 0x000000a011117824 */ /* 0x000fc800078e02ff */
[----:B------:R-:W-:Y:S01]  /*16840*/  IMAD R29, R17, UR6, R0 ;  /* 0x00000006111d7c24 */ /* 0x000fe2000f8e0200 */
[----:B------:R-:W-:Y:S06]  /*16850*/  @P0 BRA `(.L_x_3621) ;  /* 0x0000000000280947 */ /* 0x000fec0003800000 */
        /* <DEDUP_REMOVED lines=9> */
.L_x_3622:
[----:B-----5:R0:W-:Y:S02]  /*168f0*/  STS.128 [R4], R12 ;  /* 0x0000000c04007388 */ /* 0x0201e40000000c00 */
.L_x_3621:
[----:B------:R-:W-:Y:S05]  /*16900*/  BSYNC.RECONVERGENT B0 ;  /* 0x0000000000007941 */ /* 0x000fea0003800200 */
.L_x_3620:
[----:B------:R-:W-:Y:S01]  /*16910*/  BAR.SYNC.DEFER_BLOCKING 0x0 ;  /* 0x0000000000007b1d */ /* 0x000fe20000010000 */
[----:B------:R-:W-:Y:S02]  /*16920*/  ISETP.GT.U32.AND P1, PT, R0, 0x9f, PT ;  /* 0x0000009f0000780c */ /* 0x000fe40003f24070 */
[----:B------:R-:W-:Y:S02]  /*16930*/  CS2R R10, SRZ ;  /* 0x00000000000a7805 */ /* 0x000fe4000001ff00 */
[----:B------:R-:W-:Y:S02]  /*16940*/  PLOP3.LUT P0, PT, PT, PT, PT, 0x8, 0x80 ;  /* 0x000000000080781c */ /* 0x000fe40003f0e170 */
[----:B------:R-:W-:Y:S01]  /*16950*/  CS2R R8, SRZ ;  /* 0x0000000000087805 */ /* 0x000fe2000001ff00 */
[----:B------:R-:W-:Y:S06]  /*16960*/  BSSY.RECONVERGENT B0, `(.L_x_3623) ;  /* 0x0000238000007945 */ /* 0x000fec0003800200 */
[----:B------:R-:W-:Y:S05]  /*16970*/  @P1 BRA `(.L_x_3624) ;  /* 0x0000002000d81947 */ /* 0x000fea0003800000 */
[----:B------:R-:W1:Y:S01]  /*16980*/  LDC.64 R20, c[0x0][0x3c0] ;  /* 0x0000f000ff147b82 */ /* 0x000e620000000a00 */
[----:B------:R-:W-:Y:S01]  /*16990*/  VIADD R22, R16, 0xffffffff ;  /* 0xffffffff10167836 */ /* 0x000fe20000000000 */
[----:B------:R-:W-:Y:S01]  /*169a0*/  BSSY.RECONVERGENT B1, `(.L_x_3625) ;  /* 0x000014d000017945 */ /* 0x000fe20003800200 */
[----:B------:R-:W-:Y:S02]  /*169b0*/  IMAD.IADD R23, R24, 0x1, R5 ;  /* 0x0000000118177824 */ /* 0x000fe400078e0205 */
[----:B------:R-:W-:Y:S01]  /*169c0*/  IMAD.MOV.U32 R11, RZ, RZ, RZ ;  /* 0x000000ffff0b7224 */ /* 0x000fe200078e00ff */
[----:B------:R-:W-:-:S04]  /*169d0*/  VIMNMX R36, PT, PT, R22, UR6, PT ;  /* 0x0000000616247c48 */ /* 0x000fc8000bfe0100 */
[----:B------:R-:W-:Y:S01]  /*169e0*/  ISETP.GT.AND P1, PT, R36, R23, PT ;  /* 0x000000172400720c */ /* 0x000fe20003f24270 */
[----:B-1----:R-:W-:-:S04]  /*169f0*/  IMAD.WIDE R6, R29, 0x4, R20 ;  /* 0x000000041d067825 */ /* 0x002fc800078e0214 */
[----:B------:R-:W-:-:S08]  /*16a00*/  IMAD.WIDE R20, R31, 0x4, R20 ;  /* 0x000000041f147825 */ /* 0x000fd000078e0214 */
[----:B------:R-:W-:Y:S05]  /*16a10*/  @!P1 BRA `(.L_x_3626) ;  /* 0x0000001400149947 */ /* 0x000fea0003800000 */
[----:B------:R-:W-:-:S09]  /*16a20*/  UISETP.NE.AND UP0, UPT, UR7, URZ, UPT ;  /* 0x000000ff0700728c */ /* 0x000fd2000bf05270 */
[----:B------:R-:W-:Y:S05]  /*16a30*/  BRA.U UP0, `(.L_x_3627) ;  /* 0x00000009005c7547 */ /* 0x000fea000b800000 */
[----:B------:R-:W1:Y:S01]  /*16a40*/  LDC.64 R8, c[0x0][0x458] ;  /* 0x00011600ff087b82 */ /* 0x000e620000000a00 */
[----:B------:R-:W-:Y:S01]  /*16a50*/  IMAD.IADD R10, R36, 0x1, -R23 ;  /* 0x00000001240a7824 */ /* 0x000fe200078e0a17 */
[----:B------:R-:W-:Y:S01]  /*16a60*/  IADD3 R11, PT, PT, R24, R5, -R36 ;  /* 0x00000005180b7210 */ /* 0x000fe20007ffe824 */
[----:B------:R-:W-:Y:S01]  /*16a70*/  IMAD R35, R2, R26, R3 ;  /* 0x0000001a02237224 */ /* 0x000fe200078e0203 */
[----:B------:R-:W-:Y:S01]  /*16a80*/  BSSY.RECONVERGENT B2, `(.L_x_3628) ;  /* 0x0000037000027945 */ /* 0x000fe20003800200 */
[----:B------:R-:W-:Y:S01]  /*16a90*/  IMAD.MOV.U32 R37, RZ, RZ, R23 ;  /* 0x000000ffff257224 */ /* 0x000fe200078e0017 */
[----:B------:R-:W-:Y:S01]  /*16aa0*/  LOP3.LUT P2, R30, R10, 0x3, RZ, 0xc0, !PT ;  /* 0x000000030a1e7812 */ /* 0x000fe2000784c0ff */
[----:B------:R-:W-:Y:S01]  /*16ab0*/  IMAD R35, R35, 0xa0, R0 ;  /* 0x000000a023237824 */ /* 0x000fe200078e0200 */
[----:B------:R-:W-:Y:S02]  /*16ac0*/  ISETP.GT.U32.AND P1, PT, R11, -0x4, PT ;  /* 0xfffffffc0b00780c */ /* 0x000fe40003f24070 */
[----:B------:R-:W-:Y:S01]  /*16ad0*/  CS2R R10, SRZ ;  /* 0x00000000000a7805 */ /* 0x000fe2000001ff00 */
[----:B-1----:R-:W-:Y:S01]  /*16ae0*/  IMAD.WIDE R34, R35, 0x4, R8 ;  /* 0x0000000423227825 */ /* 0x002fe200078e0208 */
[----:B------:R-:W-:-:S07]  /*16af0*/  CS2R R8, SRZ ;  /* 0x0000000000087805 */ /* 0x000fce000001ff00 */
[----:B------:R-:W-:Y:S05]  /*16b00*/  @!P2 BRA `(.L_x_3629) ;  /* 0x0000000000b8a947 */ /* 0x000fea0003800000 */
[----:B------:R1:W2:Y:S01]  /*16b10*/  LDS.128 R40, [R4] ;  /* 0x0000000004287984 */ /* 0x0002a20000000c00 */
[----:B------:R-:W3:Y:S01]  /*16b20*/  LDCU.64 UR4, c[0x0][0x3c0] ;  /* 0x00007800ff0477ac */ /* 0x000ee20008000a00 */
[----:B------:R-:W-:Y:S02]  /*16b30*/  IMAD R26, R23, 0xa0, RZ ;  /* 0x000000a0171a7824 */ /* 0x000fe400078e02ff */
[----:B------:R-:W-:Y:S02]  /*16b40*/  VIADD R8, R71, 0x810 ;  /* 0x0000081047087836 */ /* 0x000fe40000000000 */
[----:B------:R-:W-:-:S03]  /*16b50*/  IMAD.WIDE.U32 R26, R26, 0x4, RZ ;  /* 0x000000041a1a7825 */ /* 0x000fc600078e00ff */
[----:B------:R-:W-:Y:S01]  /*16b60*/  LEA R25, R25, R8, 0x18 ;  /* 0x0000000819197211 */ /* 0x000fe200078ec0ff */
[----:B------:R-:W-:Y:S02]  /*16b70*/  IMAD.MOV R30, RZ, RZ, -R30 ;  /* 0x000000ffff1e7224 */ /* 0x000fe400078e0a1e */
[----:B------:R-:W-:-:S04]  /*16b80*/  IMAD.WIDE R28, R29, 0x4, R26 ;  /* 0x000000041d1c7825 */ /* 0x000fc800078e021a */
[----:B------:R-:W-:Y:S01]  /*16b90*/  IMAD.WIDE R26, R31, 0x4, R26 ;  /* 0x000000041f1a7825 */ /* 0x000fe200078e021a */
[----:B---3--:R-:W-:-:S03]  /*16ba0*/  IADD3 R32, P2, PT, R28, UR4, RZ ;  /* 0x000000041c207c10 */ /* 0x008fc6000ff5e0ff */
[----:B------:R-:W-:Y:S01]  /*16bb0*/  IMAD.MOV.U32 R37, RZ, RZ, R23 ;  /* 0x000000ffff257224 */ /* 0x000fe200078e0017 */
[----:B------:R-:W-:Y:S01]  /*16bc0*/  IADD3 R28, P3, PT, R26, UR4, RZ ;  /* 0x000000041a1c7c10 */ /* 0x000fe2000ff7e0ff */
[----:B------:R-:W-:Y:S01]  /*16bd0*/  IMAD.MOV.U32 R8, RZ, RZ, RZ ;  /* 0x000000ffff087224 */ /* 0x000fe200078e00ff */
[----:B------:R-:W-:Y:S01]  /*16be0*/  IADD3.X R33, PT, PT, R29, UR5, RZ, P2, !PT ;  /* 0x000000051d217c10 */ /* 0x000fe200097fe4ff */
[----:B------:R-:W-:Y:S01]  /*16bf0*/  IMAD R25, R24, 0x4, R25 ;  /* 0x0000000418197824 */ /* 0x000fe200078e0219 */
[----:B-1----:R-:W-:-:S09]  /*16c00*/  IADD3.X R31, PT, PT, R27, UR5, RZ, P3, !PT ;  /* 0x000000051b1f7c10 */ /* 0x002fd20009ffe4ff */
.L_x_3630:
[----:B------:R-:W-:Y:S01]  /*16c10*/  ISETP.NE.AND P2, PT, R19, RZ, PT ;  /* 0x000000ff1300720c */ /* 0x000fe20003f45270 */
[----:B-1----:R-:W-:Y:S01]  /*16c20*/  IMAD.MOV.U32 R26, RZ, RZ, R28 ;  /* 0x000000ffff1a7224 */ /* 0x002fe200078e001c */
[----:B------:R1:W3:Y:S01]  /*16c30*/  LDS R29, [R25] ;  /* 0x00000000191d7984 */ /* 0x0002e20000000800 */
[----:B------:R-:W-:-:S05]  /*16c40*/  IMAD.MOV.U32 R27, RZ, RZ, R31 ;  /* 0x000000ffff1b7224 */ /* 0x000fca00078e001f */
[----:B------:R4:W2:Y:S05]  /*16c50*/  LDG.E.128 R44, desc[UR36][R26.64] ;  /* 0x000000241a2c7981 */ /* 0x0008aa000c1e1d00 */
[----:B------:R-:W5:Y:S01]  /*16c60*/  @P2 LDG.E.128 R48, desc[UR36][R34.64] ;  /* 0x0000002422302981 */ /* 0x000f62000c1e1d00 */
[----:B------:R-:W-:Y:S01]  /*16c70*/  VIADD R30, R30, 0x1 ;  /* 0x000000011e1e7836 */ /* 0x000fe20000000000 */
[----:B------:R-:W-:Y:S01]  /*16c80*/  IADD3 R28, P4, PT, R28, 0x280, RZ ;  /* 0x000002801c1c7810 */ /* 0x000fe20007f9e0ff */
[----:B------:R-:W-:Y:S02]  /*16c90*/  VIADD R37, R37, 0x1 ;  /* 0x0000000125257836 */ /* 0x000fe40000000000 */
[----:B----4-:R-:W-:Y:S01]  /*16ca0*/  IMAD.MOV.U32 R26, RZ, RZ, R32 ;  /* 0x000000ffff1a7224 */ /* 0x010fe200078e0020 */
[----:B------:R-:W-:Y:S01]  /*16cb0*/  IADD3 R32, P3, PT, R32, 0x280, RZ ;  /* 0x0000028020207810 */ /* 0x000fe20007f7e0ff */
[----:B------:R-:W-:-:S02]  /*16cc0*/  IMAD.MOV.U32 R27, RZ, RZ, R33 ;  /* 0x000000ffff1b7224 */ /* 0x000fc400078e0021 */
[----:B-1----:R-:W-:Y:S02]  /*16cd0*/  VIADD R25, R25, 0x4 ;  /* 0x0000000419197836 */ /* 0x002fe40000000000 */
[----:B------:R-:W-:Y:S02]  /*16ce0*/  IMAD.X R33, RZ, RZ, R33, P3 ;  /* 0x000000ffff217224 */ /* 0x000fe400018e0621 */
[----:B------:R-:W-:Y:S02]  /*16cf0*/  IMAD.X R31, RZ, RZ, R31, P4 ;  /* 0x000000ffff1f7224 */ /* 0x000fe400020e061f */
[----:B--2---:R-:W-:Y:S01]  /*16d00*/  FADD.FTZ R44, R40, R44 ;  /* 0x0000002c282c7221 */ /* 0x004fe20000010000 */
[----:B------:R-:W-:Y:S01]  /*16d10*/  FADD.FTZ R45, R41, R45 ;  /* 0x0000002d292d7221 */ /* 0x000fe20000010000 */
[----:B------:R-:W-:Y:S01]  /*16d20*/  FADD.FTZ R46, R42, R46 ;  /* 0x0000002e2a2e7221 */ /* 0x000fe20000010000 */
[----:B------:R-:W-:Y:S01]  /*16d30*/  FADD.FTZ R47, R43, R47 ;  /* 0x0000002f2b2f7221 */ /* 0x000fe20000010000 */
[----:B-----5:R-:W-:Y:S01]  /*16d40*/  @P2 FMUL.FTZ R44, R44, R48 ;  /* 0x000000302c2c2220 */ /* 0x020fe20000410000 */
[----:B------:R-:W-:Y:S01]  /*16d50*/  @P2 FMUL.FTZ R45, R45, R49 ;  /* 0x000000312d2d2220 */ /* 0x000fe20000410000 */
[----:B------:R-:W-:Y:S01]  /*16d60*/  @P2 FMUL.FTZ R46, R46, R50 ;  /* 0x000000322e2e2220 */ /* 0x000fe20000410000 */
[----:B------:R-:W-:Y:S01]  /*16d70*/  @P2 FMUL.FTZ R47, R47, R51 ;  /* 0x000000332f2f2220 */ /* 0x000fe20000410000 */
[----:B------:R-:W-:Y:S01]  /*16d80*/  ISETP.NE.AND P2, PT, R30, RZ, PT ;  /* 0x000000ff1e00720c */ /* 0x000fe20003f45270 */
[C---:B---3--:R-:W-:Y:S01]  /*16d90*/  FFMA.FTZ R8, R29.reuse, R44, R8 ;  /* 0x0000002c1d087223 */ /* 0x048fe20000010008 */
[C---:B------:R-:W-:Y:S01]  /*16da0*/  FFMA.FTZ R9, R29.reuse, R45, R9 ;  /* 0x0000002d1d097223 */ /* 0x040fe20000010009 */
[C---:B------:R-:W-:Y:S01]  /*16db0*/  FFMA.FTZ R10, R29.reuse, R46, R10 ;  /* 0x0000002e1d0a7223 */ /* 0x040fe2000001000a */
[----:B------:R1:W-:Y:S01]  /*16dc0*/  STG.E.128 desc[UR36][R26.64], R44 ;  /* 0x0000002c1a007986 */ /* 0x0003e2000c101d24 */
[----:B------:R-:W-:-:S08]  /*16dd0*/  FFMA.FTZ R11, R29, R47, R11 ;  /* 0x0000002f1d0b7223 */ /* 0x000fd0000001000b */
[----:B------:R-:W-:Y:S05]  /*16de0*/  @P2 BRA `(.L_x_3630) ;  /* 0xfffffffc00882947 */ /* 0x000fea000383ffff */
.L_x_3629:
[----:B------:R-:W-:Y:S05]  /*16df0*/  BSYNC.RECONVERGENT B2 ;  /* 0x0000000000027941 */ /* 0x000fea0003800200 */
.L_x_3628:
[----:B------:R-:W-:Y:S04]  /*16e00*/  BSSY.RECONVERGENT B2, `(.L_x_3631) ;  /* 0x0000059000027945 */ /* 0x000fe80003800200 */
[----:B------:R-:W-:Y:S05]  /*16e10*/  @P1 BRA `(.L_x_3632) ;  /* 0x00000004005c1947 */ /* 0x000fea0003800000 */
[----:B------:R2:W3:Y:S02]  /*16e20*/  LDS.128 R28, [R4] ;  /* 0x00000000041c7984 */ /* 0x0004e40000000c00 */
.L_x_3633:
[----:B------:R-:W-:Y:S01]  /*16e30*/  ISETP.NE.AND P1, PT, R19, RZ, PT ;  /* 0x000000ff1300720c */ /* 0x000fe20003f25270 */
[----:B------:R-:W-:-:S04]  /*16e40*/  IMAD R25, R37, 0xa0, RZ ;  /* 0x000000a025197824 */ /* 0x000fc800078e02ff */
[----:B-1----:R-:W-:-:S05]  /*16e50*/  IMAD.WIDE.U32 R26, R25, 0x4, R20 ;  /* 0x00000004191a7825 */ /* 0x002fca00078e0014 */
[----:B------:R1:W3:Y:S04]  /*16e60*/  LDG.E.128 R40, desc[UR36][R26.64] ;  /* 0x000000241a287981 */ /* 0x0002e8000c1e1d00 */
[----:B------:R-:W4:Y:S01]  /*16e70*/  @P1 LDG.E.128 R44, desc[UR36][R34.64] ;  /* 0x00000024222c1981 */ /* 0x000f22000c1e1d00 */
[----:B------:R-:W-:-:S04]  /*16e80*/  VIADD R39, R25, 0xa0 ;  /* 0x000000a019277836 */ /* 0x000fc80000000000 */
[----:B------:R-:W-:-:S04]  /*16e90*/  IMAD.WIDE.U32 R32, R39, 0x4, R20 ;  /* 0x0000000427207825 */ /* 0x000fc800078e0014 */
[----:B-1----:R-:W-:-:S04]  /*16ea0*/  IMAD.WIDE.U32 R26, R25, 0x4, R6 ;  /* 0x00000004191a7825 */ /* 0x002fc800078e0006 */
[----:B---3--:R-:W-:Y:S01]  /*16eb0*/  FADD.FTZ R40, R28, R40 ;  /* 0x000000281c287221 */ /* 0x008fe20000010000 */
[----:B------:R-:W-:Y:S01]  /*16ec0*/  FADD.FTZ R41, R29, R41 ;  /* 0x000000291d297221 */ /* 0x000fe20000010000 */
[----:B------:R-:W-:Y:S01]  /*16ed0*/  FADD.FTZ R42, R30, R42 ;  /* 0x0000002a1e2a7221 */ /* 0x000fe20000010000 */
[----:B------:R-:W-:Y:S01]  /*16ee0*/  FADD.FTZ R43, R31, R43 ;  /* 0x0000002b1f2b7221 */ /* 0x000fe20000010000 */
[----:B----4-:R-:W-:Y:S01]  /*16ef0*/  @P1 FMUL.FTZ R40, R40, R44 ;  /* 0x0000002c28281220 */ /* 0x010fe20000410000 */
[----:B------:R-:W-:Y:S01]  /*16f00*/  @P1 FMUL.FTZ R41, R41, R45 ;  /* 0x0000002d29291220 */ /* 0x000fe20000410000 */
[----:B------:R-:W-:Y:S01]  /*16f10*/  @P1 FMUL.FTZ R42, R42, R46 ;  /* 0x0000002e2a2a1220 */ /* 0x000fe20000410000 */
[----:B------:R-:W-:-:S05]  /*16f20*/  @P1 FMUL.FTZ R43, R43, R47 ;  /* 0x0000002f2b2b1220 */ /* 0x000fca0000410000 */
[----:B------:R1:W-:Y:S04]  /*16f30*/  STG.E.128 desc[UR36][R26.64], R40 ;  /* 0x000000281a007986 */ /* 0x0003e8000c101d24 */
[----:B------:R3:W4:Y:S04]  /*16f40*/  LDG.E.128 R44, desc[UR36][R32.64] ;  /* 0x00000024202c7981 */ /* 0x000728000c1e1d00 */
[----:B------:R-:W5:Y:S01]  /*16f50*/  @P1 LDG.E.128 R48, desc[UR36][R34.64] ;  /* 0x0000002422301981 */ /* 0x000f62000c1e1d00 */
[----:B------:R-:W-:-:S04]  /*16f60*/  VIADD R57, R25, 0x140 ;  /* 0x0000014019397836 */ /* 0x000fc80000000000 */
[----:B---3--:R-:W-:-:S04]  /*16f70*/  IMAD.WIDE.U32 R32, R57, 0x4, R20 ;  /* 0x0000000439207825 */ /* 0x008fc800078e0014 */
[----:B-1----:R-:W-:-:S04]  /*16f80*/  IMAD.WIDE.U32 R26, R39, 0x4, R6 ;  /* 0x00000004271a7825 */ /* 0x002fc800078e0006 */
[----:B----4-:R-:W-:Y:S01]  /*16f90*/  FADD.FTZ R44, R28, R44 ;  /* 0x0000002c1c2c7221 */ /* 0x010fe20000010000 */
[----:B------:R-:W-:Y:S01]  /*16fa0*/  FADD.FTZ R45, R29, R45 ;  /* 0x0000002d1d2d7221 */ /* 0x000fe20000010000 */
[----:B------:R-:W-:Y:S01]  /*16fb0*/  FADD.FTZ R46, R30, R46 ;  /* 0x0000002e1e2e7221 */ /* 0x000fe20000010000 */
[----:B------:R-:W-:Y:S01]  /*16fc0*/  FADD.FTZ R47, R31, R47 ;  /* 0x0000002f1f2f7221 */ /* 0x000fe20000010000 */
[----:B-----5:R-:W-:Y:S01]  /*16fd0*/  @P1 FMUL.FTZ R44, R44, R48 ;  /* 0x000000302c2c1220 */ /* 0x020fe20000410000 */
        /* <DEDUP_REMOVED lines=8> */
[----:B-1----:R-:W-:Y:S01]  /*17060*/  IMAD.WIDE.U32 R26, R57, 0x4, R6 ;  /* 0x00000004391a7825 */ /* 0x002fe200078e0006 */
[----:B------:R-:W1:Y:S01]  /*17070*/  S2UR UR5, SR_CgaCtaId ;  /* 0x00000000000579c3 */ /* 0x000e620000008800 */
[----:B------:R-:W-:Y:S02]  /*17080*/  UMOV UR4, 0x400 ;  /* 0x0000040000047882 */ /* 0x000fe40000000000 */
[----:B------:R-:W-:Y:S01]  /*17090*/  UIADD3 UR4, UPT, UPT, UR4, 0x810, URZ ;  /* 0x0000081004047890 */ /* 0x000fe2000fffe0ff */
[----:B------:R-:W-:Y:S02]  /*170a0*/  IMAD.IADD R25, R37, 0x1, -R5 ;  /* 0x0000000125197824 */ /* 0x000fe400078e0a05 */
        /* <DEDUP_REMOVED lines=9> */
[----:B------:R4:W5:Y:S04]  /*17140*/  LDG.E.128 R52, desc[UR36][R32.64] ;  /* 0x0000002420347981 */ /* 0x000968000c1e1d00 */
[----:B------:R-:W2:Y:S01]  /*17150*/  @P1 LDG.E.128 R56, desc[UR36][R34.64] ;  /* 0x0000002422381981 */ /* 0x000ea2000c1e1d00 */
[----:B-1----:R-:W-:Y:S01]  /*17160*/  ULEA UR4, UR5, UR4, 0x18 ;  /* 0x0000000405047291 */ /* 0x002fe2000f8ec0ff */
[----:B------:R-:W-:-:S05]  /*17170*/  VIADD R37, R37, 0x4 ;  /* 0x0000000425257836 */ /* 0x000fca0000000000 */
[----:B------:R-:W-:Y:S01]  /*17180*/  LEA R60, R25, UR4, 0x2 ;  /* 0x00000004193c7c11 */ /* 0x000fe2000f8e10ff */
[----:B---3--:R-:W-:-:S04]  /*17190*/  IMAD.WIDE.U32 R26, R61, 0x4, R6 ;  /* 0x000000043d1a7825 */ /* 0x008fc800078e0006 */
[----:B------:R-:W1:Y:S04]  /*171a0*/  LDS R25, [R60] ;  /* 0x000000003c197984 */ /* 0x000e680000000800 */
[----:B------:R-:W3:Y:S04]  /*171b0*/  LDS R38, [R60+0x4] ;  /* 0x000004003c267984 */ /* 0x000ee80000000800 */
[----:B------:R-:W0:Y:S04]  /*171c0*/  LDS R39, [R60+0x8] ;  /* 0x000008003c277984 */ /* 0x000e280000000800 */
[----:B----4-:R-:W4:Y:S01]  /*171d0*/  LDS R32, [R60+0xc] ;  /* 0x00000c003c207984 */ /* 0x010f220000000800 */
[C---:B-1----:R-:W-:Y:S01]  /*171e0*/  FFMA.FTZ R33, R25.reuse, R40, R8 ;  /* 0x0000002819217223 */ /* 0x042fe20000010008 */
[C---:B------:R-:W-:Y:S01]  /*171f0*/  FFMA.FTZ R8, R25.reuse, R41, R9 ;  /* 0x0000002919087223 */ /* 0x040fe20000010009 */
[C---:B------:R-:W-:Y:S01]  /*17200*/  FFMA.FTZ R9, R25.reuse, R42, R10 ;  /* 0x0000002a19097223 */ /* 0x040fe2000001000a */
[----:B------:R-:W-:Y:S01]  /*17210*/  FFMA.FTZ R10, R25, R43, R11 ;  /* 0x0000002b190a7223 */ /* 0x000fe2000001000b */
[C---:B---3--:R-:W-:Y:S01]  /*17220*/  FFMA.FTZ R44, R38.reuse, R44, R33 ;  /* 0x0000002c262c7223 */ /* 0x048fe20000010021 */
[C---:B------:R-:W-:Y:S01]  /*17230*/  FFMA.FTZ R8, R38.reuse, R45, R8 ;  /* 0x0000002d26087223 */ /* 0x040fe20000010008 */
[C---:B------:R-:W-:Y:S01]  /*17240*/  FFMA.FTZ R9, R38.reuse, R46, R9 ;  /* 0x0000002e26097223 */ /* 0x040fe20000010009 */
[----:B------:R-:W-:Y:S01]  /*17250*/  FFMA.FTZ R10, R38, R47, R10 ;  /* 0x0000002f260a7223 */ /* 0x000fe2000001000a */
[C---:B0-----:R-:W-:Y:S01]  /*17260*/  FFMA.FTZ R11, R39.reuse, R48, R44 ;  /* 0x00000030270b7223 */ /* 0x041fe2000001002c */
[C---:B------:R-:W-:Y:S01]  /*17270*/  FFMA.FTZ R38, R39.reuse, R49, R8 ;  /* 0x0000003127267223 */ /* 0x040fe20000010008 */
[----:B------:R-:W-:Y:S01]  /*17280*/  FFMA.FTZ R25, R39, R50, R9 ;  /* 0x0000003227197223 */ /* 0x000fe20000010009 */
[----:B-----5:R-:W-:Y:S01]  /*17290*/  FADD.FTZ R52, R28, R52 ;  /* 0x000000341c347221 */ /* 0x020fe20000010000 */
[----:B------:R-:W-:Y:S01]  /*172a0*/  FADD.FTZ R53, R29, R53 ;  /* 0x000000351d357221 */ /* 0x000fe20000010000 */
[----:B------:R-:W-:Y:S01]  /*172b0*/  FADD.FTZ R54, R30, R54 ;  /* 0x000000361e367221 */ /* 0x000fe20000010000 */
[----:B------:R-:W-:Y:S01]  /*172c0*/  FADD.FTZ R55, R31, R55 ;  /* 0x000000371f377221 */ /* 0x000fe20000010000 */
[----:B--2---:R-:W-:Y:S01]  /*172d0*/  @P1 FMUL.FTZ R52, R52, R56 ;  /* 0x0000003834341220 */ /* 0x004fe20000410000 */
[----:B------:R-:W-:Y:S01]  /*172e0*/  @P1 FMUL.FTZ R53, R53, R57 ;  /* 0x0000003935351220 */ /* 0x000fe20000410000 */
[----:B------:R-:W-:Y:S01]  /*172f0*/  @P1 FMUL.FTZ R54, R54, R58 ;  /* 0x0000003a36361220 */ /* 0x000fe20000410000 */
[----:B------:R-:W-:Y:S01]  /*17300*/  @P1 FMUL.FTZ R55, R55, R59 ;  /* 0x0000003b37371220 */ /* 0x000fe20000410000 */
[----:B------:R-:W-:Y:S01]  /*17310*/  ISETP.GE.AND P1, PT, R37, R36, PT ;  /* 0x000000242500720c */ /* 0x000fe20003f26270 */
[C---:B----4-:R-:W-:Y:S01]  /*17320*/  FFMA.FTZ R8, R32.reuse, R52, R11 ;  /* 0x0000003420087223 */ /* 0x050fe2000001000b */
[----:B------:R-:W-:-:S02]  /*17330*/  FFMA.FTZ R9, R32, R53, R38 ;  /* 0x0000003520097223 */ /* 0x000fc40000010026 */
[----:B------:R0:W-:Y:S02]  /*17340*/  STG.E.128 desc[UR36][R26.64], R52 ;  /* 0x000000341a007986 */ /* 0x0001e4000c101d24 */
[----:B0-----:R-:W-:Y:S01]  /*17350*/  FFMA.FTZ R26, R39, R51, R10 ;  /* 0x00000033271a7223 */ /* 0x001fe2000001000a */
[----:B------:R-:W-:-:S03]  /*17360*/  FFMA.FTZ R10, R32, R54, R25 ;  /* 0x00000036200a7223 */ /* 0x000fc60000010019 */
[----:B------:R-:W-:-:S03]  /*17370*/  FFMA.FTZ R11, R32, R55, R26 ;  /* 0x00000037200b7223 */ /* 0x000fc6000001001a */
[----:B------:R-:W-:Y:S05]  /*17380*/  @!P1 BRA `(.L_x_3633) ;  /* 0xfffffff800a89947 */ /* 0x000fea000383ffff */
.L_x_3632:
[----:B------:R-:W-:Y:S05]  /*17390*/  BSYNC.RECONVERGENT B2 ;  /* 0x0000000000027941 */ /* 0x000fea0003800200 */
.L_x_3631:
[----:B------:R-:W-:Y:S05]  /*173a0*/  BRA `(.L_x_3626) ;  /* 0x0000000800b07947 */ /* 0x000fea0003800000 */
.L_x_3627:
[--C-:B------:R-:W-:Y:S01]  /*173b0*/  IMAD.IADD R72, R36, 0x1, -R23.reuse ;  /* 0x0000000124487824 */ /* 0x100fe200078e0a17 */
[----:B------:R-:W-:Y:S01]  /*173c0*/  IADD3 R36, PT, PT, R24, R5, -R36 ;  /* 0x0000000518247210 */ /* 0x000fe20007ffe824 */
[----:B------:R-:W-:Y:S01]  /*173d0*/  BSSY.RECONVERGENT B2, `(.L_x_3634) ;  /* 0x0000054000027945 */ /* 0x000fe20003800200 */
[----:B------:R-:W-:Y:S01]  /*173e0*/  IMAD.MOV.U32 R56, RZ, RZ, R23 ;  /* 0x000000ffff387224 */ /* 0x000fe200078e0017 */
[----:B------:R-:W-:Y:S02]  /*173f0*/  CS2R R8, SRZ ;  /* 0x0000000000087805 */ /* 0x000fe4000001ff00 */
[----:B------:R-:W-:Y:S02]  /*17400*/  ISETP.GT.U32.AND P1, PT, R36, -0x8, PT ;  /* 0xfffffff82400780c */ /* 0x000fe40003f24070 */
[----:B------:R-:W-:Y:S02]  /*17410*/  CS2R R10, SRZ ;  /* 0x00000000000a7805 */ /* 0x000fe4000001ff00 */
[----:B------:R-:W-:-:S04]  /*17420*/  LOP3.LUT R74, R72, 0x7, RZ, 0xc0, !PT ;  /* 0x00000007484a7812 */ /* 0x000fc800078ec0ff */
[----:B------:R-:W-:-:S05]  /*17430*/  ISETP.NE.AND P2, PT, R74, RZ, PT ;  /* 0x000000ff4a00720c */ /* 0x000fca0003f45270 */
[----:B------:R-:W-:Y:S08]  /*17440*/  @P1 BRA `(.L_x_3635) ;  /* 0x0000000400301947 */ /* 0x000ff00003800000 */
[----:B------:R-:W-:Y:S01]  /*17450*/  VIADD R26, R71, 0x810 ;  /* 0x00000810471a7836 */ /* 0x000fe20000000000 */
[----:B------:R-:W-:Y:S01]  /*17460*/  LOP3.LUT R57, R72, 0xfffffff8, RZ, 0xc0, !PT ;  /* 0xfffffff848397812 */ /* 0x000fe200078ec0ff */
[----:B------:R-:W-:Y:S02]  /*17470*/  IMAD.MOV.U32 R58, RZ, RZ, RZ ;  /* 0x000000ffff3a7224 */ /* 0x000fe400078e00ff */
[----:B------:R-:W-:Y:S01]  /*17480*/  IMAD.MOV.U32 R56, RZ, RZ, R23 ;  /* 0x000000ffff387224 */ /* 0x000fe200078e0017 */
[----:B------:R-:W-:Y:S01]  /*17490*/  LEA R73, R25, R26, 0x18 ;  /* 0x0000001a19497211 */ /* 0x000fe200078ec0ff */
[----:B------:R-:W-:-:S07]  /*174a0*/  IMAD.MOV.U32 R8, RZ, RZ, RZ ;  /* 0x000000ffff087224 */ /* 0x000fce00078e00ff */
.L_x_3636:
[----:B------:R-:W-:-:S04]  /*174b0*/  IMAD R31, R56, 0xa0, RZ ;  /* 0x000000a0381f7824 */ /* 0x000fc800078e02ff */
[----:B------:R-:W-:-:S04]  /*174c0*/  IMAD.WIDE.U32 R26, R31, 0x4, R20 ;  /* 0x000000041f1a7825 */ /* 0x000fc800078e0014 */
[C---:B------:R-:W-:Y:S01]  /*174d0*/  VIADD R53, R31.reuse, 0xa0 ;  /* 0x000000a01f357836 */ /* 0x040fe20000000000 */
[----:B------:R1:W2:Y:S01]  /*174e0*/  LDG.E.128 R60, desc[UR36][R26.64] ;  /* 0x000000241a3c7981 */ /* 0x0002a2000c1e1d00 */
[----:B------:R-:W-:Y:S02]  /*174f0*/  VIADD R49, R31, 0x140 ;  /* 0x000001401f317836 */ /* 0x000fe40000000000 */
[----:B------:R-:W-:-:S04]  /*17500*/  IMAD.WIDE.U32 R52, R53, 0x4, R20 ;  /* 0x0000000435347825 */ /* 0x000fc800078e0014 */
[----:B------:R-:W-:Y:S02]  /*17510*/  VIADD R45, R31, 0x1e0 ;  /* 0x000001e01f2d7836 */ /* 0x000fe40000000000 */
[--C-:B------:R-:W-:Y:S01]  /*17520*/  IMAD.WIDE.U32 R48, R49, 0x4, R20.reuse ;  /* 0x0000000431307825 */ /* 0x100fe200078e0014 */
[----:B------:R-:W3:Y:S03]  /*17530*/  LDG.E.128 R52, desc[UR36][R52.64] ;  /* 0x0000002434347981 */ /* 0x000ee6000c1e1d00 */
[----:B------:R-:W-:Y:S02]  /*17540*/  VIADD R41, R31, 0x280 ;  /* 0x000002801f297836 */ /* 0x000fe40000000000 */
[----:B------:R-:W-:Y:S01]  /*17550*/  IMAD.WIDE.U32 R44, R45, 0x4, R20 ;  /* 0x000000042d2c7825 */ /* 0x000fe200078e0014 */
[----:B------:R-:W4:Y:S03]  /*17560*/  LDG.E.128 R48, desc[UR36][R48.64] ;  /* 0x0000002430307981 */ /* 0x000f26000c1e1d00 */
[----:B------:R-:W-:-:S02]  /*17570*/  VIADD R29, R31, 0x320 ;  /* 0x000003201f1d7836 */ /* 0x000fc40000000000 */
[--C-:B------:R-:W-:Y:S01]  /*17580*/  IMAD.WIDE.U32 R40, R41, 0x4, R20.reuse ;  /* 0x0000000429287825 */ /* 0x100fe200078e0014 */
[----:B------:R-:W5:Y:S03]  /*17590*/  LDG.E.128 R44, desc[UR36][R44.64] ;  /* 0x000000242c2c7981 */ /* 0x000f66000c1e1d00 */
[----:B------:R-:W-:Y:S02]  /*175a0*/  VIADD R33, R31, 0x3c0 ;  /* 0x000003c01f217836 */ /* 0x000fe40000000000 */
[----:B------:R-:W-:Y:S01]  /*175b0*/  IMAD.WIDE.U32 R28, R29, 0x4, R20 ;  /* 0x000000041d1c7825 */ /* 0x000fe200078e0014 */
[----:B------:R-:W5:Y:S03]  /*175c0*/  LDG.E.128 R40, desc[UR36][R40.64] ;  /* 0x0000002428287981 */ /* 0x000f66000c1e1d00 */
[----:B------:R-:W-:-:S02]  /*175d0*/  VIADD R37, R31, 0x460 ;  /* 0x000004601f257836 */ /* 0x000fc40000000000 */
[--C-:B------:R-:W-:Y:S01]  /*175e0*/  IMAD.WIDE.U32 R32, R33, 0x4, R20.reuse ;  /* 0x0000000421207825 */ /* 0x100fe200078e0014 */
[----:B------:R-:W5:Y:S03]  /*175f0*/  LDG.E.128 R28, desc[UR36][R28.64] ;  /* 0x000000241c1c7981 */ /* 0x000f66000c1e1d00 */
[----:B------:R-:W-:Y:S02]  /*17600*/  IMAD.WIDE.U32 R36, R37, 0x4, R20 ;  /* 0x0000000425247825 */ /* 0x000fe400078e0014 */
[----:B------:R-:W5:Y:S04]  /*17610*/  LDG.E.128 R32, desc[UR36][R32.64] ;  /* 0x0000002420207981 */ /* 0x000f68000c1e1d00 */
[----:B------:R-:W5:Y:S01]  /*17620*/  LDG.E.128 R36, desc[UR36][R36.64] ;  /* 0x0000002424247981 */ /* 0x000f62000c1e1d00 */
[----:B-1----:R-:W-:-:S04]  /*17630*/  IMAD.IADD R26, R56, 0x1, -R5 ;  /* 0x00000001381a7824 */ /* 0x002fc800078e0a05 */
[----:B------:R-:W-:-:S05]  /*17640*/  IMAD R26, R26, 0x4, R73 ;  /* 0x000000041a1a7824 */ /* 0x000fca00078e0249 */
[----:B------:R-:W2:Y:S04]  /*17650*/  LDS R27, [R26] ;  /* 0x000000001a1b7984 */ /* 0x000ea80000000800 */
[----:B------:R-:W3:Y:S04]  /*17660*/  LDS R64, [R26+0x4] ;  /* 0x000004001a407984 */ /* 0x000ee80000000800 */
[----:B------:R-:W4:Y:S04]  /*17670*/  LDS R65, [R26+0x8] ;  /* 0x000008001a417984 */ /* 0x000f280000000800 */
[----:B------:R-:W5:Y:S04]  /*17680*/  LDS R66, [R26+0xc] ;  /* 0x00000c001a427984 */ /* 0x000f680000000800 */
[----:B------:R-:W1:Y:S04]  /*17690*/  LDS R67, [R26+0x10] ;  /* 0x000010001a437984 */ /* 0x000e680000000800 */
[----:B------:R-:W0:Y:S04]  /*176a0*/  LDS R68, [R26+0x14] ;  /* 0x000014001a447984 */ /* 0x000e280000000800 */
[----:B------:R-:W0:Y:S04]  /*176b0*/  LDS R69, [R26+0x18] ;  /* 0x000018001a457984 */ /* 0x000e280000000800 */
[----:B------:R0:W0:Y:S01]  /*176c0*/  LDS R70, [R26+0x1c] ;  /* 0x00001c001a467984 */ /* 0x0000220000000800 */
[----:B------:R-:W-:-:S05]  /*176d0*/  VIADD R58, R58, 0x8 ;  /* 0x000000083a3a7836 */ /* 0x000fca0000000000 */
[----:B------:R-:W-:Y:S01]  /*176e0*/  ISETP.NE.AND P1, PT, R58, R57, PT ;  /* 0x000000393a00720c */ /* 0x000fe20003f25270 */
[----:B------:R-:W-:Y:S02]  /*176f0*/  VIADD R56, R56, 0x8 ;  /* 0x0000000838387836 */ /* 0x000fe40000000000 */
[-C--:B--2---:R-:W-:Y:S01]  /*17700*/  FFMA.FTZ R59, R60, R27.reuse, R8 ;  /* 0x0000001b3c3b7223 */ /* 0x084fe20000010008 */
[-C--:B------:R-:W-:Y:S01]  /*17710*/  FFMA.FTZ R8, R61, R27.reuse, R9 ;  /* 0x0000001b3d087223 */ /* 0x080fe20000010009 */
[-C--:B------:R-:W-:Y:S01]  /*17720*/  FFMA.FTZ R9, R62, R27.reuse, R10 ;  /* 0x0000001b3e097223 */ /* 0x080fe2000001000a */
[----:B------:R-:W-:-:S03]  /*17730*/  FFMA.FTZ R10, R63, R27, R11 ;  /* 0x0000001b3f0a7223 */ /* 0x000fc6000001000b */
[-C--:B---3--:R-:W-:Y:S01]  /*17740*/  FFMA.FTZ R9, R54, R64.reuse, R9 ;  /* 0x0000004036097223 */ /* 0x088fe20000010009 */
[-C--:B------:R-:W-:Y:S01]  /*17750*/  FFMA.FTZ R59, R52, R64.reuse, R59 ;  /* 0x00000040343b7223 */ /* 0x080fe2000001003b */
[-C--:B------:R-:W-:Y:S01]  /*17760*/  FFMA.FTZ R8, R53, R64.reuse, R8 ;  /* 0x0000004035087223 */ /* 0x080fe20000010008 */
[----:B------:R-:W-:Y:S01]  /*17770*/  FFMA.FTZ R10, R55, R64, R10 ;  /* 0x00000040370a7223 */ /* 0x000fe2000001000a */
[-C--:B----4-:R-:W-:Y:S01]  /*17780*/  FFMA.FTZ R9, R50, R65.reuse, R9 ;  /* 0x0000004132097223 */ /* 0x090fe20000010009 */
[-C--:B------:R-:W-:Y:S01]  /*17790*/  FFMA.FTZ R59, R48, R65.reuse, R59 ;  /* 0x00000041303b7223 */ /* 0x080fe2000001003b */
[-C--:B------:R-:W-:Y:S01]  /*177a0*/  FFMA.FTZ R8, R49, R65.reuse, R8 ;  /* 0x0000004131087223 */ /* 0x080fe20000010008 */
[----:B------:R-:W-:Y:S01]  /*177b0*/  FFMA.FTZ R10, R51, R65, R10 ;  /* 0x00000041330a7223 */ /* 0x000fe2000001000a */
[-C--:B-----5:R-:W-:Y:S01]  /*177c0*/  FFMA.FTZ R9, R46, R66.reuse, R9 ;  /* 0x000000422e097223 */ /* 0x0a0fe20000010009 */
[-C--:B------:R-:W-:Y:S01]  /*177d0*/  FFMA.FTZ R59, R44, R66.reuse, R59 ;  /* 0x000000422c3b7223 */ /* 0x080fe2000001003b */
[-C--:B------:R-:W-:Y:S01]  /*177e0*/  FFMA.FTZ R8, R45, R66.reuse, R8 ;  /* 0x000000422d087223 */ /* 0x080fe20000010008 */
[----:B------:R-:W-:Y:S01]  /*177f0*/  FFMA.FTZ R10, R47, R66, R10 ;  /* 0x000000422f0a7223 */ /* 0x000fe2000001000a */
[-C--:B-1----:R-:W-:Y:S01]  /*17800*/  FFMA.FTZ R9, R42, R67.reuse, R9 ;  /* 0x000000432a097223 */ /* 0x082fe20000010009 */
[-C--:B------:R-:W-:Y:S01]  /*17810*/  FFMA.FTZ R59, R40, R67.reuse, R59 ;  /* 0x00000043283b7223 */ /* 0x080fe2000001003b */
[-C--:B------:R-:W-:Y:S01]  /*17820*/  FFMA.FTZ R8, R41, R67.reuse, R8 ;  /* 0x0000004329087223 */ /* 0x080fe20000010008 */
[----:B------:R-:W-:Y:S01]  /*17830*/  FFMA.FTZ R10, R43, R67, R10 ;  /* 0x000000432b0a7223 */ /* 0x000fe2000001000a */
[-C--:B0-----:R-:W-:Y:S01]  /*17840*/  FFMA.FTZ R9, R30, R68.reuse, R9 ;  /* 0x000000441e097223 */ /* 0x081fe20000010009 */
[-C--:B------:R-:W-:Y:S01]  /*17850*/  FFMA.FTZ R59, R28, R68.reuse, R59 ;  /* 0x000000441c3b7223 */ /* 0x080fe2000001003b */
[-C--:B------:R-:W-:Y:S01]  /*17860*/  FFMA.FTZ R8, R29, R68.reuse, R8 ;  /* 0x000000441d087223 */ /* 0x080fe20000010008 */
[----:B------:R-:W-:Y:S01]  /*17870*/  FFMA.FTZ R10, R31, R68, R10 ;  /* 0x000000441f0a7223 */ /* 0x000fe2000001000a */
[-C--:B------:R-:W-:Y:S01]  /*17880*/  FFMA.FTZ R11, R34, R69.reuse, R9 ;  /* 0x00000045220b7223 */ /* 0x080fe20000010009 */
[-C--:B------:R-:W-:Y:S01]  /*17890*/  FFMA.FTZ R59, R32, R69.reuse, R59 ;  /* 0x00000045203b7223 */ /* 0x080fe2000001003b */
[-C--:B------:R-:W-:Y:S01]  /*178a0*/  FFMA.FTZ R26, R33, R69.reuse, R8 ;  /* 0x00000045211a7223 */ /* 0x080fe20000010008 */
[----:B------:R-:W-:Y:S01]  /*178b0*/  FFMA.FTZ R28, R35, R69, R10 ;  /* 0x00000045231c7223 */ /* 0x000fe2000001000a */
[-C--:B------:R-:W-:Y:S01]  /*178c0*/  FFMA.FTZ R10, R38, R70.reuse, R11 ;  /* 0x00000046260a7223 */ /* 0x080fe2000001000b */
[-C--:B------:R-:W-:Y:S01]  /*178d0*/  FFMA.FTZ R8, R36, R70.reuse, R59 ;  /* 0x0000004624087223 */ /* 0x080fe2000001003b */
[-C--:B------:R-:W-:Y:S01]  /*178e0*/  FFMA.FTZ R9, R37, R70.reuse, R26 ;  /* 0x0000004625097223 */ /* 0x080fe2000001001a */
[----:B------:R-:W-:Y:S01]  /*178f0*/  FFMA.FTZ R11, R39, R70, R28 ;  /* 0x00000046270b7223 */ /* 0x000fe2000001001c */
[----:B------:R-:W-:Y:S06]  /*17900*/  @P1 BRA `(.L_x_3636) ;  /* 0xfffffff800e81947 */ /* 0x000fec000383ffff */
.L_x_3635:
[----:B------:R-:W-:Y:S05]  /*17910*/  BSYNC.RECONVERGENT B2 ;  /* 0x0000000000027941 */ /* 0x000fea0003800200 */
.L_x_3634:
[----:B------:R-:W-:Y:S05]  /*17920*/  @!P2 BRA `(.L_x_3626) ;  /* 0x000000040050a947 */ /* 0x000fea0003800000 */
[----:B------:R-:W-:Y:S01]  /*17930*/  ISETP.GE.U32.AND P1, PT, R74, 0x4, PT ;  /* 0x000000044a00780c */ /* 0x000fe20003f26070 */
[----:B------:R-:W-:Y:S01]  /*17940*/  BSSY.RECONVERGENT B2, `(.L_x_3637) ;  /* 0x0000029000027945 */ /* 0x000fe20003800200 */
[----:B------:R-:W-:-:S04]  /*17950*/  LOP3.LUT R49, R72, 0x3, RZ, 0xc0, !PT ;  /* 0x0000000348317812 */ /* 0x000fc800078ec0ff */
[----:B------:R-:W-:-:S07]  /*17960*/  ISETP.NE.AND P2, PT, R49, RZ, PT ;  /* 0x000000ff3100720c */ /* 0x000fce0003f45270 */
[----:B------:R-:W-:Y:S06]  /*17970*/  @!P1 BRA `(.L_x_3638) ;  /* 0x0000000000949947 */ /* 0x000fec0003800000 */
[----:B------:R-:W-:-:S04]  /*17980*/  IMAD R31, R56, 0xa0, RZ ;  /* 0x000000a0381f7824 */ /* 0x000fc800078e02ff */
[----:B------:R-:W-:-:S04]  /*17990*/  IMAD.WIDE.U32 R26, R31, 0x4, R20 ;  /* 0x000000041f1a7825 */ /* 0x000fc800078e0014 */
[C---:B------:R-:W-:Y:S01]  /*179a0*/  VIADD R29, R31.reuse, 0xa0 ;  /* 0x000000a01f1d7836 */ /* 0x040fe20000000000 */
[----:B------:R1:W2:Y:S01]  /*179b0*/  LDG.E.128 R36, desc[UR36][R26.64] ;  /* 0x000000241a247981 */ /* 0x0002a2000c1e1d00 */
[----:B------:R-:W-:Y:S02]  /*179c0*/  VIADD R33, R31, 0x140 ;  /* 0x000001401f217836 */ /* 0x000fe40000000000 */
[----:B------:R-:W-:-:S04]  /*179d0*/  IMAD.WIDE.U32 R28, R29, 0x4, R20 ;  /* 0x000000041d1c7825 */ /* 0x000fc800078e0014 */
[----:B------:R-:W-:Y:S01]  /*179e0*/  VIADD R35, R31, 0x1e0 ;  /* 0x000001e01f237836 */ /* 0x000fe20000000000 */
[----:B------:R3:W4:Y:S01]  /*179f0*/  LDG.E.128 R40, desc[UR36][R28.64] ;  /* 0x000000241c287981 */ /* 0x000722000c1e1d00 */
[----:B------:R-:W-:-:S04]  /*17a00*/  IMAD.WIDE.U32 R30, R33, 0x4, R20 ;  /* 0x00000004211e7825 */ /* 0x000fc800078e0014 */
[----:B------:R-:W-:Y:S01]  /*17a10*/  IMAD.WIDE.U32 R32, R35, 0x4, R20 ;  /* 0x0000000423207825 */ /* 0x000fe200078e0014 */
[----:B------:R-:W5:Y:S04]  /*17a20*/  LDG.E.128 R44, desc[UR36][R30.64] ;  /* 0x000000241e2c7981 */ /* 0x000f68000c1e1d00 */
[----:B------:R-:W5:Y:S01]  /*17a30*/  LDG.E.128 R52, desc[UR36][R32.64] ;  /* 0x0000002420347981 */ /* 0x000f62000c1e1d00 */
[----:B------:R-:W-:Y:S02]  /*17a40*/  VIADD R48, R71, 0x810 ;  /* 0x0000081047307836 */ /* 0x000fe40000000000 */
[----:B------:R-:W-:-:S03]  /*17a50*/  IMAD.IADD R34, R56, 0x1, -R5 ;  /* 0x0000000138227824 */ /* 0x000fc600078e0a05 */
[----:B------:R-:W-:-:S05]  /*17a60*/  LEA R35, R25, R48, 0x18 ;  /* 0x0000003019237211 */ /* 0x000fca00078ec0ff */
[----:B------:R-:W-:-:S05]  /*17a70*/  IMAD R34, R34, 0x4, R35 ;  /* 0x0000000422227824 */ /* 0x000fca00078e0223 */
[----:B-1----:R-:W2:Y:S04]  /*17a80*/  LDS R26, [R34] ;  /* 0x00000000221a7984 */ /* 0x002ea80000000800 */
[----:B------:R-:W4:Y:S04]  /*17a90*/  LDS R35, [R34+0x4] ;  /* 0x0000040022237984 */ /* 0x000f280000000800 */
[----:B------:R-:W5:Y:S04]  /*17aa0*/  LDS R48, [R34+0x8] ;  /* 0x0000080022307984 */ /* 0x000f680000000800 */
[----:B---3--:R-:W1:Y:S01]  /*17ab0*/  LDS R28, [R34+0xc] ;  /* 0x00000c00221c7984 */ /* 0x008e620000000800 */
[----:B------:R-:W-:-:S02]  /*17ac0*/  VIADD R56, R56, 0x4 ;  /* 0x0000000438387836 */ /* 0x000fc40000000000 */
[-C--:B--2---:R-:W-:Y:S01]  /*17ad0*/  FFMA.FTZ R27, R36, R26.reuse, R8 ;  /* 0x0000001a241b7223 */ /* 0x084fe20000010008 */
[-C--:B------:R-:W-:Y:S01]  /*17ae0*/  FFMA.FTZ R8, R37, R26.reuse, R9 ;  /* 0x0000001a25087223 */ /* 0x080fe20000010009 */
[-C--:B------:R-:W-:Y:S01]  /*17af0*/  FFMA.FTZ R9, R38, R26.reuse, R10 ;  /* 0x0000001a26097223 */ /* 0x080fe2000001000a */
[----:B------:R-:W-:Y:S02]  /*17b00*/  FFMA.FTZ R26, R39, R26, R11 ;  /* 0x0000001a271a7223 */ /* 0x000fe4000001000b */
        /* <DEDUP_REMOVED lines=11> */
[----:B------:R-:W-:-:S07]  /*17bc0*/  FFMA.FTZ R11, R55, R28, R26 ;  /* 0x0000001c370b7223 */ /* 0x000fce000001001a */
.L_x_3638:
[----:B------:R-:W-:Y:S05]  /*17bd0*/  BSYNC.RECONVERGENT B2 ;  /* 0x0000000000027941 */ /* 0x000fea0003800200 */
.L_x_3637:
[----:B------:R-:W-:Y:S05]  /*17be0*/  @!P2 BRA `(.L_x_3626) ;  /* 0x0000000000a0a947 */ /* 0x000fea0003800000 */
[----:B------:R-:W-:Y:S01]  /*17bf0*/  ISETP.NE.AND P1, PT, R49, 0x1, PT ;  /* 0x000000013100780c */ /* 0x000fe20003f25270 */
[----:B------:R-:W-:Y:S01]  /*17c00*/  BSSY.RECONVERGENT B2, `(.L_x_3639) ;  /* 0x0000019000027945 */ /* 0x000fe20003800200 */
[----:B------:R-:W-:-:S04]  /*17c10*/  LOP3.LUT R26, R72, 0x1, RZ, 0xc0, !PT ;  /* 0x00000001481a7812 */ /* 0x000fc800078ec0ff */
[----:B------:R-:W-:-:S07]  /*17c20*/  ISETP.NE.U32.AND P2, PT, R26, 0x1, PT ;  /* 0x000000011a00780c */ /* 0x000fce0003f45070 */
[----:B------:R-:W-:Y:S06]  /*17c30*/  @!P1 BRA `(.L_x_3640) ;  /* 0x0000000000549947 */ /* 0x000fec0003800000 */
[----:B------:R-:W-:-:S04]  /*17c40*/  IMAD R27, R56, 0xa0, RZ ;  /* 0x000000a0381b7824 */ /* 0x000fc800078e02ff */
[C---:B------:R-:W-:Y:S02]  /*17c50*/  VIADD R29, R27.reuse, 0xa0 ;  /* 0x000000a01b1d7836 */ /* 0x040fe40000000000 */
[----:B------:R-:W-:-:S04]  /*17c60*/  IMAD.WIDE.U32 R26, R27, 0x4, R20 ;  /* 0x000000041b1a7825 */ /* 0x000fc800078e0014 */
[----:B------:R-:W-:Y:S01]  /*17c70*/  IMAD.WIDE.U32 R28, R29, 0x4, R20 ;  /* 0x000000041d1c7825 */ /* 0x000fe200078e0014 */
[----:B------:R-:W2:Y:S04]  /*17c80*/  LDG.E.128 R32, desc[UR36][R26.64] ;  /* 0x000000241a207981 */ /* 0x000ea8000c1e1d00 */
[----:B------:R-:W3:Y:S01]  /*17c90*/  LDG.E.128 R40, desc[UR36][R28.64] ;  /* 0x000000241c287981 */ /* 0x000ee2000c1e1d00 */
[----:B------:R-:W-:Y:S02]  /*17ca0*/  VIADD R36, R71, 0x810 ;  /* 0x0000081047247836 */ /* 0x000fe40000000000 */
[C---:B------:R-:W-:Y:S02]  /*17cb0*/  IMAD.IADD R30, R56.reuse, 0x1, -R5 ;  /* 0x00000001381e7824 */ /* 0x040fe400078e0a05 */
[----:B------:R-:W-:Y:S01]  /*17cc0*/  VIADD R56, R56, 0x2 ;  /* 0x0000000238387836 */ /* 0x000fe20000000000 */
[----:B------:R-:W-:-:S05]  /*17cd0*/  LEA R31, R25, R36, 0x18 ;  /* 0x00000024191f7211 */ /* 0x000fca00078ec0ff */
[----:B------:R-:W-:-:S05]  /*17ce0*/  IMAD R30, R30, 0x4, R31 ;  /* 0x000000041e1e7824 */ /* 0x000fca00078e021f */
[----:B------:R-:W2:Y:S04]  /*17cf0*/  LDS R31, [R30] ;  /* 0x000000001e1f7984 */ /* 0x000ea80000000800 */
[----:B------:R-:W3:Y:S01]  /*17d00*/  LDS R36, [R30+0x4] ;  /* 0x000004001e247984 */ /* 0x000ee20000000800 */
[-C--:B--2---:R-:W-:Y:S01]  /*17d10*/  FFMA.FTZ R37, R32, R31.reuse, R8 ;  /* 0x0000001f20257223 */ /* 0x084fe20000010008 */
[-C--:B------:R-:W-:Y:S01]  /*17d20*/  FFMA.FTZ R32, R33, R31.reuse, R9 ;  /* 0x0000001f21207223 */ /* 0x080fe20000010009 */
[-C--:B------:R-:W-:Y:S01]  /*17d30*/  FFMA.FTZ R33, R34, R31.reuse, R10 ;  /* 0x0000001f22217223 */ /* 0x080fe2000001000a */
[----:B------:R-:W-:Y:S01]  /*17d40*/  FFMA.FTZ R26, R35, R31, R11 ;  /* 0x0000001f231a7223 */ /* 0x000fe2000001000b */
[-C--:B---3--:R-:W-:Y:S01]  /*17d50*/  FFMA.FTZ R8, R40, R36.reuse, R37 ;  /* 0x0000002428087223 */ /* 0x088fe20000010025 */
[-C--:B------:R-:W-:Y:S01]  /*17d60*/  FFMA.FTZ R9, R41, R36.reuse, R32 ;  /* 0x0000002429097223 */ /* 0x080fe20000010020 */
[-C--:B------:R-:W-:Y:S01]  /*17d70*/  FFMA.FTZ R10, R42, R36.reuse, R33 ;  /* 0x000000242a0a7223 */ /* 0x080fe20000010021 */
[----:B------:R-:W-:-:S07]  /*17d80*/  FFMA.FTZ R11, R43, R36, R26 ;  /* 0x000000242b0b7223 */ /* 0x000fce000001001a */
.L_x_3640:
[----:B------:R-:W-:Y:S05]  /*17d90*/  BSYNC.RECONVERGENT B2 ;  /* 0x0000000000027941 */ /* 0x000fea0003800200 */
.L_x_3639:
[----:B------:R-:W-:Y:S05]  /*17da0*/  @P2 BRA `(.L_x_3626) ;  /* 0x0000000000302947 */ /* 0x000fea0003800000 */
[----:B------:R-:W-:-:S04]  /*17db0*/  IMAD R27, R56, 0xa0, RZ ;  /* 0x000000a0381b7824 */ /* 0x000fc800078e02ff */
[----:B------:R-:W-:-:S05]  /*17dc0*/  IMAD.WIDE.U32 R26, R27, 0x4, R20 ;  /* 0x000000041b1a7825 */ /* 0x000fca00078e0014 */
[----:B------:R-:W2:Y:S01]  /*17dd0*/  LDG.E.128 R28, desc[UR36][R26.64] ;  /* 0x000000241a1c7981 */ /* 0x000ea2000c1e1d00 */
[----:B------:R-:W-:Y:S02]  /*17de0*/  VIADD R34, R71, 0x810 ;  /* 0x0000081047227836 */ /* 0x000fe40000000000 */
[----:B------:R-:W-:-:S03]  /*17df0*/  IMAD.IADD R32, R56, 0x1, -R5 ;  /* 0x0000000138207824 */ /* 0x000fc600078e0a05 */
[----:B------:R-:W-:-:S05]  /*17e00*/  LEA R25, R25, R34, 0x18 ;  /* 0x0000002219197211 */ /* 0x000fca00078ec0ff */
[----:B------:R-:W-:-:S06]  /*17e10*/  IMAD R32, R32, 0x4, R25 ;  /* 0x0000000420207824 */ /* 0x000fcc00078e0219 */
[----:B------:R-:W2:Y:S02]  /*17e20*/  LDS R32, [R32] ;  /* 0x0000000020207984 */ /* 0x000ea40000000800 */
[-C--:B--2---:R-:W-:Y:S01]  /*17e30*/  FFMA.FTZ R8, R28, R32.reuse, R8 ;  /* 0x000000201c087223 */ /* 0x084fe20000010008 */
[-C--:B------:R-:W-:Y:S01]  /*17e40*/  FFMA.FTZ R9, R29, R32.reuse, R9 ;  /* 0x000000201d097223 */ /* 0x080fe20000010009 */
[-C--:B------:R-:W-:Y:S01]  /*17e50*/  FFMA.FTZ R10, R30, R32.reuse, R10 ;  /* 0x000000201e0a7223 */ /* 0x080fe2000001000a */
[----:B------:R-:W-:-:S07]  /*17e60*/  FFMA.FTZ R11, R31, R32, R11 ;  /* 0x000000201f0b7223 */ /* 0x000fce000001000b */
.L_x_3626:
[----:B------:R-:W-:Y:S05]  /*17e70*/  BSYNC.RECONVERGENT B1 ;  /* 0x0000000000017941 */ /* 0x000fea0003800200 */
.L_x_3625:
[----:B------:R-:W-:Y:S01]  /*17e80*/  ISETP.GE.AND P1, PT, R23, R22, PT ;  /* 0x000000161700720c */ /* 0x000fe20003f26270 */
[----:B------:R-:W-:-:S12]  /*17e90*/  BSSY.RECONVERGENT B1, `(.L_x_3641) ;  /* 0x00000c1000017945 */ /* 0x000fd80003800200 */
[----:B------:R-:W-:Y:S05]  /*17ea0*/  @P1 BRA `(.L_x_3642) ;  /* 0x0000000800fc1947 */ /* 0x000fea0003800000 */
[----:B------:R-:W2:Y:S01]  /*17eb0*/  LDCU UR4, c[0x0][0x3f8] ;  /* 0x00007f00ff0477ac */ /* 0x000ea20008000800 */
[----:B-1----:R-:W1:Y:S01]  /*17ec0*/  LDC.64 R26, c[0x0][0x458] ;  /* 0x00011600ff1a7b82 */ /* 0x002e620000000a00 */
[----:B------:R-:W-:Y:S01]  /*17ed0*/  IADD3 R25, PT, PT, R24, R5, -R16 ;  /* 0x0000000518197210 */ /* 0x000fe20007ffe810 */
[----:B------:R-:W-:Y:S03]  /*17ee0*/  BSSY.RECONVERGENT B2, `(.L_x_3643) ;  /* 0x0000042000027945 */ /* 0x000fe60003800200 */
[----:B------:R-:W-:-:S04]  /*17ef0*/  LOP3.LUT R25, R25, 0x1, RZ, 0xc0, !PT ;  /* 0x0000000119197812 */ /* 0x000fc800078ec0ff */
[----:B------:R-:W-:Y:S01]  /*17f00*/  ISETP.NE.U32.AND P1, PT, R25, 0x1, PT ;  /* 0x000000011900780c */ /* 0x000fe20003f25070 */
[----:B------:R-:W-:Y:S02]  /*17f10*/  IMAD.MOV.U32 R25, RZ, RZ, R23 ;  /* 0x000000ffff197224 */ /* 0x000fe400078e0017 */
[----:B--2---:R-:W-:-:S04]  /*17f20*/  IMAD R29, R2, UR4, R3 ;  /* 0x00000004021d7c24 */ /* 0x004fc8000f8e0203 */
[----:B------:R-:W-:-:S04]  /*17f30*/  IMAD R29, R29, 0xa0, R0 ;  /* 0x000000a01d1d7824 */ /* 0x000fc800078e0200 */
[----:B-1----:R-:W-:Y:S02]  /*17f40*/  IMAD.WIDE R28, R29, 0x4, R26 ;  /* 0x000000041d1c7825 */ /* 0x002fe400078e021a */
[----:B------:R-:W-:Y:S05]  /*17f50*/  @!P1 BRA `(.L_x_3644) ;  /* 0x0000000000e89947 */ /* 0x000fea0003800000 */
[----:B------:R-:W1:Y:S01]  /*17f60*/  LDC R30, c[0x0][0x3f4] ;  /* 0x0000fd00ff1e7b82 */ /* 0x000e620000000800 */
[----:B------:R-:W-:Y:S01]  /*17f70*/  BSSY.RECONVERGENT B3, `(.L_x_3645) ;  /* 0x0000037000037945 */ /* 0x000fe20003800200 */
[----:B-1----:R-:W-:-:S13]  /*17f80*/  ISETP.GE.AND P1, PT, R23, R30, PT ;  /* 0x0000001e1700720c */ /* 0x002fda0003f26270 */
[----:B------:R-:W-:Y:S05]  /*17f90*/  @!P1 BRA `(.L_x_3646) ;  /* 0x0000000000d09947 */ /* 0x000fea0003800000 */
[----:B------:R-:W-:Y:S01]  /*17fa0*/  IABS R32, R30 ;  /* 0x0000001e00207213 */ /* 0x000fe20000000000 */
[----:B------:R-:W-:Y:S01]  /*17fb0*/  IMAD.MOV.U32 R26, RZ, RZ, RZ ;  /* 0x000000ffff1a7224 */ /* 0x000fe200078e00ff */
        /* <DEDUP_REMOVED lines=33> */
[----:B------:R-:W1:-:S12]  /*181d0*/  LDS.128 R24, [R4] ;  /* 0x0000000004187984 */ /* 0x000e580000000c00 */
[----:B------:R-:W2:Y:S01]  /*181e0*/  @P4 LDG.E.128 R36, desc[UR36][R28.64] ;  /* 0x000000241c244981 */ /* 0x000ea2000c1e1d00 */
        /* <DEDUP_REMOVED lines=11> */
.L_x_3647:
[C---:B---3-5:R-:W-:Y:S01]  /*182a0*/  FFMA.FTZ R8, R31.reuse, R32, R8 ;  /* 0x000000201f087223 */ /* 0x068fe20000010008 */
[C---:B------:R-:W-:Y:S01]  /*182b0*/  FFMA.FTZ R9, R31.reuse, R33, R9 ;  /* 0x000000211f097223 */ /* 0x040fe20000010009 */
[C---:B------:R-:W-:Y:S01]  /*182c0*/  FFMA.FTZ R10, R31.reuse, R34, R10 ;  /* 0x000000221f0a7223 */ /* 0x040fe2000001000a */
[----:B------:R-:W-:-:S07]  /*182d0*/  FFMA.FTZ R11, R31, R35, R11 ;  /* 0x000000231f0b7223 */ /* 0x000fce000001000b */
.L_x_3646:
[----:B------:R-:W-:Y:S05]  /*182e0*/  BSYNC.RECONVERGENT B3 ;  /* 0x0000000000037941 */ /* 0x000fea0003800200 */
.L_x_3645:
[----:B-1----:R-:W-:-:S07]  /*182f0*/  VIADD R25, R23, 0x1 ;  /* 0x0000000117197836 */ /* 0x002fce0000000000 */
.L_x_3644:
[----:B------:R-:W-:Y:S05]  /*18300*/  BSYNC.RECONVERGENT B2 ;  /* 0x0000000000027941 */ /* 0x000fea0003800200 */
.L_x_3643:
[----:B------:R-:W-:-:S05]  /*18310*/  VIADD R24, R16, 0xfffffffe ;  /* 0xfffffffe10187836 */ /* 0x000fca0000000000 */
[----:B------:R-:W-:-:S13]  /*18320*/  ISETP.NE.AND P1, PT, R24, R23, PT ;  /* 0x000000171800720c */ /* 0x000fda0003f25270 */
[----:B------:R-:W-:Y:S05]  /*18330*/  @!P1 BRA `(.L_x_3642) ;  /* 0x0000000400d89947 */ /* 0x000fea0003800000 */
[----:B------:R-:W1:Y:S01]  /*18340*/  S2R R26, SR_CgaCtaId ;  /* 0x00000000001a7919 */ /* 0x000e620000008800 */
[----:B------:R-:W-:Y:S01]  /*18350*/  MOV R23, 0x400 ;  /* 0x0000040000177802 */ /* 0x000fe20000000f00 */
[----:B------:R-:W-:Y:S02]  /*18360*/  IMAD.SHL.U32 R24, R5, 0x4, RZ ;  /* 0x0000000405187824 */ /* 0x000fe400078e00ff */
[----:B------:R-:W-:Y:S02]  /*18370*/  IMAD R27, R25, 0xa0, RZ ;  /* 0x000000a0191b7824 */ /* 0x000fe400078e02ff */
[----:B------:R-:W-:Y:S02]  /*18380*/  VIADD R23, R23, 0x810 ;  /* 0x0000081017177836 */ /* 0x000fe40000000000 */
[----:B------:R-:W-:-:S03]  /*18390*/  IMAD R5, R25, 0x4, -R24 ;  /* 0x0000000419057824 */ /* 0x000fc600078e0a18 */
[----:B-1----:R-:W-:Y:S01]  /*183a0*/  LEA R26, R26, R23, 0x18 ;  /* 0x000000171a1a7211 */ /* 0x002fe200078ec0ff */
[----:B------:R-:W-:-:S03]  /*183b0*/  VIADD R23, R25, 0x1 ;  /* 0x0000000119177836 */ /* 0x000fc60000000000 */
[----:B------:R-:W-:-:S07]  /*183c0*/  IADD3 R5, PT, PT, R5, 0x4, R26 ;  /* 0x0000000405057810 */ /* 0x000fce0007ffe01a */
.L_x_3654:
        /* <DEDUP_REMOVED lines=13> */
[----:B------:R-:W2:Y:S02]  /*184a0*/  F2I.FTZ.U32.TRUNC.NTZ R25, R33 ;  /* 0x0000002100197305 */ /* 0x000ea4000021f000 */
[----:B--2---:R-:W-:-:S04]  /*184b0*/  IMAD.MOV R24, RZ, RZ, -R25 ;  /* 0x000000ffff187224 */ /* 0x004fc800078e0a19 */
        /* <DEDUP_REMOVED lines=11> */
[----:B------:R2:W3:Y:S02]  /*18570*/  LDS R31, [R5+-0x4] ;  /* 0xfffffc00051f7984 */ /* 0x0004e40000000800 */
[----:B------:R-:W-:Y:S01]  /*18580*/  @!P2 IMAD.MOV R24, RZ, RZ, -R24 ;  /* 0x000000ffff18a224 */ /* 0x000fe200078e0a18 */
[----:B------:R-:W-:-:S05]  /*18590*/  @!P3 LOP3.LUT R24, RZ, R30, RZ, 0x33, !PT ;  /* 0x0000001eff18b212 */ /* 0x000fca00078e33ff */
[----:B------:R-:W-:-:S04]  /*185a0*/  IMAD R25, R24, 0xa0, RZ ;  /* 0x000000a018197824 */ /* 0x000fc800078e02ff */
[----:B------:R-:W-:-:S05]  /*185b0*/  IMAD.WIDE.U32 R24, R25, 0x4, R20 ;  /* 0x0000000419187825 */ /* 0x000fca00078e0014 */
[----:B------:R2:W5:Y:S01]  /*185c0*/  LDG.E.128 R32, desc[UR36][R24.64] ;  /* 0x0000002418207981 */ /* 0x000562000c1e1d00 */
[----:B-1----:R-:W-:-:S09]  /*185d0*/  UISETP.NE.AND UP0, UPT, UR4, URZ, UPT ;  /* 0x000000ff0400728c */ /* 0x002fd2000bf05270 */
[----:B--2---:R-:W-:Y:S05]  /*185e0*/  BRA.U UP0, `(.L_x_3650) ;  /* 0x0000000100347547 */ /* 0x004fea000b800000 */
[----:B------:R-:W-:Y:S01]  /*185f0*/  ISETP.NE.AND P4, PT, R19, RZ, PT ;  /* 0x000000ff1300720c */ /* 0x000fe20003f85270 */
[----:B------:R-:W1:-:S12]  /*18600*/  LDS.128 R36, [R4] ;  /* 0x0000000004247984 */ /* 0x000e580000000c00 */
[----:B------:R-:W2:Y:S01]  /*18610*/  @P4 LDG.E.128 R40, desc[UR36][R28.64] ;  /* 0x000000241c284981 */ /* 0x000ea2000c1e1d00 */
[----:B------:R-:W-:-:S04]  /*18620*/  IMAD.WIDE.U32 R24, R27, 0x4, R6 ;  /* 0x000000041b187825 */ /* 0x000fc800078e0006 */
[----:B-1---5:R-:W-:Y:S01]  /*18630*/  FADD.FTZ R32, R32, R36 ;  /* 0x0000002420207221 */ /* 0x022fe20000010000 */
[----:B------:R-:W-:Y:S01]  /*18640*/  FADD.FTZ R33, R33, R37 ;  /* 0x0000002521217221 */ /* 0x000fe20000010000 */
[----:B------:R-:W-:Y:S01]  /*18650*/  FADD.FTZ R34, R34, R38 ;  /* 0x0000002622227221 */ /* 0x000fe20000010000 */
[----:B------:R-:W-:Y:S01]  /*18660*/  FADD.FTZ R35, R35, R39 ;  /* 0x0000002723237221 */ /* 0x000fe20000010000 */
[----:B--2---:R-:W-:Y:S01]  /*18670*/  @P4 FMUL.FTZ R32, R32, R40 ;  /* 0x0000002820204220 */ /* 0x004fe20000410000 */
[----:B------:R-:W-:Y:S01]  /*18680*/  @P4 FMUL.FTZ R33, R33, R41 ;  /* 0x0000002921214220 */ /* 0x000fe20000410000 */
[----:B------:R-:W-:Y:S01]  /*18690*/  @P4 FMUL.FTZ R34, R34, R42 ;  /* 0x0000002a22224220 */ /* 0x000fe20000410000 */
[----:B------:R-:W-:-:S05]  /*186a0*/  @P4 FMUL.FTZ R35, R35, R43 ;  /* 0x0000002b23234220 */ /* 0x000fca0000410000 */
[----:B------:R1:W-:Y:S02]  /*186b0*/  STG.E.128 desc[UR36][R24.64], R32 ;  /* 0x0000002018007986 */ /* 0x0003e4000c101d24 */
.L_x_3650:
[C---:B---3-5:R-:W-:Y:S01]  /*186c0*/  FFMA.FTZ R8, R31.reuse, R32, R8 ;  /* 0x000000201f087223 */ /* 0x068fe20000010008 */
[C---:B------:R-:W-:Y:S01]  /*186d0*/  FFMA.FTZ R9, R31.reuse, R33, R9 ;  /* 0x000000211f097223 */ /* 0x040fe20000010009 */
[C---:B------:R-:W-:Y:S01]  /*186e0*/  FFMA.FTZ R10, R31.reuse, R34, R10 ;  /* 0x000000221f0a7223 */ /* 0x040fe2000001000a */
[----:B------:R-:W-:-:S07]  /*186f0*/  FFMA.FTZ R11, R31, R35, R11 ;  /* 0x000000231f0b7223 */ /* 0x000fce000001000b */
.L_x_3649:
[----:B------:R-:W-:Y:S05]  /*18700*/  BSYNC.RECONVERGENT B2 ;  /* 0x0000000000027941 */ /* 0x000fea0003800200 */
.L_x_3648:
        /* <DEDUP_REMOVED lines=30> */
[----:B--2---:R-:W-:-:S09]  /*188f0*/  UISETP.NE.AND UP0, UPT, UR4, URZ, UPT ;  /* 0x000000ff0400728c */ /* 0x004fd2000bf05270 */
[----:B-1----:R-:W-:Y:S05]  /*18900*/  BRA.U UP0, `(.L_x_3653) ;  /* 0x0000000100387547 */ /* 0x002fea000b800000 */
[----:B------:R-:W-:Y:S01]  /*18910*/  ISETP.NE.AND P4, PT, R19, RZ, PT ;  /* 0x000000ff1300720c */ /* 0x000fe20003f85270 */
[----:B------:R-:W1:-:S12]  /*18920*/  LDS.128 R40, [R4] ;  /* 0x0000000004287984 */ /* 0x000e580000000c00 */
[----:B------:R-:W2:Y:S01]  /*18930*/  @P4 LDG.E.128 R36, desc[UR36][R28.64] ;  /* 0x000000241c244981 */ /* 0x000ea2000c1e1d00 */
[----:B------:R-:W-:-:S04]  /*18940*/  VIADD R25, R27, 0xa0 ;  /* 0x000000a01b197836 */ /* 0x000fc80000000000 */
        /* <DEDUP_REMOVED lines=10> */
.L_x_3653:
[C---:B---3-5:R-:W-:Y:S01]  /*189f0*/  FFMA.FTZ R8, R31.reuse, R32, R8 ;  /* 0x000000201f087223 */ /* 0x068fe20000010008 */
[C---:B------:R-:W-:Y:S01]  /*18a00*/  FFMA.FTZ R9, R31.reuse, R33, R9 ;  /* 0x000000211f097223 */ /* 0x040fe20000010009 */
[C---:B------:R-:W-:Y:S01]  /*18a10*/  FFMA.FTZ R10, R31.reuse, R34, R10 ;  /* 0x000000221f0a7223 */ /* 0x040fe2000001000a */
[----:B------:R-:W-:-:S07]  /*18a20*/  FFMA.FTZ R11, R31, R35, R11 ;  /* 0x000000231f0b7223 */ /* 0x000fce000001000b */
.L_x_3652:
[----:B------:R-:W-:Y:S05]  /*18a30*/  BSYNC.RECONVERGENT B2 ;  /* 0x0000000000027941 */ /* 0x000fea0003800200 */
.L_x_3651:
[C---:B-1----:R-:W-:Y:S02]  /*18a40*/  VIADD R25, R23.reuse, 0x1 ;  /* 0x0000000117197836 */ /* 0x042fe40000000000 */
[----:B------:R-:W-:Y:S02]  /*18a50*/  VIADD R23, R23, 0x2 ;  /* 0x0000000217177836 */ /* 0x000fe40000000000 */
[----:B------:R-:W-:Y:S01]  /*18a60*/  VIADD R27, R27, 0x140 ;  /* 0x000001401b1b7836 */ /* 0x000fe20000000000 */
[----:B------:R-:W-:Y:S01]  /*18a70*/  ISETP.GE.AND P1, PT, R25, R22, PT ;  /* 0x000000161900720c */ /* 0x000fe20003f26270 */
[----:B------:R-:W-:-:S12]  /*18a80*/  VIADD R5, R5, 0x8 ;  /* 0x0000000805057836 */ /* 0x000fd80000000000 */
[----:B------:R-:W-:Y:S05]  /*18a90*/  @!P1 BRA `(.L_x_3654) ;  /* 0xfffffff8004c9947 */ /* 0x000fea000383ffff */
.L_x_3642:
[----:B------:R-:W-:Y:S05]  /*18aa0*/  BSYNC.RECONVERGENT B1 ;  /* 0x0000000000017941 */ /* 0x000fea0003800200 */
.L_x_3641:
[----:B------:R-:W-:-:S13]  /*18ab0*/  ISETP.GT.U32.AND P1, PT, R130, 0x3f, PT ;  /* 0x0000003f8200780c */ /* 0x000fda0003f24070 */
[----:B------:R-:W-:Y:S05]  /*18ac0*/  @P1 BRA `(.L_x_3624) ;  /* 0x0000000000841947 */ /* 0x000fea0003800000 */
[----:B------:R-:W-:Y:S01]  /*18ad0*/  IMAD.MOV.U32 R5, RZ, RZ, 0xa0 ;  /* 0x000000a0ff057424 */ /* 0x000fe200078e00ff */
[----:B------:R2:W3:Y:S01]  /*18ae0*/  LDS R19, [R160+-0x4] ;  /* 0xfffffc00a0137984 */ /* 0x0004e20000000800 */
[----:B------:R-:W4:Y:S02]  /*18af0*/  LDCU UR4, c[0x0][0x40c] ;  /* 0x00008180ff0477ac */ /* 0x000f240008000800 */
[----:B------:R-:W-:-:S04]  /*18b00*/  IMAD R5, R16, R5, -0xa0 ;  /* 0xffffff6010057424 */ /* 0x000fc800078e0205 */
[----:B0-----:R-:W-:-:S05]  /*18b10*/  IMAD.WIDE R4, R5, 0x4, R6 ;  /* 0x0000000405047825 */ /* 0x001fca00078e0206 */
[----:B------:R2:W5:Y:S01]  /*18b20*/  LDG.E.128 R20, desc[UR36][R4.64] ;  /* 0x0000002404147981 */ /* 0x000562000c1e1d00 */
[----:B------:R-:W-:Y:S01]  /*18b30*/  PLOP3.LUT P0, PT, PT, PT, PT, 0x80, 0x8 ;  /* 0x000000000008781c */ /* 0x000fe20003f0f070 */
[----:B----4-:R-:W-:-:S09]  /*18b40*/  UISETP.NE.AND UP0, UPT, UR4, URZ, UPT ;  /* 0x000000ff0400728c */ /* 0x010fd2000bf05270 */
[----:B--2---:R-:W-:Y:S05]  /*18b50*/  BRA.U UP0, `(.L_x_3655) ;  /* 0x0000000100507547 */ /* 0x004fea000b800000 */
[----:B------:R-:W0:Y:S02]  /*18b60*/  LDCU.64 UR4, c[0x0][0x460] ;  /* 0x00008c00ff0477ac */ /* 0x000e240008000a00 */
[----:B0-----:R-:W-:-:S04]  /*18b70*/  ISETP.NE.U32.AND P1, PT, RZ, UR4, PT ;  /* 0x00000004ff007c0c */ /* 0x001fc8000bf25070 */
[----:B------:R-:W-:-:S13]  /*18b80*/  ISETP.NE.AND.EX P1, PT, RZ, UR5, PT, P1 ;  /* 0x00000005ff007c0c */ /* 0x000fda000bf25310 */
[----:B------:R-:W0:Y:S08]  /*18b90*/  @P1 LDC R16, c[0x0][0x3f8] ;  /* 0x0000fe00ff101b82 */ /* 0x000e300000000800 */
[----:B------:R-:W2:Y:S01]  /*18ba0*/  @P1 LDC.64 R4, c[0x0][0x458] ;  /* 0x00011600ff041b82 */ /* 0x000ea20000000a00 */
[----:B0-----:R-:W-:-:S04]  /*18bb0*/  @P1 IMAD R3, R2, R16, R3 ;  /* 0x0000001002031224 */ /* 0x001fc800078e0203 */
[----:B------:R-:W-:-:S04]  /*18bc0*/  @P1 IMAD R3, R3, 0xa0, R0 ;  /* 0x000000a003031824 */ /* 0x000fc800078e0200 */
[----:B--2---:R-:W-:-:S05]  /*18bd0*/  @P1 IMAD.WIDE R4, R3, 0x4, R4 ;  /* 0x0000000403041825 */ /* 0x004fca00078e0204 */
[----:B-1----:R-:W2:Y:S01]  /*18be0*/  @P1 LDG.E.128 R24, desc[UR36][R4.64] ;  /* 0x0000002404181981 */ /* 0x002ea2000c1e1d00 */
        /* <DEDUP_REMOVED lines=11> */
.L_x_3655:
[C---:B---3-5:R-:W-:Y:S01]  /*18ca0*/  FFMA.FTZ R8, R19.reuse, R20, R8 ;  /* 0x0000001413087223 */ /* 0x068fe20000010008 */
[C---:B------:R-:W-:Y:S01]  /*18cb0*/  FFMA.FTZ R9, R19.reuse, R21, R9 ;  /* 0x0000001513097223 */ /* 0x040fe20000010009 */
[C---:B------:R-:W-:Y:S01]  /*18cc0*/  FFMA.FTZ R10, R19.reuse, R22, R10 ;  /* 0x00000016130a7223 */ /* 0x040fe2000001000a */
[----:B------:R-:W-:-:S07]  /*18cd0*/  FFMA.FTZ R11, R19, R23, R11 ;  /* 0x00000017130b7223 */ /* 0x000fce000001000b */
.L_x_3624:
[----:B------:R-:W-:Y:S05]  /*18ce0*/  BSYNC.RECONVERGENT B0 ;  /* 0x0000000000007941 */ /* 0x000fea0003800200 */
.L_x_3623:
[----:B------:R-:W-:Y:S06]  /*18cf0*/  BAR.SYNC.DEFER_BLOCKING 0x0 ;  /* 0x0000000000007b1d */ /* 0x000fec0000010000 */
[----:B------:R-:W-:Y:S05]  /*18d00*/  @!P0 EXIT ;  /* 0x000000000000894d */ /* 0x000fea0003800000 */
[----:B------:R-:W2:Y:S02]  /*18d10*/  LDCU UR4, c[0x0][0x478] ;  /* 0x00008f00ff0477ac */ /* 0x000ea40008000800 */
[----:B--2---:R-:W-:-:S09]  /*18d20*/  UISETP.NE.AND UP0, UPT, UR4, 0x2, UPT ;  /* 0x000000020400788c */ /* 0x004fd2000bf05270 */
[----:B------:R-:W-:Y:S05]  /*18d30*/  BRA.U UP0, `(.L_x_3656) ;  /* 0x00000001007c7547 */ /* 0x000fea000b800000 */
[----:B------:R-:W2:Y:S01]  /*18d40*/  LDC.64 R2, c[0x0][0x470] ;  /* 0x00011c00ff027b82 */ /* 0x000ea20000000a00 */
[----:B------:R-:W3:Y:S01]  /*18d50*/  LDCU.64 UR4, c[0x0][0x380] ;  /* 0x00007000ff0477ac */ /* 0x000ee20008000a00 */
[----:B--2---:R-:W2:Y:S01]  /*18d60*/  LDG.E R2, desc[UR36][R2.64] ;  /* 0x0000002402027981 */ /* 0x004ea2000c1e1900 */
[----:B------:R-:W-:Y:S02]  /*18d70*/  IMAD.IADD R17, R17, 0x1, R0 ;  /* 0x0000000111117824 */ /* 0x000fe400078e0200 */
[C---:B--2---:R-:W-:Y:S01]  /*18d80*/  FMUL.FTZ R10, R2.reuse, R10 ;  /* 0x0000000a020a7220 */ /* 0x044fe20000410000 */
[C---:B------:R-:W-:Y:S01]  /*18d90*/  FMUL.FTZ R11, R2.reuse, R11 ;  /* 0x0000000b020b7220 */ /* 0x040fe20000410000 */
[C---:B------:R-:W-:Y:S01]  /*18da0*/  FMUL.FTZ R9, R2.reuse, R9 ;  /* 0x0000000902097220 */ /* 0x040fe20000410000 */
[----:B------:R-:W-:-:S03]  /*18db0*/  FMUL.FTZ R8, R2, R8 ;  /* 0x0000000802087220 */ /* 0x000fc60000410000 */
[----:B------:R-:W0:Y:S08]  /*18dc0*/  F2I.S8.NTZ R10, R10 ;  /* 0x0000000a000a7305 */ /* 0x000e300000202100 */
[----:B------:R-:W2:Y:S01]  /*18dd0*/  F2I.S8.NTZ R11, R11 ;  /* 0x0000000b000b7305 */ /* 0x000ea20000202100 */
[----:B0-----:R-:W-:-:S07]  /*18de0*/  PRMT R4, R10, 0x8880, RZ ;  /* 0x000088800a047816 */ /* 0x001fce00000000ff */
[----:B------:R-:W0:Y:S01]  /*18df0*/  F2I.S8.NTZ R9, R9 ;  /* 0x0000000900097305 */ /* 0x000e220000202100 */
[----:B------:R-:W-:Y:S02]  /*18e00*/  PRMT R2, R4, 0x7710, RZ ;  /* 0x0000771004027816 */ /* 0x000fe400000000ff */
[----:B--2---:R-:W-:-:S05]  /*18e10*/  PRMT R3, R11, 0x8880, RZ ;  /* 0x000088800b037816 */ /* 0x004fca00000000ff */
[----:B------:R-:W2:Y:S01]  /*18e20*/  F2I.S8.NTZ R8, R8 ;  /* 0x0000000800087305 */ /* 0x000ea20000202100 */
[----:B------:R-:W-:Y:S01]  /*18e30*/  IMAD.U32 R2, R2, 0x10000, RZ ;  /* 0x0001000002027824 */ /* 0x000fe200078e00ff */
[----:B------:R-:W-:-:S04]  /*18e40*/  PRMT R3, R3, 0x7710, RZ ;  /* 0x0000771003037816 */ /* 0x000fc800000000ff */
[----:B------:R-:W-:Y:S02]  /*18e50*/  LOP3.LUT R4, R2, 0xff0000, RZ, 0xc0, !PT ;  /* 0x00ff000002047812 */ /* 0x000fe400078ec0ff */
[----:B0-----:R-:W-:-:S03]  /*18e60*/  PRMT R9, R9, 0x8880, RZ ;  /* 0x0000888009097816 */ /* 0x001fc600000000ff */
[----:B------:R-:W-:Y:S01]  /*18e70*/  IMAD R3, R3, 0x1000000, R4 ;  /* 0x0100000003037824 */ /* 0x000fe200078e0204 */
[----:B------:R-:W-:Y:S02]  /*18e80*/  PRMT R2, R9, 0x7710, RZ ;  /* 0x0000771009027816 */ /* 0x000fe400000000ff */
[----:B--2---:R-:W-:Y:S02]  /*18e90*/  PRMT R5, R8, 0x8880, RZ ;  /* 0x0000888008057816 */ /* 0x004fe400000000ff */
[----:B------:R-:W-:Y:S02]  /*18ea0*/  LOP3.LUT R4, R2, 0xff, RZ, 0xc0, !PT ;  /* 0x000000ff02047812 */ /* 0x000fe400078ec0ff */
[----:B------:R-:W-:Y:S02]  /*18eb0*/  PRMT R0, R5, 0x7710, RZ ;  /* 0x0000771005007816 */ /* 0x000fe400000000ff */
[----:B---3--:R-:W-:Y:S01]  /*18ec0*/  IADD3 R2, P0, PT, R17, UR4, RZ ;  /* 0x0000000411027c10 */ /* 0x008fe2000ff1e0ff */
[----:B------:R-:W-:Y:S01]  /*18ed0*/  IMAD R4, R4, 0x100, R3 ;  /* 0x0000010004047824 */ /* 0x000fe200078e0203 */
[----:B------:R-:W-:-:S02]  /*18ee0*/  LOP3.LUT R5, R0, 0xff, RZ, 0xc0, !PT ;  /* 0x000000ff00057812 */ /* 0x000fc400078ec0ff */
[----:B------:R-:W-:-:S03]  /*18ef0*/  LEA.HI.X.SX32 R3, R17, UR5, 0x1, P0 ;  /* 0x0000000511037c11 */ /* 0x000fc600080f0eff */
[----:B------:R-:W-:-:S05]  /*18f00*/  IMAD.IADD R5, R4, 0x1, R5 ;  /* 0x0000000104057824 */ /* 0x000fca00078e0205 */
[----:B------:R-:W-:Y:S01]  /*18f10*/  STG.E desc[UR36][R2.64], R5 ;  /* 0x0000000502007986 */ /* 0x000fe2000c101924 */
[----:B------:R-:W-:Y:S05]  /*18f20*/  EXIT ;  /* 0x000000000000794d */ /* 0x000fea0003800000 */
.L_x_3656:
[----:B------:R-:W2:Y:S01]  /*18f30*/  LDC.64 R2, c[0x0][0x380] ;  /* 0x0000e000ff027b82 */ /* 0x000ea20000000a00 */
[----:B------:R-:W-:-:S04]  /*18f40*/  IMAD.IADD R17, R17, 0x1, R0 ;  /* 0x0000000111117824 */ /* 0x000fc800078e0200 */
[----:B--2---:R-:W-:-:S05]  /*18f50*/  IMAD.WIDE R2, R17, 0x4, R2 ;  /* 0x0000000411027825 */ /* 0x004fca00078e0202 */
[----:B------:R-:W-:Y:S01]  /*18f60*/  STG.E.128 desc[UR36][R2.64], R8 ;  /* 0x0000000802007986 */ /* 0x000fe2000c101d24 */
[----:B------:R-:W-:Y:S05]  /*18f70*/  EXIT ;  /* 0x000000000000794d */ /* 0x000fea0003800000 */
.L_x_3580:
[----:B------:R-:W-:Y:S01]  /*18f80*/  BSSY B0, `(.L_x_3657) ;  /* 0x0000007000007945 */ /* 0x000fe20003800000 */
[----:B------:R-:W-:Y:S02]  /*18f90*/  IMAD.MOV.U32 R12, RZ, RZ, 0x2 ;  /* 0x00000002ff0c7424 */ /* 0x000fe400078e00ff */
[----:B------:R-:W-:Y:S02]  /*18fa0*/  IMAD.MOV.U32 R11, RZ, RZ, 0x1f ;  /* 0x0000001fff0b7424 */ /* 0x000fe400078e00ff */
[----:B--234-:R-:W-:-:S07]  /*18fb0*/  IMAD.MOV.U32 R15, RZ, RZ, -0x1 ;  /* 0xffffffffff0f7424 */ /* 0x01cfce00078e00ff */
[----:B------:R-:W-:Y:S05]  /*18fc0*/  WARPSYNC.COLLECTIVE R15, `(.L_x_3658) ;  /* 0x000000000f087348 */ /* 0x000fea0003c00000 */
[----:B------:R0:W1:Y:S02]  /*18fd0*/  SHFL.BFLY P6, R14, R13, R12, R11 ;  /* 0x0c00000c0d0e7389 */ /* 0x00006400000c000b */
[----:B01----:R-:W-:Y:S05]  /*18fe0*/  ENDCOLLECTIVE ;  /* 0x000000000000791b */ /* 0x003fea0003800000 */
.L_x_3658:
[----:B------:R-:W-:Y:S05]  /*18ff0*/  BSYNC B0 ;  /* 0x0000000000007941 */ /* 0x000fea0003800000 */
.L_x_3657:
[----:B------:R-:W-:Y:S01]  /*19000*/  FADD.FTZ R13, R13, R14 ;  /* 0x0000000e0d0d7221 */ /* 0x000fe20000010000 */
[----:B------:R-:W-:Y:S02]  /*19010*/  IMAD.MOV.U32 R12, RZ, RZ, 0x1 ;  /* 0x00000001ff0c7424 */ /* 0x000fe400078e00ff */
[----:B------:R-:W-:Y:S02]  /*19020*/  IMAD.MOV.U32 R11, RZ, RZ, 0x1f ;  /* 0x0000001fff0b7424 */ /* 0x000fe400078e00ff */
[----:B------:R-:W-:-:S07]  /*19030*/  IMAD.MOV.U32 R15, RZ, RZ, -0x1 ;  /* 0xffffffffff0f7424 */ /* 0x000fce00078e00ff */
[----:B------:R-:W-:Y:S05]  /*19040*/  WARPSYNC.COLLECTIVE R15, `(.L_x_3659) ;  /* 0x000000000f087348 */ /* 0x000fea0003c00000 */
[----:B------:R0:W1:Y:S02]  /*19050*/  SHFL.BFLY P6, R14, R13, R12, R11 ;  /* 0x0c00000c0d0e7389 */ /* 0x00006400000c000b */
[----:B01----:R-:W-:Y:S05]  /*19060*/  ENDCOLLECTIVE ;  /* 0x000000000000791b */ /* 0x003fea0003800000 */
.L_x_3659:
[----:B------:R-:W-:Y:S05]  /*19070*/  BRA `(.L_x_3660) ;  /* 0xffffffa400907947 */ /* 0x000fea000383ffff */
.L_x_3584:
[----:B------:R-:W-:Y:S01]  /*19080*/  BSSY B0, `(.L_x_3661) ;  /* 0x0000008000007945 */ /* 0x000fe20003800000 */
[----:B------:R-:W-:Y:S02]  /*19090*/  IMAD.MOV.U32 R13, RZ, RZ, R159 ;  /* 0x000000ffff0d7224 */ /* 0x000fe400078e009f */
[----:B------:R-:W-:Y:S02]  /*190a0*/  IMAD.MOV.U32 R12, RZ, RZ, 0x10 ;  /* 0x00000010ff0c7424 */ /* 0x000fe400078e00ff */
[----:B-1----:R-:W-:Y:S02]  /*190b0*/  IMAD.MOV.U32 R11, RZ, RZ, 0x1f ;  /* 0x0000001fff0b7424 */ /* 0x002fe400078e00ff */
[----:B------:R-:W-:-:S07]  /*190c0*/  IMAD.MOV.U32 R15, RZ, RZ, -0x1 ;  /* 0xffffffffff0f7424 */ /* 0x000fce00078e00ff */
[----:B-----5:R-:W-:Y:S05]  /*190d0*/  WARPSYNC.COLLECTIVE R15, `(.L_x_3662) ;  /* 0x000000000f087348 */ /* 0x020fea0003c00000 */
[----:B------:R0:W1:Y:S02]  /*190e0*/  SHFL.BFLY P6, R14, R13, R12, R11 ;  /* 0x0c00000c0d0e7389 */ /* 0x00006400000c000b */
[----:B01---5:R-:W-:Y:S05]  /*190f0*/  ENDCOLLECTIVE ;  /* 0x000000000000791b */ /* 0x023fea0003800000 */
.L_x_3662:
[----:B------:R-:W-:Y:S05]  /*19100*/  BSYNC B0 ;  /* 0x0000000000007941 */ /* 0x000fea0003800000 */
.L_x_3661:
[----:B------:R-:W-:Y:S01]  /*19110*/  FMNMX.FTZ R13, R14, R159, !PT ;  /* 0x0000009f0e0d7209 */ /* 0x000fe20007810000 */
[----:B------:R-:W-:Y:S02]  /*19120*/  IMAD.MOV.U32 R12, RZ, RZ, 0x8 ;  /* 0x00000008ff0c7424 */ /* 0x000fe400078e00ff */
[----:B------:R-:W-:Y:S02]  /*19130*/  IMAD.MOV.U32 R11, RZ, RZ, 0x1f ;  /* 0x0000001fff0b7424 */ /* 0x000fe400078e00ff */
[----:B------:R-:W-:-:S07]  /*19140*/  IMAD.MOV.U32 R15, RZ, RZ, -0x1 ;  /* 0xffffffffff0f7424 */ /* 0x000fce00078e00ff */
[----:B------:R-:W-:Y:S05]  /*19150*/  WARPSYNC.COLLECTIVE R15, `(.L_x_3663) ;  /* 0x000000000f087348 */ /* 0x000fea0003c00000 */
[----:B------:R0:W1:Y:S02]  /*19160*/  SHFL.BFLY P6, R14, R13, R12, R11 ;  /* 0x0c00000c0d0e7389 */ /* 0x00006400000c000b */
[----:B01----:R-:W-:Y:S05]  /*19170*/  ENDCOLLECTIVE ;  /* 0x000000000000791b */ /* 0x003fea0003800000 */
.L_x_3663:
[----:B------:R-:W-:Y:S01]  /*19180*/  IMAD.MOV.U32 R12, RZ, RZ, 0x4 ;  /* 0x00000004ff0c7424 */ /* 0x000fe200078e00ff */
[----:B------:R-:W-:-:S05]  /*19190*/  FMNMX.FTZ R0, R13, R14, !PT ;  /* 0x0000000e0d007209 */ /* 0x000fca0007810000 */
[----:B------:R-:W-:-:S07]  /*191a0*/  IMAD.MOV.U32 R13, RZ, RZ, R0 ;  /* 0x000000ffff0d7224 */ /* 0x000fce00078e0000 */
[----:B------:R-:W-:Y:S05]  /*191b0*/  WARPSYNC.COLLECTIVE R15, `(.L_x_3664) ;  /* 0x000000000f087348 */ /* 0x000fea0003c00000 */
[----:B------:R0:W1:Y:S02]  /*191c0*/  SHFL.BFLY P6, R14, R13, R12, R11 ;  /* 0x0c00000c0d0e7389 */ /* 0x00006400000c000b */
[----:B01----:R-:W-:Y:S05]  /*191d0*/  ENDCOLLECTIVE ;  /* 0x000000000000791b */ /* 0x003fea0003800000 */
.L_x_3664:
[----:B------:R-:W-:Y:S05]  /*191e0*/  BRA `(.L_x_3665) ;  /* 0xffffffa400dc7947 */ /* 0x000fea000383ffff */
.L_x_3666:
        /* <DEDUP_REMOVED lines=9> */
.L_x_5600:


//--------------------- .text._ZN4mmha33masked_multihead_attention_kernelItLi160ELi256ELi1ELi32ELi256ELb0ELb1EEEv26Multihead_attention_paramsIT_XT5_EE --------------------------
	.section	.text._ZN4mmha33masked_multihead_attention_kernelItLi160ELi256ELi1ELi32ELi256ELb0ELb1EEEv26Multihead_attention_paramsIT_XT5_EE,"ax",@progbits
	.align	128
        .global         _ZN4mmha33masked_multihead_attention_kernelItLi160ELi256ELi1ELi32ELi256ELb0ELb1EEEv26Multihead_attention_paramsIT_XT5_EE
        .type           _ZN4mmha33masked_multihead_attention_kernelItLi160ELi256ELi1ELi32ELi256ELb0ELb1EEEv26Multihead_attention_paramsIT_XT5_EE,@function
        .size           _ZN4mmha33masked_multihead_attention_kernelItLi160ELi256ELi1ELi32ELi256ELb0ELb1EEEv26Multihead_attention_paramsIT_XT5_EE,(.L_x_5601 - _ZN4mmha33masked_multihead_attention_kernelItLi160ELi256ELi1ELi32ELi256ELb0ELb1EEEv26Multihead_attention_paramsIT_XT5_EE)
        .other          _ZN4mmha33masked_multihead_attention_kernelItLi160ELi256ELi1ELi32ELi256ELb0ELb1EEEv26Multihead_attention_paramsIT_XT5_EE,@"STO_CUDA_ENTRY STV_DEFAULT"
_ZN4mmha33masked_multihead_attention_kernelItLi160ELi256ELi1ELi32ELi256ELb0ELb1EEEv26Multihead_attention_paramsIT_XT5_EE:
.text._ZN4mmha33masked_multihead_attention_kernelItLi160ELi256ELi1ELi32ELi256ELb0ELb1EEEv26Multihead_attention_paramsIT_XT5_EE:
[----:B------:R-:W0:Y:S01]  /*0000*/  LDC R1, c[0x0][0x37c] ;  /* 0x0000df00ff017b82 */ /* 0x000e220000000800 */
[----:B------:R-:W1:Y:S07]  /*0010*/  LDCU.64 UR4, c[0x0][0x490] ;  /* 0x00009200ff0477ac */ /* 0x000e6e0008000a00 */
[----:B------:R-:W2:Y:S01]  /*0020*/  S2UR UR6, SR_CTAID.Y ;  /* 0x00000000000679c3 */ /* 0x000ea20000002600 */
[----:B0-----:R-:W-:Y:S01]  /*0030*/  IADD3 R1, PT, PT, R1, -0x60, RZ ;  /* 0xffffffa001017810 */ /* 0x001fe20007ffe0ff */
[----:B------:R-:W0:Y:S01]  /*0040*/  LDCU.64 UR36, c[0x0][0x358] ;  /* 0x00006b00ff2477ac */ /* 0x000e220008000a00 */
[----:B-1----:R-:W-:-:S04]  /*0050*/  UISETP.NE.U32.AND UP0, UPT, UR4, URZ, UPT ;  /* 0x000000ff0400728c */ /* 0x002fc8000bf05070 */
[----:B------:R-:W-:-:S09]  /*0060*/  UISETP.NE.AND.EX UP0, UPT, UR5, URZ, UPT, UP0 ;  /* 0x000000ff0500728c */ /* 0x000fd2000bf05300 */
[----:B--2---:R-:W-:Y:S05]  /*0070*/  BRA.U !UP0, `(.L_x_3667) ;  /* 0x00000001081c7547 */ /* 0x004fea000b800000 */
[----:B------:R-:W-:-:S04]  /*0080*/  UIADD3 UR4, UP0, UPT, UR6, UR4, URZ ;  /* 0x0000000406047290 */ /* 0x000fc8000ff1e0ff */
[----:B------:R-:W-:Y:S02]  /*0090*/  UIADD3.X UR5, UPT, UPT, URZ, UR5, URZ, UP0, !UPT ;  /* 0x00000005ff057290 */ /* 0x000fe400087fe4ff */
[----:B------:R-:W-:-:S04]  /*00a0*/  IMAD.U32 R2, RZ, RZ, UR4 ;  /* 0x00000004ff027e24 */ /* 0x000fc8000f8e00ff */
[----:B------:R-:W-:-:S05]  /*00b0*/  MOV R3, UR5 ;  /* 0x0000000500037c02 */ /* 0x000fca0008000f00 */
[----:B0-----:R-:W2:Y:S02]  /*00c0*/  LDG.E.U8 R2, desc[UR36][R2.64] ;  /* 0x0000002402027981 */ /* 0x001ea4000c1e1100 */
[----:B--2---:R-:W-:-:S13]  /*00d0*/  ISETP.NE.AND P0, PT, R2, 0x1, PT ;  /* 0x000000010200780c */ /* 0x004fda0003f05270 */
[----:B------:R-:W-:Y:S05]  /*00e0*/  @!P0 EXIT ;  /* 0x000000000000894d */ /* 0x000fea0003800000 */
.L_x_3667:
[----:B------:R-:W1:Y:S01]  /*00f0*/  LDCU UR13, c[0x0][0x3f0] ;  /* 0x00007e00ff0d77ac */ /* 0x000e620008000800 */
[----:B------:R-:W2:Y:S01]  /*0100*/  S2R R5, SR_CTAID.Y ;  /* 0x0000000000057919 */ /* 0x000ea20000002600 */
[----:B------:R-:W3:Y:S01]  /*0110*/  LDCU.64 UR4, c[0x0][0x4a0] ;  /* 0x00009400ff0477ac */ /* 0x000ee20008000a00 */
[----:B------:R-:W4:Y:S01]  /*0120*/  LDCU.64 UR10, c[0x0][0x460] ;  /* 0x00008c00ff0a77ac */ /* 0x000f220008000a00 */
[----:B-1----:R-:W-:Y:S01]  /*0130*/  IMAD.U32 R0, RZ, RZ, UR13 ;  /* 0x0000000dff007e24 */ /* 0x002fe2000f8e00ff */
[----:B---3--:R-:W-:-:S04]  /*0140*/  UISETP.NE.U32.AND UP0, UPT, UR4, URZ, UPT ;  /* 0x000000ff0400728c */ /* 0x008fc8000bf05070 */
[----:B------:R-:W-:Y:S01]  /*0150*/  IABS R0, R0 ;  /* 0x0000000000007213 */ /* 0x000fe20000000000 */
[----:B------:R-:W-:-:S03]  /*0160*/  UISETP.NE.AND.EX UP0, UPT, UR5, URZ, UPT, UP0 ;  /* 0x000000ff0500728c */ /* 0x000fc6000bf05300 */
[----:B------:R-:W-:-:S03]  /*0170*/  R2UR UR12, R0 ;  /* 0x00000000000c72ca */ /* 0x000fc600000e0000 */
[----:B------:R-:W-:-:S05]  /*0180*/  PLOP3.LUT P0, PT, PT, PT, UP0, 0x80, 0x8 ;  /* 0x000000000008781c */ /* 0x000fca0003f0f008 */
[----:B------:R-:W1:Y:S05]  /*0190*/  @UP0 LDCU.64 UR8, c[0x0][0x4a0] ;  /* 0x00009400ff0807ac */ /* 0x000e6a0008000a00 */
[----:B------:R-:W3:Y:S08]  /*01a0*/  I2F.RP R0, UR12 ;  /* 0x0000000c00007d06 */ /* 0x000ef00008209400 */
[----:B---3--:R-:W3:Y:S01]  /*01b0*/  MUFU.RCP R0, R0 ;  /* 0x0000000000007308 */ /* 0x008ee20000001000 */
[----:B-1----:R-:W-:-:S06]  /*01c0*/  @UP0 UIMAD.WIDE.U32 UR8, UR6, 0x4, UR8 ;  /* 0x00000004060808a5 */ /* 0x002fcc000f8e0008 */
[----:B------:R-:W-:Y:S01]  /*01d0*/  IMAD.U32 R2, RZ, RZ, UR8 ;  /* 0x00000008ff027e24 */ /* 0x000fe2000f8e00ff */
[----:B------:R-:W-:Y:S02]  /*01e0*/  MOV R3, UR9 ;  /* 0x0000000900037c02 */ /* 0x000fe40008000f00 */
[----:B---3--:R-:W-:Y:S02]  /*01f0*/  IADD3 R4, PT, PT, R0, 0xffffffe, RZ ;  /* 0x0ffffffe00047810 */ /* 0x008fe40007ffe0ff */
[----:B--2---:R-:W-:Y:S02]  /*0200*/  IABS R0, R5 ;  /* 0x0000000500007213 */ /* 0x004fe40000000000 */
[----:B0-----:R0:W2:Y:S02]  /*0210*/  @P0 LDG.E R5, desc[UR36][R2.64] ;  /* 0x0000002402050981 */ /* 0x0010a4000c1e1900 */
[----:B------:R-:W1:Y:S01]  /*0220*/  F2I.FTZ.U32.TRUNC.NTZ R4, R4 ;  /* 0x0000000400047305 */ /* 0x000e62000021f000 */
[----:B------:R-:W-:-:S02]  /*0230*/  R2UR UR8, R0 ;  /* 0x00000000000872ca */ /* 0x000fc400000e0000 */
[----:B-1----:R-:W-:Y:S01]  /*0240*/  R2UR UR5, R4 ;  /* 0x00000000040572ca */ /* 0x002fe200000e0000 */
[----:B------:R-:W-:-:S12]  /*0250*/  UMOV UR4, URZ ;  /* 0x000000ff00047c82 */ /* 0x000fd80008000000 */
[----:B------:R-:W-:-:S04]  /*0260*/  UIADD3 UR7, UPT, UPT, URZ, -UR5, URZ ;  /* 0x80000005ff077290 */ /* 0x000fc8000fffe0ff */
[----:B------:R-:W-:-:S04]  /*0270*/  UIMAD UR7, UR7, UR12, URZ ;  /* 0x0000000c070772a4 */ /* 0x000fc8000f8e02ff */
[----:B------:R-:W-:-:S04]  /*0280*/  UIMAD.WIDE.U32 UR4, UR5, UR7, UR4 ;  /* 0x00000007050472a5 */ /* 0x000fc8000f8e0004 */
[----:B------:R-:W-:-:S07]  /*0290*/  UIMAD.WIDE.U32 UR4, UR5, UR8, URZ ;  /* 0x00000008050472a5 */ /* 0x000fce000f8e00ff */
[----:B------:R-:W-:Y:S02]  /*02a0*/  UMOV UR7, UR5 ;  /* 0x0000000500077c82 */ /* 0x000fe40008000000 */
[----:B------:R-:W-:-:S04]  /*02b0*/  UIADD3 UR4, UPT, UPT, -UR7, URZ, URZ ;  /* 0x000000ff07047290 */ /* 0x000fc8000fffe1ff */
[----:B------:R-:W-:Y:S02]  /*02c0*/  UIMAD UR4, UR12, UR4, UR8 ;  /* 0x000000040c0472a4 */ /* 0x000fe4000f8e0208 */
[----:B----4-:R-:W-:Y:S02]  /*02d0*/  UISETP.NE.U32.AND UP1, UPT, UR10, URZ, UPT ;  /* 0x000000ff0a00728c */ /* 0x010fe4000bf25070 */
[----:B------:R-:W-:Y:S02]  /*02e0*/  UISETP.GT.U32.AND UP2, UPT, UR12, UR4, UPT ;  /* 0x000000040c00728c */ /* 0x000fe4000bf44070 */
[----:B------:R-:W-:Y:S01]  /*02f0*/  UISETP.NE.AND.EX UP1, UPT, UR11, URZ, UPT, UP1 ;  /* 0x000000ff0b00728c */ /* 0x000fe2000bf25310 */
[----:B------:R-:W1:Y:S08]  /*0300*/  LDCU UR8, c[0x0][0x3f4] ;  /* 0x00007e80ff0877ac */ /* 0x000e700008000800 */
[----:B------:R-:W-:-:S04]  /*0310*/  @!UP2 UIADD3 UR4, UPT, UPT, UR4, -UR12, URZ ;  /* 0x8000000c0404a290 */ /* 0x000fc8000fffe0ff */
[----:B------:R-:W-:Y:S02]  /*0320*/  UISETP.GE.U32.AND UP4, UPT, UR4, UR12, UPT ;  /* 0x0000000c0400728c */ /* 0x000fe4000bf86070 */
[----:B------:R-:W-:Y:S02]  /*0330*/  ULOP3.LUT UR4, UR6, UR13, URZ, 0x3c, !UPT ;  /* 0x0000000d06047292 */ /* 0x000fe4000f8e3cff */
[----:B------:R-:W-:Y:S02]  /*0340*/  @!UP2 UIADD3 UR7, UPT, UPT, UR7, 0x1, URZ ;  /* 0x000000010707a890 */ /* 0x000fe4000fffe0ff */
[----:B------:R-:W-:Y:S02]  /*0350*/  UISETP.GE.AND UP3, UPT, UR4, URZ, UPT ;  /* 0x000000ff0400728c */ /* 0x000fe4000bf66270 */
[----:B------:R-:W-:-:S05]  /*0360*/  UISETP.NE.AND UP2, UPT, UR13, URZ, UPT ;  /* 0x000000ff0d00728c */ /* 0x000fca000bf45270 */
[----:B------:R-:W3:Y:S01]  /*0370*/  @UP1 LDCU.64 UR4, c[0x0][0x460] ;  /* 0x00008c00ff0417ac */ /* 0x000ee20008000a00 */
[----:B------:R-:W-:Y:S01]  /*0380*/  @UP4 UIADD3 UR7, UPT, UPT, UR7, 0x1, URZ ;  /* 0x0000000107074890 */ /* 0x000fe2000fffe0ff */
[----:B------:R-:W-:-:S06]  /*0390*/  PLOP3.LUT P1, PT, PT, PT, UP1, 0x80, 0x8 ;  /* 0x000000000008781c */ /* 0x000fcc0003f2f018 */
[----:B------:R-:W-:Y:S02]  /*03a0*/  UMOV UR41, UR7 ;  /* 0x0000000700297c82 */ /* 0x000fe40008000000 */
[----:B------:R-:W-:Y:S02]  /*03b0*/  @!UP3 UIADD3 UR41, UPT, UPT, -UR41, URZ, URZ ;  /* 0x000000ff2929b290 */ /* 0x000fe4000fffe1ff */
[----:B------:R-:W-:Y:S01]  /*03c0*/  @!UP2 ULOP3.LUT UR41, URZ, UR13, URZ, 0x33, !UPT ;  /* 0x0000000dff29a292 */ /* 0x000fe2000f8e33ff */
[----:B-1----:R-:W-:Y:S01]  /*03d0*/  IMAD.U32 R0, RZ, RZ, UR8 ;  /* 0x00000008ff007e24 */ /* 0x002fe2000f8e00ff */
[----:B------:R-:W1:Y:S02]  /*03e0*/  @UP0 LDCU UR7, c[0x0][0x430] ;  /* 0x00008600ff0707ac */ /* 0x000e640008000800 */
[----:B---3--:R-:W-:-:S06]  /*03f0*/  @UP1 UIMAD.WIDE UR4, UR41, 0x4, UR4 ;  /* 0x00000004290418a5 */ /* 0x008fcc000f8e0204 */
[----:B0-----:R-:W-:Y:S01]  /*0400*/  IMAD.U32 R2, RZ, RZ, UR4 ;  /* 0x00000004ff027e24 */ /* 0x001fe2000f8e00ff */
[----:B------:R-:W-:-:S05]  /*0410*/  MOV R3, UR5 ;  /* 0x0000000500037c02 */ /* 0x000fca0008000f00 */
[----:B------:R0:W3:Y:S01]  /*0420*/  @P1 LDG.E R2, desc[UR36][R2.64] ;  /* 0x0000002402021981 */ /* 0x0000e2000c1e1900 */
[----:B------:R-:W-:-:S04]  /*0430*/  IABS R0, R0 ;  /* 0x0000000000007213 */ /* 0x000fc80000000000 */
[----:B------:R-:W-:-:S13]  /*0440*/  R2UR UR9, R0 ;  /* 0x00000000000972ca */ /* 0x000fda00000e0000 */
[----:B------:R-:W4:Y:S08]  /*0450*/  I2F.RP R0, UR9 ;  /* 0x0000000900007d06 */ /* 0x000f300008209400 */
[----:B----4-:R-:W4:Y:S01]  /*0460*/  MUFU.RCP R0, R0 ;  /* 0x0000000000007308 */ /* 0x010f220000001000 */
[----:B------:R-:W1:Y:S01]  /*0470*/  @!UP0 LDCU UR42, c[0x0][0x40c] ;  /* 0x00008180ff2a87ac */ /* 0x000e620008000800 */
[----:B----4-:R-:W-:-:S06]  /*0480*/  IADD3 R4, PT, PT, R0, 0xffffffe, RZ ;  /* 0x0ffffffe00047810 */ /* 0x010fcc0007ffe0ff */
[----:B------:R-:W4:Y:S02]  /*0490*/  F2I.FTZ.U32.TRUNC.NTZ R4, R4 ;  /* 0x0000000400047305 */ /* 0x000f24000021f000 */
[----:B----4-:R-:W-:Y:S01]  /*04a0*/  R2UR UR5, R4 ;  /* 0x00000000040572ca */ /* 0x010fe200000e0000 */
[----:B------:R-:W4:Y:S01]  /*04b0*/  S2R R120, SR_TID.X ;  /* 0x0000000000787919 */ /* 0x000f220000002100 */
[----:B------:R-:W5:Y:S01]  /*04c0*/  S2UR UR43, SR_CTAID.X ;  /* 0x00000000002b79c3 */ /* 0x000f620000002500 */
[----:B------:R-:W5:Y:S01]  /*04d0*/  S2R R9, SR_CTAID.X ;  /* 0x0000000000097919 */ /* 0x000f620000002500 */
[----:B------:R-:W-:Y:S01]  /*04e0*/  UIMAD UR44, UR6, UR8, URZ ;  /* 0x00000008062c72a4 */ /* 0x000fe2000f8e02ff */
[----:B------:R-:W-:Y:S01]  /*04f0*/  BSSY.RECONVERGENT B0, `(.L_x_3668) ;  /* 0x0000064000007945 */ /* 0x000fe20003800200 */
[----:B------:R-:W-:Y:S02]  /*0500*/  UMOV UR38, URZ ;  /* 0x000000ff00267c82 */ /* 0x000fe40008000000 */
[----:B------:R-:W-:Y:S01]  /*0510*/  USHF.R.S32.HI UR46, URZ, 0x1f, UR44 ;  /* 0x0000001fff2e7899 */ /* 0x000fe2000801142c */
[----:B------:R-:W-:-:S02]  /*0520*/  CS2R R26, SRZ ;  /* 0x00000000001a7805 */ /* 0x000fc4000001ff00 */
[----:B------:R-:W-:Y:S02]  /*0530*/  CS2R R24, SRZ ;  /* 0x0000000000187805 */ /* 0x000fe4000001ff00 */
[----:B----4-:R-:W-:Y:S02]  /*0540*/  ISETP.GT.U32.AND P3, PT, R120, 0x13, PT ;  /* 0x000000137800780c */ /* 0x010fe40003f64070 */
[----:B--2---:R-:W-:-:S13]  /*0550*/  @P0 R2UR UR4, R5 ;  /* 0x00000000050402ca */ /* 0x004fda00000e0000 */
[----:B-1----:R-:W-:-:S06]  /*0560*/  @UP0 UIADD3 UR42, UPT, UPT, UR4, UR7, URZ ;  /* 0x00000007042a0290 */ /* 0x002fcc000fffe0ff */
[----:B0-----:R-:W-:Y:S01]  /*0570*/  IABS R3, UR42 ;  /* 0x0000002a00037c13 */ /* 0x001fe20008000000 */
[----:B------:R-:W-:-:S03]  /*0580*/  UIADD3 UR7, UPT, UPT, URZ, -UR5, URZ ;  /* 0x80000005ff077290 */ /* 0x000fc6000fffe0ff */
[----:B------:R-:W-:Y:S01]  /*0590*/  R2UR UR40, R3 ;  /* 0x00000000032872ca */ /* 0x000fe200000e0000 */
[----:B------:R-:W-:Y:S01]  /*05a0*/  UIMAD UR7, UR7, UR9, URZ ;  /* 0x00000009070772a4 */ /* 0x000fe2000f8e02ff */
[----:B------:R-:W-:-:S03]  /*05b0*/  UMOV UR4, URZ ;  /* 0x000000ff00047c82 */ /* 0x000fc60008000000 */
[----:B------:R-:W-:-:S07]  /*05c0*/  UIMAD.WIDE.U32 UR4, UR5, UR7, UR4 ;  /* 0x00000007050472a5 */ /* 0x000fce000f8e0004 */
[----:B------:R-:W5:Y:S01]  /*05d0*/  LDCU UR7, c[0x0][0x3f8] ;  /* 0x00007f00ff0777ac */ /* 0x000f620008000800 */
[----:B------:R-:W-:-:S04]  /*05e0*/  UIMAD.WIDE.U32 UR4, UR5, UR40, URZ ;  /* 0x00000028050472a5 */ /* 0x000fc8000f8e00ff */
[----:B------:R-:W-:-:S07]  /*05f0*/  UIADD3 UR5, UPT, UPT, -UR5, URZ, URZ ;  /* 0x000000ff05057290 */ /* 0x000fce000fffe1ff */
[----:B------:R-:W0:Y:S01]  /*0600*/  LDCU UR4, c[0x0][0x3e8] ;  /* 0x00007d00ff0477ac */ /* 0x000e220008000800 */
[----:B------:R-:W-:-:S04]  /*0610*/  UIMAD UR40, UR9, UR5, UR40 ;  /* 0x00000005092872a4 */ /* 0x000fc8000f8e0228 */
[----:B------:R-:W-:Y:S02]  /*0620*/  UISETP.GT.U32.AND UP0, UPT, UR9, UR40, UPT ;  /* 0x000000280900728c */ /* 0x000fe4000bf04070 */
[----:B0-----:R-:W-:-:S09]  /*0630*/  UISETP.NE.AND UP1, UPT, UR4, URZ, UPT ;  /* 0x000000ff0400728c */ /* 0x001fd2000bf25270 */
[----:B------:R-:W-:-:S04]  /*0640*/  @!UP0 UIADD3 UR40, UPT, UPT, UR40, -UR9, URZ ;  /* 0x8000000928288290 */ /* 0x000fc8000fffe0ff */
[----:B------:R-:W-:Y:S02]  /*0650*/  UISETP.GT.U32.AND UP2, UPT, UR9, UR40, UPT ;  /* 0x000000280900728c */ /* 0x000fe4000bf44070 */
[----:B-----5:R-:W-:Y:S02]  /*0660*/  UIMAD UR47, UR6, UR7, UR43 ;  /* 0x00000007062f72a4 */ /* 0x020fe4000f8e022b */
[----:B------:R-:W-:Y:S02]  /*0670*/  UISETP.GE.AND UP3, UPT, UR42, URZ, UPT ;  /* 0x000000ff2a00728c */ /* 0x000fe4000bf66270 */
[----:B------:R-:W-:Y:S02]  /*0680*/  UISETP.NE.AND UP0, UPT, UR8, URZ, UPT ;  /* 0x000000ff0800728c */ /* 0x000fe4000bf05270 */
[----:B------:R-:W-:Y:S02]  /*0690*/  @UP1 UIMAD UR4, UR6, UR4, URZ ;  /* 0x00000004060412a4 */ /* 0x000fe4000f8e02ff */
[----:B------:R-:W-:-:S02]  /*06a0*/  @!UP1 UIMAD UR45, UR47, 0xa0, URZ ;  /* 0x000000a02f2d98a4 */ /* 0x000fc4000f8e02ff */
[----:B------:R-:W-:Y:S02]  /*06b0*/  @UP1 UIMAD UR45, UR43, 0xa0, UR4 ;  /* 0x000000a02b2d18a4 */ /* 0x000fe4000f8e0204 */
[----:B------:R-:W-:Y:S02]  /*06c0*/  UIADD3 UR4, UPT, UPT, UR42, 0x1, -UR8 ;  /* 0x000000012a047890 */ /* 0x000fe4000fffe808 */
[----:B------:R-:W-:Y:S01]  /*06d0*/  @!UP2 UIADD3 UR40, UPT, UPT, UR40, -UR9, URZ ;  /* 0x800000092828a290 */ /* 0x000fe2000fffe0ff */
[----:B------:R-:W-:Y:S01]  /*06e0*/  IMAD.SHL.U32 R0, R120, 0x8, RZ ;  /* 0x0000000878007824 */ /* 0x000fe200078e00ff */
[----:B------:R-:W-:Y:S02]  /*06f0*/  UIMAD UR41, UR41, UR7, URZ ;  /* 0x00000007292972a4 */ /* 0x000fe4000f8e02ff */
[----:B------:R-:W-:Y:S01]  /*0700*/  @!UP3 UIADD3 UR40, UPT, UPT, -UR40, URZ, URZ ;  /* 0x000000ff2828b290 */ /* 0x000fe2000fffe1ff */
[----:B------:R-:W-:Y:S01]  /*0710*/  VIMNMX R121, PT, PT, RZ, UR4, !PT ;  /* 0x00000004ff797c48 */ /* 0x000fe2000ffe0100 */
[----:B------:R-:W-:Y:S01]  /*0720*/  @!UP0 ULOP3.LUT UR40, URZ, UR8, URZ, 0x33, !UPT ;  /* 0x00000008ff288292 */ /* 0x000fe2000f8e33ff */
[----:B------:R-:W-:Y:S01]  /*0730*/  IMAD R9, R9, 0xa0, R0 ;  /* 0x000000a009097824 */ /* 0x000fe200078e0200 */
[----:B------:R-:W-:-:S02]  /*0740*/  IADD3 R21, PT, PT, R0, UR45, RZ ;  /* 0x0000002d00157c10 */ /* 0x000fc4000fffe0ff */
[----:B---3--:R-:W-:Y:S01]  /*0750*/  @P1 R2UR UR38, R2 ;  /* 0x00000000022612ca */ /* 0x008fe200000e0000 */
[----:B------:R-:W-:-:S14]  /*0760*/  @P3 BRA `(.L_x_3669) ;  /* 0x0000000000f03947 */ /* 0x000fdc0003800000 */
[----:B------:R-:W0:Y:S02]  /*0770*/  LDCU UR4, c[0x0][0x478] ;  /* 0x00008f00ff0477ac */ /* 0x000e240008000800 */
        /* <DEDUP_REMOVED lines=15> */
[----:B------:R-:W-:Y:S02]  /*0870*/  ISETP.NE.U32.AND P1, PT, R8, RZ, PT ;  /* 0x000000ff0800720c */ /* 0x000fe40003f25070 */
[--C-:B------:R-:W-:Y:S02]  /*0880*/  SHF.R.U64 R5, R14, 0x10, R15.reuse ;  /* 0x000000100e057819 */ /* 0x100fe4000000120f */
        /* <DEDUP_REMOVED lines=8> */
[----:B------:R-:W-:Y:S02]  /*0910*/  ISETP.NE.U32.AND P0, PT, R4, RZ, PT ;  /* 0x000000ff0400720c */ /* 0x000fe40003f05070 */
[----:B------:R-:W-:Y:S02]  /*0920*/  MOV R4, R5 ;  /* 0x0000000500047202 */ /* 0x000fe40000000f00 */
[----:B------:R-:W-:-:S02]  /*0930*/  SHF.R.U64 R5, R8, 0x7, RZ ;  /* 0x0000000708057819 */ /* 0x000fc400000012ff */
[----:B------:R-:W-:Y:S02]  /*0940*/  ISETP.NE.U32.AND.EX P1, PT, RZ, RZ, PT, P1 ;  /* 0x000000ffff00720c */ /* 0x000fe40003f25110 */
[----:B------:R-:W-:Y:S02]  /*0950*/  ISETP.NE.U32.AND P2, PT, R5, RZ, PT ;  /* 0x000000ff0500720c */ /* 0x000fe40003f45070 */
[----:B------:R-:W-:Y:S02]  /*0960*/  ISETP.NE.U32.AND.EX P0, PT, RZ, RZ, PT, P0 ;  /* 0x000000ffff00720c */ /* 0x000fe40003f05100 */
[----:B------:R-:W-:Y:S01]  /*0970*/  ISETP.NE.U32.AND.EX P2, PT, RZ, RZ, PT, P2 ;  /* 0x000000ffff00720c */ /* 0x000fe20003f45120 */
[----:B0-----:R-:W-:Y:S01]  /*0980*/  FMUL.FTZ R24, R2, R3 ;  /* 0x0000000302187220 */ /* 0x001fe20000410000 */
[----:B------:R-:W-:Y:S02]  /*0990*/  SHF.R.S32.HI R19, RZ, 0x18, R15 ;  /* 0x00000018ff137819 */ /* 0x000fe4000001140f */
[----:B------:R-:W-:-:S02]  /*09a0*/  SHF.R.S32.HI R6, RZ, 0x8, R6 ;  /* 0x00000008ff067819 */ /* 0x000fc40000011406 */
[----:B------:R-:W-:Y:S02]  /*09b0*/  SHF.R.S32.HI R4, RZ, 0x8, R4 ;  /* 0x00000008ff047819 */ /* 0x000fe40000011404 */
        /* <DEDUP_REMOVED lines=20> */
.L_x_3670:
[----:B------:R-:W0:Y:S02]  /*0b00*/  LDC.64 R24, c[0x0][0x388] ;  /* 0x0000e200ff187b82 */ /* 0x000e240000000a00 */
[----:B0-----:R-:W-:-:S06]  /*0b10*/  IMAD.WIDE R24, R21, 0x2, R24 ;  /* 0x0000000215187825 */ /* 0x001fcc00078e0218 */
[----:B------:R-:W5:Y:S02]  /*0b20*/  LDG.E.128 R24, desc[UR36][R24.64] ;  /* 0x0000002418187981 */ /* 0x000f64000c1e1d00 */
.L_x_3669:
[----:B------:R-:W-:Y:S05]  /*0b30*/  BSYNC.RECONVERGENT B0 ;  /* 0x0000000000007941 */ /* 0x000fea0003800200 */
.L_x_3668:
        /* <DEDUP_REMOVED lines=13> */
[----:B------:R-:W-:-:S02]  /*0c10*/  LOP3.LUT R14, R14, 0xff, RZ, 0xc0, !PT ;  /* 0x000000ff0e0e7812 */ /* 0x000fc400078ec0ff */
[----:B------:R-:W-:Y:S02]  /*0c20*/  ISETP.NE.U32.AND P1, PT, R8, RZ, PT ;  /* 0x000000ff0800720c */ /* 0x000fe40003f25070 */
[--C-:B------:R-:W-:Y:S02]  /*0c30*/  SHF.R.U64 R8, R10, 0x10, R11.reuse ;  /* 0x000000100a087819 */ /* 0x100fe4000000120b */
[----:B------:R-:W-:Y:S02]  /*0c40*/  SHF.R.S32.HI R16, RZ, 0x10, R11 ;  /* 0x00000010ff107819 */ /* 0x000fe4000001140b */
[----:B0-----:R-:W-:Y:S02]  /*0c50*/  SHF.R.U64 R5, R14, 0x7, RZ ;  /* 0x000000070e057819 */ /* 0x001fe400000012ff */
[----:B------:R-:W-:Y:S02]  /*0c60*/  PRMT R8, R8, 0x9910, RZ ;  /* 0x0000991008087816 */ /* 0x000fe400000000ff */
[----:B------:R-:W-:-:S02]  /*0c70*/  LOP3.LUT R16, R16, 0xff, RZ, 0xc0, !PT ;  /* 0x000000ff10107812 */ /* 0x000fc400078ec0ff */
[----:B------:R-:W-:Y:S02]  /*0c80*/  ISETP.NE.U32.AND P0, PT, R5, RZ, PT ;  /* 0x000000ff0500720c */ /* 0x000fe40003f05070 */
[----:B------:R-:W-:Y:S02]  /*0c90*/  MOV R5, R8 ;  /* 0x0000000800057202 */ /* 0x000fe40000000f00 */
[----:B------:R-:W-:Y:S01]  /*0ca0*/  SHF.R.U64 R8, R16, 0x7, RZ ;  /* 0x0000000710087819 */ /* 0x000fe200000012ff */
[----:B---3--:R-:W-:Y:S01]  /*0cb0*/  FMUL.FTZ R7, R4, R7 ;  /* 0x0000000704077220 */ /* 0x008fe20000410000 */
[----:B------:R-:W-:Y:S02]  /*0cc0*/  ISETP.NE.U32.AND.EX P1, PT, RZ, RZ, PT, P1 ;  /* 0x000000ffff00720c */ /* 0x000fe40003f25110 */
[----:B------:R-:W-:Y:S02]  /*0cd0*/  ISETP.NE.U32.AND P2, PT, R8, RZ, PT ;  /* 0x000000ff0800720c */ /* 0x000fe40003f45070 */
[----:B------:R-:W-:-:S02]  /*0ce0*/  ISETP.NE.U32.AND.EX P0, PT, RZ, RZ, PT, P0 ;  /* 0x000000ffff00720c */ /* 0x000fc40003f05100 */
[----:B------:R-:W-:Y:S02]  /*0cf0*/  ISETP.NE.U32.AND.EX P2, PT, RZ, RZ, PT, P2 ;  /* 0x000000ffff00720c */ /* 0x000fe40003f45120 */
[----:B------:R-:W-:Y:S02]  /*0d00*/  PRMT R6, R10, 0x9910, RZ ;  /* 0x000099100a067816 */ /* 0x000fe400000000ff */
[----:B------:R-:W-:Y:S02]  /*0d10*/  PRMT R3, R11, 0x9910, RZ ;  /* 0x000099100b037816 */ /* 0x000fe400000000ff */
[----:B------:R-:W-:Y:S02]  /*0d20*/  SHF.R.S32.HI R2, RZ, 0x8, R6 ;  /* 0x00000008ff027819 */ /* 0x000fe40000011406 */
[----:B------:R-:W-:Y:S01]  /*0d30*/  SHF.R.S32.HI R19, RZ, 0x18, R11 ;  /* 0x00000018ff137819 */ /* 0x000fe2000001140b */
[----:B------:R-:W-:Y:S01]  /*0d40*/  IMAD.MOV.U32 R6, RZ, RZ, R3 ;  /* 0x000000ffff067224 */ /* 0x000fe200078e0003 */
[----:B------:R-:W-:Y:S01]  /*0d50*/  SHF.R.S32.HI R5, RZ, 0x8, R5 ;  /* 0x00000008ff057819 */ /* 0x000fe20000011405 */
[----:B------:R-:W0:Y:S01]  /*0d60*/  I2F.S16 R3, R2 ;  /* 0x0000000200037306 */ /* 0x000e220000101400 */
[----:B------:R-:W-:-:S02]  /*0d70*/  @P1 LOP3.LUT R12, R12, 0xffffff00, RZ, 0xfc, !PT ;  /* 0xffffff000c0c1812 */ /* 0x000fc400078efcff */
[----:B------:R-:W-:Y:S02]  /*0d80*/  SHF.R.S32.HI R6, RZ, 0x8, R6 ;  /* 0x00000008ff067819 */ /* 0x000fe40000011406 */
[----:B------:R-:W-:Y:S02]  /*0d90*/  @P0 LOP3.LUT R14, R14, 0xffffff00, RZ, 0xfc, !PT ;  /* 0xffffff000e0e0812 */ /* 0x000fe400078efcff */
[----:B------:R-:W-:Y:S01]  /*0da0*/  @P2 LOP3.LUT R16, R16, 0xffffff00, RZ, 0xfc, !PT ;  /* 0xffffff0010102812 */ /* 0x000fe200078efcff */
[----:B------:R-:W1:Y:S01]  /*0db0*/  I2F.S16 R15, R6 ;  /* 0x00000006000f7306 */ /* 0x000e620000101400 */
[----:B0-----:R-:W-:-:S07]  /*0dc0*/  FMUL.FTZ R2, R4, R3 ;  /* 0x0000000304027220 */ /* 0x001fce0000410000 */
[----:B------:R0:W2:Y:S01]  /*0dd0*/  I2F.S8 R13, R12 ;  /* 0x0000000c000d7306 */ /* 0x0000a20000001400 */
[----:B-1----:R-:W-:-:S07]  /*0de0*/  FMUL.FTZ R8, R4, R15 ;  /* 0x0000000f04087220 */ /* 0x002fce0000410000 */
[----:B------:R-:W1:Y:S01]  /*0df0*/  I2F.S16 R19, R19 ;  /* 0x0000001300137306 */ /* 0x000e620000101400 */
[----:B0-----:R-:W-:Y:S01]  /*0e00*/  F2FP.F16.F32.PACK_AB R12, R2, R7 ;  /* 0x00000007020c723e */ /* 0x001fe200000000ff */
[----:B--2---:R-:W-:-:S06]  /*0e10*/  FMUL.FTZ R13, R4, R13 ;  /* 0x0000000d040d7220 */ /* 0x004fcc0000410000 */
[----:B------:R-:W0:Y:S01]  /*0e20*/  I2F.S16 R5, R5 ;  /* 0x0000000500057306 */ /* 0x000e220000101400 */
[----:B-1----:R-:W-:-:S07]  /*0e30*/  FMUL.FTZ R10, R4, R19 ;  /* 0x00000013040a7220 */ /* 0x002fce0000410000 */
[----:B------:R1:W2:Y:S01]  /*0e40*/  I2F.S8 R11, R14 ;  /* 0x0000000e000b7306 */ /* 0x0002a20000001400 */
[----:B0-----:R-:W-:-:S07]  /*0e50*/  FMUL.FTZ R6, R4, R5 ;  /* 0x0000000504067220 */ /* 0x001fce0000410000 */
[----:B------:R-:W0:Y:S01]  /*0e60*/  I2F.S8 R17, R16 ;  /* 0x0000001000117306 */ /* 0x000e220000001400 */
[----:B-1----:R-:W-:Y:S01]  /*0e70*/  F2FP.F16.F32.PACK_AB R14, R8, R13 ;  /* 0x0000000d080e723e */ /* 0x002fe200000000ff */
[----:B--2---:R-:W-:-:S05]  /*0e80*/  FMUL.FTZ R11, R4, R11 ;  /* 0x0000000b040b7220 */ /* 0x004fca0000410000 */
[----:B------:R-:W-:Y:S01]  /*0e90*/  F2FP.F16.F32.PACK_AB R13, R6, R11 ;  /* 0x0000000b060d723e */ /* 0x000fe200000000ff */
[----:B0-----:R-:W-:-:S05]  /*0ea0*/  FMUL.FTZ R17, R4, R17 ;  /* 0x0000001104117220 */ /* 0x001fca0000410000 */
[----:B------:R-:W-:Y:S01]  /*0eb0*/  F2FP.F16.F32.PACK_AB R15, R10, R17 ;  /* 0x000000110a0f723e */ /* 0x000fe200000000ff */
[----:B------:R-:W-:Y:S06]  /*0ec0*/  BRA `(.L_x_3672) ;  /* 0x0000000000207947 */ /* 0x000fec0003800000 */
.L_x_3671:
[----:B------:R-:W-:Y:S01]  /*0ed0*/  BSSY.RECONVERGENT B0, `(.L_x_3672) ;  /* 0x0000007000007945 */ /* 0x000fe20003800200 */
[----:B------:R-:W-:Y:S02]  /*0ee0*/  CS2R R14, SRZ ;  /* 0x00000000000e7805 */ /* 0x000fe4000001ff00 */
[----:B------:R-:W-:Y:S01]  /*0ef0*/  CS2R R12, SRZ ;  /* 0x00000000000c7805 */ /* 0x000fe2000001ff00 */
[----:B------:R-:W-:Y:S06]  /*0f00*/  @P3 BRA `(.L_x_3673) ;  /* 0x00000000000c3947 */ /* 0x000fec0003800000 */
[----:B------:R-:W0:Y:S02]  /*0f10*/  LDC.64 R2, c[0x0][0x398] ;  /* 0x0000e600ff027b82 */ /* 0x000e240000000a00 */
[----:B0-----:R-:W-:-:S05]  /*0f20*/  IMAD.WIDE R2, R21, 0x2, R2 ;  /* 0x0000000215027825 */ /* 0x001fca00078e0202 */
[----:B------:R0:W5:Y:S02]  /*0f30*/  LDG.E.128 R12, desc[UR36][R2.64] ;  /* 0x00000024020c7981 */ /* 0x000164000c1e1d00 */
.L_x_3673:
[----:B------:R-:W-:Y:S05]  /*0f40*/  BSYNC.RECONVERGENT B0 ;  /* 0x0000000000007941 */ /* 0x000fea0003800200 */
.L_x_3672:
[----:B------:R-:W1:Y:S01]  /*0f50*/  LDCU.64 UR4, c[0x0][0x390] ;  /* 0x00007200ff0477ac */ /* 0x000e620008000a00 */
[----:B------:R-:W-:Y:S02]  /*0f60*/  ISETP.GT.U32.AND P2, PT, R120, 0x1f, PT ;  /* 0x0000001f7800780c */ /* 0x000fe40003f44070 */
[----:B------:R-:W-:Y:S02]  /*0f70*/  CS2R R18, SRZ ;  /* 0x0000000000127805 */ /* 0x000fe4000001ff00 */
[----:B------:R-:W-:Y:S01]  /*0f80*/  ISETP.EQ.U32.AND P3, PT, RZ, UR10, PT ;  /* 0x0000000aff007c0c */ /* 0x000fe2000bf62070 */
[----:B------:R-:W2:Y:S01]  /*0f90*/  LDCU.64 UR8, c[0x0][0x3a0] ;  /* 0x00007400ff0877ac */ /* 0x000ea20008000a00 */
[----:B------:R-:W-:Y:S02]  /*0fa0*/  CS2R R16, SRZ ;  /* 0x0000000000107805 */ /* 0x000fe4000001ff00 */
[----:B------:R-:W-:Y:S01]  /*0fb0*/  ISETP.EQ.OR.EX P2, PT, RZ, UR11, P2, P3 ;  /* 0x0000000bff007c0c */ /* 0x000fe20009742730 */
[----:B------:R-:W3:Y:S01]  /*0fc0*/  LDCU.64 UR12, c[0x0][0x418] ;  /* 0x00008300ff0c77ac */ /* 0x000ee20008000a00 */
[----:B-1----:R-:W-:-:S11]  /*0fd0*/  ISETP.NE.U32.AND P0, PT, RZ, UR4, PT ;  /* 0x00000004ff007c0c */ /* 0x002fd6000bf05070 */
[----:B------:R-:W1:Y:S01]  /*0fe0*/  @!P2 LDC.64 R6, c[0x0][0x450] ;  /* 0x00011400ff06ab82 */ /* 0x000e620000000a00 */
[----:B------:R-:W-:Y:S01]  /*0ff0*/  VOTEU.ALL UP1, P2 ;  /* 0x0000000000ff7886 */ /* 0x000fe20001020000 */
[----:B--2---:R-:W-:Y:S02]  /*1000*/  ISETP.NE.U32.AND P1, PT, RZ, UR8, PT ;  /* 0x00000008ff007c0c */ /* 0x004fe4000bf25070 */
[----:B------:R-:W-:Y:S02]  /*1010*/  ISETP.NE.AND.EX P0, PT, RZ, UR5, PT, P0 ;  /* 0x00000005ff007c0c */ /* 0x000fe4000bf05300 */
[----:B------:R-:W-:Y:S01]  /*1020*/  ISETP.NE.AND.EX P1, PT, RZ, UR9, PT, P1 ;  /* 0x00000009ff007c0c */ /* 0x000fe2000bf25310 */
[----:B---3--:R-:W-:Y:S01]  /*1030*/  UISETP.NE.U32.AND UP0, UPT, UR12, URZ, UPT ;  /* 0x000000ff0c00728c */ /* 0x008fe2000bf05070 */
[C---:B------:R-:W-:Y:S01]  /*1040*/  ISETP.GT.U32.OR P0, PT, R120.reuse, 0x13, !P0 ;  /* 0x000000137800780c */ /* 0x040fe20004704470 */
[----:B------:R-:W-:Y:S01]  /*1050*/  @!UP1 UIMAD UR7, UR38, UR7, URZ ;  /* 0x00000007260792a4 */ /* 0x000fe2000f8e02ff */
[----:B------:R-:W-:Y:S01]  /*1060*/  ISETP.GT.U32.OR P1, PT, R120, 0x13, !P1 ;  /* 0x000000137800780c */ /* 0x000fe20004f24470 */
[----:B------:R-:W-:-:S04]  /*1070*/  UISETP.NE.AND.EX UP0, UPT, UR13, URZ, UPT, UP0 ;  /* 0x000000ff0d00728c */ /* 0x000fc8000bf05300 */
[----:B------:R-:W-:Y:S02]  /*1080*/  IMAD.U32 R8, RZ, RZ, UR7 ;  /* 0x00000007ff087e24 */ /* 0x000fe4000f8e00ff */
[----:B------:R-:W-:Y:S02]  /*1090*/  PLOP3.LUT P3, PT, PT, PT, UP0, 0x80, 0x8 ;  /* 0x000000000008781c */ /* 0x000fe40003f6f008 */
[----:B------:R-:W-:Y:S02]  /*10a0*/  CS2R R22, SRZ ;  /* 0x0000000000167805 */ /* 0x000fe4000001ff00 */
[----:B------:R-:W-:Y:S01]  /*10b0*/  CS2R R20, SRZ ;  /* 0x0000000000147805 */ /* 0x000fe2000001ff00 */
[----:B------:R-:W-:Y:S01]  /*10c0*/  @!P2 IMAD R11, R8, 0xa0, R9 ;  /* 0x000000a0080ba824 */ /* 0x000fe200078e0209 */
[----:B0-----:R-:W0:Y:S01]  /*10d0*/  @!P0 LDC.64 R2, c[0x0][0x390] ;  /* 0x0000e400ff028b82 */ /* 0x001e220000000a00 */
[----:B------:R-:W2:Y:S07]  /*10e0*/  @UP0 LDCU.64 UR4, c[0x0][0x418] ;  /* 0x00008300ff0407ac */ /* 0x000eae0008000a00 */
[----:B------:R-:W3:Y:S01]  /*10f0*/  @!P1 LDC.64 R4, c[0x0][0x3a0] ;  /* 0x0000e800ff049b82 */ /* 0x000ee20000000a00 */
[----:B-1----:R-:W-:-:S05]  /*1100*/  @!P2 IMAD.WIDE R6, R11, 0x2, R6 ;  /* 0x000000020b06a825 */ /* 0x002fca00078e0206 */
[----:B------:R-:W4:Y:S02]  /*1110*/  @!P2 LDG.E.128 R28, desc[UR36][R6.64] ;  /* 0x00000024061ca981 */ /* 0x000f24000c1e1d00 */
[----:B------:R-:W1:Y:S01]  /*1120*/  LDC R11, c[0x0][0x400] ;  /* 0x00010000ff0b7b82 */ /* 0x000e620000000800 */
[----:B--2---:R-:W-:Y:S01]  /*1130*/  @UP0 UIMAD.WIDE.U32 UR6, UR6, 0x4, UR4 ;  /* 0x00000004060608a5 */ /* 0x004fe2000f8e0004 */
[----:B------:R-:W2:Y:S01]  /*1140*/  LDCU.U8 UR4, c[0x0][0x404] ;  /* 0x00008080ff0477ac */ /* 0x000ea20008000000 */
[----:B0-----:R-:W-:-:S04]  /*1150*/  @!P0 IMAD.WIDE.U32 R2, R9, 0x2, R2 ;  /* 0x0000000209028825 */ /* 0x001fc800078e0002 */
[----:B------:R-:W-:Y:S01]  /*1160*/  MOV R8, UR6 ;  /* 0x0000000600087c02 */ /* 0x000fe20008000f00 */
[----:B------:R-:W4:Y:S01]  /*1170*/  @!P0 LDG.E.128 R16, desc[UR36][R2.64] ;  /* 0x0000002402108981 */ /* 0x000f22000c1e1d00 */
[----:B---3--:R-:W-:-:S04]  /*1180*/  @!P1 IMAD.WIDE.U32 R4, R9, 0x2, R4 ;  /* 0x0000000209049825 */ /* 0x008fc800078e0004 */
[----:B------:R-:W-:Y:S01]  /*1190*/  IMAD.U32 R9, RZ, RZ, UR7 ;  /* 0x00000007ff097e24 */ /* 0x000fe2000f8e00ff */
[----:B------:R-:W3:Y:S04]  /*11a0*/  @!P1 LDG.E.128 R20, desc[UR36][R4.64] ;  /* 0x0000002404149981 */ /* 0x000ee8000c1e1d00 */
[----:B------:R-:W3:Y:S01]  /*11b0*/  @P3 LDG.E R8, desc[UR36][R8.64] ;  /* 0x0000002408083981 */ /* 0x000ee2000c1e1900 */
[----:B--2---:R-:W-:-:S04]  /*11c0*/  ISETP.NE.AND P0, PT, RZ, UR4, PT ;  /* 0x00000004ff007c0c */ /* 0x004fc8000bf05270 */
[----:B-1----:R-:W-:Y:S01]  /*11d0*/  ISETP.LT.OR P0, PT, R11, 0x1, P0 ;  /* 0x000000010b00780c */ /* 0x002fe20000701670 */
[----:B------:R-:W-:Y:S01]  /*11e0*/  UMOV UR39, URZ ;  /* 0x000000ff00277c82 */ /* 0x000fe20008000000 */
[----:B------:R-:W-:Y:S01]  /*11f0*/  BSSY.RECONVERGENT B6, `(.L_x_3674) ;  /* 0x0000164000067945 */ /* 0x000fe20003800200 */
[----:B----45:R-:W-:Y:S02]  /*1200*/  HADD2 R25, R25, R17 ;  /* 0x0000001119197230 */ /* 0x030fe40000000000 */
[----:B------:R-:W-:Y:S02]  /*1210*/  HADD2 R27, R27, R19 ;  /* 0x000000131b1b7230 */ /* 0x000fe40000000000 */
[----:B------:R-:W-:Y:S02]  /*1220*/  HFMA2 R24, R24, 1, 1, R16 ;  /* 0x3c003c0018187831 */ /* 0x000fe40000000010 */
[----:B------:R-:W-:Y:S02]  /*1230*/  HFMA2 R26, R26, 1, 1, R18 ;  /* 0x3c003c001a1a7831 */ /* 0x000fe40000000012 */
[----:B---3--:R-:W-:-:S02]  /*1240*/  HADD2 R17, R13, R21 ;  /* 0x000000150d117230 */ /* 0x008fc40000000000 */
[----:B------:R-:W-:Y:S02]  /*1250*/  HADD2 R19, R15, R23 ;  /* 0x000000170f137230 */ /* 0x000fe40000000000 */
[----:B------:R-:W-:Y:S01]  /*1260*/  HFMA2 R16, R12, 1, 1, R20 ;  /* 0x3c003c000c107831 */ /* 0x000fe20000000014 */
[----:B------:R-:W-:Y:S01]  /*1270*/  @P3 R2UR UR39, R8 ;  /* 0x00000000082732ca */ /* 0x000fe200000e0000 */
[----:B------:R-:W-:Y:S02]  /*1280*/  HFMA2 R18, R14, 1, 1, R22 ;  /* 0x3c003c000e127831 */ /* 0x000fe40000000016 */
[----:B------:R-:W-:Y:S02]  /*1290*/  @!P2 HFMA2 R17, R17, R29, -RZ ;  /* 0x0000001d1111a231 */ /* 0x000fe400001000ff */
[----:B------:R-:W-:Y:S02]  /*12a0*/  @!P2 HFMA2 R19, R19, R31, -RZ ;  /* 0x0000001f1313a231 */ /* 0x000fe400001000ff */
[----:B------:R-:W-:-:S02]  /*12b0*/  @!P2 HMUL2 R16, R16, R28 ;  /* 0x0000001c1010a232 */ /* 0x000fc40000000000 */
[----:B------:R-:W-:Y:S01]  /*12c0*/  @!P2 HMUL2 R18, R18, R30 ;  /* 0x0000001e1212a232 */ /* 0x000fe20000000000 */
[----:B------:R-:W-:Y:S06]  /*12d0*/  @P0 BRA `(.L_x_3675) ;  /* 0x00000004008c0947 */ /* 0x000fec0003800000 */
[----:B------:R-:W-:-:S13]  /*12e0*/  ISETP.GE.AND P0, PT, R0, R11, PT ;  /* 0x0000000b0000720c */ /* 0x000fda0003f06270 */
[----:B------:R-:W-:Y:S05]  /*12f0*/  @P0 BRA `(.L_x_3676) ;  /* 0x00000014004c0947 */ /* 0x000fea0003800000 */
[----:B------:R-:W-:Y:S01]  /*1300*/  I2FP.F32.U32 R3, R11 ;  /* 0x0000000b00037245 */ /* 0x000fe20000201000 */
[----:B------:R-:W0:Y:S01]  /*1310*/  LDCU UR4, c[0x0][0x40c] ;  /* 0x00008180ff0477ac */ /* 0x000e220008000800 */
[C---:B------:R-:W-:Y:S01]  /*1320*/  IADD3 R4, PT, PT, R0.reuse, 0x2, RZ ;  /* 0x0000000200047810 */ /* 0x040fe20007ffe0ff */
[C---:B------:R-:W-:Y:S01]  /*1330*/  VIADD R5, R0.reuse, 0x4 ;  /* 0x0000000400057836 */ /* 0x040fe20000000000 */
[----:B------:R-:W-:Y:S01]  /*1340*/  I2FP.F32.U32 R2, R0 ;  /* 0x0000000000027245 */ /* 0x000fe20000201000 */
[----:B------:R-:W-:Y:S01]  /*1350*/  HADD2.F32 R23, -RZ, R18.H1_H1 ;  /* 0x30000012ff177230 */ /* 0x000fe20000004100 */
[----:B------:R-:W1:Y:S01]  /*1360*/  MUFU.RCP R3, R3 ;  /* 0x0000000300037308 */ /* 0x000e620000001000 */
[----:B------:R-:W-:Y:S01]  /*1370*/  I2FP.F32.U32 R4, R4 ;  /* 0x0000000400047245 */ /* 0x000fe20000201000 */
[----:B------:R-:W-:Y:S01]  /*1380*/  HADD2.F32 R15, -RZ, R26.H1_H1 ;  /* 0x3000001aff0f7230 */ /* 0x000fe20000004100 */
[----:B------:R-:W-:Y:S01]  /*1390*/  I2FP.F32.U32 R5, R5 ;  /* 0x0000000500057245 */ /* 0x000fe20000201000 */
[----:B------:R-:W-:Y:S01]  /*13a0*/  HADD2.F32 R29, -RZ, R27.H1_H1 ;  /* 0x3000001bff1d7230 */ /* 0x000fe20000004100 */
[----:B------:R-:W-:Y:S01]  /*13b0*/  IADD3 R0, PT, PT, R0, 0x6, RZ ;  /* 0x0000000600007810 */ /* 0x000fe20007ffe0ff */
[----:B------:R-:W-:-:S02]  /*13c0*/  HADD2.F32 R31, -RZ, R19.H1_H1 ;  /* 0x30000013ff1f7230 */ /* 0x000fc40000004100 */
[----:B------:R-:W-:Y:S01]  /*13d0*/  HADD2.F32 R19, -RZ, R19.H0_H0 ;  /* 0x20000013ff137230 */ /* 0x000fe20000004100 */
[----:B------:R-:W-:Y:S01]  /*13e0*/  I2FP.F32.U32 R0, R0 ;  /* 0x0000000000007245 */ /* 0x000fe20000201000 */
[----:B------:R-:W-:Y:S02]  /*13f0*/  HADD2.F32 R13, -RZ, R26.H0_H0 ;  /* 0x2000001aff0d7230 */ /* 0x000fe40000004100 */
[----:B------:R-:W-:Y:S01]  /*1400*/  HADD2.F32 R27, -RZ, R27.H0_H0 ;  /* 0x2000001bff1b7230 */ /* 0x000fe20000004100 */
[----:B0-----:R-:W-:Y:S01]  /*1410*/  UIADD3 UR4, UPT, UPT, -UR39, UR4, URZ ;  /* 0x0000000427047290 */ /* 0x001fe2000fffe1ff */
[-C--:B-1----:R-:W-:Y:S01]  /*1420*/  FMUL.FTZ R2, R2, R3.reuse ;  /* 0x0000000302027220 */ /* 0x082fe20000410000 */
[-C--:B------:R-:W-:Y:S01]  /*1430*/  FMUL.FTZ R4, R4, R3.reuse ;  /* 0x0000000304047220 */ /* 0x080fe20000410000 */
[-C--:B------:R-:W-:Y:S01]  /*1440*/  FMUL.FTZ R5, R5, R3.reuse ;  /* 0x0000000305057220 */ /* 0x080fe20000410000 */
[----:B------:R-:W-:Y:S01]  /*1450*/  FMUL.FTZ R3, R0, R3 ;  /* 0x0000000300037220 */ /* 0x000fe20000410000 */
[----:B------:R-:W-:Y:S01]  /*1460*/  FMUL.FTZ R2, R2, 13.28771209716796875 ;  /* 0x41549a7802027820 */ /* 0x000fe20000410000 */
[----:B------:R-:W-:Y:S01]  /*1470*/  FMUL.FTZ R4, R4, 13.28771209716796875 ;  /* 0x41549a7804047820 */ /* 0x000fe20000410000 */
[----:B------:R-:W-:Y:S01]  /*1480*/  FMUL.FTZ R7, R5, 13.28771209716796875 ;  /* 0x41549a7805077820 */ /* 0x000fe20000410000 */
[----:B------:R-:W-:Y:S01]  /*1490*/  FMUL.FTZ R9, R3, 13.28771209716796875 ;  /* 0x41549a7803097820 */ /* 0x000fe20000410000 */
[----:B------:R-:W0:Y:S01]  /*14a0*/  MUFU.EX2 R11, -R2 ;  /* 0x80000002000b7308 */ /* 0x000e220000000800 */
[----:B------:R-:W-:-:S03]  /*14b0*/  I2FP.F32.S32 R0, UR4 ;  /* 0x0000000400007c45 */ /* 0x000fc60008201400 */
[----:B------:R1:W2:Y:S04]  /*14c0*/  MUFU.EX2 R5, -R4 ;  /* 0x8000000400057308 */ /* 0x0002a80000000800 */
[----:B------:R-:W3:Y:S04]  /*14d0*/  MUFU.EX2 R7, -R7 ;  /* 0x8000000700077308 */ /* 0x000ee80000000800 */
[----:B------:R4:W5:Y:S01]  /*14e0*/  MUFU.EX2 R21, -R9 ;  /* 0x8000000900157308 */ /* 0x0009620000000800 */
[--C-:B-1----:R-:W-:Y:S02]  /*14f0*/  HADD2.F32 R4, -RZ, R24.reuse.H1_H1 ;  /* 0x30000018ff047230 */ /* 0x102fe40000004100 */
[----:B0-----:R-:W-:Y:S01]  /*1500*/  FMUL.FTZ R3, R0, R11 ;  /* 0x0000000b00037220 */ /* 0x001fe20000410000 */
[----:B------:R-:W-:-:S02]  /*1510*/  HADD2.F32 R24, -RZ, R24.H0_H0 ;  /* 0x20000018ff187230 */ /* 0x000fc40000004100 */
[C---:B--2---:R-:W-:Y:S01]  /*1520*/  FMUL.FTZ R5, R0.reuse, R5 ;  /* 0x0000000500057220 */ /* 0x044fe20000410000 */
[----:B------:R-:W-:Y:S01]  /*1530*/  FMUL.RZ R11, R3, 0.15915493667125701904 ;  /* 0x3e22f983030b7820 */ /* 0x000fe2000040c000 */
[--C-:B----4-:R-:W-:Y:S02]  /*1540*/  HADD2.F32 R9, -RZ, R25.reuse.H1_H1 ;  /* 0x30000019ff097230 */ /* 0x110fe40000004100 */
[----:B------:R-:W-:Y:S01]  /*1550*/  FMUL.RZ R12, R5, 0.15915493667125701904 ;  /* 0x3e22f983050c7820 */ /* 0x000fe2000040c000 */
[C---:B---3--:R-:W-:Y:S01]  /*1560*/  FMUL.FTZ R5, R0.reuse, R7 ;  /* 0x0000000700057220 */ /* 0x048fe20000410000 */
[----:B------:R-:W0:Y:S01]  /*1570*/  MUFU.SIN R3, R11 ;  /* 0x0000000b00037308 */ /* 0x000e220000000400 */
[----:B------:R-:W-:Y:S02]  /*1580*/  HADD2.F32 R25, -RZ, R25.H0_H0 ;  /* 0x20000019ff197230 */ /* 0x000fe40000004100 */
[----:B------:R-:W-:Y:S01]  /*1590*/  FMUL.RZ R7, R5, 0.15915493667125701904 ;  /* 0x3e22f98305077820 */ /* 0x000fe2000040c000 */
[----:B-----5:R-:W-:Y:S01]  /*15a0*/  FMUL.FTZ R5, R0, R21 ;  /* 0x0000001500057220 */ /* 0x020fe20000410000 */
[----:B------:R-:W-:-:S02]  /*15b0*/  HADD2.F32 R21, -RZ, R18.H0_H0 ;  /* 0x20000012ff157230 */ /* 0x000fc40000004100 */
[--C-:B------:R-:W-:Y:S01]  /*15c0*/  HADD2.F32 R0, -RZ, R16.reuse.H1_H1 ;  /* 0x30000010ff007230 */ /* 0x100fe20000004100 */
[----:B------:R1:W2:Y:S01]  /*15d0*/  MUFU.COS R2, R11 ;  /* 0x0000000b00027308 */ /* 0x0002a20000000000 */
[----:B------:R-:W-:Y:S01]  /*15e0*/  FMUL.RZ R20, R5, 0.15915493667125701904 ;  /* 0x3e22f98305147820 */ /* 0x000fe2000040c000 */
[----:B------:R-:W-:-:S06]  /*15f0*/  HADD2.F32 R16, -RZ, R16.H0_H0 ;  /* 0x20000010ff107230 */ /* 0x000fcc0000004100 */
[----:B------:R-:W-:Y:S01]  /*1600*/  MUFU.SIN R8, R12 ;  /* 0x0000000c00087308 */ /* 0x000fe20000000400 */
[--C-:B-1----:R-:W-:Y:S02]  /*1610*/  HADD2.F32 R11, -RZ, R17.reuse.H1_H1 ;  /* 0x30000011ff0b7230 */ /* 0x102fe40000004100 */
[----:B0-----:R-:W-:Y:S01]  /*1620*/  FMUL.FTZ R5, R3, R4 ;  /* 0x0000000403057220 */ /* 0x001fe20000410000 */
[----:B------:R-:W-:-:S04]  /*1630*/  HADD2.F32 R17, -RZ, R17.H0_H0 ;  /* 0x20000011ff117230 */ /* 0x000fc80000004100 */
[----:B------:R-:W-:Y:S01]  /*1640*/  MUFU.COS R6, R12 ;  /* 0x0000000c00067308 */ /* 0x000fe20000000000 */
[C---:B--2---:R-:W-:Y:S01]  /*1650*/  FMUL.FTZ R4, R2.reuse, R4 ;  /* 0x0000000402047220 */ /* 0x044fe20000410000 */
[----:B------:R-:W-:-:S03]  /*1660*/  FFMA.FTZ R5, R2, R24, -R5 ;  /* 0x0000001802057223 */ /* 0x000fc60000010805 */
[----:B------:R-:W-:-:S03]  /*1670*/  FFMA.FTZ R24, R3, R24, R4 ;  /* 0x0000001803187223 */ /* 0x000fc60000010004 */
[----:B------:R-:W0:Y:S02]  /*1680*/  MUFU.SIN R12, R7 ;  /* 0x00000007000c7308 */ /* 0x000e240000000400 */
[----:B------:R-:W-:-:S06]  /*1690*/  F2FP.F16.F32.PACK_AB R24, R24, R5 ;  /* 0x000000051818723e */ /* 0x000fcc00000000ff */
[----:B------:R-:W-:Y:S08]  /*16a0*/  MUFU.SIN R18, R20 ;  /* 0x0000001400127308 */ /* 0x000ff00000000400 */
[----:B------:R1:W2:Y:S01]  /*16b0*/  MUFU.COS R10, R7 ;  /* 0x00000007000a7308 */ /* 0x0002a20000000000 */
[----:B0-----:R-:W-:-:S07]  /*16c0*/  FMUL.FTZ R4, R12, R23 ;  /* 0x000000170c047220 */ /* 0x001fce0000410000 */
[----:B------:R-:W0:Y:S01]  /*16d0*/  MUFU.COS R14, R20 ;  /* 0x00000014000e7308 */ /* 0x000e220000000000 */
[-C--:B-1----:R-:W-:Y:S01]  /*16e0*/  FMUL.FTZ R7, R3, R0.reuse ;  /* 0x0000000003077220 */ /* 0x082fe20000410000 */
[----:B------:R-:W-:-:S03]  /*16f0*/  FMUL.FTZ R0, R2, R0 ;  /* 0x0000000002007220 */ /* 0x000fc60000410000 */
[-C--:B------:R-:W-:Y:S01]  /*1700*/  FFMA.FTZ R7, R2, R16.reuse, -R7 ;  /* 0x0000001002077223 */ /* 0x080fe20000010807 */
[----:B------:R-:W-:Y:S01]  /*1710*/  FFMA.FTZ R16, R3, R16, R0 ;  /* 0x0000001003107223 */ /* 0x000fe20000010000 */
[C---:B------:R-:W-:Y:S01]  /*1720*/  FMUL.FTZ R3, R8.reuse, R9 ;  /* 0x0000000908037220 */ /* 0x040fe20000410000 */
[----:B------:R-:W-:Y:S01]  /*1730*/  FMUL.FTZ R2, R8, R11 ;  /* 0x0000000b08027220 */ /* 0x000fe20000410000 */
[C---:B------:R-:W-:Y:S01]  /*1740*/  FMUL.FTZ R9, R6.reuse, R9 ;  /* 0x0000000906097220 */ /* 0x040fe20000410000 */
[----:B------:R-:W-:Y:S01]  /*1750*/  FMUL.FTZ R11, R6, R11 ;  /* 0x0000000b060b7220 */ /* 0x000fe20000410000 */
[----:B--2---:R-:W-:Y:S01]  /*1760*/  FMUL.FTZ R23, R10, R23 ;  /* 0x000000170a177220 */ /* 0x004fe20000410000 */
[----:B------:R-:W-:Y:S01]  /*1770*/  FFMA.FTZ R2, R6, R17, -R2 ;  /* 0x0000001106027223 */ /* 0x000fe20000010802 */
[C---:B------:R-:W-:Y:S01]  /*1780*/  FFMA.FTZ R0, R8.reuse, R25, R9 ;  /* 0x0000001908007223 */ /* 0x040fe20000010009 */
[----:B------:R-:W-:Y:S01]  /*1790*/  FFMA.FTZ R17, R8, R17, R11 ;  /* 0x0000001108117223 */ /* 0x000fe2000001000b */
[----:B------:R-:W-:Y:S01]  /*17a0*/  FMUL.FTZ R9, R12, R15 ;  /* 0x0000000f0c097220 */ /* 0x000fe20000410000 */
[C---:B------:R-:W-:Y:S01]  /*17b0*/  FMUL.FTZ R11, R18.reuse, R29 ;  /* 0x0000001d120b7220 */ /* 0x040fe20000410000 */
[----:B------:R-:W-:Y:S01]  /*17c0*/  FMUL.FTZ R8, R18, R31 ;  /* 0x0000001f12087220 */ /* 0x000fe20000410000 */
[----:B------:R-:W-:Y:S01]  /*17d0*/  FMUL.FTZ R15, R10, R15 ;  /* 0x0000000f0a0f7220 */ /* 0x000fe20000410000 */
[C---:B0-----:R-:W-:Y:S01]  /*17e0*/  FMUL.FTZ R29, R14.reuse, R29 ;  /* 0x0000001d0e1d7220 */ /* 0x041fe20000410000 */
[----:B------:R-:W-:Y:S01]  /*17f0*/  FMUL.FTZ R31, R14, R31 ;  /* 0x0000001f0e1f7220 */ /* 0x000fe20000410000 */
[----:B------:R-:W-:Y:S01]  /*1800*/  FFMA.FTZ R3, R6, R25, -R3 ;  /* 0x0000001906037223 */ /* 0x000fe20000010803 */
[----:B------:R-:W-:Y:S01]  /*1810*/  FFMA.FTZ R8, R14, R19, -R8 ;  /* 0x000000130e087223 */ /* 0x000fe20000010808 */
[-C--:B------:R-:W-:Y:S01]  /*1820*/  FFMA.FTZ R9, R10, R13.reuse, -R9 ;  /* 0x0000000d0a097223 */ /* 0x080fe20000010809 */
[----:B------:R-:W-:Y:S01]  /*1830*/  FFMA.FTZ R26, R12, R13, R15 ;  /* 0x0000000d0c1a7223 */ /* 0x000fe2000001000f */
[-C--:B------:R-:W-:Y:S01]  /*1840*/  FFMA.FTZ R4, R10, R21.reuse, -R4 ;  /* 0x000000150a047223 */ /* 0x080fe20000010804 */
[----:B------:R-:W-:Y:S01]  /*1850*/  FFMA.FTZ R23, R12, R21, R23 ;  /* 0x000000150c177223 */ /* 0x000fe20000010017 */
        /* <DEDUP_REMOVED lines=8> */
[----:B------:R-:W-:Y:S02]  /*18e0*/  F2FP.F16.F32.PACK_AB R27, R6, R11 ;  /* 0x0000000b061b723e */ /* 0x000fe400000000ff */
[----:B------:R-:W-:Y:S01]  /*18f0*/  F2FP.F16.F32.PACK_AB R19, R19, R8 ;  /* 0x000000081313723e */ /* 0x000fe200000000ff */
[----:B------:R-:W-:Y:S06]  /*1900*/  BRA `(.L_x_3676) ;  /* 0x0000000c00c87947 */ /* 0x000fec0003800000 */
.L_x_3675:
        /* <DEDUP_REMOVED lines=13> */
[----:B0-----:R-:W-:Y:S02]  /*19e0*/  MOV R2, RZ ;  /* 0x000000ff00027202 */ /* 0x001fe40000000f00 */
[----:B-1----:R-:W-:-:S05]  /*19f0*/  IADD3 R6, PT, PT, RZ, -R3, RZ ;  /* 0x80000003ff067210 */ /* 0x002fca0007ffe0ff */
[----:B------:R-:W-:Y:S02]  /*1a00*/  IMAD R7, R6, R5, RZ ;  /* 0x0000000506077224 */ /* 0x000fe400078e02ff */
[----:B------:R-:W-:Y:S02]  /*1a10*/  IMAD.MOV.U32 R6, RZ, RZ, R8 ;  /* 0x000000ffff067224 */ /* 0x000fe400078e0008 */
        /* <DEDUP_REMOVED lines=10> */
[----:B------:R-:W-:Y:S02]  /*1ac0*/  @P0 IADD3 R3, PT, PT, R3, 0x1, RZ ;  /* 0x0000000103030810 */ /* 0x000fe40007ffe0ff */
[----:B------:R-:W-:-:S03]  /*1ad0*/  ISETP.GE.AND P0, PT, R0, R11, PT ;  /* 0x0000000b0000720c */ /* 0x000fc60003f06270 */
[----:B------:R-:W-:-:S05]  /*1ae0*/  IMAD.MOV.U32 R28, RZ, RZ, R3 ;  /* 0x000000ffff1c7224 */ /* 0x000fca00078e0003 */
[----:B------:R-:W-:Y:S02]  /*1af0*/  @!P2 IADD3 R28, PT, PT, -R28, RZ, RZ ;  /* 0x000000ff1c1ca210 */ /* 0x000fe40007ffe1ff */
[----:B------:R-:W-:Y:S02]  /*1b00*/  @!P1 LOP3.LUT R28, RZ, R23, RZ, 0x33, !PT ;  /* 0x00000017ff1c9212 */ /* 0x000fe400078e33ff */
[----:B------:R-:W-:Y:S02]  /*1b10*/  ISETP.GT.U32.OR P1, PT, R120, 0x1f, P0 ;  /* 0x0000001f7800780c */ /* 0x000fe40000724470 */
        /* <DEDUP_REMOVED lines=21> */
.L_x_3677:
[----:B------:R-:W0:Y:S01]  /*1c70*/  S2R R3, SR_CgaCtaId ;  /* 0x0000000000037919 */ /* 0x000e220000008800 */
[----:B------:R-:W1:Y:S01]  /*1c80*/  LDC R5, c[0x0][0x400] ;  /* 0x00010000ff057b82 */ /* 0x000e620000000800 */
[----:B------:R-:W-:Y:S01]  /*1c90*/  ISETP.NE.AND P6, PT, R22, RZ, PT ;  /* 0x000000ff1600720c */ /* 0x000fe20003fc5270 */
[----:B------:R-:W-:Y:S05]  /*1ca0*/  WARPSYNC.ALL ;  /* 0x0000000000007948 */ /* 0x000fea0003800000 */
[----:B------:R-:W-:-:S05]  /*1cb0*/  MOV R0, 0x400 ;  /* 0x0000040000007802 */ /* 0x000fca0000000f00 */
[----:B------:R-:W-:-:S05]  /*1cc0*/  VIADD R0, R0, 0x240 ;  /* 0x0000024000007836 */ /* 0x000fca0000000000 */
[----:B0-----:R-:W-:Y:S01]  /*1cd0*/  LEA R0, R3, R0, 0x18 ;  /* 0x0000000003007211 */ /* 0x001fe200078ec0ff */
[----:B------:R-:W-:-:S03]  /*1ce0*/  @!P6 IMAD R3, R23, R28, R29 ;  /* 0x0000001c1703e224 */ /* 0x000fc600078e021d */
[----:B-1----:R-:W-:Y:S01]  /*1cf0*/  LEA R10, R5, R0, 0x1 ;  /* 0x00000000050a7211 */ /* 0x002fe200078e08ff */
[----:B------:R-:W-:-:S03]  /*1d00*/  @!P6 IMAD R2, R3, 0x2, R0 ;  /* 0x000000020302e824 */ /* 0x000fc600078e0200 */
[----:B------:R-:W-:Y:S02]  /*1d10*/  @!P6 LEA R3, R3, R10, 0x1 ;  /* 0x0000000a0303e211 */ /* 0x000fe400078e08ff */
[----:B------:R0:W-:Y:S04]  /*1d20*/  @!P6 STS.128 [R2], R24 ;  /* 0x000000180200e388 */ /* 0x0001e80000000c00 */
[----:B------:R1:W-:Y:S01]  /*1d30*/  @!P6 STS.128 [R3], R16 ;  /* 0x000000100300e388 */ /* 0x0003e20000000c00 */
[----:B0-----:R-:W-:Y:S01]  /*1d40*/  SHF.R.S32.HI R2, RZ, 0x1f, R5 ;  /* 0x0000001fff027819 */ /* 0x001fe20000011405 */
[----:B------:R-:W-:Y:S03]  /*1d50*/  BAR.SYNC.DEFER_BLOCKING 0x0 ;  /* 0x0000000000007b1d */ /* 0x000fe60000010000 */
[----:B------:R-:W-:-:S03]  /*1d60*/  LEA.HI R2, R2, R5, RZ, 0x2 ;  /* 0x0000000502027211 */ /* 0x000fc600078f10ff */
[----:B------:R-:W-:Y:S04]  /*1d70*/  BSSY.RECONVERGENT B0, `(.L_x_3678) ;  /* 0x00000a4000007945 */ /* 0x000fe80003800200 */
[----:B-1----:R-:W-:Y:S05]  /*1d80*/  @P6 BRA `(.L_x_3679) ;  /* 0x0000000800886947 */ /* 0x002fea0003800000 */
[----:B------:R-:W-:Y:S01]  /*1d90*/  SHF.R.S32.HI R2, RZ, 0x2, R2 ;  /* 0x00000002ff027819 */ /* 0x000fe20000011402 */
[----:B------:R-:W-:Y:S04]  /*1da0*/  BSSY.RECONVERGENT B1, `(.L_x_3680) ;  /* 0x0000081000017945 */ /* 0x000fe80003800200 */
[----:B------:R-:W-:-:S05]  /*1db0*/  IMAD R2, R28, R2, RZ ;  /* 0x000000021c027224 */ /* 0x000fca00078e02ff */
[----:B------:R-:W-:-:S04]  /*1dc0*/  LEA.HI R3, R29, R2, RZ, 0x1f ;  /* 0x000000021d037211 */ /* 0x000fc800078ff8ff */
[----:B------:R-:W-:Y:S01]  /*1dd0*/  SHF.R.S32.HI R2, RZ, 0x1f, R3 ;  /* 0x0000001fff027819 */ /* 0x000fe20000011403 */
[C---:B------:R-:W-:Y:S02]  /*1de0*/  IMAD R30, R3.reuse, 0x2, R0 ;  /* 0x00000002031e7824 */ /* 0x040fe400078e0200 */
[----:B------:R-:W-:Y:S01]  /*1df0*/  IMAD R32, R3, 0x2, R10 ;  /* 0x0000000203207824 */ /* 0x000fe200078e020a */
[----:B------:R-:W-:Y:S02]  /*1e00*/  LEA.HI R2, R2, R3, RZ, 0x2 ;  /* 0x0000000302027211 */ /* 0x000fe400078f10ff */
[C---:B------:R-:W-:Y:S01]  /*1e10*/  LEA R31, R23.reuse, R30, 0x1 ;  /* 0x0000001e171f7211 */ /* 0x040fe200078e08ff */
[----:B------:R-:W0:Y:S01]  /*1e20*/  LDS.64 R8, [R30] ;  /* 0x000000001e087984 */ /* 0x000e220000000a00 */
[----:B------:R-:W-:Y:S01]  /*1e30*/  LEA R33, R23, R32, 0x1 ;  /* 0x0000002017217211 */ /* 0x000fe200078e08ff */
[----:B------:R-:W-:Y:S02]  /*1e40*/  IMAD.SHL.U32 R2, R2, 0x2, RZ ;  /* 0x0000000202027824 */ /* 0x000fe400078e00ff */
[----:B------:R-:W1:Y:S03]  /*1e50*/  LDS.64 R26, [R31] ;  /* 0x000000001f1a7984 */ /* 0x000e660000000a00 */
[----:B------:R-:W-:Y:S01]  /*1e60*/  LOP3.LUT R7, R2, 0xfffffff8, RZ, 0xc0, !PT ;  /* 0xfffffff802077812 */ /* 0x000fe200078ec0ff */
[----:B------:R-:W2:Y:S03]  /*1e70*/  LDS.64 R12, [R32] ;  /* 0x00000000200c7984 */ /* 0x000ea60000000a00 */
[----:B------:R-:W-:Y:S01]  /*1e80*/  ISETP.GE.AND P0, PT, R7, R5, PT ;  /* 0x000000050700720c */ /* 0x000fe20003f06270 */
[----:B------:R-:W3:Y:S01]  /*1e90*/  LDS.64 R14, [R33] ;  /* 0x00000000210e7984 */ /* 0x000ee20000000a00 */
[----:B0-----:R-:W-:-:S02]  /*1ea0*/  SHF.R.U64 R4, R8, 0x10, R9 ;  /* 0x0000001008047819 */ /* 0x001fc40000001209 */
[----:B------:R-:W-:Y:S02]  /*1eb0*/  SHF.R.U32.HI R6, RZ, 0x10, R9 ;  /* 0x00000010ff067819 */ /* 0x000fe40000011609 */
[--C-:B-1----:R-:W-:Y:S02]  /*1ec0*/  SHF.R.U64 R25, R26, 0x10, R27.reuse ;  /* 0x000000101a197819 */ /* 0x102fe4000000121b */
[----:B------:R-:W-:Y:S02]  /*1ed0*/  PRMT R24, R8, 0x5410, R26 ;  /* 0x0000541008187816 */ /* 0x000fe4000000001a */
[----:B------:R-:W-:Y:S02]  /*1ee0*/  PRMT R26, R9, 0x5410, R27 ;  /* 0x00005410091a7816 */ /* 0x000fe4000000001b */
[----:B------:R-:W-:Y:S02]  /*1ef0*/  PRMT R25, R4, 0x5410, R25 ;  /* 0x0000541004197816 */ /* 0x000fe40000000019 */
[----:B------:R-:W-:-:S02]  /*1f00*/  SHF.R.U32.HI R27, RZ, 0x10, R27 ;  /* 0x00000010ff1b7819 */ /* 0x000fc4000001161b */
[--C-:B--2---:R-:W-:Y:S02]  /*1f10*/  SHF.R.U64 R4, R12, 0x10, R13.reuse ;  /* 0x000000100c047819 */ /* 0x104fe4000000120d */
[----:B------:R-:W-:Y:S02]  /*1f20*/  SHF.R.U32.HI R2, RZ, 0x10, R13 ;  /* 0x00000010ff027819 */ /* 0x000fe4000001160d */
[--C-:B---3--:R-:W-:Y:S02]  /*1f30*/  SHF.R.U64 R17, R14, 0x10, R15.reuse ;  /* 0x000000100e117819 */ /* 0x108fe4000000120f */
[----:B------:R-:W-:Y:S02]  /*1f40*/  SHF.R.U32.HI R19, RZ, 0x10, R15 ;  /* 0x00000010ff137819 */ /* 0x000fe4000001160f */
[----:B------:R-:W-:Y:S02]  /*1f50*/  PRMT R27, R6, 0x5410, R27 ;  /* 0x00005410061b7816 */ /* 0x000fe4000000001b */
[----:B------:R-:W-:-:S02]  /*1f60*/  PRMT R16, R12, 0x5410, R14 ;  /* 0x000054100c107816 */ /* 0x000fc4000000000e */
[----:B------:R-:W-:Y:S02]  /*1f70*/  PRMT R18, R13, 0x5410, R15 ;  /* 0x000054100d127816 */ /* 0x000fe4000000000f */
[----:B------:R-:W-:Y:S02]  /*1f80*/  PRMT R17, R4, 0x5410, R17 ;  /* 0x0000541004117816 */ /* 0x000fe40000000011 */
[----:B------:R-:W-:Y:S01]  /*1f90*/  PRMT R19, R2, 0x5410, R19 ;  /* 0x0000541002137816 */ /* 0x000fe20000000013 */
[----:B------:R-:W-:Y:S06]  /*1fa0*/  @P0 BRA `(.L_x_3681) ;  /* 0x0000000400800947 */ /* 0x000fec0003800000 */
[----:B------:R-:W-:Y:S01]  /*1fb0*/  I2FP.F32.S32 R3, R5 ;  /* 0x0000000500037245 */ /* 0x000fe20000201400 */
[----:B------:R-:W0:Y:S01]  /*1fc0*/  LDCU UR4, c[0x0][0x40c] ;  /* 0x00008180ff0477ac */ /* 0x000e220008000800 */
[----:B------:R-:W-:Y:S01]  /*1fd0*/  I2FP.F32.S32 R2, R7 ;  /* 0x0000000700027245 */ /* 0x000fe20000201400 */
[C---:B------:R-:W-:Y:S01]  /*1fe0*/  VIADD R5, R7.reuse, 0x4 ;  /* 0x0000000407057836 */ /* 0x040fe20000000000 */
[C---:B------:R-:W-:Y:S01]  /*1ff0*/  IADD3 R4, PT, PT, R7.reuse, 0x2, RZ ;  /* 0x0000000207047810 */ /* 0x040fe20007ffe0ff */
[--C-:B------:R-:W-:Y:S01]  /*2000*/  HADD2.F32 R21, -RZ, R25.reuse.H1_H1 ;  /* 0x30000019ff157230 */ /* 0x100fe20000004100 */
[----:B------:R-:W1:Y:S01]  /*2010*/  MUFU.RCP R3, R3 ;  /* 0x0000000300037308 */ /* 0x000e620000001000 */
[----:B------:R-:W-:Y:S01]  /*2020*/  IADD3 R6, PT, PT, R7, 0x6, RZ ;  /* 0x0000000607067810 */ /* 0x000fe20007ffe0ff */
[----:B------:R-:W-:Y:S01]  /*2030*/  HADD2.F32 R20, -RZ, R25.H0_H0 ;  /* 0x20000019ff147230 */ /* 0x000fe20000004100 */
[----:B------:R-:W-:Y:S01]  /*2040*/  I2FP.F32.S32 R4, R4 ;  /* 0x0000000400047245 */ /* 0x000fe20000201400 */
[----:B------:R-:W-:Y:S01]  /*2050*/  HADD2.F32 R12, -RZ, R24.H1_H1 ;  /* 0x30000018ff0c7230 */ /* 0x000fe20000004100 */
[----:B------:R-:W-:Y:S01]  /*2060*/  I2FP.F32.S32 R5, R5 ;  /* 0x0000000500057245 */ /* 0x000fe20000201400 */
[--C-:B------:R-:W-:Y:S01]  /*2070*/  HADD2.F32 R25, -RZ, R17.reuse.H1_H1 ;  /* 0x30000011ff197230 */ /* 0x100fe20000004100 */
[----:B------:R-:W-:Y:S01]  /*2080*/  I2FP.F32.S32 R6, R6 ;  /* 0x0000000600067245 */ /* 0x000fe20000201400 */
[----:B------:R-:W-:-:S02]  /*2090*/  HADD2.F32 R22, -RZ, R17.H0_H0 ;  /* 0x20000011ff167230 */ /* 0x000fc40000004100 */
[--C-:B------:R-:W-:Y:S02]  /*20a0*/  HADD2.F32 R38, -RZ, R19.reuse.H1_H1 ;  /* 0x30000013ff267230 */ /* 0x100fe40000004100 */
[----:B------:R-:W-:Y:S01]  /*20b0*/  HADD2.F32 R39, -RZ, R19.H0_H0 ;  /* 0x20000013ff277230 */ /* 0x000fe20000004100 */
[----:B0-----:R-:W-:Y:S01]  /*20c0*/  UIADD3 UR4, UPT, UPT, -UR39, UR4, URZ ;  /* 0x0000000427047290 */ /* 0x001fe2000fffe1ff */
[----:B------:R-:W-:Y:S02]  /*20d0*/  HADD2.F32 R24, -RZ, R24.H0_H0 ;  /* 0x20000018ff187230 */ /* 0x000fe40000004100 */
[--C-:B------:R-:W-:Y:S02]  /*20e0*/  HADD2.F32 R34, -RZ, R26.reuse.H1_H1 ;  /* 0x3000001aff227230 */ /* 0x100fe40000004100 */
        /* <DEDUP_REMOVED lines=8> */
[----:B------:R-:W-:Y:S01]  /*2170*/  I2FP.F32.S32 R15, UR4 ;  /* 0x00000004000f7c45 */ /* 0x000fe20008201400 */
[----:B------:R-:W-:Y:S01]  /*2180*/  HADD2.F32 R35, -RZ, R26.H0_H0 ;  /* 0x2000001aff237230 */ /* 0x000fe20000004100 */
[----:B------:R-:W0:Y:S01]  /*2190*/  MUFU.EX2 R2, -R2 ;  /* 0x8000000200027308 */ /* 0x000e220000000800 */
[----:B------:R-:W-:-:S02]  /*21a0*/  HADD2.F32 R26, -RZ, R18.H1_H1 ;  /* 0x30000012ff1a7230 */ /* 0x000fc40000004100 */
[--C-:B------:R-:W-:Y:S01]  /*21b0*/  HADD2.F32 R36, -RZ, R27.reuse.H1_H1 ;  /* 0x3000001bff247230 */ /* 0x100fe20000004100 */
[----:B------:R-:W1:Y:S01]  /*21c0*/  MUFU.EX2 R4, -R4 ;  /* 0x8000000400047308 */ /* 0x000e620000000800 */
[----:B------:R-:W-:Y:S02]  /*21d0*/  HADD2.F32 R37, -RZ, R27.H0_H0 ;  /* 0x2000001bff257230 */ /* 0x000fe40000004100 */
[----:B------:R-:W-:Y:S01]  /*21e0*/  HADD2.F32 R27, -RZ, R18.H0_H0 ;  /* 0x20000012ff1b7230 */ /* 0x000fe20000004100 */
[----:B------:R-:W2:Y:S04]  /*21f0*/  MUFU.EX2 R6, -R6 ;  /* 0x8000000600067308 */ /* 0x000ea80000000800 */
[----:B------:R-:W3:Y:S01]  /*2200*/  MUFU.EX2 R7, -R7 ;  /* 0x8000000700077308 */ /* 0x000ee20000000800 */
[----:B0-----:R-:W-:-:S04]  /*2210*/  FMUL.FTZ R3, R15, R2 ;  /* 0x000000020f037220 */ /* 0x001fc80000410000 */
[----:B------:R-:W-:Y:S01]  /*2220*/  FMUL.RZ R11, R3, 0.15915493667125701904 ;  /* 0x3e22f983030b7820 */ /* 0x000fe2000040c000 */
[----:B-1----:R-:W-:-:S03]  /*2230*/  FMUL.FTZ R5, R15, R4 ;  /* 0x000000040f057220 */ /* 0x002fc60000410000 */
[----:B------:R-:W0:Y:S01]  /*2240*/  MUFU.SIN R3, R11 ;  /* 0x0000000b00037308 */ /* 0x000e220000000400 */
[----:B------:R-:W-:Y:S01]  /*2250*/  FMUL.RZ R5, R5, 0.15915493667125701904 ;  /* 0x3e22f98305057820 */ /* 0x000fe2000040c000 */
[----:B--2---:R-:W-:-:S04]  /*2260*/  FMUL.FTZ R4, R15, R6 ;  /* 0x000000060f047220 */ /* 0x004fc80000410000 */
[----:B------:R-:W-:Y:S01]  /*2270*/  FMUL.RZ R6, R4, 0.15915493667125701904 ;  /* 0x3e22f98304067820 */ /* 0x000fe2000040c000 */
[----:B---3--:R-:W-:Y:S01]  /*2280*/  FMUL.FTZ R4, R15, R7 ;  /* 0x000000070f047220 */ /* 0x008fe20000410000 */
[----:B------:R1:W2:Y:S03]  /*2290*/  MUFU.COS R2, R11 ;  /* 0x0000000b00027308 */ /* 0x0002a60000000000 */
[----:B------:R-:W-:-:S05]  /*22a0*/  FMUL.RZ R15, R4, 0.15915493667125701904 ;  /* 0x3e22f983040f7820 */ /* 0x000fca000040c000 */
[----:B------:R-:W3:Y:S01]  /*22b0*/  MUFU.COS R8, R5 ;  /* 0x0000000500087308 */ /* 0x000ee20000000000 */
[--C-:B-1----:R-:W-:Y:S02]  /*22c0*/  HADD2.F32 R11, -RZ, R16.reuse.H1_H1 ;  /* 0x30000010ff0b7230 */ /* 0x102fe40000004100 */
[----:B------:R-:W-:-:S03]  /*22d0*/  HADD2.F32 R16, -RZ, R16.H0_H0 ;  /* 0x20000010ff107230 */ /* 0x000fc60000004100 */
[----:B0-----:R-:W-:Y:S02]  /*22e0*/  FMUL.FTZ R7, R11, R3 ;  /* 0x000000030b077220 */ /* 0x001fe40000410000 */
[----:B------:R0:W1:Y:S01]  /*22f0*/  MUFU.SIN R9, R5 ;  /* 0x0000000500097308 */ /* 0x0000620000000400 */
[-C--:B--2---:R-:W-:Y:S01]  /*2300*/  FMUL.FTZ R4, R12, R2.reuse ;  /* 0x000000020c047220 */ /* 0x084fe20000410000 */
[----:B------:R-:W-:-:S03]  /*2310*/  FFMA.FTZ R7, R16, R2, -R7 ;  /* 0x0000000210077223 */ /* 0x000fc60000010807 */
[----:B------:R-:W-:-:S03]  /*2320*/  FFMA.FTZ R4, R24, R3, R4 ;  /* 0x0000000318047223 */ /* 0x000fc60000010004 */
[----:B------:R-:W2:Y:S01]  /*2330*/  MUFU.SIN R14, R6 ;  /* 0x00000006000e7308 */ /* 0x000ea20000000400 */
[----:B0-----:R-:W-:Y:S01]  /*2340*/  FMUL.FTZ R5, R12, R3 ;  /* 0x000000030c057220 */ /* 0x001fe20000410000 */
[----:B---3--:R-:W-:-:S03]  /*2350*/  FMUL.FTZ R12, R25, R8 ;  /* 0x00000008190c7220 */ /* 0x008fc60000410000 */
[----:B------:R-:W-:-:S03]  /*2360*/  FFMA.FTZ R5, R24, R2, -R5 ;  /* 0x0000000218057223 */ /* 0x000fc60000010805 */
[----:B------:R0:W3:Y:S01]  /*2370*/  MUFU.COS R13, R6 ;  /* 0x00000006000d7308 */ /* 0x0000e20000000000 */
[----:B-1----:R-:W-:Y:S01]  /*2380*/  FFMA.FTZ R12, R22, R9, R12 ;  /* 0x00000009160c7223 */ /* 0x002fe2000001000c */
[----:B------:R-:W-:-:S06]  /*2390*/  F2FP.F16.F32.PACK_AB R24, R4, R5 ;  /* 0x000000050418723e */ /* 0x000fcc00000000ff */
[----:B------:R-:W1:Y:S01]  /*23a0*/  MUFU.COS R17, R15 ;  /* 0x0000000f00117308 */ /* 0x000e620000000000 */
[----:B0-----:R-:W-:Y:S01]  /*23b0*/  FMUL.FTZ R6, R11, R2 ;  /* 0x000000020b067220 */ /* 0x001fe20000410000 */
[----:B------:R-:W-:Y:S01]  /*23c0*/  FMUL.FTZ R2, R21, R8 ;  /* 0x0000000815027220 */ /* 0x000fe20000410000 */
[----:B------:R-:W-:Y:S02]  /*23d0*/  FMUL.FTZ R11, R25, R9 ;  /* 0x00000009190b7220 */ /* 0x000fe40000410000 */
[----:B------:R-:W-:Y:S01]  /*23e0*/  FFMA.FTZ R6, R16, R3, R6 ;  /* 0x0000000310067223 */ /* 0x000fe20000010006 */
[-C--:B------:R-:W-:Y:S01]  /*23f0*/  FMUL.FTZ R3, R21, R9.reuse ;  /* 0x0000000915037220 */ /* 0x080fe20000410000 */
[----:B------:R-:W-:Y:S01]  /*2400*/  FFMA.FTZ R2, R20, R9, R2 ;  /* 0x0000000914027223 */ /* 0x000fe20000010002 */
[----:B------:R0:W4:Y:S01]  /*2410*/  MUFU.SIN R19, R15 ;  /* 0x0000000f00137308 */ /* 0x0001220000000400 */
[----:B--2---:R-:W-:Y:S01]  /*2420*/  FMUL.FTZ R16, R26, R14 ;  /* 0x0000000e1a107220 */ /* 0x004fe20000410000 */
[-C--:B---3--:R-:W-:Y:S01]  /*2430*/  FMUL.FTZ R9, R34, R13.reuse ;  /* 0x0000000d22097220 */ /* 0x088fe20000410000 */
[-C--:B------:R-:W-:Y:S01]  /*2440*/  FFMA.FTZ R3, R20, R8.reuse, -R3 ;  /* 0x0000000814037223 */ /* 0x080fe20000010803 */
[----:B------:R-:W-:Y:S01]  /*2450*/  FFMA.FTZ R11, R22, R8, -R11 ;  /* 0x00000008160b7223 */ /* 0x000fe2000001080b */
[----:B------:R-:W-:Y:S01]  /*2460*/  FFMA.FTZ R18, R27, R13, -R16 ;  /* 0x0000000d1b127223 */ /* 0x000fe20000010810 */
[-C--:B------:R-:W-:Y:S01]  /*2470*/  FMUL.FTZ R8, R34, R14.reuse ;  /* 0x0000000e22087220 */ /* 0x080fe20000410000 */
[CC--:B------:R-:W-:Y:S01]  /*2480*/  FFMA.FTZ R9, R35.reuse, R14.reuse, R9 ;  /* 0x0000000e23097223 */ /* 0x0c0fe20000010009 */
[----:B------:R-:W-:Y:S01]  /*2490*/  F2FP.F16.F32.PACK_AB R25, R2, R3 ;  /* 0x000000030219723e */ /* 0x000fe200000000ff */
[----:B0-----:R-:W-:Y:S01]  /*24a0*/  FMUL.FTZ R15, R26, R13 ;  /* 0x0000000d1a0f7220 */ /* 0x001fe20000410000 */
[-C--:B-1----:R-:W-:Y:S01]  /*24b0*/  FMUL.FTZ R16, R36, R17.reuse ;  /* 0x0000001124107220 */ /* 0x082fe20000410000 */
[----:B------:R-:W-:Y:S01]  /*24c0*/  FMUL.FTZ R22, R38, R17 ;  /* 0x0000001126167220 */ /* 0x000fe20000410000 */
[----:B------:R-:W-:Y:S01]  /*24d0*/  FFMA.FTZ R8, R35, R13, -R8 ;  /* 0x0000000d23087223 */ /* 0x000fe20000010808 */
[----:B------:R-:W-:-:S04]  /*24e0*/  FFMA.FTZ R15, R27, R14, R15 ;  /* 0x0000000e1b0f7223 */ /* 0x000fc8000001000f */
[----:B------:R-:W-:Y:S01]  /*24f0*/  F2FP.F16.F32.PACK_AB R26, R9, R8 ;  /* 0x00000008091a723e */ /* 0x000fe200000000ff */
[-C--:B----4-:R-:W-:Y:S01]  /*2500*/  FMUL.FTZ R14, R36, R19.reuse ;  /* 0x00000013240e7220 */ /* 0x090fe20000410000 */
[-C--:B------:R-:W-:Y:S01]  /*2510*/  FMUL.FTZ R20, R38, R19.reuse ;  /* 0x0000001326147220 */ /* 0x080fe20000410000 */
[-C--:B------:R-:W-:Y:S01]  /*2520*/  FFMA.FTZ R27, R37, R19.reuse, R16 ;  /* 0x00000013251b7223 */ /* 0x080fe20000010010 */
[----:B------:R-:W-:Y:S01]  /*2530*/  FFMA.FTZ R19, R39, R19, R22 ;  /* 0x0000001327137223 */ /* 0x000fe20000010016 */
[-C--:B------:R-:W-:Y:S01]  /*2540*/  FFMA.FTZ R14, R37, R17.reuse, -R14 ;  /* 0x00000011250e7223 */ /* 0x080fe2000001080e */
[----:B------:R-:W-:Y:S01]  /*2550*/  FFMA.FTZ R20, R39, R17, -R20 ;  /* 0x0000001127147223 */ /* 0x000fe20000010814 */
[----:B------:R-:W-:Y:S02]  /*2560*/  F2FP.F16.F32.PACK_AB R16, R6, R7 ;  /* 0x000000070610723e */ /* 0x000fe400000000ff */
[----:B------:R-:W-:Y:S02]  /*2570*/  F2FP.F16.F32.PACK_AB R17, R12, R11 ;  /* 0x0000000b0c11723e */ /* 0x000fe400000000ff */
[----:B------:R-:W-:-:S02]  /*2580*/  F2FP.F16.F32.PACK_AB R18, R15, R18 ;  /* 0x000000120f12723e */ /* 0x000fc400000000ff */
[----:B------:R-:W-:Y:S02]  /*2590*/  F2FP.F16.F32.PACK_AB R27, R27, R14 ;  /* 0x0000000e1b1b723e */ /* 0x000fe400000000ff */
[----:B------:R-:W-:-:S07]  /*25a0*/  F2FP.F16.F32.PACK_AB R19, R19, R20 ;  /* 0x000000141313723e */ /* 0x000fce00000000ff */
.L_x_3681:
[----:B------:R-:W-:Y:S05]  /*25b0*/  BSYNC.RECONVERGENT B1 ;  /* 0x0000000000017941 */ /* 0x000fea0003800200 */
.L_x_3680:
[----:B------:R-:W-:Y:S02]  /*25c0*/  LOP3.LUT R2, R17, 0xffff, RZ, 0xc0, !PT ;  /* 0x0000ffff11027812 */ /* 0x000fe400078ec0ff */
[----:B------:R-:W-:Y:S02]  /*25d0*/  LOP3.LUT R4, R25, 0xffff, RZ, 0xc0, !PT ;  /* 0x0000ffff19047812 */ /* 0x000fe400078ec0ff */
[----:B------:R-:W-:Y:S01]  /*25e0*/  PRMT R8, R19, 0x7732, RZ ;  /* 0x0000773213087816 */ /* 0x000fe200000000ff */
[----:B------:R-:W-:Y:S01]  /*25f0*/  IMAD.WIDE.U32 R2, R2, 0x10000, RZ ;  /* 0x0001000002027825 */ /* 0x000fe200078e00ff */
[----:B------:R-:W-:Y:S02]  /*2600*/  PRMT R9, R18, 0x7732, RZ ;  /* 0x0000773212097816 */ /* 0x000fe400000000ff */
[----:B------:R-:W-:Y:S01]  /*2610*/  PRMT R11, R26, 0x5410, R27 ;  /* 0x000054101a0b7816 */ /* 0x000fe2000000001b */
[----:B------:R-:W-:Y:S01]  /*2620*/  IMAD.WIDE.U32 R4, R4, 0x10000, RZ ;  /* 0x0001000004047825 */ /* 0x000fe200078e00ff */
[----:B------:R-:W-:-:S02]  /*2630*/  LOP3.LUT R6, R2, 0xffff, R16, 0xf8, !PT ;  /* 0x0000ffff02067812 */ /* 0x000fc400078ef810 */
[----:B------:R-:W-:Y:S02]  /*2640*/  PRMT R7, R18, 0x5410, R19 ;  /* 0x0000541012077816 */ /* 0x000fe40000000013 */
[----:B------:R-:W-:Y:S02]  /*2650*/  PRMT R21, R9, 0x5410, R8 ;  /* 0x0000541009157816 */ /* 0x000fe40000000008 */
[----:B------:R-:W-:Y:S02]  /*2660*/  PRMT R2, R17, 0x7732, RZ ;  /* 0x0000773211027816 */ /* 0x000fe400000000ff */
[----:B------:R-:W-:Y:S02]  /*2670*/  LOP3.LUT R9, R11, R5, RZ, 0xfc, !PT ;  /* 0x000000050b097212 */ /* 0x000fe400078efcff */
[----:B------:R-:W-:Y:S02]  /*2680*/  LOP3.LUT R8, R4, 0xffff, R24, 0xf8, !PT ;  /* 0x0000ffff04087812 */ /* 0x000fe400078ef818 */
[----:B------:R-:W-:-:S02]  /*2690*/  PRMT R11, R27, 0x7732, RZ ;  /* 0x000077321b0b7816 */ /* 0x000fc400000000ff */
[----:B------:R-:W-:Y:S02]  /*26a0*/  PRMT R4, R25, 0x7732, RZ ;  /* 0x0000773219047816 */ /* 0x000fe400000000ff */
[----:B------:R-:W-:Y:S02]  /*26b0*/  PRMT R12, R26, 0x7732, RZ ;  /* 0x000077321a0c7816 */ /* 0x000fe400000000ff */
[----:B------:R-:W-:Y:S01]  /*26c0*/  PRMT R14, R24, 0x7732, RZ ;  /* 0x00007732180e7816 */ /* 0x000fe200000000ff */
[----:B------:R-:W-:Y:S01]  /*26d0*/  IMAD.WIDE.U32 R4, R4, 0x10000, RZ ;  /* 0x0001000004047825 */ /* 0x000fe200078e00ff */
[----:B------:R-:W-:Y:S02]  /*26e0*/  LOP3.LUT R7, R7, R3, RZ, 0xfc, !PT ;  /* 0x0000000307077212 */ /* 0x000fe400078efcff */
[----:B------:R-:W-:Y:S01]  /*26f0*/  PRMT R13, R16, 0x7732, RZ ;  /* 0x00007732100d7816 */ /* 0x000fe200000000ff */
[----:B------:R-:W-:Y:S01]  /*2700*/  IMAD.WIDE.U32 R2, R2, 0x10000, RZ ;  /* 0x0001000002027825 */ /* 0x000fe200078e00ff */
[----:B------:R-:W-:Y:S01]  /*2710*/  PRMT R15, R12, 0x5410, R11 ;  /* 0x000054100c0f7816 */ /* 0x000fe2000000000b */
[----:B------:R0:W-:Y:S02]  /*2720*/  STS.64 [R32], R6 ;  /* 0x0000000620007388 */ /* 0x0001e40000000a00 */
[----:B------:R-:W-:Y:S01]  /*2730*/  IMAD.MOV.U32 R11, RZ, RZ, R14 ;  /* 0x000000ffff0b7224 */ /* 0x000fe200078e000e */
[----:B------:R-:W-:-:S02]  /*2740*/  LOP3.LUT R3, R21, R3, RZ, 0xfc, !PT ;  /* 0x0000000315037212 */ /* 0x000fc400078efcff */
[----:B------:R-:W-:Y:S02]  /*2750*/  LOP3.LUT R2, R2, R13, RZ, 0xfc, !PT ;  /* 0x0000000d02027212 */ /* 0x000fe400078efcff */
[----:B------:R-:W-:Y:S02]  /*2760*/  LOP3.LUT R5, R15, R5, RZ, 0xfc, !PT ;  /* 0x000000050f057212 */ /* 0x000fe400078efcff */
[----:B------:R-:W-:Y:S01]  /*2770*/  LOP3.LUT R4, R4, R11, RZ, 0xfc, !PT ;  /* 0x0000000b04047212 */ /* 0x000fe200078efcff */
[----:B------:R0:W-:Y:S04]  /*2780*/  STS.64 [R33], R2 ;  /* 0x0000000221007388 */ /* 0x0001e80000000a00 */
[----:B------:R0:W-:Y:S04]  /*2790*/  STS.64 [R30], R8 ;  /* 0x000000081e007388 */ /* 0x0001e80000000a00 */
[----:B------:R0:W-:Y:S02]  /*27a0*/  STS.64 [R31], R4 ;  /* 0x000000041f007388 */ /* 0x0001e40000000a00 */
.L_x_3679:
[----:B------:R-:W-:Y:S05]  /*27b0*/  BSYNC.RECONVERGENT B0 ;  /* 0x0000000000007941 */ /* 0x000fea0003800200 */
.L_x_3678:
[----:B------:R-:W-:Y:S01]  /*27c0*/  BAR.SYNC.DEFER_BLOCKING 0x0 ;  /* 0x0000000000007b1d */ /* 0x000fe20000010000 */
[----:B------:R-:W-:-:S04]  /*27d0*/  @!P6 IMAD R23, R23, R28, R29 ;  /* 0x0000001c1717e224 */ /* 0x000fc800078e021d */
[C---:B------:R-:W-:Y:S01]  /*27e0*/  @!P6 IMAD R10, R23.reuse, 0x2, R10 ;  /* 0x00000002170ae824 */ /* 0x040fe200078e020a */
[----:B------:R-:W-:-:S05]  /*27f0*/  @!P6 LEA R0, R23, R0, 0x1 ;  /* 0x000000001700e211 */ /* 0x000fca00078e08ff */
[----:B------:R1:W2:Y:S04]  /*2800*/  @!P6 LDS.128 R24, [R0] ;  /* 0x000000000018e984 */ /* 0x0002a80000000c00 */
[----:B------:R1:W3:Y:S01]  /*2810*/  @!P6 LDS.128 R16, [R10] ;  /* 0x000000000a10e984 */ /* 0x0002e20000000c00 */
[----:B------:R-:W-:Y:S06]  /*2820*/  BAR.SYNC.DEFER_BLOCKING 0x0 ;  /* 0x0000000000007b1d */ /* 0x000fec0000010000 */
.L_x_3676:
[----:B------:R-:W-:Y:S05]  /*2830*/  BSYNC.RECONVERGENT B6 ;  /* 0x0000000000067941 */ /* 0x000fea0003800200 */
.L_x_3674:
[----:B-1----:R-:W-:Y:S02]  /*2840*/  MOV R0, 0xff7fffff ;  /* 0xff7fffff00007802 */ /* 0x002fe40000000f00 */
[----:B------:R-:W-:-:S03]  /*2850*/  ISETP.GT.U32.AND P0, PT, R120, 0x1f, PT ;  /* 0x0000001f7800780c */ /* 0x000fc60003f04070 */
[----:B------:R1:W-:Y:S10]  /*2860*/  STL [R1+0xc], R0 ;  /* 0x00000c0001007387 */ /* 0x0003f40000100800 */
[----:B-1----:R-:W-:Y:S05]  /*2870*/  @P0 BRA `(.L_x_3682) ;  /* 0x0000000000ec0947 */ /* 0x002fea0003800000 */
[----:B------:R-:W-:Y:S01]  /*2880*/  ISETP.GT.U32.AND P0, PT, R120, 0x13, PT ;  /* 0x000000137800780c */ /* 0x000fe20003f04070 */
[----:B------:R-:W1:Y:S01]  /*2890*/  S2R R21, SR_CgaCtaId ;  /* 0x0000000000157919 */ /* 0x000e620000008800 */
[----:B0-----:R-:W-:Y:S01]  /*28a0*/  MOV R6, 0x400 ;  /* 0x0000040000067802 */ /* 0x001fe20000000f00 */
[----:B--23--:R-:W-:Y:S01]  /*28b0*/  HMUL2 R8, R25, R17 ;  /* 0x0000001119087232 */ /* 0x00cfe20000000000 */
[----:B------:R-:W-:-:S03]  /*28c0*/  UMOV UR4, 0xffffffff ;  /* 0xffffffff00047882 */ /* 0x000fc60000000000 */
[----:B------:R-:W-:-:S04]  /*28d0*/  HFMA2 R9, R24, R16, R8 ;  /* 0x0000001018097231 */ /* 0x000fc80000000008 */
[----:B------:R-:W-:Y:S02]  /*28e0*/  HFMA2 R9, R26, R18, R9 ;  /* 0x000000121a097231 */ /* 0x000fe40000000009 */
[----:B------:R-:W0:Y:S02]  /*28f0*/  @!P0 LDC R5, c[0x0][0x3f4] ;  /* 0x0000fd00ff058b82 */ /* 0x000e240000000800 */
[----:B------:R-:W-:-:S05]  /*2900*/  HFMA2 R9, R27, R19, R9 ;  /* 0x000000131b097231 */ /* 0x000fca0000000009 */
[----:B------:R-:W-:Y:S01]  /*2910*/  HADD2.F32 R13, -RZ, R9.H0_H0 ;  /* 0x20000009ff0d7230 */ /* 0x000fe20000004100 */
[----:B------:R-:W2:Y:S01]  /*2920*/  @!P0 LDC.64 R2, c[0x0][0x3b8] ;  /* 0x0000ee00ff028b82 */ /* 0x000ea20000000a00 */
[----:B0-----:R-:W-:Y:S02]  /*2930*/  @!P0 IMAD R0, R120, R5, UR40 ;  /* 0x0000002878008e24 */ /* 0x001fe4000f8e0205 */
[----:B------:R-:W-:-:S04]  /*2940*/  @!P0 IMAD R5, R5, UR47, RZ ;  /* 0x0000002f05058c24 */ /* 0x000fc8000f8e02ff */
[----:B------:R-:W-:Y:S01]  /*2950*/  @!P0 IMAD R7, R5, 0x14, R0 ;  /* 0x0000001405078824 */ /* 0x000fe200078e0200 */
[----:B------:R-:W-:-:S03]  /*2960*/  IADD3 R0, PT, PT, R6, 0x40, RZ ;  /* 0x0000004006007810 */ /* 0x000fc60007ffe0ff */
[----:B------:R-:W-:Y:S01]  /*2970*/  @!P0 IMAD.SHL.U32 R7, R7, 0x8, RZ ;  /* 0x0000000807078824 */ /* 0x000fe200078e00ff */
[----:B-1----:R-:W-:Y:S01]  /*2980*/  LEA R5, R21, R0, 0x18 ;  /* 0x0000000015057211 */ /* 0x002fe200078ec0ff */
[----:B------:R-:W-:Y:S02]  /*2990*/  HADD2.F32 R0, -RZ, R9.H1_H1 ;  /* 0x30000009ff007230 */ /* 0x000fe40000004100 */
[----:B--2---:R-:W-:Y:S01]  /*29a0*/  @!P0 IMAD.WIDE R2, R7, 0x2, R2 ;  /* 0x0000000207028825 */ /* 0x004fe200078e0202 */
[----:B------:R-:W-:-:S03]  /*29b0*/  LEA R5, R120, R5, 0x4 ;  /* 0x0000000578057211 */ /* 0x000fc600078e20ff */
[----:B------:R-:W-:Y:S01]  /*29c0*/  FADD.FTZ R13, R13, R0 ;  /* 0x000000000d0d7221 */ /* 0x000fe20000010000 */
[----:B------:R0:W-:Y:S04]  /*29d0*/  @!P0 STG.E.128 desc[UR36][R2.64], R16 ;  /* 0x0000001002008986 */ /* 0x0001e8000c101d24 */
[----:B------:R0:W-:Y:S01]  /*29e0*/  STS.128 [R5], R24 ;  /* 0x0000001805007388 */ /* 0x0001e20000000c00 */
        /* <DEDUP_REMOVED lines=10> */
.L_x_3820:
        /* <DEDUP_REMOVED lines=9> */
[----:B------:R-:W-:-:S04]  /*2b20*/  @UP0 UIADD3 UR6, UPT, UPT, -UR39, UR42, URZ ;  /* 0x0000002a27060290 */ /* 0x000fc8000fffe1ff */
[----:B-1----:R-:W-:-:S04]  /*2b30*/  @UP0 UIMAD UR7, UR43, UR8, UR6 ;  /* 0x000000082b0702a4 */ /* 0x002fc8000f8e0206 */
[----:B------:R-:W-:-:S04]  /*2b40*/  @UP0 UIMAD UR7, UR7, UR8, UR6 ;  /* 0x00000008070702a4 */ /* 0x000fc8000f8e0206 */
[----:B--2---:R-:W-:-:S06]  /*2b50*/  @UP0 UIMAD.WIDE UR4, UR7, 0x2, UR4 ;  /* 0x00000002070408a5 */ /* 0x004fcc000f8e0204 */
[----:B------:R-:W-:Y:S01]  /*2b60*/  MOV R2, UR4 ;  /* 0x0000000400027c02 */ /* 0x000fe20008000f00 */
[----:B------:R-:W-:-:S04]  /*2b70*/  IMAD.U32 R3, RZ, RZ, UR5 ;  /* 0x00000005ff037e24 */ /* 0x000fc8000f8e00ff */
[----:B------:R-:W1:Y:S01]  /*2b80*/  LDCU UR4, c[0x0][0x410] ;  /* 0x00008200ff0477ac */ /* 0x000e620008000800 */
[----:B------:R-:W2:Y:S01]  /*2b90*/  @P0 LDG.E.U16 R2, desc[UR36][R2.64] ;  /* 0x0000002402020981 */ /* 0x000ea2000c1e1500 */
[----:B------:R-:W-:Y:S02]  /*2ba0*/  IADD3 R6, PT, PT, R6, 0x240, RZ ;  /* 0x0000024006067810 */ /* 0x000fe40007ffe0ff */
[----:B0-----:R-:W-:Y:S02]  /*2bb0*/  IADD3 R4, PT, PT, -R121, UR42, RZ ;  /* 0x0000002a79047c10 */ /* 0x001fe4000fffe1ff */
[----:B------:R-:W-:-:S04]  /*2bc0*/  LEA R21, R21, R6, 0x18 ;  /* 0x0000000615157211 */ /* 0x000fc800078ec0ff */
[----:B------:R-:W-:Y:S01]  /*2bd0*/  LEA R4, R4, R21, 0x2 ;  /* 0x0000001504047211 */ /* 0x000fe200078e10ff */
[----:B-1----:R-:W-:Y:S01]  /*2be0*/  FMUL.FTZ R5, R14, UR4 ;  /* 0x000000040e057c20 */ /* 0x002fe20008410000 */
[----:B--2---:R-:W-:-:S05]  /*2bf0*/  @P0 HADD2.F32 R0, -RZ, R2.H0_H0 ;  /* 0x20000002ff000230 */ /* 0x004fca0000004100 */
[----:B------:R-:W-:-:S05]  /*2c00*/  @P0 FADD.FTZ R5, R5, R0 ;  /* 0x0000000005050221 */ /* 0x000fca0000010000 */
[----:B------:R1:W-:Y:S04]  /*2c10*/  STL [R1+0xc], R5 ;  /* 0x00000c0501007387 */ /* 0x0003e80000100800 */
[----:B------:R1:W-:Y:S02]  /*2c20*/  STS [R4], R5 ;  /* 0x0000000504007388 */ /* 0x0003e40000000800 */
.L_x_3682:
[----:B------:R-:W-:Y:S05]  /*2c30*/  WARPSYNC.ALL ;  /* 0x0000000000007948 */ /* 0x000fea0003800000 */
[----:B------:R-:W-:Y:S01]  /*2c40*/  IADD3 R0, PT, PT, -R121, UR42, RZ ;  /* 0x0000002a79007c10 */ /* 0x000fe2000fffe1ff */
[----:B------:R-:W4:Y:S01]  /*2c50*/  LDCU UR4, c[0x0][0x3f0] ;  /* 0x00007e00ff0477ac */ /* 0x000f220008000800 */
[----:B------:R-:W-:Y:S03]  /*2c60*/  BSSY.RECONVERGENT B0, `(.L_x_3684) ;  /* 0x00004b6000007945 */ /* 0x000fe60003800200 */
[----:B------:R-:W-:Y:S01]  /*2c70*/  VIADD R0, R0, 0x1f ;  /* 0x0000001f00007836 */ /* 0x000fe20000000000 */
[----:B------:R-:W1:Y:S04]  /*2c80*/  LDCU UR19, c[0x0][0x3f8] ;  /* 0x00007f00ff1377ac */ /* 0x000e680008000800 */
[----:B0-----:R-:W-:Y:S01]  /*2c90*/  SHF.R.S32.HI R3, RZ, 0x1f, R0 ;  /* 0x0000001fff037819 */ /* 0x001fe20000011400 */
[----:B------:R-:W0:Y:S03]  /*2ca0*/  LDCU UR20, c[0x0][0x410] ;  /* 0x00008200ff1477ac */ /* 0x000e260008000800 */
[----:B------:R-:W-:Y:S01]  /*2cb0*/  LEA.HI R3, R3, R0, RZ, 0x5 ;  /* 0x0000000003037211 */ /* 0x000fe200078f28ff */
[----:B------:R-:W0:Y:S03]  /*2cc0*/  LDCU.64 UR8, c[0x0][0x3c8] ;  /* 0x00007900ff0877ac */ /* 0x000e260008000a00 */
[----:B------:R-:W-:Y:S01]  /*2cd0*/  LOP3.LUT R0, R3, 0xffffffe0, RZ, 0xc0, !PT ;  /* 0xffffffe003007812 */ /* 0x000fe200078ec0ff */
[----:B----4-:R-:W-:Y:S01]  /*2ce0*/  UIMAD UR4, UR41, UR4, UR43 ;  /* 0x00000004290472a4 */ /* 0x010fe2000f8e022b */
[----:B------:R-:W4:Y:S01]  /*2cf0*/  LDCU.64 UR10, c[0x0][0x3b8] ;  /* 0x00007700ff0a77ac */ /* 0x000f220008000a00 */
[----:B------:R-:W-:Y:S01]  /*2d00*/  BAR.SYNC.DEFER_BLOCKING 0x0 ;  /* 0x0000000000007b1d */ /* 0x000fe20000010000 */
[----:B------:R-:W-:Y:S01]  /*2d10*/  ISETP.GE.AND P0, PT, R120, R0, PT ;  /* 0x000000007800720c */ /* 0x000fe20003f06270 */
[----:B------:R-:W-:-:S04]  /*2d20*/  UIMAD UR4, UR4, 0xa0, URZ ;  /* 0x000000a0040478a4 */ /* 0x000fc8000f8e02ff */
[----:B------:R-:W0:Y:S01]  /*2d30*/  LDCU.64 UR12, c[0x0][0x438] ;  /* 0x00008700ff0c77ac */ /* 0x000e220008000a00 */
[----:B------:R-:W0:Y:S07]  /*2d40*/  LDCU.64 UR14, c[0x0][0x448] ;  /* 0x00008900ff0e77ac */ /* 0x000e2e0008000a00 */
[----:B-1----:R-:W-:Y:S05]  /*2d50*/  @P0 BRA `(.L_x_3685) ;  /* 0x0000004800980947 */ /* 0x002fea0003800000 */
[----:B------:R-:W1:Y:S01]  /*2d60*/  LDC R2, c[0x0][0x3f4] ;  /* 0x0000fd00ff027b82 */ /* 0x000e620000000800 */
[----:B------:R-:W-:Y:S01]  /*2d70*/  UMOV UR5, 0x400 ;  /* 0x0000040000057882 */ /* 0x000fe20000000000 */
[----:B------:R-:W5:Y:S01]  /*2d80*/  LDCU UR18, c[0x0][0x440] ;  /* 0x00008800ff1277ac */ /* 0x000f620008000800 */
[----:B------:R-:W-:Y:S01]  /*2d90*/  IMAD.IADD R0, R121, 0x1, R0 ;  /* 0x0000000179007824 */ /* 0x000fe200078e0200 */
[----:B------:R-:W2:Y:S04]  /*2da0*/  LDCU.64 UR16, c[0x0][0x420] ;  /* 0x00008400ff1077ac */ /* 0x000ea80008000a00 */
[----:B------:R-:W3:Y:S01]  /*2db0*/  S2UR UR6, SR_CgaCtaId ;  /* 0x00000000000679c3 */ /* 0x000ee20000008800 */
[----:B-----5:R-:W-:Y:S02]  /*2dc0*/  MOV R125, UR18 ;  /* 0x00000012007d7c02 */ /* 0x020fe40008000f00 */
[----:B-1----:R-:W-:Y:S01]  /*2dd0*/  IABS R2, R2 ;  /* 0x0000000200027213 */ /* 0x002fe20000000000 */
[----:B--2---:R-:W-:Y:S01]  /*2de0*/  IMAD.U32 R251, RZ, RZ, UR17 ;  /* 0x00000011fffb7e24 */ /* 0x004fe2000f8e00ff */
[----:B------:R-:W-:-:S02]  /*2df0*/  MOV R123, UR16 ;  /* 0x00000010007b7c02 */ /* 0x000fc40008000f00 */
[----:B------:R-:W-:Y:S02]  /*2e00*/  MOV R124, R2 ;  /* 0x00000002007c7202 */ /* 0x000fe40000000f00 */
[----:B------:R-:W-:Y:S01]  /*2e10*/  ISETP.NE.U32.AND P0, PT, RZ, UR16, PT ;  /* 0x00000010ff007c0c */ /* 0x000fe2000bf05070 */
[----:B---3--:R-:W-:Y:S01]  /*2e20*/  ULEA UR7, UR6, UR5, 0x18 ;  /* 0x0000000506077291 */ /* 0x008fe2000f8ec0ff */
[----:B------:R-:W1:Y:S01]  /*2e30*/  I2F.RP R2, R124 ;  /* 0x0000007c00027306 */ /* 0x000e620000209400 */
[----:B------:R-:W-:Y:S01]  /*2e40*/  UIADD3 UR5, UPT, UPT, UR5, 0x240, URZ ;  /* 0x0000024005057890 */ /* 0x000fe2000fffe0ff */
[----:B------:R-:W-:-:S03]  /*2e50*/  ISETP.NE.AND.EX P0, PT, RZ, UR17, PT, P0 ;  /* 0x00000011ff007c0c */ /* 0x000fc6000bf05300 */
[----:B------:R-:W-:-:S03]  /*2e60*/  ULEA UR5, UR6, UR5, 0x18 ;  /* 0x0000000506057291 */ /* 0x000fc6000f8ec0ff */
[----:B------:R-:W2:Y:S04]  /*2e70*/  LDS.128 R12, [UR7+0x40] ;  /* 0x00004007ff0c7984 */ /* 0x000ea80008000c00 */
[----:B------:R-:W3:Y:S01]  /*2e80*/  LDS.128 R8, [UR7+0x50] ;  /* 0x00005007ff087984 */ /* 0x000ee20008000c00 */
[----:B-1----:R-:W1:Y:S03]  /*2e90*/  MUFU.RCP R2, R2 ;  /* 0x0000000200027308 */ /* 0x002e660000001000 */
[----:B------:R-:W5:Y:S04]  /*2ea0*/  LDS.128 R4, [UR7+0x60] ;  /* 0x00006007ff047984 */ /* 0x000f680008000c00 */
[----:B------:R-:W0:Y:S04]  /*2eb0*/  LDS.128 R116, [UR7+0x70] ;  /* 0x00007007ff747984 */ /* 0x000e280008000c00 */
[----:B------:R-:W0:Y:S04]  /*2ec0*/  LDS.128 R112, [UR7+0x80] ;  /* 0x00008007ff707984 */ /* 0x000e280008000c00 */
[----:B------:R-:W0:Y:S04]  /*2ed0*/  LDS.128 R108, [UR7+0x90] ;  /* 0x00009007ff6c7984 */ /* 0x000e280008000c00 */
[----:B------:R-:W0:Y:S01]  /*2ee0*/  LDS.128 R104, [UR7+0xa0] ;  /* 0x0000a007ff687984 */ /* 0x000e220008000c00 */
[----:B-1----:R-:W-:-:S03]  /*2ef0*/  IADD3 R2, PT, PT, R2, 0xffffffe, RZ ;  /* 0x0ffffffe02027810 */ /* 0x002fc60007ffe0ff */
[----:B------:R-:W1:Y:S01]  /*2f00*/  LDS.128 R100, [UR7+0xb0] ;  /* 0x0000b007ff647984 */ /* 0x000e620008000c00 */
[----:B------:R4:W3:Y:S03]  /*2f10*/  F2I.FTZ.U32.TRUNC.NTZ R3, R2 ;  /* 0x0000000200037305 */ /* 0x0008e6000021f000 */
[----:B------:R-:W0:Y:S04]  /*2f20*/  LDS.128 R96, [UR7+0xc0] ;  /* 0x0000c007ff607984 */ /* 0x000e280008000c00 */
[----:B------:R-:W0:Y:S01]  /*2f30*/  LDS.128 R92, [UR7+0xd0] ;  /* 0x0000d007ff5c7984 */ /* 0x000e220008000c00 */
[----:B----4-:R-:W-:-:S03]  /*2f40*/  HFMA2 R2, -RZ, RZ, 0, 0 ;  /* 0x00000000ff027431 */ /* 0x010fc600000001ff */
[----:B--2---:R-:W-:Y:S04]  /*2f50*/  STL.64 [R1+0x30], R12 ;  /* 0x0000300c01007387 */ /* 0x004fe80000100a00 */
[----:B------:R-:W-:Y:S01]  /*2f60*/  STL.64 [R1+0x38], R14 ;  /* 0x0000380e01007387 */ /* 0x000fe20000100a00 */
[----:B---3--:R-:W-:-:S03]  /*2f70*/  IADD3 R122, PT, PT, RZ, -R3, RZ ;  /* 0x80000003ff7a7210 */ /* 0x008fc60007ffe0ff */
[----:B------:R-:W-:Y:S04]  /*2f80*/  STL.64 [R1+0x20], R8 ;  /* 0x0000200801007387 */ /* 0x000fe80000100a00 */
[----:B------:R-:W-:Y:S04]  /*2f90*/  STL.64 [R1+0x28], R10 ;  /* 0x0000280a01007387 */ /* 0x000fe80000100a00 */
[----:B-----5:R-:W-:Y:S04]  /*2fa0*/  STL.64 [R1+0x10], R4 ;  /* 0x0000100401007387 */ /* 0x020fe80000100a00 */
[----:B------:R-:W-:Y:S04]  /*2fb0*/  STL.64 [R1+0x18], R6 ;  /* 0x0000180601007387 */ /* 0x000fe80000100a00 */
[----:B------:R2:W-:Y:S04]  /*2fc0*/  STL [R1+0x44], R0 ;  /* 0x0000440001007387 */ /* 0x0005e80000100800 */
[----:B------:R-:W3:Y:S04]  /*2fd0*/  LDS.128 R88, [UR7+0xe0] ;  /* 0x0000e007ff587984 */ /* 0x000ee80008000c00 */
[----:B------:R-:W4:Y:S01]  /*2fe0*/  LDS.128 R84, [UR7+0xf0] ;  /* 0x0000f007ff547984 */ /* 0x000f220008000c00 */
[----:B--2---:R-:W-:Y:S01]  /*2ff0*/  IADD3 R0, PT, PT, R121, R120, RZ ;  /* 0x0000007879007210 */ /* 0x004fe20007ffe0ff */
[----:B------:R-:W-:-:S02]  /*3000*/  IMAD.MOV.U32 R121, RZ, RZ, R122 ;  /* 0x000000ffff797224 */ /* 0x000fc400078e007a */
[----:B------:R-:W2:Y:S01]  /*3010*/  LDS.128 R80, [UR7+0x100] ;  /* 0x00010007ff507984 */ /* 0x000ea20008000c00 */
[----:B------:R-:W-:Y:S01]  /*3020*/  IADD3 R252, P1, P2, R123, UR44, R0 ;  /* 0x0000002c7bfc7c10 */ /* 0x000fe2000fa3e000 */
[----:B------:R-:W-:Y:S02]  /*3030*/  IMAD R121, R121, R124, RZ ;  /* 0x0000007c79797224 */ /* 0x000fe400078e02ff */
[----:B------:R-:W0:Y:S01]  /*3040*/  LDS.128 R76, [UR7+0x110] ;  /* 0x00011007ff4c7984 */ /* 0x000e220008000c00 */
[----:B------:R-:W-:Y:S01]  /*3050*/  IADD3.X R251, PT, PT, R251, UR46, RZ, P1, P2 ;  /* 0x0000002efbfb7c10 */ /* 0x000fe20008fe44ff */
[----:B------:R-:W-:Y:S02]  /*3060*/  IMAD.HI.U32 R2, R3, R121, R2 ;  /* 0x0000007903027227 */ /* 0x000fe400078e0002 */
        /* <DEDUP_REMOVED lines=17> */
[----:B------:R-:W0:Y:S01]  /*3180*/  LDS.128 R4, [UR7+0x230] ;  /* 0x00023007ff047984 */ /* 0x000e220008000c00 */
[----:B------:R-:W-:-:S06]  /*3190*/  UIMAD UR7, UR43, UR18, UR42 ;  /* 0x000000122b0772a4 */ /* 0x000fcc000f8e022a */
[----:B------:R-:W-:-:S05]  /*31a0*/  IMAD R3, R125, UR7, R0 ;  /* 0x000000077d037c24 */ /* 0x000fca000f8e0200 */
[----:B------:R-:W-:Y:S04]  /*31b0*/  STL [R1], R3 ;  /* 0x0000000301007387 */ /* 0x000fe80000100800 */
[----:B------:R5:W-:Y:S02]  /*31c0*/  STL [R1+0x40], R2 ;  /* 0x0000400201007387 */ /* 0x000be40000100800 */
[----:B-----5:R-:W-:-:S05]  /*31d0*/  LEA R2, R120, UR5, 0x2 ;  /* 0x0000000578027c11 */ /* 0x020fca000f8e10ff */
[----:B-1234-:R0:W-:Y:S02]  /*31e0*/  STL [R1+0x4], R2 ;  /* 0x0000040201007387 */ /* 0x01e1e40000100800 */
.L_x_3752:
[----:B-1----:R-:W2:Y:S01]  /*31f0*/  LDL R248, [R1+0x40] ;  /* 0x0000400001f87983 */ /* 0x002ea20000100800 */
[----:B0-----:R-:W0:Y:S01]  /*3200*/  LDC R2, c[0x0][0x3f4] ;  /* 0x0000fd00ff027b82 */ /* 0x001e220000000800 */
[----:B------:R-:W-:-:S07]  /*3210*/  IABS R3, R0 ;  /* 0x0000000000037213 */ /* 0x000fce0000000000 */
[----:B------:R-:W1:Y:S01]  /*3220*/  LDC R250, c[0x0][0x3f4] ;  /* 0x0000fd00fffa7b82 */ /* 0x000e620000000800 */
[----:B0-----:R-:W-:Y:S02]  /*3230*/  IABS R249, R2 ;  /* 0x0000000200f97213 */ /* 0x001fe40000000000 */
[----:B-1----:R-:W-:Y:S01]  /*3240*/  IABS R250, R250 ;  /* 0x000000fa00fa7213 */ /* 0x002fe20000000000 */
[----:B--2---:R-:W-:-:S05]  /*3250*/  IMAD.HI.U32 R248, R248, R3, RZ ;  /* 0x00000003f8f87227 */ /* 0x004fca00078e00ff */
[----:B------:R-:W-:-:S05]  /*3260*/  IADD3 R248, PT, PT, -R248, RZ, RZ ;  /* 0x000000fff8f87210 */ /* 0x000fca0007ffe1ff */
[----:B------:R-:W-:Y:S01]  /*3270*/  IMAD R3, R249, R248, R3 ;  /* 0x000000f8f9037224 */ /* 0x000fe200078e0203 */
[----:B------:R-:W-:-:S04]  /*3280*/  @P0 MOV R248, R252 ;  /* 0x000000fc00f80202 */ /* 0x000fc80000000f00 */
[----:B------:R-:W-:-:S13]  /*3290*/  ISETP.GT.U32.AND P1, PT, R250, R3, PT ;  /* 0x00000003fa00720c */ /* 0x000fda0003f24070 */
[----:B------:R-:W-:-:S05]  /*32a0*/  @!P1 IMAD.IADD R3, R3, 0x1, -R249 ;  /* 0x0000000103039824 */ /* 0x000fca00078e0af9 */
[----:B------:R-:W-:-:S13]  /*32b0*/  ISETP.GT.U32.AND P1, PT, R250, R3, PT ;  /* 0x00000003fa00720c */ /* 0x000fda0003f24070 */
[----:B------:R-:W-:Y:S01]  /*32c0*/  @!P1 IADD3 R3, PT, PT, R3, -R249, RZ ;  /* 0x800000f903039210 */ /* 0x000fe20007ffe0ff */
[----:B------:R-:W-:-:S05]  /*32d0*/  @P0 IMAD.MOV.U32 R249, RZ, RZ, R251 ;  /* 0x000000fffff90224 */ /* 0x000fca00078e00fb */
[----:B------:R-:W2:Y:S01]  /*32e0*/  @P0 LDG.E.U8 R248, desc[UR36][R248.64] ;  /* 0x00000024f8f80981 */ /* 0x000ea2000c1e1100 */
[----:B------:R-:W-:Y:S01]  /*32f0*/  ISETP.GE.AND P2, PT, R0, RZ, PT ;  /* 0x000000ff0000720c */ /* 0x000fe20003f46270 */
[----:B------:R-:W-:Y:S01]  /*3300*/  BSSY.RECONVERGENT B1, `(.L_x_3686) ;  /* 0x000001e000017945 */ /* 0x000fe20003800200 */
[C---:B------:R-:W-:Y:S01]  /*3310*/  ISETP.NE.AND P4, PT, R2.reuse, RZ, PT ;  /* 0x000000ff0200720c */ /* 0x040fe20003f85270 */
[----:B------:R-:W-:Y:S01]  /*3320*/  IMAD R250, R2, 0xa0, RZ ;  /* 0x000000a002fa7824 */ /* 0x000fe200078e02ff */
[----:B------:R-:W-:-:S09]  /*3330*/  ISETP.GE.AND P1, PT, R0, UR42, PT ;  /* 0x0000002a00007c0c */ /* 0x000fd2000bf26270 */
[----:B------:R-:W-:Y:S02]  /*3340*/  @!P2 IADD3 R3, PT, PT, -R3, RZ, RZ ;  /* 0x000000ff0303a210 */ /* 0x000fe40007ffe1ff */
[----:B------:R-:W-:Y:S02]  /*3350*/  @!P4 LOP3.LUT R3, RZ, R2, RZ, 0x33, !PT ;  /* 0x00000002ff03c212 */ /* 0x000fe400078e33ff */
[----:B--2---:R-:W-:Y:S02]  /*3360*/  ISETP.NE.AND P3, PT, R248, RZ, P0 ;  /* 0x000000fff800720c */ /* 0x004fe40000765270 */
[----:B------:R-:W-:Y:S01]  /*3370*/  SHF.L.U32 R248, R3, 0x3, RZ ;  /* 0x0000000303f87819 */ /* 0x000fe200000006ff */
[----:B------:R-:W-:Y:S10]  /*3380*/  @P1 BRA `(.L_x_3687) ;  /* 0x0000000000541947 */ /* 0x000ff40003800000 */
[----:B------:R-:W-:Y:S02]  /*3390*/  ISETP.GE.AND P2, PT, R248, R250, PT ;  /* 0x000000faf800720c */ /* 0x000fe40003f46270 */
        /* <DEDUP_REMOVED lines=20> */
.L_x_3687:
[----:B------:R-:W-:Y:S05]  /*34e0*/  BSYNC.RECONVERGENT B1 ;  /* 0x0000000000017941 */ /* 0x000fea0003800200 */
.L_x_3686:
[----:B------:R-:W-:Y:S01]  /*34f0*/  BSSY.RECONVERGENT B1, `(.L_x_3688) ;  /* 0x000001a000017945 */ /* 0x000fe20003800200 */
[----:B------:R-:W-:-:S03]  /*3500*/  IMAD.IADD R249, R3, 0x1, R2 ;  /* 0x0000000103f97824 */ /* 0x000fc600078e0202 */
[----:B------:R-:W-:Y:S05]  /*3510*/  @P1 BRA `(.L_x_3689) ;  /* 0x00000000005c1947 */ /* 0x000fea0003800000 */
[----:B------:R-:W-:Y:S01]  /*3520*/  IMAD R124, R2, 0xa0, RZ ;  /* 0x000000a0027c7824 */ /* 0x000fe200078e02ff */
[----:B------:R-:W-:Y:S02]  /*3530*/  SHF.L.U32 R250, R249, 0x3, RZ ;  /* 0x00000003f9fa7819 */ /* 0x000fe400000006ff */
[----:B------:R-:W-:Y:S02]  /*3540*/  CS2R R126, SRZ ;  /* 0x00000000007e7805 */ /* 0x000fe4000001ff00 */
        /* <DEDUP_REMOVED lines=20> */
.L_x_3689:
[----:B------:R-:W-:Y:S05]  /*3690*/  BSYNC.RECONVERGENT B1 ;  /* 0x0000000000017941 */ /* 0x000fea0003800200 */
.L_x_3688:
[----:B------:R-:W-:Y:S04]  /*36a0*/  BSSY.RECONVERGENT B1, `(.L_x_3690) ;  /* 0x0000019000017945 */ /* 0x000fe80003800200 */
[----:B------:R-:W-:Y:S05]  /*36b0*/  @P1 BRA `(.L_x_3691) ;  /* 0x00000000005c1947 */ /* 0x000fea0003800000 */
[C---:B------:R-:W-:Y:S01]  /*36c0*/  IMAD R128, R2.reuse, 0xa0, RZ ;  /* 0x000000a002807824 */ /* 0x040fe200078e02ff */
[----:B------:R-:W-:Y:S02]  /*36d0*/  LEA R250, R2, R248, 0x4 ;  /* 0x000000f802fa7211 */ /* 0x000fe400078e20ff */
        /* <DEDUP_REMOVED lines=21> */
.L_x_3691:
[----:B------:R-:W-:Y:S05]  /*3830*/  BSYNC.RECONVERGENT B1 ;  /* 0x0000000000017941 */ /* 0x000fea0003800200 */
.L_x_3690:
[----:B------:R-:W-:Y:S04]  /*3840*/  BSSY.RECONVERGENT B1, `(.L_x_3692) ;  /* 0x000001a000017945 */ /* 0x000fe80003800200 */
[----:B------:R-:W-:Y:S05]  /*3850*/  @P1 BRA `(.L_x_3693) ;  /* 0x0000000000601947 */ /* 0x000fea0003800000 */
[C---:B------:R-:W-:Y:S01]  /*3860*/  IMAD R132, R2.reuse, 0x2, R249 ;  /* 0x0000000202847824 */ /* 0x040fe200078e02f9 */
[----:B------:R-:W-:Y:S01]  /*3870*/  CS2R R134, SRZ ;  /* 0x0000000000867805 */ /* 0x000fe2000001ff00 */
[----:B------:R-:W-:-:S03]  /*3880*/  IMAD R133, R2, 0xa0, RZ ;  /* 0x000000a002857824 */ /* 0x000fc600078e02ff */
        /* <DEDUP_REMOVED lines=21> */
.L_x_3693:
[----:B------:R-:W-:Y:S05]  /*39e0*/  BSYNC.RECONVERGENT B1 ;  /* 0x0000000000017941 */ /* 0x000fea0003800200 */
.L_x_3692:
        /* <DEDUP_REMOVED lines=25> */
.L_x_3695:
[----:B------:R-:W-:Y:S05]  /*3b80*/  BSYNC.RECONVERGENT B1 ;  /* 0x0000000000017941 */ /* 0x000fea0003800200 */
.L_x_3694:
        /* <DEDUP_REMOVED lines=27> */
.L_x_3697:
[----:B------:R-:W-:Y:S05]  /*3d40*/  BSYNC.RECONVERGENT B1 ;  /* 0x0000000000017941 */ /* 0x000fea0003800200 */
.L_x_3696:
[----:B------:R-:W-:Y:S04]  /*3d50*/  BSSY.RECONVERGENT B1, `(.L_x_3698) ;  /* 0x000001c000017945 */ /* 0x000fe80003800200 */
[----:B------:R-:W-:Y:S05]  /*3d60*/  @P1 BRA `(.L_x_3699) ;  /* 0x0000000000681947 */ /* 0x000fea0003800000 */
[C---:B------:R-:W-:Y:S01]  /*3d70*/  IMAD R144, R2.reuse, 0x4, R249 ;  /* 0x0000000402907824 */ /* 0x040fe200078e02f9 */
[----:B------:R-:W-:Y:S01]  /*3d80*/  CS2R R146, SRZ ;  /* 0x0000000000927805 */ /* 0x000fe2000001ff00 */
[----:B------:R-:W-:-:S03]  /*3d90*/  IMAD R145, R2, 0xa0, RZ ;  /* 0x000000a002917824 */ /* 0x000fc600078e02ff */
[----:B------:R-:W-:-:S04]  /*3da0*/  IADD3 R250, PT, PT, R144, R2, RZ ;  /* 0x0000000290fa7210 */ /* 0x000fc80007ffe0ff */
        /* <DEDUP_REMOVED lines=22> */
.L_x_3699:
[----:B------:R-:W-:Y:S05]  /*3f10*/  BSYNC.RECONVERGENT B1 ;  /* 0x0000000000017941 */ /* 0x000fea0003800200 */
.L_x_3698:
[----:B------:R-:W-:Y:S04]  /*3f20*/  BSSY.RECONVERGENT B1, `(.L_x_3700) ;  /* 0x000001c000017945 */ /* 0x000fe80003800200 */
[----:B------:R-:W-:Y:S05]  /*3f30*/  @P1 BRA `(.L_x_3701) ;  /* 0x0000000000681947 */ /* 0x000fea0003800000 */
[C---:B------:R-:W-:Y:S01]  /*3f40*/  LEA R148, R2.reuse, R249, 0x2 ;  /* 0x000000f902947211 */ /* 0x040fe200078e10ff */
[C---:B------:R-:W-:Y:S01]  /*3f50*/  IMAD R149, R2.reuse, 0xa0, RZ ;  /* 0x000000a002957824 */ /* 0x040fe200078e02ff */
[----:B------:R-:W-:Y:S02]  /*3f60*/  CS2R R150, SRZ ;  /* 0x0000000000967805 */ /* 0x000fe4000001ff00 */
[----:B------:R-:W-:-:S05]  /*3f70*/  LEA R250, R2, R148, 0x1 ;  /* 0x0000009402fa7211 */ /* 0x000fca00078e08ff */
        /* <DEDUP_REMOVED lines=22> */
.L_x_3701:
[----:B------:R-:W-:Y:S05]  /*40e0*/  BSYNC.RECONVERGENT B1 ;  /* 0x0000000000017941 */ /* 0x000fea0003800200 */
.L_x_3700:
        /* <DEDUP_REMOVED lines=25> */
.L_x_3703:
[----:B------:R-:W-:Y:S05]  /*4280*/  BSYNC.RECONVERGENT B1 ;  /* 0x0000000000017941 */ /* 0x000fea0003800200 */
.L_x_3702:
[----:B------:R-:W-:Y:S04]  /*4290*/  BSSY.RECONVERGENT B1, `(.L_x_3704) ;  /* 0x000001d000017945 */ /* 0x000fe80003800200 */
[----:B------:R-:W-:Y:S05]  /*42a0*/  @P1 BRA `(.L_x_3705) ;  /* 0x00000000006c1947 */ /* 0x000fea0003800000 */
[C---:B------:R-:W-:Y:S01]  /*42b0*/  IMAD R156, R2.reuse, 0x4, R249 ;  /* 0x00000004029c7824 */ /* 0x040fe200078e02f9 */
[----:B------:R-:W-:Y:S01]  /*42c0*/  CS2R R158, SRZ ;  /* 0x00000000009e7805 */ /* 0x000fe2000001ff00 */
[----:B------:R-:W-:-:S03]  /*42d0*/  IMAD R157, R2, 0xa0, RZ ;  /* 0x000000a0029d7824 */ /* 0x000fc600078e02ff */
[----:B------:R-:W-:-:S04]  /*42e0*/  LEA R156, R2, R156, 0x1 ;  /* 0x0000009c029c7211 */ /* 0x000fc800078e08ff */
        /* <DEDUP_REMOVED lines=23> */
.L_x_3705:
[----:B------:R-:W-:Y:S05]  /*4460*/  BSYNC.RECONVERGENT B1 ;  /* 0x0000000000017941 */ /* 0x000fea0003800200 */
.L_x_3704:
[----:B------:R-:W-:Y:S04]  /*4470*/  BSSY.RECONVERGENT B1, `(.L_x_3706) ;  /* 0x000001e000017945 */ /* 0x000fe80003800200 */
[----:B------:R-:W-:Y:S05]  /*4480*/  @P1 BRA `(.L_x_3707) ;  /* 0x0000000000701947 */ /* 0x000fea0003800000 */
[C---:B------:R-:W-:Y:S01]  /*4490*/  LEA R160, R2.reuse, R249, 0x2 ;  /* 0x000000f902a07211 */ /* 0x040fe200078e10ff */
[----:B------:R-:W-:Y:S01]  /*44a0*/  IMAD R161, R2, 0xa0, RZ ;  /* 0x000000a002a17824 */ /* 0x000fe200078e02ff */
[----:B------:R-:W-:-:S03]  /*44b0*/  CS2R R162, SRZ ;  /* 0x0000000000a27805 */ /* 0x000fc6000001ff00 */
[----:B------:R-:W-:-:S05]  /*44c0*/  IMAD R160, R2, 0x2, R160 ;  /* 0x0000000202a07824 */ /* 0x000fca00078e02a0 */
[----:B------:R-:W-:-:S04]  /*44d0*/  LEA R160, R2, R160, 0x1 ;  /* 0x000000a002a07211 */ /* 0x000fc800078e08ff */
[----:B------:R-:W-:-:S05]  /*44e0*/  IADD3 R250, PT, PT, R160, R2, RZ ;  /* 0x00000002a0fa7210 */ /* 0x000fca0007ffe0ff */
        /* <DEDUP_REMOVED lines=22> */
.L_x_3707:
[----:B------:R-:W-:Y:S05]  /*4650*/  BSYNC.RECONVERGENT B1 ;  /* 0x0000000000017941 */ /* 0x000fea0003800200 */
.L_x_3706:
[C---:B------:R-:W-:Y:S01]  /*4660*/  LEA R249, R2.reuse, R249, 0x2 ;  /* 0x000000f902f97211 */ /* 0x040fe200078e10ff */
[----:B------:R-:W-:Y:S04]  /*4670*/  BSSY.RECONVERGENT B1, `(.L_x_3708) ;  /* 0x000001e000017945 */ /* 0x000fe80003800200 */
[----:B------:R-:W-:-:S05]  /*4680*/  IMAD R249, R2, 0x2, R249 ;  /* 0x0000000202f97824 */ /* 0x000fca00078e02f9 */
[C---:B------:R-:W-:Y:S02]  /*4690*/  LEA R250, R2.reuse, R249, 0x1 ;  /* 0x000000f902fa7211 */ /* 0x040fe400078e08ff */
[----:B------:R-:W-:-:S03]  /*46a0*/  LEA R249, R2, R248, 0x7 ;  /* 0x000000f802f97211 */ /* 0x000fc600078e38ff */
[----:B------:R-:W-:Y:S01]  /*46b0*/  IMAD R248, R2, 0x2, R250 ;  /* 0x0000000202f87824 */ /* 0x000fe200078e02fa */
[----:B------:R-:W-:Y:S06]  /*46c0*/  @P1 BRA `(.L_x_3709) ;  /* 0x0000000000601947 */ /* 0x000fec0003800000 */
        /* <DEDUP_REMOVED lines=24> */
.L_x_3709:
[----:B------:R-:W-:Y:S05]  /*4850*/  BSYNC.RECONVERGENT B1 ;  /* 0x0000000000017941 */ /* 0x000fea0003800200 */
.L_x_3708:
        /* <DEDUP_REMOVED lines=27> */
.L_x_3711:
[----:B------:R-:W-:Y:S05]  /*4a10*/  BSYNC.RECONVERGENT B1 ;  /* 0x0000000000017941 */ /* 0x000fea0003800200 */
.L_x_3710:
        /* <DEDUP_REMOVED lines=27> */
.L_x_3713:
[----:B------:R-:W-:Y:S05]  /*4bd0*/  BSYNC.RECONVERGENT B1 ;  /* 0x0000000000017941 */ /* 0x000fea0003800200 */
.L_x_3712:
        /* <DEDUP_REMOVED lines=27> */
.L_x_3715:
[----:B------:R-:W-:Y:S05]  /*4d90*/  BSYNC.RECONVERGENT B1 ;  /* 0x0000000000017941 */ /* 0x000fea0003800200 */
.L_x_3714:
        /* <DEDUP_REMOVED lines=27> */
.L_x_3717:
[----:B------:R-:W-:Y:S05]  /*4f50*/  BSYNC.RECONVERGENT B1 ;  /* 0x0000000000017941 */ /* 0x000fea0003800200 */
.L_x_3716:
[----:B------:R-:W-:Y:S04]  /*4f60*/  BSSY.RECONVERGENT B1, `(.L_x_3718) ;  /* 0x0000018000017945 */ /* 0x000fe80003800200 */
[----:B------:R-:W-:Y:S05]  /*4f70*/  @P1 BRA `(.L_x_3719) ;  /* 0x0000000000581947 */ /* 0x000fea0003800000 */
[----:B------:R-:W-:Y:S01]  /*4f80*/  IMAD R250, R2, 0xa0, RZ ;  /* 0x000000a002fa7824 */ /* 0x000fe200078e02ff */
        /* <DEDUP_REMOVED lines=21> */
.L_x_3719:
[----:B------:R-:W-:Y:S05]  /*50e0*/  BSYNC.RECONVERGENT B1 ;  /* 0x0000000000017941 */ /* 0x000fea0003800200 */
.L_x_3718:
[----:B------:R-:W-:Y:S01]  /*50f0*/  BSSY.RECONVERGENT B1, `(.L_x_3720) ;  /* 0x000001b000017945 */ /* 0x000fe20003800200 */
[----:B------:R-:W-:-:S03]  /*5100*/  IMAD R248, R2, 0x2, R248 ;  /* 0x0000000202f87824 */ /* 0x000fc600078e02f8 */
        /* <DEDUP_REMOVED lines=25> */
.L_x_3721:
[----:B------:R-:W-:Y:S05]  /*52a0*/  BSYNC.RECONVERGENT B1 ;  /* 0x0000000000017941 */ /* 0x000fea0003800200 */
.L_x_3720:
        /* <DEDUP_REMOVED lines=27> */
.L_x_3723:
[----:B------:R-:W-:Y:S05]  /*5460*/  BSYNC.RECONVERGENT B1 ;  /* 0x0000000000017941 */ /* 0x000fea0003800200 */
.L_x_3722:
        /* <DEDUP_REMOVED lines=27> */
.L_x_3725:
[----:B------:R-:W-:Y:S05]  /*5620*/  BSYNC.RECONVERGENT B1 ;  /* 0x0000000000017941 */ /* 0x000fea0003800200 */
.L_x_3724:
        /* <DEDUP_REMOVED lines=27> */
.L_x_3727:
[----:B------:R-:W-:Y:S05]  /*57e0*/  BSYNC.RECONVERGENT B1 ;  /* 0x0000000000017941 */ /* 0x000fea0003800200 */
.L_x_3726:
        /* <DEDUP_REMOVED lines=27> */
.L_x_3729:
[----:B------:R-:W-:Y:S05]  /*59a0*/  BSYNC.RECONVERGENT B1 ;  /* 0x0000000000017941 */ /* 0x000fea0003800200 */
.L_x_3728:
        /* <DEDUP_REMOVED lines=27> */
.L_x_3731:
[----:B------:R-:W-:Y:S05]  /*5b60*/  BSYNC.RECONVERGENT B1 ;  /* 0x0000000000017941 */ /* 0x000fea0003800200 */
.L_x_3730:
        /* <DEDUP_REMOVED lines=27> */
.L_x_3733:
[----:B------:R-:W-:Y:S05]  /*5d20*/  BSYNC.RECONVERGENT B1 ;  /* 0x0000000000017941 */ /* 0x000fea0003800200 */
.L_x_3732:
        /* <DEDUP_REMOVED lines=27> */
.L_x_3735:
[----:B------:R-:W-:Y:S05]  /*5ee0*/  BSYNC.RECONVERGENT B1 ;  /* 0x0000000000017941 */ /* 0x000fea0003800200 */
.L_x_3734:
        /* <DEDUP_REMOVED lines=27> */
.L_x_3737:
[----:B------:R-:W-:Y:S05]  /*60a0*/  BSYNC.RECONVERGENT B1 ;  /* 0x0000000000017941 */ /* 0x000fea0003800200 */
.L_x_3736:
        /* <DEDUP_REMOVED lines=27> */
.L_x_3739:
[----:B------:R-:W-:Y:S05]  /*6260*/  BSYNC.RECONVERGENT B1 ;  /* 0x0000000000017941 */ /* 0x000fea0003800200 */
.L_x_3738:
        /* <DEDUP_REMOVED lines=27> */
.L_x_3741:
[----:B------:R-:W-:Y:S05]  /*6420*/  BSYNC.RECONVERGENT B1 ;  /* 0x0000000000017941 */ /* 0x000fea0003800200 */
.L_x_3740:
        /* <DEDUP_REMOVED lines=27> */
.L_x_3743:
[----:B------:R-:W-:Y:S05]  /*65e0*/  BSYNC.RECONVERGENT B1 ;  /* 0x0000000000017941 */ /* 0x000fea0003800200 */
.L_x_3742:
        /* <DEDUP_REMOVED lines=27> */
.L_x_3745:
[----:B------:R-:W-:Y:S05]  /*67a0*/  BSYNC.RECONVERGENT B1 ;  /* 0x0000000000017941 */ /* 0x000fea0003800200 */
.L_x_3744:
        /* <DEDUP_REMOVED lines=27> */
.L_x_3747:
[----:B------:R-:W-:Y:S05]  /*6960*/  BSYNC.RECONVERGENT B1 ;  /* 0x0000000000017941 */ /* 0x000fea0003800200 */
.L_x_3746:
[----:B------:R-:W-:Y:S04]  /*6970*/  BSSY.RECONVERGENT B1, `(.L_x_3748) ;  /* 0x000001a000017945 */ /* 0x000fe80003800200 */
[----:B------:R-:W-:Y:S05]  /*6980*/  @P1 BRA `(.L_x_3749) ;  /* 0x0000000000601947 */ /* 0x000fea0003800000 */
[----:B------:R-:W-:Y:S01]  /*6990*/  IMAD.IADD R244, R248, 0x1, R2 ;  /* 0x00000001f8f47824 */ /* 0x000fe200078e0202 */
[----:B------:R-:W-:Y:S01]  /*69a0*/  CS2R R246, SRZ ;  /* 0x0000000000f67805 */ /* 0x000fe2000001ff00 */
[----:B------:R-:W-:-:S03]  /*69b0*/  IMAD R249, R2, 0xa0, RZ ;  /* 0x000000a002f97824 */ /* 0x000fc600078e02ff */
[----:B------:R-:W-:Y:S02]  /*69c0*/  SHF.L.U32 R248, R244, 0x3, RZ ;  /* 0x00000003f4f87819 */ /* 0x000fe400000006ff */
        /* <DEDUP_REMOVED lines=20> */
.L_x_3749:
[----:B------:R-:W-:Y:S05]  /*6b10*/  BSYNC.RECONVERGENT B1 ;  /* 0x0000000000017941 */ /* 0x000fea0003800200 */
.L_x_3748:
[----:B------:R-:W-:Y:S04]  /*6b20*/  BSSY.RECONVERGENT B1, `(.L_x_3750) ;  /* 0x00000bd000017945 */ /* 0x000fe80003800200 */
[----:B------:R-:W-:Y:S05]  /*6b30*/  @P1 BRA `(.L_x_3751) ;  /* 0x0000000800ec1947 */ /* 0x000fea0003800000 */
[----:B-----5:R1:W-:Y:S04]  /*6b40*/  STL [R1+0x5c], R243 ;  /* 0x00005cf301007387 */ /* 0x0203e80000100800 */
[----:B-1----:R-:W0:Y:S04]  /*6b50*/  LDL R243, [R1+0x30] ;  /* 0x0000300001f37983 */ /* 0x002e280000100800 */
[----:B------:R1:W-:Y:S04]  /*6b60*/  STL [R1+0x58], R7 ;  /* 0x0000580701007387 */ /* 0x0003e80000100800 */
[----:B-1----:R-:W2:Y:S04]  /*6b70*/  LDL R7, [R1+0x34] ;  /* 0x0000340001077983 */ /* 0x002ea80000100800 */
[----:B------:R1:W-:Y:S04]  /*6b80*/  STL [R1+0x54], R247 ;  /* 0x000054f701007387 */ /* 0x0003e80000100800 */
[----:B-1----:R-:W3:Y:S04]  /*6b90*/  LDL R247, [R1+0x14] ;  /* 0x0000140001f77983 */ /* 0x002ee80000100800 */
[----:B------:R1:W-:Y:S04]  /*6ba0*/  STL [R1+0x50], R0 ;  /* 0x0000500001007387 */ /* 0x0003e80000100800 */
[----:B-1----:R-:W4:Y:S04]  /*6bb0*/  LDL R0, [R1+0x10] ;  /* 0x0000100001007983 */ /* 0x002f280000100800 */
[----:B------:R1:W-:Y:S04]  /*6bc0*/  STL [R1+0x4c], R252 ;  /* 0x00004cfc01007387 */ /* 0x0003e80000100800 */
[----:B-1----:R-:W3:Y:S04]  /*6bd0*/  LDL R252, [R1+0x24] ;  /* 0x0000240001fc7983 */ /* 0x002ee80000100800 */
[----:B------:R1:W-:Y:S04]  /*6be0*/  STL [R1+0x48], R251 ;  /* 0x000048fb01007387 */ /* 0x0003e80000100800 */
[----:B------:R-:W4:Y:S04]  /*6bf0*/  LDL R250, [R1+0x2c] ;  /* 0x00002c0001fa7983 */ /* 0x000f280000100800 */
[----:B------:R-:W4:Y:S04]  /*6c00*/  LDL R249, [R1+0x1c] ;  /* 0x00001c0001f97983 */ /* 0x000f280000100800 */
[----:B-1----:R-:W4:Y:S01]  /*6c10*/  LDL R251, [R1+0x20] ;  /* 0x0000200001fb7983 */ /* 0x002f220000100800 */
[----:B0-----:R-:W-:-:S03]  /*6c20*/  HMUL2 R3, R243, R120 ;  /* 0x00000078f3037232 */ /* 0x001fc60000000000 */
[----:B------:R-:W4:Y:S01]  /*6c30*/  LDL.LU R243, [R1+0x5c] ;  /* 0x00005c0001f37983 */ /* 0x000f220000300800 */
[----:B--2---:R-:W-:-:S03]  /*6c40*/  HFMA2 R2, R7, R121, -RZ ;  /* 0x0000007907027231 */ /* 0x004fc600001000ff */
[----:B------:R-:W2:Y:S01]  /*6c50*/  LDL.LU R7, [R1+0x58] ;  /* 0x0000580001077983 */ /* 0x000ea20000300800 */
[----:B---3--:R-:W-:-:S03]  /*6c60*/  HFMA2 R2, R252, R125, R2 ;  /* 0x0000007dfc027231 */ /* 0x008fc60000000002 */
[----:B------:R-:W3:Y:S01]  /*6c70*/  LDL R252, [R1+0x3c] ;  /* 0x00003c0001fc7983 */ /* 0x000ee20000100800 */
[----:B------:R-:W-:-:S03]  /*6c80*/  HFMA2 R2, R247, R129, R2 ;  /* 0x00000081f7027231 */ /* 0x000fc60000000002 */
[----:B------:R-:W2:Y:S01]  /*6c90*/  LDL R247, [R1+0x38] ;  /* 0x0000380001f77983 */ /* 0x000ea20000100800 */
[----:B----4-:R-:W-:-:S03]  /*6ca0*/  HFMA2 R3, R251, R124, R3 ;  /* 0x0000007cfb037231 */ /* 0x010fc60000000003 */
[----:B------:R-:W4:Y:S01]  /*6cb0*/  LDL R251, [R1+0x18] ;  /* 0x0000180001fb7983 */ /* 0x000f220000100800 */
[----:B------:R-:W-:-:S03]  /*6cc0*/  HFMA2 R3, R0, R128, R3 ;  /* 0x0000008000037231 */ /* 0x000fc60000000003 */
[----:B------:R-:W4:Y:S01]  /*6cd0*/  LDL R0, [R1+0x28] ;  /* 0x0000280001007983 */ /* 0x000f220000100800 */
        /* <DEDUP_REMOVED lines=58> */
[----:B------:R-:W-:Y:S02]  /*7080*/  HADD2 R2, R3, R2 ;  /* 0x0000000203027230 */ /* 0x000fe40000000000 */
[----:B--2---:R-:W-:Y:S02]  /*7090*/  HMUL2 R3, R247, R122 ;  /* 0x0000007af7037232 */ /* 0x004fe40000000000 */
[----:B------:R-:W2:Y:S01]  /*70a0*/  LDL.LU R247, [R1+0x54] ;  /* 0x0000540001f77983 */ /* 0x000ea20000300800 */
[----:B---3--:R-:W-:-:S04]  /*70b0*/  HMUL2 R248, R252, R123 ;  /* 0x0000007bfcf87232 */ /* 0x008fc80000000000 */
[----:B------:R-:W-:-:S04]  /*70c0*/  HFMA2 R248, R250, R127, R248 ;  /* 0x0000007ffaf87231 */ /* 0x000fc800000000f8 */
[----:B------:R-:W-:Y:S02]  /*70d0*/  HFMA2 R248, R249, R131, R248 ;  /* 0x00000083f9f87231 */ /* 0x000fe400000000f8 */
[----:B----4-:R-:W-:Y:S02]  /*70e0*/  HFMA2 R3, R0, R126, R3 ;  /* 0x0000007e00037231 */ /* 0x010fe40000000003 */
[----:B------:R-:W3:Y:S02]  /*70f0*/  LDL.LU R0, [R1+0x50] ;  /* 0x0000500001007983 */ /* 0x000ee40000300800 */
[----:B------:R-:W-:Y:S02]  /*7100*/  HFMA2 R3, R251, R130, R3 ;  /* 0x00000082fb037231 */ /* 0x000fe40000000003 */
[----:B------:R-:W5:Y:S04]  /*7110*/  LDL.LU R252, [R1+0x4c] ;  /* 0x00004c0001fc7983 */ /* 0x000f680000300800 */
[----:B------:R-:W5:Y:S04]  /*7120*/  LDL.LU R251, [R1+0x48] ;  /* 0x0000480001fb7983 */ /* 0x000f680000300800 */
[----:B------:R-:W4:Y:S01]  /*7130*/  LDL R249, [R1] ;  /* 0x0000000001f97983 */ /* 0x000f220000100800 */
[----:B------:R-:W-:-:S02]  /*7140*/  HFMA2 R3, R118, R134, R3 ;  /* 0x0000008676037231 */ /* 0x000fc40000000003 */
[----:B------:R-:W-:Y:S01]  /*7150*/  HFMA2 R248, R119, R135, R248 ;  /* 0x0000008777f87231 */ /* 0x000fe200000000f8 */
[----:B------:R-:W-:Y:S01]  /*7160*/  ISETP.NE.U32.AND P1, PT, RZ, UR12, PT ;  /* 0x0000000cff007c0c */ /* 0x000fe2000bf25070 */
[----:B------:R-:W3:Y:S01]  /*7170*/  LDL R250, [R1+0xc] ;  /* 0x00000c0001fa7983 */ /* 0x000ee20000100800 */
        /* <DEDUP_REMOVED lines=54> */
[----:B------:R-:W-:-:S04]  /*74e0*/  HFMA2 R3, R6, R246, R3 ;  /* 0x000000f606037231 */ /* 0x000fc80000000003 */
[----:B------:R-:W-:Y:S01]  /*74f0*/  HADD2 R2, R2, R3 ;  /* 0x0000000302027230 */ /* 0x000fe20000000000 */
[----:B------:R-:W-:Y:S01]  /*7500*/  ISETP.NE.AND.EX P2, PT, RZ, UR13, PT, P1 ;  /* 0x0000000dff007c0c */ /* 0x000fe2000bf45310 */
[----:B--2---:R-:W-:-:S04]  /*7510*/  HFMA2 R3, R7, R247, R248 ;  /* 0x000000f707037231 */ /* 0x004fc800000000f8 */
[----:B------:R-:W-:-:S05]  /*7520*/  HFMA2 R2, R2, 1, 1, R3 ;  /* 0x3c003c0002027831 */ /* 0x000fca0000000003 */
[--C-:B------:R-:W-:Y:S02]  /*7530*/  HADD2.F32 R3, -RZ, R2.reuse.H0_H0 ;  /* 0x20000002ff037230 */ /* 0x100fe40000004100 */
[----:B------:R-:W-:-:S05]  /*7540*/  HADD2.F32 R2, -RZ, R2.H1_H1 ;  /* 0x30000002ff027230 */ /* 0x000fca0000004100 */
[----:B------:R-:W-:Y:S02]  /*7550*/  FADD.FTZ R248, R3, R2 ;  /* 0x0000000203f87221 */ /* 0x000fe40000010000 */
[----:B------:R-:W4:Y:S02]  /*7560*/  @P2 LDC.64 R2, c[0x0][0x438] ;  /* 0x00010e00ff022b82 */ /* 0x000f240000000a00 */
[----:B----4-:R-:W-:-:S06]  /*7570*/  @P2 IMAD.WIDE R2, R249, 0x2, R2 ;  /* 0x00000002f9022825 */ /* 0x010fcc00078e0202 */
[----:B------:R0:W2:Y:S01]  /*7580*/  @P2 LDG.E.U16 R2, desc[UR36][R2.64] ;  /* 0x0000002402022981 */ /* 0x0000a2000c1e1500 */
[----:B------:R-:W-:-:S04]  /*7590*/  ISETP.NE.U32.AND P1, PT, RZ, UR14, PT ;  /* 0x0000000eff007c0c */ /* 0x000fc8000bf25070 */
[----:B------:R-:W-:Y:S01]  /*75a0*/  ISETP.NE.AND.EX P1, PT, RZ, UR15, PT, P1 ;  /* 0x0000000fff007c0c */ /* 0x000fe2000bf25310 */
[----:B------:R-:W-:-:S12]  /*75b0*/  FMUL.FTZ R248, R248, UR20 ;  /* 0x00000014f8f87c20 */ /* 0x000fd80008410000 */
[----:B0-----:R-:W0:Y:S01]  /*75c0*/  @P1 LDC R3, c[0x0][0x430] ;  /* 0x00010c00ff031b82 */ /* 0x001e220000000800 */
[----:B------:R-:W1:Y:S01]  /*75d0*/  @P1 S2R R249, SR_CTAID.X ;  /* 0x0000000000f91919 */ /* 0x000e620000002500 */
[----:B--2---:R-:W-:-:S05]  /*75e0*/  @P2 HADD2.F32 R2, -RZ, R2.H0_H0 ;  /* 0x20000002ff022230 */ /* 0x004fca0000004100 */
[----:B------:R-:W-:Y:S02]  /*75f0*/  @P2 FADD.FTZ R248, R248, R2 ;  /* 0x00000002f8f82221 */ /* 0x000fe40000010000 */
[----:B------:R-:W0:Y:S02]  /*7600*/  @P1 LDC R2, c[0x0][0x408] ;  /* 0x00010200ff021b82 */ /* 0x000e240000000800 */
[----:B0-----:R-:W-:-:S04]  /*7610*/  @P1 IADD3 R2, PT, PT, R3, R2, RZ ;  /* 0x0000000203021210 */ /* 0x001fc80007ffe0ff */
[----:B---3--:R-:W-:Y:S02]  /*7620*/  @P1 ISETP.GE.AND P2, PT, R0, R2, PT ;  /* 0x000000020000120c */ /* 0x008fe40003f46270 */
[----:B------:R-:W1:Y:S02]  /*7630*/  @P1 LDC.64 R2, c[0x0][0x448] ;  /* 0x00011200ff021b82 */ /* 0x000e640000000a00 */
[----:B-1----:R-:W-:Y:S02]  /*7640*/  @P1 IMAD.WIDE.U32 R2, R249, 0x2, R2 ;  /* 0x00000002f9021825 */ /* 0x002fe400078e0002 */
[----:B------:R-:W2:Y:S04]  /*7650*/  LDL R249, [R1+0x4] ;  /* 0x0000040001f97983 */ /* 0x000ea80000100800 */
[----:B------:R0:W3:Y:S02]  /*7660*/  @P1 LDG.E.U16 R3, desc[UR36][R2.64] ;  /* 0x0000002402031981 */ /* 0x0000e4000c1e1500 */
[----:B0-----:R-:W-:-:S04]  /*7670*/  @P1 SEL R2, RZ, UR39, P2 ;  /* 0x00000027ff021c07 */ /* 0x001fc80009000000 */
[----:B------:R-:W-:-:S04]  /*7680*/  @P1 IADD3 R2, PT, PT, R0, -UR42, R2 ;  /* 0x8000002a00021c10 */ /* 0x000fc8000fffe002 */
[----:B------:R-:W-:Y:S01]  /*7690*/  @P1 I2FP.F32.S32 R2, R2 ;  /* 0x0000000200021245 */ /* 0x000fe20000201400 */
[----:B---3--:R-:W-:-:S05]  /*76a0*/  @P1 HADD2.F32 R3, -RZ, R3.H0_H0 ;  /* 0x20000003ff031230 */ /* 0x008fca0000004100 */
[----:B------:R-:W-:-:S05]  /*76b0*/  @P1 FFMA.FTZ R248, R2, R3, R248 ;  /* 0x0000000302f81223 */ /* 0x000fca00000100f8 */
[----:B------:R-:W-:Y:S01]  /*76c0*/  @!P3 FMNMX.FTZ R250, R250, R248, !PT ;  /* 0x000000f8fafab209 */ /* 0x000fe20007810000 */
[----:B--2---:R1:W-:Y:S04]  /*76d0*/  STS [R249], R248 ;  /* 0x000000f8f9007388 */ /* 0x0043e80000000800 */
[----:B------:R1:W-:Y:S02]  /*76e0*/  @!P3 STL [R1+0xc], R250 ;  /* 0x00000cfa0100b387 */ /* 0x0003e40000100800 */
.L_x_3751:
[----:B------:R-:W-:Y:S05]  /*76f0*/  BSYNC.RECONVERGENT B1 ;  /* 0x0000000000017941 */ /* 0x000fea0003800200 */
.L_x_3750:
[----:B-1----:R-:W2:Y:S04]  /*7700*/  LDL.LU R248, [R1+0x4] ;  /* 0x0000040001f87983 */ /* 0x002ea80000300800 */
[----:B0-----:R-:W3:Y:S04]  /*7710*/  LDL.LU R3, [R1] ;  /* 0x0000000001037983 */ /* 0x001ee80000300800 */
[----:B------:R-:W4:Y:S01]  /*7720*/  LDL R2, [R1+0x44] ;  /* 0x0000440001027983 */ /* 0x000f220000100800 */
[----:B-----5:R-:W-:Y:S01]  /*7730*/  IADD3 R252, P1, PT, R252, 0x100, RZ ;  /* 0x00000100fcfc7810 */ /* 0x020fe20007f3e0ff */
[----:B------:R-:W-:-:S04]  /*7740*/  VIADD R0, R0, 0x100 ;  /* 0x0000010000007836 */ /* 0x000fc80000000000 */
[----:B------:R-:W-:Y:S01]  /*7750*/  IMAD.X R251, RZ, RZ, R251, P1 ;  /* 0x000000fffffb7224 */ /* 0x000fe200008e06fb */
[----:B--2---:R-:W-:Y:S02]  /*7760*/  IADD3 R248, PT, PT, R248, 0x400, RZ ;  /* 0x00000400f8f87810 */ /* 0x004fe40007ffe0ff */
[----:B---3--:R-:W-:Y:S02]  /*7770*/  IADD3 R3, PT, PT, R3, 0x100, RZ ;  /* 0x0000010003037810 */ /* 0x008fe40007ffe0ff */
[----:B----4-:R-:W-:-:S03]  /*7780*/  ISETP.GE.AND P1, PT, R0, R2, PT ;  /* 0x000000020000720c */ /* 0x010fc60003f26270 */
[----:B------:R1:W-:Y:S04]  /*7790*/  STL [R1], R3 ;  /* 0x0000000301007387 */ /* 0x0003e80000100800 */
[----:B------:R1:W-:Y:S06]  /*77a0*/  STL [R1+0x4], R248 ;  /* 0x000004f801007387 */ /* 0x0003ec0000100800 */
[----:B------:R-:W-:Y:S05]  /*77b0*/  @!P1 BRA `(.L_x_3752) ;  /* 0xffffffb8008c9947 */ /* 0x000fea000383ffff */
.L_x_3685:
[----:B0---4-:R-:W-:Y:S05]  /*77c0*/  BSYNC.RECONVERGENT B0 ;  /* 0x0000000000007941 */ /* 0x011fea0003800200 */
.L_x_3684:
[----:B------:R-:W4:Y:S01]  /*77d0*/  LDL.LU R2, [R1+0xc] ;  /* 0x00000c0001027983 */ /* 0x000f220000300800 */
[----:B------:R-:W0:Y:S01]  /*77e0*/  S2UR UR9, SR_CgaCtaId ;  /* 0x00000000000979c3 */ /* 0x000e220000008800 */
[----:B------:R-:W-:Y:S01]  /*77f0*/  UMOV UR8, 0x400 ;  /* 0x0000040000087882 */ /* 0x000fe20000000000 */
[----:B------:R-:W5:Y:S01]  /*7800*/  LDCU UR6, c[0x0][0x3f4] ;  /* 0x00007e80ff0677ac */ /* 0x000f620008000800 */
[----:B------:R-:W-:Y:S01]  /*7810*/  BSSY.RECONVERGENT B0, `(.L_x_3753) ;  /* 0x000018b000007945 */ /* 0x000fe20003800200 */
[----:B------:R-:W-:Y:S01]  /*7820*/  IMAD.MOV.U32 R9, RZ, RZ, RZ ;  /* 0x000000ffff097224 */ /* 0x000fe200078e00ff */
[----:B------:R-:W1:Y:S03]  /*7830*/  LDCU UR5, c[0x0][0x3f4] ;  /* 0x00007e80ff0577ac */ /* 0x000e660008000800 */
[----:B------:R-:W1:Y:S01]  /*7840*/  S2UR UR11, SR_CTAID.Y ;  /* 0x00000000000b79c3 */ /* 0x000e620000002600 */
[----:B------:R-:W-:-:S02]  /*7850*/  UIADD3 UR12, UPT, UPT, UR42, 0x1, URZ ;  /* 0x000000012a0c7890 */ /* 0x000fc4000fffe0ff */
[----:B-----5:R-:W-:Y:S02]  /*7860*/  UIADD3 UR6, UPT, UPT, UR42, 0x1, -UR6 ;  /* 0x000000012a067890 */ /* 0x020fe4000fffe806 */
[----:B0-----:R-:W-:Y:S02]  /*7870*/  ULEA UR10, UR9, UR8, 0x18 ;  /* 0x00000008090a7291 */ /* 0x001fe4000f8ec0ff */
[----:B-1----:R-:W-:-:S04]  /*7880*/  UIMAD UR7, UR11, UR5, URZ ;  /* 0x000000050b0772a4 */ /* 0x002fc8000f8e02ff */
[----:B------:R-:W-:Y:S01]  /*7890*/  USHF.R.S32.HI UR13, URZ, 0x1f, UR7 ;  /* 0x0000001fff0d7899 */ /* 0x000fe20008011407 */
[----:B----4-:R-:W0:Y:S02]  /*78a0*/  SHFL.BFLY PT, R0, R2, 0x10, 0x1f ;  /* 0x0e001f0002007f89 */ /* 0x010e2400000e0000 */
[----:B0-----:R-:W-:-:S05]  /*78b0*/  FMNMX.FTZ R3, R0, R2, !PT ;  /* 0x0000000200037209 */ /* 0x001fca0007810000 */
[----:B------:R-:W0:Y:S02]  /*78c0*/  SHFL.BFLY PT, R0, R3, 0x8, 0x1f ;  /* 0x0d001f0003007f89 */ /* 0x000e2400000e0000 */
[----:B0-----:R-:W-:Y:S02]  /*78d0*/  FMNMX.FTZ R4, R3, R0, !PT ;  /* 0x0000000003047209 */ /* 0x001fe40007810000 */
[----:B------:R-:W0:Y:S03]  /*78e0*/  S2R R0, SR_TID.X ;  /* 0x0000000000007919 */ /* 0x000e260000002100 */
[----:B------:R-:W1:Y:S02]  /*78f0*/  SHFL.BFLY PT, R5, R4, 0x4, 0x1f ;  /* 0x0c801f0004057f89 */ /* 0x000e6400000e0000 */
[----:B-1----:R-:W-:-:S05]  /*7900*/  FMNMX.FTZ R5, R4, R5, !PT ;  /* 0x0000000504057209 */ /* 0x002fca0007810000 */
[----:B------:R-:W1:Y:S02]  /*7910*/  SHFL.BFLY PT, R2, R5, 0x2, 0x1f ;  /* 0x0c401f0005027f89 */ /* 0x000e6400000e0000 */
[----:B-1----:R-:W-:Y:S02]  /*7920*/  FMNMX.FTZ R6, R5, R2, !PT ;  /* 0x0000000205067209 */ /* 0x002fe40007810000 */
[----:B0-----:R-:W-:Y:S02]  /*7930*/  LOP3.LUT P0, R2, R0, 0x1f, RZ, 0xc0, !PT ;  /* 0x0000001f00027812 */ /* 0x001fe4000780c0ff */
[----:B------:R-:W-:Y:S01]  /*7940*/  MOV R5, 0xff7fffff ;  /* 0xff7fffff00057802 */ /* 0x000fe20000000f00 */
[----:B------:R-:W0:Y:S01]  /*7950*/  SHFL.BFLY PT, R7, R6, 0x1, 0x1f ;  /* 0x0c201f0006077f89 */ /* 0x000e2200000e0000 */
[C---:B------:R-:W-:Y:S02]  /*7960*/  ISETP.GT.U32.AND P1, PT, R2.reuse, 0x7, PT ;  /* 0x000000070200780c */ /* 0x040fe40003f24070 */
[----:B------:R-:W-:-:S07]  /*7970*/  LEA R4, R2, UR10, 0x2 ;  /* 0x0000000a02047c11 */ /* 0x000fce000f8e10ff */
[----:B------:R-:W-:Y:S02]  /*7980*/  @!P0 LEA.HI R3, R0, UR10, RZ, 0x1d ;  /* 0x0000000a00038c11 */ /* 0x000fe4000f8fe8ff */
[----:B0-----:R-:W-:-:S05]  /*7990*/  FMNMX.FTZ R10, R6, R7, !PT ;  /* 0x00000007060a7209 */ /* 0x001fca0007810000 */
[----:B------:R0:W-:Y:S01]  /*79a0*/  @!P0 STS [R3], R10 ;  /* 0x0000000a03008388 */ /* 0x0001e20000000800 */
[----:B------:R-:W-:Y:S01]  /*79b0*/  BAR.SYNC.DEFER_BLOCKING 0x0 ;  /* 0x0000000000007b1d */ /* 0x000fe20000010000 */
[----:B0-----:R-:W-:-:S05]  /*79c0*/  VIMNMX R3, PT, PT, RZ, UR6, !PT ;  /* 0x00000006ff037c48 */ /* 0x001fca000ffe0100 */
[----:B------:R-:W0:Y:S04]  /*79d0*/  @!P1 LDS R5, [R4] ;  /* 0x0000000004059984 */ /* 0x000e280000000800 */
[----:B0-----:R-:W0:Y:S02]  /*79e0*/  SHFL.BFLY PT, R6, R5, 0x4, 0x1f ;  /* 0x0c801f0005067f89 */ /* 0x001e2400000e0000 */
[----:B0-----:R-:W-:Y:S02]  /*79f0*/  FMNMX.FTZ R6, R6, R5, !PT ;  /* 0x0000000506067209 */ /* 0x001fe40007810000 */
[----:B------:R-:W-:-:S03]  /*7a00*/  IADD3 R5, PT, PT, R3, R0, RZ ;  /* 0x0000000003057210 */ /* 0x000fc60007ffe0ff */
[----:B------:R-:W0:Y:S01]  /*7a10*/  SHFL.BFLY PT, R7, R6, 0x2, 0x1f ;  /* 0x0c401f0006077f89 */ /* 0x000e2200000e0000 */
[----:B------:R-:W-:Y:S02]  /*7a20*/  ISETP.GT.AND P0, PT, R5, UR42, PT ;  /* 0x0000002a05007c0c */ /* 0x000fe4000bf04270 */
[----:B0-----:R-:W-:-:S05]  /*7a30*/  FMNMX.FTZ R7, R6, R7, !PT ;  /* 0x0000000706077209 */ /* 0x001fca0007810000 */
[----:B------:R-:W0:Y:S02]  /*7a40*/  SHFL.BFLY PT, R8, R7, 0x1, 0x1f ;  /* 0x0c201f0007087f89 */ /* 0x000e2400000e0000 */
[----:B0-----:R-:W-:-:S05]  /*7a50*/  FMNMX.FTZ R8, R7, R8, !PT ;  /* 0x0000000807087209 */ /* 0x001fca0007810000 */
[----:B--2---:R0:W1:Y:S01]  /*7a60*/  SHFL.IDX PT, R25, R8, RZ, 0x1f ;  /* 0x00001fff08197589 */ /* 0x00406200000e0000 */
[----:B------:R-:W-:Y:S05]  /*7a70*/  @P0 BRA `(.L_x_3754) ;  /* 0x0000001400900947 */ /* 0x000fea0003800000 */
[----:B------:R-:W2:Y:S02]  /*7a80*/  LDC.64 R14, c[0x0][0x420] ;  /* 0x00010800ff0e7b82 */ /* 0x000ea40000000a00 */
[----:B--2---:R-:W-:-:S04]  /*7a90*/  ISETP.NE.U32.AND P0, PT, R14, RZ, PT ;  /* 0x000000ff0e00720c */ /* 0x004fc80003f05070 */
[----:B------:R-:W-:-:S13]  /*7aa0*/  ISETP.NE.AND.EX P0, PT, R15, RZ, PT, P0 ;  /* 0x000000ff0f00720c */ /* 0x000fda0003f05300 */
[----:B------:R-:W-:Y:S05]  /*7ab0*/  @P0 BRA `(.L_x_3755) ;  /* 0x0000001000040947 */ /* 0x000fea0003800000 */
[----:B------:R-:W-:Y:S01]  /*7ac0*/  MOV R6, UR12 ;  /* 0x0000000c00067c02 */ /* 0x000fe20008000f00 */
[----:B------:R-:W-:Y:S01]  /*7ad0*/  BSSY.RECONVERGENT B1, `(.L_x_3756) ;  /* 0x000001d000017945 */ /* 0x000fe20003800200 */
[----:B------:R-:W-:Y:S01]  /*7ae0*/  LOP3.LUT R7, RZ, R0, RZ, 0x33, !PT ;  /* 0x00000000ff077212 */ /* 0x000fe200078e33ff */
[----:B------:R-:W-:Y:S01]  /*7af0*/  HFMA2 R9, -RZ, RZ, 0, 0 ;  /* 0x00000000ff097431 */ /* 0x000fe200000001ff */
[----:B------:R-:W-:-:S04]  /*7b00*/  VIADDMNMX R6, R5, 0x100, R6, !PT ;  /* 0x0000010005067846 */ /* 0x000fc80007800106 */
[----:B------:R-:W-:-:S04]  /*7b10*/  IADD3 R7, PT, PT, -R3, R6, R7 ;  /* 0x0000000603077210 */ /* 0x000fc80007ffe107 */
[C---:B------:R-:W-:Y:S02]  /*7b20*/  LOP3.LUT R6, R7.reuse, 0x300, RZ, 0xc0, !PT ;  /* 0x0000030007067812 */ /* 0x040fe400078ec0ff */
[----:B------:R-:W-:Y:S02]  /*7b30*/  ISETP.GE.U32.AND P1, PT, R7, 0x300, PT ;  /* 0x000003000700780c */ /* 0x000fe40003f26070 */
[----:B------:R-:W-:Y:S01]  /*7b40*/  ISETP.NE.AND P0, PT, R6, 0x300, PT ;  /* 0x000003000600780c */ /* 0x000fe20003f05270 */
[----:B------:R-:W-:-:S12]  /*7b50*/  IMAD.MOV.U32 R6, RZ, RZ, R5 ;  /* 0x000000ffff067224 */ /* 0x000fd800078e0005 */
[----:B------:R-:W-:Y:S05]  /*7b60*/  @!P0 BRA `(.L_x_3757) ;  /* 0x00000000004c8947 */ /* 0x000fea0003800000 */
[----:B------:R-:W-:Y:S01]  /*7b70*/  UIADD3 UR5, UPT, UPT, UR8, 0x240, URZ ;  /* 0x0000024008057890 */ /* 0x000fe2000fffe0ff */
[----:B------:R-:W-:Y:S02]  /*7b80*/  LEA.HI R6, R7, 0x1, RZ, 0x18 ;  /* 0x0000000107067811 */ /* 0x000fe400078fc0ff */
[----:B------:R-:W-:Y:S01]  /*7b90*/  MOV R9, RZ ;  /* 0x000000ff00097202 */ /* 0x000fe20000000f00 */
[----:B------:R-:W-:Y:S01]  /*7ba0*/  ULEA UR5, UR9, UR5, 0x18 ;  /* 0x0000000509057291 */ /* 0x000fe2000f8ec0ff */
[----:B------:R-:W-:Y:S02]  /*7bb0*/  LOP3.LUT R7, R6, 0x3, RZ, 0xc0, !PT ;  /* 0x0000000306077812 */ /* 0x000fe400078ec0ff */
[----:B------:R-:W-:-:S03]  /*7bc0*/  MOV R6, R5 ;  /* 0x0000000500067202 */ /* 0x000fc60000000f00 */
[----:B0-----:R-:W-:Y:S01]  /*7bd0*/  IMAD.MOV R8, RZ, RZ, -R7 ;  /* 0x000000ffff087224 */ /* 0x001fe200078e0a07 */
[----:B------:R-:W-:-:S07]  /*7be0*/  LEA R7, R0, UR5, 0x2 ;  /* 0x0000000500077c11 */ /* 0x000fce000f8e10ff */
.L_x_3758:
[----:B------:R-:W1:Y:S01]  /*7bf0*/  LDS R10, [R7] ;  /* 0x00000000070a7984 */ /* 0x000e620000000800 */
[----:B------:R-:W-:Y:S02]  /*7c00*/  IADD3 R8, PT, PT, R8, 0x1, RZ ;  /* 0x0000000108087810 */ /* 0x000fe40007ffe0ff */
[----:B------:R-:W-:Y:S02]  /*7c10*/  IADD3 R6, PT, PT, R6, 0x100, RZ ;  /* 0x0000010006067810 */ /* 0x000fe40007ffe0ff */
        /* <DEDUP_REMOVED lines=8> */
.L_x_3757:
[----:B------:R-:W-:Y:S05]  /*7ca0*/  BSYNC.RECONVERGENT B1 ;  /* 0x0000000000017941 */ /* 0x000fea0003800200 */
.L_x_3756:
[----:B------:R-:W-:Y:S05]  /*7cb0*/  @!P1 BRA `(.L_x_3754) ;  /* 0x0000001400009947 */ /* 0x000fea0003800000 */
[----:B------:R-:W-:Y:S01]  /*7cc0*/  UIADD3 UR5, UPT, UPT, UR8, 0x240, URZ ;  /* 0x0000024008057890 */ /* 0x000fe2000fffe0ff */
[----:B------:R-:W-:Y:S01]  /*7cd0*/  SHF.L.U32 R7, R3, 0x2, RZ ;  /* 0x0000000203077819 */ /* 0x000fe200000006ff */
[C---:B------:R-:W-:Y:S02]  /*7ce0*/  VIADD R15, R6.reuse, 0x400 ;  /* 0x00000400060f7836 */ /* 0x040fe40000000000 */
[----:B------:R-:W-:Y:S01]  /*7cf0*/  ULEA UR5, UR9, UR5, 0x18 ;  /* 0x0000000509057291 */ /* 0x000fe2000f8ec0ff */
[----:B------:R-:W-:Y:S02]  /*7d00*/  LEA R7, R6, -R7, 0x2 ;  /* 0x8000000706077211 */ /* 0x000fe400078e10ff */
[----:B------:R-:W-:-:S03]  /*7d10*/  ISETP.GT.AND P0, PT, R15, UR42, PT ;  /* 0x0000002a0f007c0c */ /* 0x000fc6000bf04270 */
[----:B------:R-:W-:-:S03]  /*7d20*/  IADD3 R6, PT, PT, R7, UR5, RZ ;  /* 0x0000000507067c10 */ /* 0x000fc6000fffe0ff */
[----:B0-----:R-:W1:Y:S04]  /*7d30*/  LDS R8, [R7+UR5] ;  /* 0x0000000507087984 */ /* 0x001e680008000800 */
[----:B------:R-:W0:Y:S04]  /*7d40*/  LDS R10, [R7+UR5+0x400] ;  /* 0x00040005070a7984 */ /* 0x000e280008000800 */
[----:B------:R-:W2:Y:S04]  /*7d50*/  LDS R11, [R7+UR5+0x800] ;  /* 0x00080005070b7984 */ /* 0x000ea80008000800 */
[----:B------:R-:W4:Y:S01]  /*7d60*/  LDS R12, [R7+UR5+0xc00] ;  /* 0x000c0005070c7984 */ /* 0x000f220008000800 */
[C---:B-1----:R-:W-:Y:S01]  /*7d70*/  FADD.FTZ R8, -R25.reuse, R8 ;  /* 0x0000000819087221 */ /* 0x042fe20000010100 */
[----:B0-----:R-:W-:-:S03]  /*7d80*/  FADD.FTZ R10, -R25, R10 ;  /* 0x0000000a190a7221 */ /* 0x001fc60000010100 */
[----:B------:R-:W-:Y:S01]  /*7d90*/  FMUL.FTZ R8, R8, 1.4426950216293334961 ;  /* 0x3fb8aa3b08087820 */ /* 0x000fe20000410000 */
[----:B------:R-:W-:Y:S01]  /*7da0*/  FMUL.FTZ R10, R10, 1.4426950216293334961 ;  /* 0x3fb8aa3b0a0a7820 */ /* 0x000fe20000410000 */
[----:B--2---:R-:W-:-:S04]  /*7db0*/  FADD.FTZ R11, -R25, R11 ;  /* 0x0000000b190b7221 */ /* 0x004fc80000010100 */
[----:B------:R-:W0:Y:S01]  /*7dc0*/  MUFU.EX2 R8, R8 ;  /* 0x0000000800087308 */ /* 0x000e220000000800 */
[----:B----4-:R-:W-:Y:S01]  /*7dd0*/  FADD.FTZ R12, -R25, R12 ;  /* 0x0000000c190c7221 */ /* 0x010fe20000010100 */
[----:B------:R-:W-:Y:S02]  /*7de0*/  FMUL.FTZ R11, R11, 1.4426950216293334961 ;  /* 0x3fb8aa3b0b0b7820 */ /* 0x000fe40000410000 */
[----:B------:R-:W1:Y:S01]  /*7df0*/  MUFU.EX2 R10, R10 ;  /* 0x0000000a000a7308 */ /* 0x000e620000000800 */
[----:B------:R-:W-:-:S03]  /*7e00*/  FMUL.FTZ R13, R12, 1.4426950216293334961 ;  /* 0x3fb8aa3b0c0d7820 */ /* 0x000fc60000410000 */
[----:B------:R-:W2:Y:S04]  /*7e10*/  MUFU.EX2 R12, R11 ;  /* 0x0000000b000c7308 */ /* 0x000ea80000000800 */
[----:B------:R-:W4:Y:S01]  /*7e20*/  MUFU.EX2 R14, R13 ;  /* 0x0000000d000e7308 */ /* 0x000f220000000800 */
[----:B0-----:R-:W-:Y:S01]  /*7e30*/  FADD.FTZ R9, R9, R8 ;  /* 0x0000000809097221 */ /* 0x001fe20000010000 */
[----:B------:R0:W-:Y:S03]  /*7e40*/  STS [R7+UR5], R8 ;  /* 0x0000000807007988 */ /* 0x0001e60008000805 */
[----:B-1----:R-:W-:Y:S01]  /*7e50*/  FADD.FTZ R9, R9, R10 ;  /* 0x0000000a09097221 */ /* 0x002fe20000010000 */
[----:B------:R0:W-:Y:S03]  /*7e60*/  STS [R7+UR5+0x400], R10 ;  /* 0x0004000a07007988 */ /* 0x0001e60008000805 */
[----:B--2---:R-:W-:Y:S01]  /*7e70*/  FADD.FTZ R9, R9, R12 ;  /* 0x0000000c09097221 */ /* 0x004fe20000010000 */
[----:B------:R0:W-:Y:S03]  /*7e80*/  STS [R7+UR5+0x800], R12 ;  /* 0x0008000c07007988 */ /* 0x0001e60008000805 */
[----:B----4-:R-:W-:Y:S01]  /*7e90*/  FADD.FTZ R9, R9, R14 ;  /* 0x0000000e09097221 */ /* 0x010fe20000010000 */
[----:B------:R0:W-:Y:S01]  /*7ea0*/  STS [R7+UR5+0xc00], R14 ;  /* 0x000c000e07007988 */ /* 0x0001e20008000805 */
[----:B------:R-:W-:Y:S05]  /*7eb0*/  @P0 BRA `(.L_x_3754) ;  /* 0x0000001000800947 */ /* 0x000fea0003800000 */
[----:B0-----:R-:W-:Y:S01]  /*7ec0*/  IADD3 R7, PT, PT, -R15, UR42, RZ ;  /* 0x0000002a0f077c10 */ /* 0x001fe2000fffe1ff */
[----:B------:R-:W-:Y:S01]  /*7ed0*/  BSSY.RECONVERGENT B1, `(.L_x_3759) ;  /* 0x000006c000017945 */ /* 0x000fe20003800200 */
[----:B------:R-:W-:Y:S02]  /*7ee0*/  IADD3 R6, PT, PT, R6, 0x1800, RZ ;  /* 0x0000180006067810 */ /* 0x000fe40007ffe0ff */
[----:B------:R-:W-:Y:S02]  /*7ef0*/  ISETP.GT.AND P1, PT, R7, 0xbff, PT ;  /* 0x00000bff0700780c */ /* 0x000fe40003f24270 */
[----:B------:R-:W-:-:S11]  /*7f00*/  PLOP3.LUT P0, PT, PT, PT, PT, 0x80, 0x8 ;  /* 0x000000000008781c */ /* 0x000fd60003f0f070 */
[----:B------:R-:W-:Y:S05]  /*7f10*/  @!P1 BRA `(.L_x_3760) ;  /* 0x00000004009c9947 */ /* 0x000fea0003800000 */
[----:B------:R-:W-:Y:S01]  /*7f20*/  IMAD.U32 R26, RZ, RZ, UR42 ;  /* 0x0000002aff1a7e24 */ /* 0x000fe2000f8e00ff */
[----:B------:R-:W-:-:S04]  /*7f30*/  PLOP3.LUT P0, PT, PT, PT, PT, 0x8, 0x80 ;  /* 0x000000000080781c */ /* 0x000fc80003f0e170 */
[----:B------:R-:W-:-:S09]  /*7f40*/  IADD3 R26, PT, PT, R26, -0xbff, RZ ;  /* 0xfffff4011a1a7810 */ /* 0x000fd20007ffe0ff */
.L_x_3761:
[----:B------:R-:W0:Y:S01]  /*7f50*/  LDS R7, [R6+-0x800] ;  /* 0xfff8000006077984 */ /* 0x000e220000000800 */
[----:B------:R-:W-:-:S03]  /*7f60*/  IADD3 R15, PT, PT, R15, 0x1000, RZ ;  /* 0x000010000f0f7810 */ /* 0x000fc60007ffe0ff */
[----:B------:R-:W1:Y:S01]  /*7f70*/  LDS R8, [R6+-0x400] ;  /* 0xfffc000006087984 */ /* 0x000e620000000800 */
[----:B------:R-:W-:-:S03]  /*7f80*/  ISETP.GE.AND P1, PT, R15, R26, PT ;  /* 0x0000001a0f00720c */ /* 0x000fc60003f26270 */
[----:B------:R-:W2:Y:S04]  /*7f90*/  LDS R10, [R6] ;  /* 0x00000000060a7984 */ /* 0x000ea80000000800 */
[----:B------:R-:W4:Y:S04]  /*7fa0*/  LDS R11, [R6+0x400] ;  /* 0x00040000060b7984 */ /* 0x000f280000000800 */
[----:B------:R-:W5:Y:S04]  /*7fb0*/  LDS R12, [R6+0x800] ;  /* 0x00080000060c7984 */ /* 0x000f680000000800 */
[----:B------:R-:W5:Y:S04]  /*7fc0*/  LDS R13, [R6+0xc00] ;  /* 0x000c0000060d7984 */ /* 0x000f680000000800 */
[----:B------:R-:W5:Y:S04]  /*7fd0*/  LDS R14, [R6+0x1000] ;  /* 0x00100000060e7984 */ /* 0x000f680000000800 */
[----:B---3--:R-:W3:Y:S04]  /*7fe0*/  LDS R16, [R6+0x1400] ;  /* 0x0014000006107984 */ /* 0x008ee80000000800 */
[----:B------:R-:W3:Y:S04]  /*7ff0*/  LDS R17, [R6+0x1800] ;  /* 0x0018000006117984 */ /* 0x000ee80000000800 */
[----:B------:R-:W3:Y:S04]  /*8000*/  LDS R18, [R6+0x1c00] ;  /* 0x001c000006127984 */ /* 0x000ee80000000800 */
[----:B------:R-:W3:Y:S01]  /*8010*/  LDS R19, [R6+0x2000] ;  /* 0x0020000006137984 */ /* 0x000ee20000000800 */
[----:B0-----:R-:W-:-:S03]  /*8020*/  FADD.FTZ R7, -R25, R7 ;  /* 0x0000000719077221 */ /* 0x001fc60000010100 */
[----:B------:R-:W0:Y:S01]  /*8030*/  LDS R20, [R6+0x2400] ;  /* 0x0024000006147984 */ /* 0x000e220000000800 */
[----:B-1----:R-:W-:Y:S01]  /*8040*/  FADD.FTZ R8, -R25, R8 ;  /* 0x0000000819087221 */ /* 0x002fe20000010100 */
[----:B------:R-:W-:Y:S02]  /*8050*/  FMUL.FTZ R7, R7, 1.4426950216293334961 ;  /* 0x3fb8aa3b07077820 */ /* 0x000fe40000410000 */
[----:B------:R-:W1:Y:S01]  /*8060*/  LDS R21, [R6+0x2800] ;  /* 0x0028000006157984 */ /* 0x000e620000000800 */
[C---:B--2---:R-:W-:Y:S01]  /*8070*/  FADD.FTZ R10, -R25.reuse, R10 ;  /* 0x0000000a190a7221 */ /* 0x044fe20000010100 */
[----:B------:R-:W-:Y:S02]  /*8080*/  FMUL.FTZ R8, R8, 1.4426950216293334961 ;  /* 0x3fb8aa3b08087820 */ /* 0x000fe40000410000 */
[----:B------:R-:W2:Y:S01]  /*8090*/  MUFU.EX2 R7, R7 ;  /* 0x0000000700077308 */ /* 0x000ea20000000800 */
[----:B------:R-:W1:Y:S01]  /*80a0*/  LDS R22, [R6+0x2c00] ;  /* 0x002c000006167984 */ /* 0x000e620000000800 */
[C---:B----4-:R-:W-:Y:S01]  /*80b0*/  FADD.FTZ R11, -R25.reuse, R11 ;  /* 0x0000000b190b7221 */ /* 0x050fe20000010100 */
[----:B------:R-:W-:Y:S01]  /*80c0*/  FMUL.FTZ R10, R10, 1.4426950216293334961 ;  /* 0x3fb8aa3b0a0a7820 */ /* 0x000fe20000410000 */
[----:B------:R-:W4:Y:S01]  /*80d0*/  MUFU.EX2 R8, R8 ;  /* 0x0000000800087308 */ /* 0x000f220000000800 */
[----:B------:R-:W1:Y:S01]  /*80e0*/  LDS R23, [R6+0x3000] ;  /* 0x0030000006177984 */ /* 0x000e620000000800 */
[----:B-----5:R-:W-:Y:S01]  /*80f0*/  FADD.FTZ R12, -R25, R12 ;  /* 0x0000000c190c7221 */ /* 0x020fe20000010100 */
[----:B------:R-:W-:Y:S01]  /*8100*/  FMUL.FTZ R11, R11, 1.4426950216293334961 ;  /* 0x3fb8aa3b0b0b7820 */ /* 0x000fe20000410000 */
[C---:B------:R-:W-:Y:S01]  /*8110*/  FADD.FTZ R13, -R25.reuse, R13 ;  /* 0x0000000d190d7221 */ /* 0x040fe20000010100 */
[----:B------:R-:W5:Y:S01]  /*8120*/  MUFU.EX2 R10, R10 ;  /* 0x0000000a000a7308 */ /* 0x000f620000000800 */
[----:B------:R-:W1:Y:S01]  /*8130*/  LDS R24, [R6+0x3400] ;  /* 0x0034000006187984 */ /* 0x000e620000000800 */
[----:B------:R-:W-:Y:S01]  /*8140*/  FMUL.FTZ R12, R12, 1.4426950216293334961 ;  /* 0x3fb8aa3b0c0c7820 */ /* 0x000fe20000410000 */
[----:B------:R-:W-:Y:S01]  /*8150*/  FADD.FTZ R14, -R25, R14 ;  /* 0x0000000e190e7221 */ /* 0x000fe20000010100 */
[----:B------:R-:W5:Y:S01]  /*8160*/  MUFU.EX2 R11, R11 ;  /* 0x0000000b000b7308 */ /* 0x000f620000000800 */
[----:B------:R-:W-:Y:S01]  /*8170*/  FMUL.FTZ R13, R13, 1.4426950216293334961 ;  /* 0x3fb8aa3b0d0d7820 */ /* 0x000fe20000410000 */
[----:B--2---:R-:W-:Y:S01]  /*8180*/  FADD.FTZ R9, R7, R9 ;  /* 0x0000000907097221 */ /* 0x004fe20000010000 */
[----:B---3--:R-:W-:Y:S01]  /*8190*/  FADD.FTZ R16, -R25, R16 ;  /* 0x0000001019107221 */ /* 0x008fe20000010100 */
[----:B------:R-:W2:Y:S01]  /*81a0*/  MUFU.EX2 R12, R12 ;  /* 0x0000000c000c7308 */ /* 0x000ea20000000800 */
[----:B------:R-:W-:Y:S01]  /*81b0*/  FMUL.FTZ R14, R14, 1.4426950216293334961 ;  /* 0x3fb8aa3b0e0e7820 */ /* 0x000fe20000410000 */
[----:B----4-:R-:W-:Y:S01]  /*81c0*/  FADD.FTZ R9, R9, R8 ;  /* 0x0000000809097221 */ /* 0x010fe20000010000 */
[----:B------:R-:W-:Y:S01]  /*81d0*/  FADD.FTZ R17, -R25, R17 ;  /* 0x0000001119117221 */ /* 0x000fe20000010100 */
[----:B------:R-:W3:Y:S01]  /*81e0*/  MUFU.EX2 R13, R13 ;  /* 0x0000000d000d7308 */ /* 0x000ee20000000800 */
[----:B------:R-:W-:Y:S01]  /*81f0*/  FMUL.FTZ R16, R16, 1.4426950216293334961 ;  /* 0x3fb8aa3b10107820 */ /* 0x000fe20000410000 */
[----:B-----5:R-:W-:Y:S01]  /*8200*/  FADD.FTZ R9, R9, R10 ;  /* 0x0000000a09097221 */ /* 0x020fe20000010000 */
[----:B------:R-:W-:Y:S01]  /*8210*/  FADD.FTZ R18, -R25, R18 ;  /* 0x0000001219127221 */ /* 0x000fe20000010100 */
[----:B------:R-:W4:Y:S01]  /*8220*/  MUFU.EX2 R14, R14 ;  /* 0x0000000e000e7308 */ /* 0x000f220000000800 */
        /* <DEDUP_REMOVED lines=9> */
[----:B---3--:R-:W-:Y:S01]  /*82c0*/  FADD.FTZ R9, R9, R13 ;  /* 0x0000000d09097221 */ /* 0x008fe20000010000 */
[----:B-1----:R-:W-:Y:S01]  /*82d0*/  FADD.FTZ R21, -R25, R21 ;  /* 0x0000001519157221 */ /* 0x002fe20000010100 */
[----:B------:R-:W1:Y:S01]  /*82e0*/  MUFU.EX2 R18, R18 ;  /* 0x0000001200127308 */ /* 0x000e620000000800 */
[----:B------:R-:W-:Y:S01]  /*82f0*/  FMUL.FTZ R20, R20, 1.4426950216293334961 ;  /* 0x3fb8aa3b14147820 */ /* 0x000fe20000410000 */
[----:B----4-:R-:W-:Y:S01]  /*8300*/  FADD.FTZ R9, R9, R14 ;  /* 0x0000000e09097221 */ /* 0x010fe20000010000 */
        /* <DEDUP_REMOVED lines=40> */
.L_x_3760:
[----:B------:R-:W-:Y:S05]  /*8590*/  BSYNC.RECONVERGENT B1 ;  /* 0x0000000000017941 */ /* 0x000fea0003800200 */
.L_x_3759:
[----:B------:R-:W-:Y:S01]  /*85a0*/  IADD3 R7, PT, PT, -R15, UR42, RZ ;  /* 0x0000002a0f077c10 */ /* 0x000fe2000fffe1ff */
[----:B------:R-:W-:Y:S03]  /*85b0*/  BSSY.RECONVERGENT B1, `(.L_x_3762) ;  /* 0x0000036000017945 */ /* 0x000fe60003800200 */
[----:B------:R-:W-:-:S13]  /*85c0*/  ISETP.GT.AND P1, PT, R7, 0x3ff, PT ;  /* 0x000003ff0700780c */ /* 0x000fda0003f24270 */
[----:B------:R-:W-:Y:S05]  /*85d0*/  @!P1 BRA `(.L_x_3763) ;  /* 0x0000000000cc9947 */ /* 0x000fea0003800000 */
[----:B------:R-:W0:Y:S01]  /*85e0*/  LDS R7, [R6+-0x800] ;  /* 0xfff8000006077984 */ /* 0x000e220000000800 */
[----:B------:R-:W-:Y:S02]  /*85f0*/  PLOP3.LUT P0, PT, PT, PT, PT, 0x8, 0x80 ;  /* 0x000000000080781c */ /* 0x000fe40003f0e170 */
[----:B------:R-:W-:Y:S01]  /*8600*/  IADD3 R15, PT, PT, R15, 0x800, RZ ;  /* 0x000008000f0f7810 */ /* 0x000fe20007ffe0ff */
[----:B------:R-:W1:Y:S04]  /*8610*/  LDS R8, [R6+-0x400] ;  /* 0xfffc000006087984 */ /* 0x000e680000000800 */
[----:B------:R-:W2:Y:S04]  /*8620*/  LDS R10, [R6] ;  /* 0x00000000060a7984 */ /* 0x000ea80000000800 */
[----:B------:R-:W4:Y:S04]  /*8630*/  LDS R11, [R6+0x400] ;  /* 0x00040000060b7984 */ /* 0x000f280000000800 */
[----:B------:R-:W5:Y:S04]  /*8640*/  LDS R12, [R6+0x800] ;  /* 0x00080000060c7984 */ /* 0x000f680000000800 */
[----:B------:R-:W5:Y:S04]  /*8650*/  LDS R13, [R6+0xc00] ;  /* 0x000c0000060d7984 */ /* 0x000f680000000800 */
[----:B------:R-:W5:Y:S04]  /*8660*/  LDS R14, [R6+0x1000] ;  /* 0x00100000060e7984 */ /* 0x000f680000000800 */
[----:B---3--:R-:W3:Y:S01]  /*8670*/  LDS R16, [R6+0x1400] ;  /* 0x0014000006107984 */ /* 0x008ee20000000800 */
[C---:B0-----:R-:W-:Y:S01]  /*8680*/  FADD.FTZ R7, -R25.reuse, R7 ;  /* 0x0000000719077221 */ /* 0x041fe20000010100 */
[----:B-1----:R-:W-:-:S03]  /*8690*/  FADD.FTZ R8, -R25, R8 ;  /* 0x0000000819087221 */ /* 0x002fc60000010100 */
        /* <DEDUP_REMOVED lines=10> */
[----:B------:R-:W-:Y:S01]  /*8740*/  FADD.FTZ R13, -R25, R13 ;  /* 0x0000000d190d7221 */ /* 0x000fe20000010100 */
[----:B------:R-:W-:-:S02]  /*8750*/  FMUL.FTZ R12, R12, 1.4426950216293334961 ;  /* 0x3fb8aa3b0c0c7820 */ /* 0x000fc40000410000 */
[----:B------:R-:W4:Y:S01]  /*8760*/  MUFU.EX2 R11, R11 ;  /* 0x0000000b000b7308 */ /* 0x000f220000000800 */
[----:B------:R-:W-:Y:S01]  /*8770*/  FADD.FTZ R14, -R25, R14 ;  /* 0x0000000e190e7221 */ /* 0x000fe20000010100 */
[----:B------:R-:W-:Y:S01]  /*8780*/  FMUL.FTZ R13, R13, 1.4426950216293334961 ;  /* 0x3fb8aa3b0d0d7820 */ /* 0x000fe20000410000 */
[----:B0-----:R-:W-:Y:S01]  /*8790*/  FADD.FTZ R9, R9, R7 ;  /* 0x0000000709097221 */ /* 0x001fe20000010000 */
[----:B------:R-:W0:Y:S01]  /*87a0*/  MUFU.EX2 R12, R12 ;  /* 0x0000000c000c7308 */ /* 0x000e220000000800 */
[----:B---3--:R-:W-:Y:S01]  /*87b0*/  FADD.FTZ R16, -R25, R16 ;  /* 0x0000001019107221 */ /* 0x008fe20000010100 */
        /* <DEDUP_REMOVED lines=21> */
.L_x_3763:
[----:B------:R-:W-:Y:S05]  /*8910*/  BSYNC.RECONVERGENT B1 ;  /* 0x0000000000017941 */ /* 0x000fea0003800200 */
.L_x_3762:
[----:B------:R-:W-:-:S13]  /*8920*/  ISETP.GT.AND P1, PT, R15, UR42, PT ;  /* 0x0000002a0f007c0c */ /* 0x000fda000bf24270 */
[----:B------:R-:W-:Y:S05]  /*8930*/  @!P0 BRA P1, `(.L_x_3754) ;  /* 0x0000000400e08947 */ /* 0x000fea0000800000 */
[----:B------:R-:W0:Y:S04]  /*8940*/  LDS R7, [R6+-0x800] ;  /* 0xfff8000006077984 */ /* 0x000e280000000800 */
[----:B------:R-:W1:Y:S04]  /*8950*/  LDS R8, [R6+-0x400] ;  /* 0xfffc000006087984 */ /* 0x000e680000000800 */
[----:B------:R-:W2:Y:S04]  /*8960*/  LDS R10, [R6] ;  /* 0x00000000060a7984 */ /* 0x000ea80000000800 */
[----:B------:R-:W4:Y:S01]  /*8970*/  LDS R11, [R6+0x400] ;  /* 0x00040000060b7984 */ /* 0x000f220000000800 */
[C---:B0-----:R-:W-:Y:S01]  /*8980*/  FADD.FTZ R7, -R25.reuse, R7 ;  /* 0x0000000719077221 */ /* 0x041fe20000010100 */
[----:B-1----:R-:W-:-:S03]  /*8990*/  FADD.FTZ R8, -R25, R8 ;  /* 0x0000000819087221 */ /* 0x002fc60000010100 */
        /* <DEDUP_REMOVED lines=19> */
.L_x_3755:
[----:B------:R-:W-:Y:S01]  /*8ad0*/  IMAD.U32 R6, RZ, RZ, UR12 ;  /* 0x0000000cff067e24 */ /* 0x000fe2000f8e00ff */
[----:B------:R-:W-:Y:S01]  /*8ae0*/  LOP3.LUT R7, RZ, R0, RZ, 0x33, !PT ;  /* 0x00000000ff077212 */ /* 0x000fe200078e33ff */
[----:B------:R-:W-:Y:S01]  /*8af0*/  BSSY.RECONVERGENT B1, `(.L_x_3764) ;  /* 0x0000024000017945 */ /* 0x000fe20003800200 */
[----:B------:R-:W-:Y:S01]  /*8b00*/  HFMA2 R9, -RZ, RZ, 0, 0 ;  /* 0x00000000ff097431 */ /* 0x000fe200000001ff */
[----:B------:R-:W-:Y:S02]  /*8b10*/  MOV R11, R5 ;  /* 0x00000005000b7202 */ /* 0x000fe40000000f00 */
[----:B------:R-:W-:-:S04]  /*8b20*/  VIADDMNMX R6, R5, 0x100, R6, !PT ;  /* 0x0000010005067846 */ /* 0x000fc80007800106 */
[----:B------:R-:W-:-:S04]  /*8b30*/  IADD3 R6, PT, PT, -R3, R6, R7 ;  /* 0x0000000603067210 */ /* 0x000fc80007ffe107 */
[C---:B------:R-:W-:Y:S02]  /*8b40*/  LOP3.LUT R7, R6.reuse, 0x300, RZ, 0xc0, !PT ;  /* 0x0000030006077812 */ /* 0x040fe400078ec0ff */
[----:B------:R-:W-:Y:S02]  /*8b50*/  ISETP.GE.U32.AND P1, PT, R6, 0x300, PT ;  /* 0x000003000600780c */ /* 0x000fe40003f26070 */
[----:B------:R-:W-:-:S13]  /*8b60*/  ISETP.NE.AND P0, PT, R7, 0x300, PT ;  /* 0x000003000700780c */ /* 0x000fda0003f05270 */
[----:B------:R-:W-:Y:S05]  /*8b70*/  @!P0 BRA `(.L_x_3765) ;  /* 0x00000000006c8947 */ /* 0x000fea0003800000 */
[----:B------:R-:W-:Y:S01]  /*8b80*/  UIADD3 UR5, UPT, UPT, UR8, 0x240, URZ ;  /* 0x0000024008057890 */ /* 0x000fe2000fffe0ff */
[----:B------:R-:W-:Y:S01]  /*8b90*/  LEA.HI R6, R6, 0x1, RZ, 0x18 ;  /* 0x0000000106067811 */ /* 0x000fe200078fc0ff */
[----:B------:R-:W-:Y:S01]  /*8ba0*/  IMAD.MOV.U32 R9, RZ, RZ, RZ ;  /* 0x000000ffff097224 */ /* 0x000fe200078e00ff */
[----:B------:R-:W-:Y:S01]  /*8bb0*/  IADD3 R14, P0, P2, R14, UR7, R5 ;  /* 0x000000070e0e7c10 */ /* 0x000fe2000fa1e005 */
[----:B------:R-:W-:Y:S01]  /*8bc0*/  ULEA UR5, UR9, UR5, 0x18 ;  /* 0x0000000509057291 */ /* 0x000fe2000f8ec0ff */
[----:B------:R-:W-:Y:S02]  /*8bd0*/  LOP3.LUT R6, R6, 0x3, RZ, 0xc0, !PT ;  /* 0x0000000306067812 */ /* 0x000fe400078ec0ff */
[----:B------:R-:W-:Y:S02]  /*8be0*/  IADD3.X R7, PT, PT, R15, UR13, RZ, P0, P2 ;  /* 0x0000000d0f077c10 */ /* 0x000fe400087e44ff */
[----:B------:R-:W-:Y:S02]  /*8bf0*/  MOV R11, R5 ;  /* 0x00000005000b7202 */ /* 0x000fe40000000f00 */
[----:B------:R-:W-:-:S02]  /*8c00*/  IADD3 R10, PT, PT, -R6, RZ, RZ ;  /* 0x000000ff060a7210 */ /* 0x000fc40007ffe1ff */
[----:B0-----:R-:W-:-:S07]  /*8c10*/  LEA R8, R0, UR5, 0x2 ;  /* 0x0000000500087c11 */ /* 0x001fce000f8e10ff */
.L_x_3766:
[----:B------:R-:W-:-:S06]  /*8c20*/  IMAD.MOV.U32 R6, RZ, RZ, R14 ;  /* 0x000000ffff067224 */ /* 0x000fcc00078e000e */
[----:B------:R0:W2:Y:S01]  /*8c30*/  LDG.E.U8 R6, desc[UR36][R6.64] ;  /* 0x0000002406067981 */ /* 0x0000a2000c1e1100 */
[----:B------:R-:W-:Y:S01]  /*8c40*/  IADD3 R10, PT, PT, R10, 0x1, RZ ;  /* 0x000000010a0a7810 */ /* 0x000fe20007ffe0ff */
[----:B------:R-:W-:Y:S01]  /*8c50*/  VIADD R11, R11, 0x100 ;  /* 0x000001000b0b7836 */ /* 0x000fe20000000000 */
[----:B------:R-:W-:-:S04]  /*8c60*/  IADD3 R14, P2, PT, R14, 0x100, RZ ;  /* 0x000001000e0e7810 */ /* 0x000fc80007f5e0ff */
[----:B0-----:R-:W-:Y:S02]  /*8c70*/  IADD3.X R7, PT, PT, RZ, R7, RZ, P2, !PT ;  /* 0x00000007ff077210 */ /* 0x001fe400017fe4ff */
        /* <DEDUP_REMOVED lines=11> */
.L_x_3765:
[----:B------:R-:W-:Y:S05]  /*8d30*/  BSYNC.RECONVERGENT B1 ;  /* 0x0000000000017941 */ /* 0x000fea0003800200 */
.L_x_3764:
[----:B------:R-:W-:Y:S05]  /*8d40*/  @!P1 BRA `(.L_x_3754) ;  /* 0x0000000000dc9947 */ /* 0x000fea0003800000 */
[----:B0-----:R-:W0:Y:S01]  /*8d50*/  S2R R8, SR_CgaCtaId ;  /* 0x0000000000087919 */ /* 0x001e220000008800 */
[----:B------:R-:W2:Y:S01]  /*8d60*/  LDC.64 R14, c[0x0][0x420] ;  /* 0x00010800ff0e7b82 */ /* 0x000ea20000000a00 */
        /* <DEDUP_REMOVED lines=10> */
.L_x_3767:
[----:B------:R-:W-:-:S05]  /*8e10*/  MOV R6, R12 ;  /* 0x0000000c00067202 */ /* 0x000fca0000000f00 */
[----:B------:R-:W2:Y:S04]  /*8e20*/  LDG.E.U8 R14, desc[UR36][R6.64+-0x200] ;  /* 0xfffe0024060e7981 */ /* 0x000ea8000c1e1100 */
[----:B------:R-:W4:Y:S04]  /*8e30*/  LDG.E.U8 R10, desc[UR36][R6.64+-0x100] ;  /* 0xffff0024060a7981 */ /* 0x000f28000c1e1100 */
[----:B------:R-:W5:Y:S04]  /*8e40*/  LDG.E.U8 R12, desc[UR36][R6.64] ;  /* 0x00000024060c7981 */ /* 0x000f68000c1e1100 */
[----:B------:R-:W3:Y:S01]  /*8e50*/  LDG.E.U8 R13, desc[UR36][R6.64+0x100] ;  /* 0x00010024060d7981 */ /* 0x000ee2000c1e1100 */
[----:B------:R-:W-:Y:S01]  /*8e60*/  VIADD R11, R11, 0x400 ;  /* 0x000004000b0b7836 */ /* 0x000fe20000000000 */
[----:B--2---:R-:W-:-:S02]  /*8e70*/  ISETP.NE.AND P0, PT, R14, RZ, PT ;  /* 0x000000ff0e00720c */ /* 0x004fc40003f05270 */
        /* <DEDUP_REMOVED lines=14> */
[C---:B--2---:R-:W-:Y:S01]  /*8f60*/  @!P2 FADD.FTZ R16, -R25.reuse, R15 ;  /* 0x0000000f1910a221 */ /* 0x044fe20000010100 */
[----:B------:R-:W-:Y:S01]  /*8f70*/  MOV R15, RZ ;  /* 0x000000ff000f7202 */ /* 0x000fe20000000f00 */
[----:B---3--:R-:W-:Y:S01]  /*8f80*/  @!P3 FADD.FTZ R18, -R25, R17 ;  /* 0x000000111912b221 */ /* 0x008fe20000010100 */
[----:B------:R-:W1:Y:S01]  /*8f90*/  @!P1 MUFU.EX2 R13, R14 ;  /* 0x0000000e000d9308 */ /* 0x000e620000000800 */
[----:B------:R-:W-:Y:S01]  /*8fa0*/  @!P2 FMUL.FTZ R16, R16, 1.4426950216293334961 ;  /* 0x3fb8aa3b1010a820 */ /* 0x000fe20000410000 */
[----:B------:R-:W-:-:S02]  /*8fb0*/  HFMA2 R17, -RZ, RZ, 0, 0 ;  /* 0x00000000ff117431 */ /* 0x000fc400000001ff */
[----:B------:R-:W-:Y:S01]  /*8fc0*/  @!P3 FMUL.FTZ R18, R18, 1.4426950216293334961 ;  /* 0x3fb8aa3b1212b820 */ /* 0x000fe20000410000 */
[----:B------:R-:W-:Y:S01]  /*8fd0*/  ISETP.GT.AND P0, PT, R11, UR42, PT ;  /* 0x0000002a0b007c0c */ /* 0x000fe2000bf04270 */
        /* <DEDUP_REMOVED lines=9> */
[----:B------:R-:W-:Y:S01]  /*9070*/  IADD3.X R7, PT, PT, RZ, R7, RZ, P1, !PT ;  /* 0x00000007ff077210 */ /* 0x000fe20000ffe4ff */
[----:B---3--:R-:W-:Y:S02]  /*9080*/  FADD.FTZ R9, R14, R17 ;  /* 0x000000110e097221 */ /* 0x008fe40000010000 */
[----:B------:R0:W-:Y:S02]  /*9090*/  STS [R8+0x400], R17 ;  /* 0x0004001108007388 */ /* 0x0001e40000000800 */
[----:B0-----:R-:W-:Y:S01]  /*90a0*/  IADD3 R8, PT, PT, R8, 0x1000, RZ ;  /* 0x0000100008087810 */ /* 0x001fe20007ffe0ff */
[----:B------:R-:W-:Y:S06]  /*90b0*/  @!P0 BRA `(.L_x_3767) ;  /* 0xfffffffc00548947 */ /* 0x000fec000383ffff */
.L_x_3754:
[----:B------:R-:W-:Y:S05]  /*90c0*/  BSYNC.RECONVERGENT B0 ;  /* 0x0000000000007941 */ /* 0x000fea0003800200 */
.L_x_3753:
[----:B0-----:R-:W0:Y:S01]  /*90d0*/  SHFL.BFLY PT, R6, R9, 0x10, 0x1f ;  /* 0x0e001f0009067f89 */ /* 0x001e2200000e0000 */
[C---:B------:R-:W-:Y:S01]  /*90e0*/  ISETP.NE.AND P0, PT, R2.reuse, RZ, PT ;  /* 0x000000ff0200720c */ /* 0x040fe20003f05270 */
[----:B------:R-:W2:Y:S01]  /*90f0*/  LDCU UR5, c[0x0][0x40c] ;  /* 0x00008180ff0577ac */ /* 0x000ea20008000800 */
[----:B------:R-:W-:Y:S01]  /*9100*/  ISETP.GT.U32.AND P1, PT, R2, 0x7, PT ;  /* 0x000000070200780c */ /* 0x000fe20003f24070 */
[----:B---3--:R-:W3:Y:S01]  /*9110*/  S2R R18, SR_CTAID.X ;  /* 0x0000000000127919 */ /* 0x008ee20000002500 */
[----:B------:R-:W-:Y:S01]  /*9120*/  SHF.R.U32.HI R2, RZ, 0x5, R0 ;  /* 0x00000005ff027819 */ /* 0x000fe20000011600 */
[----:B------:R-:W2:Y:S01]  /*9130*/  LDCU UR6, c[0x0][0x3f4] ;  /* 0x00007e80ff0677ac */ /* 0x000ea20008000800 */
[----:B------:R-:W4:Y:S01]  /*9140*/  LDCU.U8 UR9, c[0x0][0x48c] ;  /* 0x00009180ff0977ac */ /* 0x000f220008000000 */
[----:B0-----:R-:W-:-:S06]  /*9150*/  FADD.FTZ R6, R6, R9 ;  /* 0x0000000906067221 */ /* 0x001fcc0000010000 */
[----:B------:R-:W-:Y:S01]  /*9160*/  @!P0 LEA R9, R2, UR10, 0x2 ;  /* 0x0000000a02098c11 */ /* 0x000fe2000f8e10ff */
[----:B--2---:R-:W-:Y:S01]  /*9170*/  UISETP.LT.AND UP0, UPT, UR6, UR5, UPT ;  /* 0x000000050600728c */ /* 0x004fe2000bf01270 */
[----:B------:R-:W0:Y:S03]  /*9180*/  SHFL.BFLY PT, R7, R6, 0x8, 0x1f ;  /* 0x0d001f0006077f89 */ /* 0x000e2600000e0000 */
[----:B------:R-:W-:-:S04]  /*9190*/  USEL UR5, UR6, UR5, UP0 ;  /* 0x0000000506057287 */ /* 0x000fc80008000000 */
[----:B------:R-:W-:-:S04]  /*91a0*/  UIADD3 UR5, UPT, UPT, UR5, 0x4, URZ ;  /* 0x0000000405057890 */ /* 0x000fc8000fffe0ff */
[----:B------:R-:W-:-:S04]  /*91b0*/  USHF.R.S32.HI UR6, URZ, 0x1f, UR5 ;  /* 0x0000001fff067899 */ /* 0x000fc80008011405 */
        /* <DEDUP_REMOVED lines=9> */
[----:B0-----:R-:W-:-:S05]  /*9250*/  FADD.FTZ R10, R11, R10 ;  /* 0x0000000a0b0a7221 */ /* 0x001fca0000010000 */
[----:B------:R0:W-:Y:S01]  /*9260*/  @!P0 STS [R9+0x20], R10 ;  /* 0x0000200a09008388 */ /* 0x0001e20000000800 */
[----:B------:R-:W-:Y:S01]  /*9270*/  BAR.SYNC.DEFER_BLOCKING 0x0 ;  /* 0x0000000000007b1d */ /* 0x000fe20000010000 */
[----:B----4-:R-:W-:-:S07]  /*9280*/  ISETP.NE.AND P0, PT, RZ, UR9, PT ;  /* 0x00000009ff007c0c */ /* 0x010fce000bf05270 */
[----:B0-----:R-:W3:Y:S01]  /*9290*/  LDC R9, c[0x0][0x3f8] ;  /* 0x0000fe00ff097b82 */ /* 0x001ee20000000800 */
[----:B------:R-:W0:Y:S01]  /*92a0*/  @!P1 LDS R10, [R4+0x20] ;  /* 0x00002000040a9984 */ /* 0x000e220000000800 */
[----:B------:R-:W-:Y:S01]  /*92b0*/  ISETP.GT.AND P1, PT, R5, UR42, PT ;  /* 0x0000002a05007c0c */ /* 0x000fe2000bf24270 */
[----:B---3--:R-:W-:Y:S02]  /*92c0*/  IMAD R23, R9, UR11, R18 ;  /* 0x0000000b09177c24 */ /* 0x008fe4000f8e0212 */
[----:B0-----:R-:W0:Y:S02]  /*92d0*/  SHFL.BFLY PT, R7, R10, 0x4, 0x1f ;  /* 0x0c801f000a077f89 */ /* 0x001e2400000e0000 */
[----:B0-----:R-:W-:-:S05]  /*92e0*/  FADD.FTZ R7, R7, R10 ;  /* 0x0000000a07077221 */ /* 0x001fca0000010000 */
[----:B------:R-:W0:Y:S02]  /*92f0*/  SHFL.BFLY PT, R6, R7, 0x2, 0x1f ;  /* 0x0c401f0007067f89 */ /* 0x000e2400000e0000 */
[----:B0-----:R-:W-:-:S05]  /*9300*/  FADD.FTZ R6, R7, R6 ;  /* 0x0000000607067221 */ /* 0x001fca0000010000 */
[----:B------:R-:W0:Y:S02]  /*9310*/  SHFL.BFLY PT, R11, R6, 0x1, 0x1f ;  /* 0x0c201f00060b7f89 */ /* 0x000e2400000e0000 */
[----:B0-----:R-:W-:Y:S01]  /*9320*/  FADD.FTZ R11, R6, R11 ;  /* 0x0000000b060b7221 */ /* 0x001fe20000010000 */
[----:B------:R-:W-:-:S05]  /*9330*/  CS2R R6, SRZ ;  /* 0x0000000000067805 */ /* 0x000fca000001ff00 */
[----:B------:R-:W0:Y:S02]  /*9340*/  SHFL.IDX PT, R11, R11, RZ, 0x1f ;  /* 0x00001fff0b0b7589 */ /* 0x000e2400000e0000 */
[----:B0-----:R-:W-:-:S04]  /*9350*/  FADD.FTZ R4, R11, 9.9999999747524270788e-07 ;  /* 0x358637bd0b047421 */ /* 0x001fc80000010000 */
[----:B------:R0:W2:Y:S01]  /*9360*/  MUFU.RCP R15, R4 ;  /* 0x00000004000f7308 */ /* 0x0000a20000001000 */
[----:B------:R-:W-:Y:S05]  /*9370*/  @!P0 BRA `(.L_x_3768) ;  /* 0x0000000000188947 */ /* 0x000fea0003800000 */
[----:B0-----:R-:W0:Y:S08]  /*9380*/  LDC R4, c[0x0][0x488] ;  /* 0x00012200ff047b82 */ /* 0x001e300000000800 */
[----:B------:R-:W0:Y:S08]  /*9390*/  LDC R6, c[0x0][0x40c] ;  /* 0x00010300ff067b82 */ /* 0x000e300000000800 */
[----:B------:R-:W3:Y:S01]  /*93a0*/  LDC R7, c[0x0][0x3f4] ;  /* 0x0000fd00ff077b82 */ /* 0x000ee20000000800 */
[----:B0-----:R-:W-:-:S04]  /*93b0*/  IMAD R4, R23, R4, R6 ;  /* 0x0000000417047224 */ /* 0x001fc800078e0206 */
[----:B---3--:R-:W-:-:S05]  /*93c0*/  IMAD R6, R4, R7, RZ ;  /* 0x0000000704067224 */ /* 0x008fca00078e02ff */
[----:B------:R-:W-:-:S07]  /*93d0*/  SHF.R.S32.HI R7, RZ, 0x1f, R6 ;  /* 0x0000001fff077819 */ /* 0x000fce0000011406 */
.L_x_3768:
[----:B------:R-:W-:Y:S04]  /*93e0*/  BSSY.RECONVERGENT B0, `(.L_x_3769) ;  /* 0x0000062000007945 */ /* 0x000fe80003800200 */
[----:B------:R-:W-:Y:S05]  /*93f0*/  @P1 BRA `(.L_x_3770) ;  /* 0x0000000400801947 */ /* 0x000fea0003800000 */
[----:B0-----:R-:W-:Y:S01]  /*9400*/  IMAD.U32 R4, RZ, RZ, UR12 ;  /* 0x0000000cff047e24 */ /* 0x001fe2000f8e00ff */
[----:B------:R-:W-:Y:S01]  /*9410*/  LOP3.LUT R8, RZ, R0, RZ, 0x33, !PT ;  /* 0x00000000ff087212 */ /* 0x000fe200078e33ff */
[----:B------:R-:W-:Y:S03]  /*9420*/  BSSY.RECONVERGENT B1, `(.L_x_3771) ;  /* 0x0000028000017945 */ /* 0x000fe60003800200 */
[----:B------:R-:W-:-:S04]  /*9430*/  VIADDMNMX R4, R5, 0x100, R4, !PT ;  /* 0x0000010005047846 */ /* 0x000fc80007800104 */
        /* <DEDUP_REMOVED lines=10> */
[----:B------:R-:W-:Y:S01]  /*94e0*/  SHF.L.U32 R8, R4, 0x8, RZ ;  /* 0x0000000804087819 */ /* 0x000fe200000006ff */
[----:B------:R-:W-:Y:S01]  /*94f0*/  UIADD3 UR5, UPT, UPT, UR5, 0x240, URZ ;  /* 0x0000024005057890 */ /* 0x000fe2000fffe0ff */
[----:B------:R-:W-:Y:S02]  /*9500*/  IADD3.X R14, PT, PT, RZ, R7, RZ, P1, !PT ;  /* 0x00000007ff0e7210 */ /* 0x000fe40000ffe4ff */
[----:B------:R-:W-:-:S02]  /*9510*/  LOP3.LUT R10, R8, 0x300, RZ, 0xc0, !PT ;  /* 0x00000300080a7812 */ /* 0x000fc400078ec0ff */
[----:B------:R-:W-:Y:S02]  /*9520*/  LOP3.LUT R4, R4, 0x3, RZ, 0xc0, !PT ;  /* 0x0000000304047812 */ /* 0x000fe400078ec0ff */
[----:B------:R-:W-:Y:S01]  /*9530*/  LEA R8, R0, UR6, 0x1 ;  /* 0x0000000600087c11 */ /* 0x000fe2000f8e08ff */
[----:B------:R-:W-:Y:S01]  /*9540*/  IMAD.IADD R5, R5, 0x1, R10 ;  /* 0x0000000105057824 */ /* 0x000fe200078e020a */
[----:B------:R-:W-:Y:S02]  /*9550*/  IADD3 R11, PT, PT, -R4, RZ, RZ ;  /* 0x000000ff040b7210 */ /* 0x000fe40007ffe1ff */
[----:B---3--:R-:W-:-:S04]  /*9560*/  LEA R12, P1, R13, UR10, 0x2 ;  /* 0x0000000a0d0c7c11 */ /* 0x008fc8000f8210ff */
[----:B------:R-:W-:Y:S01]  /*9570*/  LEA.HI.X R13, R13, UR11, R14, 0x2, P1 ;  /* 0x0000000b0d0d7c11 */ /* 0x000fe200088f140e */
[----:B0-----:R-:W-:-:S06]  /*9580*/  ULEA UR5, UR8, UR5, 0x18 ;  /* 0x0000000508057291 */ /* 0x001fcc000f8ec0ff */
[----:B------:R-:W-:Y:S02]  /*9590*/  IADD3 R4, PT, PT, R8, UR5, RZ ;  /* 0x0000000508047c10 */ /* 0x000fe4000fffe0ff */
[----:B------:R-:W-:-:S07]  /*95a0*/  LEA R10, R0, UR5, 0x2 ;  /* 0x00000005000a7c11 */ /* 0x000fce000f8e10ff */
.L_x_3773:
[----:B---3--:R0:W2:Y:S01]  /*95b0*/  LDS R8, [R10] ;  /* 0x000000000a087984 */ /* 0x0080a20000000800 */
[----:B------:R-:W-:Y:S02]  /*95c0*/  @P0 MOV R9, R13 ;  /* 0x0000000d00090202 */ /* 0x000fe40000000f00 */
[----:B------:R-:W-:-:S04]  /*95d0*/  IADD3 R11, PT, PT, R11, 0x1, RZ ;  /* 0x000000010b0b7810 */ /* 0x000fc80007ffe0ff */
[----:B------:R-:W-:Y:S01]  /*95e0*/  ISETP.NE.AND P3, PT, R11, RZ, PT ;  /* 0x000000ff0b00720c */ /* 0x000fe20003f65270 */
[----:B0-----:R-:W-:Y:S02]  /*95f0*/  VIADD R10, R10, 0x400 ;  /* 0x000004000a0a7836 */ /* 0x001fe40000000000 */
[----:B--2---:R-:W-:-:S05]  /*9600*/  FMUL.FTZ R17, R8, R15 ;  /* 0x0000000f08117220 */ /* 0x004fca0000410000 */
[----:B------:R-:W-:-:S04]  /*9610*/  F2FP.F16.F32.PACK_AB R8, RZ, R17 ;  /* 0x00000011ff08723e */ /* 0x000fc800000000ff */
[----:B------:R-:W-:Y:S01]  /*9620*/  PRMT R14, R8, 0x7610, R14 ;  /* 0x00007610080e7816 */ /* 0x000fe2000000000e */
[----:B------:R-:W-:Y:S01]  /*9630*/  @P0 IMAD.MOV.U32 R8, RZ, RZ, R12 ;  /* 0x000000ffff080224 */ /* 0x000fe200078e000c */
[----:B------:R-:W-:-:S03]  /*9640*/  IADD3 R12, P1, PT, R12, 0x400, RZ ;  /* 0x000004000c0c7810 */ /* 0x000fc60007f3e0ff */
[----:B------:R0:W-:Y:S01]  /*9650*/  STS.U16 [R4], R14 ;  /* 0x0000000e04007388 */ /* 0x0001e20000000400 */
[----:B------:R-:W-:-:S03]  /*9660*/  IADD3.X R13, PT, PT, RZ, R13, RZ, P1, !PT ;  /* 0x0000000dff0d7210 */ /* 0x000fc60000ffe4ff */
[----:B------:R3:W-:Y:S01]  /*9670*/  @P0 STG.E desc[UR36][R8.64], R17 ;  /* 0x0000001108000986 */ /* 0x0007e2000c101924 */
[----:B0-----:R-:W-:Y:S01]  /*9680*/  IADD3 R4, PT, PT, R4, 0x200, RZ ;  /* 0x0000020004047810 */ /* 0x001fe20007ffe0ff */
[----:B------:R-:W-:Y:S06]  /*9690*/  @P3 BRA `(.L_x_3773) ;  /* 0xfffffffc00c43947 */ /* 0x000fec000383ffff */
.L_x_3772:
[----:B------:R-:W-:Y:S05]  /*96a0*/  BSYNC.RECONVERGENT B1 ;  /* 0x0000000000017941 */ /* 0x000fea0003800200 */
.L_x_3771:
[----:B------:R-:W-:Y:S05]  /*96b0*/  @!P2 BRA `(.L_x_3770) ;  /* 0x0000000000d0a947 */ /* 0x000fea0003800000 */
[----:B---3--:R-:W0:Y:S01]  /*96c0*/  S2R R9, SR_CgaCtaId ;  /* 0x0000000000097919 */ /* 0x008e220000008800 */
[----:B------:R-:W3:Y:S01]  /*96d0*/  LDCU.64 UR10, c[0x0][0x480] ;  /* 0x00009000ff0a77ac */ /* 0x000ee20008000a00 */
[----:B------:R-:W-:Y:S02]  /*96e0*/  MOV R4, 0x400 ;  /* 0x0000040000047802 */ /* 0x000fe40000000f00 */
[C---:B------:R-:W-:Y:S01]  /*96f0*/  IADD3 R8, P0, PT, R5.reuse, R6, RZ ;  /* 0x0000000605087210 */ /* 0x040fe20007f1e0ff */
        /* <DEDUP_REMOVED lines=9> */
[----:B------:R-:W-:-:S04]  /*9790*/  LEA.HI.X R7, R8, UR11, R7, 0x2, P3 ;  /* 0x0000000b08077c11 */ /* 0x000fc800098f1407 */
[----:B------:R-:W-:Y:S02]  /*97a0*/  IADD3.X R11, PT, PT, RZ, R7, RZ, P2, !PT ;  /* 0x00000007ff0b7210 */ /* 0x000fe400017fe4ff */
[----:B0-----:R-:W-:Y:S02]  /*97b0*/  LEA R9, R9, R4, 0x18 ;  /* 0x0000000409097211 */ /* 0x001fe400078ec0ff */
[----:B------:R-:W-:Y:S02]  /*97c0*/  SHF.L.U32 R4, R3, 0x2, RZ ;  /* 0x0000000203047819 */ /* 0x000fe400000006ff */
[----:B------:R-:W-:-:S03]  /*97d0*/  IADD3 R8, PT, PT, R6, 0x400, R9 ;  /* 0x0000040006087810 */ /* 0x000fc60007ffe009 */
[----:B------:R-:W-:-:S05]  /*97e0*/  IMAD R4, R5, 0x4, -R4 ;  /* 0x0000000405047824 */ /* 0x000fca00078e0a04 */
[----:B------:R-:W-:-:S07]  /*97f0*/  IADD3 R4, PT, PT, R4, 0x800, R9 ;  /* 0x0000080004047810 */ /* 0x000fce0007ffe009 */
.L_x_3774:
[----:B------:R-:W2:Y:S01]  /*9800*/  LDS R6, [R4+-0x800] ;  /* 0xfff8000004067984 */ /* 0x000ea20000000800 */
[----:B------:R-:W-:-:S04]  /*9810*/  IADD3 R5, PT, PT, R5, 0x400, RZ ;  /* 0x0000040005057810 */ /* 0x000fc80007ffe0ff */
[----:B------:R-:W-:Y:S01]  /*9820*/  ISETP.GT.AND P2, PT, R5, UR42, PT ;  /* 0x0000002a05007c0c */ /* 0x000fe2000bf44270 */
[----:B--2---:R-:W-:-:S05]  /*9830*/  FMUL.FTZ R13, R6, R15 ;  /* 0x0000000f060d7220 */ /* 0x004fca0000410000 */
[----:B------:R-:W-:-:S04]  /*9840*/  F2FP.F16.F32.PACK_AB R6, RZ, R13 ;  /* 0x0000000dff06723e */ /* 0x000fc800000000ff */
[----:B------:R-:W-:-:S05]  /*9850*/  PRMT R7, R6, 0x7610, R7 ;  /* 0x0000761006077816 */ /* 0x000fca0000000007 */
[----:B------:R0:W-:Y:S04]  /*9860*/  STS.U16 [R8+-0x400], R7 ;  /* 0xfffc000708007388 */ /* 0x0001e80000000400 */
[----:B------:R-:W2:Y:S01]  /*9870*/  LDS R6, [R4+-0x400] ;  /* 0xfffc000004067984 */ /* 0x000ea20000000800 */
[----:B0-----:R-:W-:Y:S02]  /*9880*/  IMAD.MOV.U32 R7, RZ, RZ, R11 ;  /* 0x000000ffff077224 */ /* 0x001fe400078e000b */
        /* <DEDUP_REMOVED lines=9> */
[----:B0-----:R-:W-:Y:S01]  /*9920*/  MOV R6, R10 ;  /* 0x0000000a00067202 */ /* 0x001fe20000000f00 */
[----:B--2---:R-:W-:-:S03]  /*9930*/  VIADD R4, R4, 0x1000 ;  /* 0x0000100004047836 */ /* 0x004fc60000000000 */
[----:B------:R-:W-:Y:S01]  /*9940*/  IADD3 R10, P3, PT, R6, 0x1000, RZ ;  /* 0x00001000060a7810 */ /* 0x000fe20007f7e0ff */
[----:B------:R-:W-:Y:S01]  /*9950*/  @P0 STG.E desc[UR36][R6.64+-0x800], R13 ;  /* 0xfff8000d06000986 */ /* 0x000fe2000c101924 */
[----:B------:R-:W-:Y:S02]  /*9960*/  PLOP3.LUT P0, PT, P1, PT, PT, 0x80, 0x8 ;  /* 0x000000000008781c */ /* 0x000fe40000f0f070 */
[----:B------:R-:W-:-:S11]  /*9970*/  IADD3.X R11, PT, PT, RZ, R7, RZ, P3, !PT ;  /* 0x00000007ff0b7210 */ /* 0x000fd60001ffe4ff */
        /* <DEDUP_REMOVED lines=8> */
.L_x_3770:
[----:B------:R-:W-:Y:S05]  /*9a00*/  BSYNC.RECONVERGENT B0 ;  /* 0x0000000000007941 */ /* 0x000fea0003800200 */
.L_x_3769:
[----:B------:R-:W-:Y:S01]  /*9a10*/  USHF.R.S32.HI UR5, URZ, 0x1f, UR42 ;  /* 0x0000001fff057899 */ /* 0x000fe2000801142a */
[----:B------:R-:W-:Y:S01]  /*9a20*/  SHF.L.U32 R19, R0, 0x3, RZ ;  /* 0x0000000300137819 */ /* 0x000fe200000006ff */
[----:B------:R-:W4:Y:S01]  /*9a30*/  LDCU.64 UR8, c[0x0][0x3b0] ;  /* 0x00007600ff0877ac */ /* 0x000f220008000a00 */
[----:B------:R-:W-:Y:S02]  /*9a40*/  CS2R R6, SRZ ;  /* 0x0000000000067805 */ /* 0x000fe4000001ff00 */
[----:B------:R-:W-:Y:S01]  /*9a50*/  LOP3.LUT R19, R19, 0xf8, RZ, 0xc0, !PT ;  /* 0x000000f813137812 */ /* 0x000fe200078ec0ff */
[----:B------:R-:W-:Y:S01]  /*9a60*/  ULEA.HI UR5, UR5, UR42, URZ, 0x3 ;  /* 0x0000002a05057291 */ /* 0x000fe2000f8f18ff */
[----:B------:R-:W0:Y:S03]  /*9a70*/  LDCU.64 UR14, c[0x0][0x3c8] ;  /* 0x00007900ff0e77ac */ /* 0x000e260008000a00 */
[----:B------:R-:W-:Y:S01]  /*9a80*/  ULOP3.LUT UR5, UR5, 0xfffffff8, URZ, 0xc0, !UPT ;  /* 0xfffffff805057892 */ /* 0x000fe2000f8ec0ff */
[----:B------:R-:W0:Y:S03]  /*9a90*/  LDCU.64 UR16, c[0x0][0x3c8] ;  /* 0x00007900ff1077ac */ /* 0x000e260008000a00 */
[----:B------:R-:W-:Y:S01]  /*9aa0*/  UIADD3 UR5, UPT, UPT, -UR5, UR42, URZ ;  /* 0x0000002a05057290 */ /* 0x000fe2000fffe1ff */
[----:B----4-:R-:W-:-:S05]  /*9ab0*/  ISETP.EQ.U32.AND P1, PT, RZ, UR8, PT ;  /* 0x00000008ff007c0c */ /* 0x010fca000bf22070 */
[----:B------:R-:W-:-:S04]  /*9ac0*/  ISETP.NE.AND P0, PT, R2, UR5, PT ;  /* 0x0000000502007c0c */ /* 0x000fc8000bf05270 */
[----:B------:R-:W-:-:S04]  /*9ad0*/  ISETP.GT.U32.OR P0, PT, R19, 0x9f, P0 ;  /* 0x0000009f1300780c */ /* 0x000fc80000704470 */
[----:B------:R-:W-:-:S13]  /*9ae0*/  ISETP.EQ.OR.EX P0, PT, RZ, UR9, P0, P1 ;  /* 0x00000009ff007c0c */ /* 0x000fda0008702710 */
[----:B---3--:R-:W3:Y:S01]  /*9af0*/  @!P0 LDC.64 R8, c[0x0][0x3b0] ;  /* 0x0000ec00ff088b82 */ /* 0x008ee20000000a00 */
[----:B------:R-:W-:Y:S01]  /*9b00*/  @!P0 IMAD R5, R18, 0xa0, R19 ;  /* 0x000000a012058824 */ /* 0x000fe200078e0213 */
[----:B------:R-:W-:Y:S03]  /*9b10*/  BSSY.RECONVERGENT B0, `(.L_x_3775) ;  /* 0x000029b000007945 */ /* 0x000fe60003800200 */
[----:B---3--:R-:W-:Y:S01]  /*9b20*/  @!P0 IMAD.WIDE.U32 R8, R5, 0x2, R8 ;  /* 0x0000000205088825 */ /* 0x008fe200078e0008 */
[----:B0-----:R-:W-:-:S06]  /*9b30*/  CS2R R4, SRZ ;  /* 0x0000000000047805 */ /* 0x001fcc000001ff00 */
[----:B------:R0:W5:Y:S01]  /*9b40*/  @!P0 LDG.E.128 R4, desc[UR36][R8.64] ;  /* 0x0000002408048981 */ /* 0x000162000c1e1d00 */
[----:B------:R-:W-:Y:S01]  /*9b50*/  BAR.SYNC.DEFER_BLOCKING 0x0 ;  /* 0x0000000000007b1d */ /* 0x000fe20000010000 */
[----:B------:R-:W-:Y:S01]  /*9b60*/  ISETP.GT.U32.AND P0, PT, R19, 0x9f, PT ;  /* 0x0000009f1300780c */ /* 0x000fe20003f04070 */
[----:B------:R-:W-:Y:S01]  /*9b70*/  IMAD R24, R23, 0xa0, RZ ;  /* 0x000000a017187824 */ /* 0x000fe200078e02ff */
[----:B------:R-:W-:Y:S02]  /*9b80*/  CS2R R34, SRZ ;  /* 0x0000000000227805 */ /* 0x000fe4000001ff00 */
[----:B------:R-:W-:Y:S02]  /*9b90*/  CS2R R32, SRZ ;  /* 0x0000000000207805 */ /* 0x000fe4000001ff00 */
[----:B------:R-:W-:Y:S02]  /*9ba0*/  CS2R R30, SRZ ;  /* 0x00000000001e7805 */ /* 0x000fe4000001ff00 */
[----:B------:R-:W-:-:S05]  /*9bb0*/  CS2R R28, SRZ ;  /* 0x00000000001c7805 */ /* 0x000fca000001ff00 */
[----:B0-----:R-:W-:Y:S05]  /*9bc0*/  @P0 BRA `(.L_x_3776) ;  /* 0x00000028003c0947 */ /* 0x001fea0003800000 */
[----:B------:R-:W0:Y:S01]  /*9bd0*/  LDCU UR8, c[0x0][0x3f4] ;  /* 0x00007e80ff0877ac */ /* 0x000e220008000800 */
[----:B------:R-:W3:Y:S01]  /*9be0*/  S2R R13, SR_CgaCtaId ;  /* 0x00000000000d7919 */ /* 0x000ee20000008800 */
[----:B------:R-:W4:Y:S01]  /*9bf0*/  LDC.64 R16, c[0x0][0x3c0] ;  /* 0x0000f000ff107b82 */ /* 0x000f220000000a00 */
[----:B------:R-:W-:Y:S01]  /*9c00*/  IADD3 R27, PT, PT, R3, R2, RZ ;  /* 0x00000002031b7210 */ /* 0x000fe20007ffe0ff */
[----:B------:R-:W-:Y:S01]  /*9c10*/  BSSY.RECONVERGENT B1, `(.L_x_3777) ;  /* 0x00000ea000017945 */ /* 0x000fe20003800200 */
[----:B------:R-:W-:Y:S01]  /*9c20*/  MOV R8, 0x400 ;  /* 0x0000040000087802 */ /* 0x000fe20000000f00 */
[----:B------:R-:W-:-:S03]  /*9c30*/  IMAD.MOV.U32 R35, RZ, RZ, RZ ;  /* 0x000000ffff237224 */ /* 0x000fc600078e00ff */
[----:B------:R-:W-:Y:S01]  /*9c40*/  IADD3 R8, PT, PT, R8, 0x240, RZ ;  /* 0x0000024008087810 */ /* 0x000fe20007ffe0ff */
[----:B0-----:R-:W-:-:S04]  /*9c50*/  IMAD.U32 R26, RZ, RZ, UR8 ;  /* 0x00000008ff1a7e24 */ /* 0x001fc8000f8e00ff */
[C---:B------:R-:W-:Y:S01]  /*9c60*/  IMAD R9, R26.reuse, UR4, R19 ;  /* 0x000000041a097c24 */ /* 0x040fe2000f8e0213 */
[----:B------:R-:W-:-:S03]  /*9c70*/  VIMNMX R11, PT, PT, R26, UR42, PT ;  /* 0x0000002a1a0b7c48 */ /* 0x000fc6000bfe0100 */
[----:B----4-:R-:W-:Y:S01]  /*9c80*/  IMAD.WIDE R16, R9, 0x2, R16 ;  /* 0x0000000209107825 */ /* 0x010fe200078e0210 */
[----:B------:R-:W-:Y:S02]  /*9c90*/  ISETP.GE.AND P0, PT, R27, R11, PT ;  /* 0x0000000b1b00720c */ /* 0x000fe40003f06270 */
[----:B---3--:R-:W-:-:S04]  /*9ca0*/  LEA R56, R13, R8, 0x18 ;  /* 0x000000080d387211 */ /* 0x008fc800078ec0ff */
[----:B-1----:R-:W-:-:S07]  /*9cb0*/  IADD3 R25, PT, PT, R56, UR6, RZ ;  /* 0x0000000638197c10 */ /* 0x002fce000fffe0ff */
[----:B------:R-:W-:Y:S05]  /*9cc0*/  @P0 BRA `(.L_x_3778) ;  /* 0x0000000c00780947 */ /* 0x000fea0003800000 */
[----:B------:R-:W-:Y:S01]  /*9cd0*/  IADD3 R8, PT, PT, R27, 0x8, RZ ;  /* 0x000000081b087810 */ /* 0x000fe20007ffe0ff */
[----:B------:R-:W0:Y:S01]  /*9ce0*/  LDCU UR8, c[0x0][0x3f8] ;  /* 0x00007f00ff0877ac */ /* 0x000e220008000800 */
[----:B------:R-:W-:Y:S01]  /*9cf0*/  LOP3.LUT R10, RZ, R3, RZ, 0x33, !PT ;  /* 0x00000003ff0a7212 */ /* 0x000fe200078e33ff */
[----:B------:R-:W-:Y:S01]  /*9d00*/  BSSY.RECONVERGENT B2, `(.L_x_3779) ;  /* 0x000007e000027945 */ /* 0x000fe20003800200 */
[----:B------:R-:W-:Y:S02]  /*9d10*/  VIMNMX R9, PT, PT, R11, R8, !PT ;  /* 0x000000080b097248 */ /* 0x000fe40007fe0100 */
[----:B------:R-:W-:Y:S01]  /*9d20*/  CS2R R28, SRZ ;  /* 0x00000000001c7805 */ /* 0x000fe2000001ff00 */
[----:B------:R-:W-:Y:S01]  /*9d30*/  IMAD.MOV.U32 R38, RZ, RZ, R27 ;  /* 0x000000ffff267224 */ /* 0x000fe200078e001b */
[----:B------:R-:W-:Y:S02]  /*9d40*/  CS2R R30, SRZ ;  /* 0x00000000001e7805 */ /* 0x000fe4000001ff00 */
[----:B------:R-:W-:-:S02]  /*9d50*/  IADD3 R54, PT, PT, -R2, R9, R10 ;  /* 0x0000000902367210 */ /* 0x000fc40007ffe10a */
[----:B------:R-:W-:Y:S02]  /*9d60*/  CS2R R32, SRZ ;  /* 0x0000000000207805 */ /* 0x000fe4000001ff00 */
[----:B------:R-:W-:Y:S02]  /*9d70*/  CS2R R34, SRZ ;  /* 0x0000000000227805 */ /* 0x000fe4000001ff00 */
[C---:B------:R-:W-:Y:S02]  /*9d80*/  ISETP.GE.U32.AND P0, PT, R54.reuse, 0x18, PT ;  /* 0x000000183600780c */ /* 0x040fe40003f06070 */
[----:B------:R-:W-:-:S04]  /*9d90*/  LEA.HI R9, R54, 0x1, RZ, 0x1d ;  /* 0x0000000136097811 */ /* 0x000fc800078fe8ff */
[----:B------:R-:W-:Y:S01]  /*9da0*/  LOP3.LUT P1, R57, R9, 0x3, RZ, 0xc0, !PT ;  /* 0x0000000309397812 */ /* 0x000fe2000782c0ff */
[----:B0-----:R-:W-:-:S06]  /*9db0*/  IMAD R55, R26, UR8, RZ ;  /* 0x000000081a377c24 */ /* 0x001fcc000f8e02ff */
[----:B------:R-:W-:Y:S06]  /*9dc0*/  @!P0 BRA `(.L_x_3780) ;  /* 0x0000000400c48947 */ /* 0x000fec0003800000 */
[----:B------:R-:W-:Y:S01]  /*9dd0*/  MOV R36, R8 ;  /* 0x0000000800247202 */ /* 0x000fe20000000f00 */
[----:B------:R-:W-:Y:S01]  /*9de0*/  HFMA2 R28, -RZ, RZ, 0, 0 ;  /* 0x00000000ff1c7431 */ /* 0x000fe200000001ff */
[----:B------:R-:W-:Y:S01]  /*9df0*/  LOP3.LUT R8, R9, 0x3ffffffc, RZ, 0xc0, !PT ;  /* 0x3ffffffc09087812 */ /* 0x000fe200078ec0ff */
[C---:B------:R-:W-:Y:S01]  /*9e00*/  VIADD R39, R27.reuse, 0x10 ;  /* 0x000000101b277836 */ /* 0x040fe20000000000 */
[----:B------:R-:W-:Y:S02]  /*9e10*/  LEA R9, R2, UR6, 0x1 ;  /* 0x0000000602097c11 */ /* 0x000fe4000f8e08ff */
[----:B------:R-:W-:Y:S01]  /*9e20*/  IADD3 R37, PT, PT, R27, 0x18, RZ ;  /* 0x000000181b257810 */ /* 0x000fe20007ffe0ff */
[----:B------:R-:W-:Y:S01]  /*9e30*/  IMAD.MOV R40, RZ, RZ, -R8 ;  /* 0x000000ffff287224 */ /* 0x000fe200078e0a08 */
[----:B------:R-:W-:Y:S02]  /*9e40*/  MOV R38, R27 ;  /* 0x0000001b00267202 */ /* 0x000fe40000000f00 */
[----:B------:R-:W-:-:S07]  /*9e50*/  IADD3 R41, PT, PT, R9, 0x20, R56 ;  /* 0x0000002009297810 */ /* 0x000fce0007ffe038 */
.L_x_3781:
[----:B------:R-:W-:Y:S01]  /*9e60*/  IADD3 R9, P0, PT, R38, UR7, RZ ;  /* 0x0000000726097c10 */ /* 0x000fe2000ff1e0ff */
[----:B------:R-:W0:Y:S03]  /*9e70*/  LDS.U16 R42, [R41+-0x20] ;  /* 0xffffe000292a7984 */ /* 0x000e260000000400 */
[----:B------:R-:W-:Y:S01]  /*9e80*/  IADD3.X R10, PT, PT, RZ, UR13, RZ, P0, !PT ;  /* 0x0000000dff0a7c10 */ /* 0x000fe200087fe4ff */
[----:B------:R-:W-:Y:S01]  /*9e90*/  LDS.U16 R52, [R41+-0x10] ;  /* 0xfffff00029347984 */ /* 0x000fe20000000400 */
[----:B------:R-:W-:-:S03]  /*9ea0*/  LEA R8, P0, R9, UR14, 0x2 ;  /* 0x0000000e09087c11 */ /* 0x000fc6000f8010ff */
[----:B------:R-:W1:Y:S01]  /*9eb0*/  LDS.U16 R53, [R41] ;  /* 0x0000000029357984 */ /* 0x000e620000000400 */
[----:B------:R-:W-:-:S05]  /*9ec0*/  LEA.HI.X R9, R9, UR15, R10, 0x2, P0 ;  /* 0x0000000f09097c11 */ /* 0x000fca00080f140a */
[----:B------:R-:W3:Y:S04]  /*9ed0*/  LDG.E R11, desc[UR36][R8.64] ;  /* 0x00000024080b7981 */ /* 0x000ee8000c1e1900 */
[----:B--2---:R-:W2:Y:S04]  /*9ee0*/  LDG.E R15, desc[UR36][R8.64+0x20] ;  /* 0x00002024080f7981 */ /* 0x004ea8000c1e1900 */
[----:B------:R-:W4:Y:S04]  /*9ef0*/  LDG.E R10, desc[UR36][R8.64+0x40] ;  /* 0x00004024080a7981 */ /* 0x000f28000c1e1900 */
[----:B------:R-:W4:Y:S01]  /*9f00*/  LDG.E R14, desc[UR36][R8.64+0x60] ;  /* 0x00006024080e7981 */ /* 0x000f22000c1e1900 */
[----:B---3--:R-:W-:-:S04]  /*9f10*/  IMAD R11, R55, R11, R38 ;  /* 0x0000000b370b7224 */ /* 0x008fc800078e0226 */
[----:B------:R-:W-:-:S04]  /*9f20*/  IMAD R11, R11, 0xa0, RZ ;  /* 0x000000a00b0b7824 */ /* 0x000fc800078e02ff */
[----:B------:R-:W-:-:S05]  /*9f30*/  IMAD.WIDE R12, R11, 0x2, R16 ;  /* 0x000000020b0c7825 */ /* 0x000fca00078e0210 */
[----:B------:R3:W3:Y:S01]  /*9f40*/  LDG.E.128 R44, desc[UR36][R12.64] ;  /* 0x000000240c2c7981 */ /* 0x0006e2000c1e1d00 */
[----:B--2---:R-:W-:-:S04]  /*9f50*/  IMAD R15, R55, R15, R36 ;  /* 0x0000000f370f7224 */ /* 0x004fc800078e0224 */
[----:B------:R-:W-:Y:S02]  /*9f60*/  IMAD R15, R15, 0xa0, RZ ;  /* 0x000000a00f0f7824 */ /* 0x000fe400078e02ff */
[----:B----4-:R-:W-:Y:S02]  /*9f70*/  IMAD R10, R55, R10, R39 ;  /* 0x0000000a370a7224 */ /* 0x010fe400078e0227 */
[----:B------:R-:W-:-:S04]  /*9f80*/  IMAD.WIDE R20, R15, 0x2, R16 ;  /* 0x000000020f147825 */ /* 0x000fc800078e0210 */
[----:B------:R-:W-:Y:S02]  /*9f90*/  IMAD R11, R10, 0xa0, RZ ;  /* 0x000000a00a0b7824 */ /* 0x000fe400078e02ff */
[----:B------:R-:W2:Y:S01]  /*9fa0*/  LDG.E.128 R20, desc[UR36][R20.64] ;  /* 0x0000002414147981 */ /* 0x000ea2000c1e1d00 */
[----:B------:R-:W-:Y:S02]  /*9fb0*/  IMAD R14, R55, R14, R37 ;  /* 0x0000000e370e7224 */ /* 0x000fe400078e0225 */
[----:B------:R-:W-:-:S04]  /*9fc0*/  IMAD.WIDE R8, R11, 0x2, R16 ;  /* 0x000000020b087825 */ /* 0x000fc800078e0210 */
[----:B------:R-:W-:Y:S02]  /*9fd0*/  IMAD R15, R14, 0xa0, RZ ;  /* 0x000000a00e0f7824 */ /* 0x000fe400078e02ff */
[----:B------:R-:W4:Y:S02]  /*9fe0*/  LDG.E.128 R8, desc[UR36][R8.64] ;  /* 0x0000002408087981 */ /* 0x000f24000c1e1d00 */
[----:B---3--:R-:W-:-:S06]  /*9ff0*/  IMAD.WIDE R12, R15, 0x2, R16 ;  /* 0x000000020f0c7825 */ /* 0x008fcc00078e0210 */
[----:B------:R-:W3:Y:S01]  /*a000*/  LDG.E.128 R12, desc[UR36][R12.64] ;  /* 0x000000240c0c7981 */ /* 0x000ee2000c1e1d00 */
[----:B0-----:R-:W-:Y:S01]  /*a010*/  HADD2.F32 R43, -RZ, R42.H0_H0 ;  /* 0x2000002aff2b7230 */ /* 0x001fe20000004100 */
[----:B------:R-:W-:Y:S01]  /*a020*/  IADD3 R40, PT, PT, R40, 0x4, RZ ;  /* 0x0000000428287810 */ /* 0x000fe20007ffe0ff */
[----:B-1----:R-:W-:Y:S01]  /*a030*/  HADD2.F32 R53, -RZ, R53.H0_H0 ;  /* 0x20000035ff357230 */ /* 0x002fe20000004100 */
[----:B------:R-:W-:Y:S01]  /*a040*/  IADD3 R38, PT, PT, R38, 0x20, RZ ;  /* 0x0000002026267810 */ /* 0x000fe20007ffe0ff */
[----:B------:R-:W-:Y:S01]  /*a050*/  VIADD R39, R39, 0x20 ;  /* 0x0000002027277836 */ /* 0x000fe20000000000 */
[----:B------:R-:W-:Y:S02]  /*a060*/  ISETP.NE.AND P0, PT, R40, RZ, PT ;  /* 0x000000ff2800720c */ /* 0x000fe40003f05270 */
[----:B------:R-:W-:Y:S02]  /*a070*/  IADD3 R36, PT, PT, R36, 0x20, RZ ;  /* 0x0000002024247810 */ /* 0x000fe40007ffe0ff */
[----:B------:R-:W-:Y:S01]  /*a080*/  IADD3 R37, PT, PT, R37, 0x20, RZ ;  /* 0x0000002025257810 */ /* 0x000fe20007ffe0ff */
[----:B------:R-:W-:-:S02]  /*a090*/  HADD2.F32 R51, -RZ, R47.H0_H0 ;  /* 0x2000002fff337230 */ /* 0x000fc40000004100 */
[----:B------:R-:W-:Y:S02]  /*a0a0*/  HADD2.F32 R50, -RZ, R47.H1_H1 ;  /* 0x3000002fff327230 */ /* 0x000fe40000004100 */
[----:B------:R-:W0:Y:S01]  /*a0b0*/  LDS.U16 R47, [R41+0x10] ;  /* 0x00001000292f7984 */ /* 0x000e220000000400 */
        /* <DEDUP_REMOVED lines=12> */
[--C-:B--2---:R-:W-:Y:S02]  /*a180*/  HADD2.F32 R28, -RZ, R20.reuse.H0_H0 ;  /* 0x20000014ff1c7230 */ /* 0x104fe40000004100 */
[----:B------:R-:W-:Y:S01]  /*a190*/  FFMA.FTZ R46, R43, R46, R33 ;  /* 0x0000002e2b2e7223 */ /* 0x000fe20000010021 */
[----:B------:R-:W-:-:S02]  /*a1a0*/  HADD2.F32 R31, -RZ, R20.H1_H1 ;  /* 0x30000014ff1f7230 */ /* 0x000fc40000004100 */
[----:B------:R-:W-:Y:S01]  /*a1b0*/  FFMA.FTZ R45, R43, R45, R30 ;  /* 0x0000002d2b2d7223 */ /* 0x000fe2000001001e */
[--C-:B------:R-:W-:Y:S02]  /*a1c0*/  HADD2.F32 R33, -RZ, R21.reuse.H0_H0 ;  /* 0x20000015ff217230 */ /* 0x100fe40000004100 */
[----:B------:R-:W-:Y:S02]  /*a1d0*/  HADD2.F32 R20, -RZ, R21.H1_H1 ;  /* 0x30000015ff147230 */ /* 0x000fe40000004100 */
[--C-:B------:R-:W-:Y:S02]  /*a1e0*/  HADD2.F32 R30, -RZ, R22.reuse.H0_H0 ;  /* 0x20000016ff1e7230 */ /* 0x100fe40000004100 */
[----:B------:R-:W-:Y:S02]  /*a1f0*/  HADD2.F32 R21, -RZ, R22.H1_H1 ;  /* 0x30000016ff157230 */ /* 0x000fe40000004100 */
[----:B------:R-:W-:Y:S02]  /*a200*/  HADD2.F32 R22, -RZ, R23.H0_H0 ;  /* 0x20000017ff167230 */ /* 0x000fe40000004100 */
[----:B------:R-:W-:-:S02]  /*a210*/  HADD2.F32 R29, -RZ, R52.H0_H0 ;  /* 0x20000034ff1d7230 */ /* 0x000fc40000004100 */
[----:B------:R-:W-:Y:S02]  /*a220*/  HADD2.F32 R23, -RZ, R23.H1_H1 ;  /* 0x30000017ff177230 */ /* 0x000fe40000004100 */
[----:B----4-:R-:W-:Y:S02]  /*a230*/  HADD2.F32 R32, -RZ, R9.H0_H0 ;  /* 0x20000009ff207230 */ /* 0x010fe40000004100 */
        /* <DEDUP_REMOVED lines=8> */
[----:B------:R-:W-:-:S02]  /*a2c0*/  HADD2.F32 R29, -RZ, R8.H0_H0 ;  /* 0x20000008ff1d7230 */ /* 0x000fc40000004100 */
[C---:B------:R-:W-:Y:S01]  /*a2d0*/  FFMA.FTZ R32, R53.reuse, R32, R33 ;  /* 0x0000002035207223 */ /* 0x040fe20000010021 */
[----:B------:R-:W-:Y:S02]  /*a2e0*/  HADD2.F32 R8, -RZ, R8.H1_H1 ;  /* 0x30000008ff087230 */ /* 0x000fe40000004100 */
[----:B------:R-:W-:Y:S02]  /*a2f0*/  HADD2.F32 R9, -RZ, R9.H1_H1 ;  /* 0x30000009ff097230 */ /* 0x000fe40000004100 */
[C---:B------:R-:W-:Y:S01]  /*a300*/  FFMA.FTZ R28, R53.reuse, R29, R28 ;  /* 0x0000001d351c7223 */ /* 0x040fe2000001001c */
[--C-:B------:R-:W-:Y:S02]  /*a310*/  HADD2.F32 R35, -RZ, R10.reuse.H0_H0 ;  /* 0x2000000aff237230 */ /* 0x100fe40000004100 */
[C---:B------:R-:W-:Y:S01]  /*a320*/  FFMA.FTZ R31, R53.reuse, R8, R31 ;  /* 0x00000008351f7223 */ /* 0x040fe2000001001f */
[----:B------:R-:W-:Y:S02]  /*a330*/  HADD2.F32 R10, -RZ, R10.H1_H1 ;  /* 0x3000000aff0a7230 */ /* 0x000fe40000004100 */
[----:B------:R-:W-:Y:S01]  /*a340*/  FFMA.FTZ R9, R53, R9, R20 ;  /* 0x0000000935097223 */ /* 0x000fe20000010014 */
[----:B------:R-:W-:-:S02]  /*a350*/  HADD2.F32 R43, -RZ, R11.H0_H0 ;  /* 0x2000000bff2b7230 */ /* 0x000fc40000004100 */
[C---:B------:R-:W-:Y:S01]  /*a360*/  FFMA.FTZ R35, R53.reuse, R35, R30 ;  /* 0x0000002335237223 */ /* 0x040fe2000001001e */
[----:B------:R-:W-:Y:S02]  /*a370*/  HADD2.F32 R34, -RZ, R11.H1_H1 ;  /* 0x3000000bff227230 */ /* 0x000fe40000004100 */
[C---:B------:R-:W-:Y:S01]  /*a380*/  FFMA.FTZ R10, R53.reuse, R10, R21 ;  /* 0x0000000a350a7223 */ /* 0x040fe20000010015 */
[----:B0-----:R-:W-:Y:S02]  /*a390*/  HADD2.F32 R47, -RZ, R47.H0_H0 ;  /* 0x2000002fff2f7230 */ /* 0x001fe40000004100 */
[C---:B------:R-:W-:Y:S01]  /*a3a0*/  FFMA.FTZ R22, R53.reuse, R43, R22 ;  /* 0x0000002b35167223 */ /* 0x040fe20000010016 */
[----:B---3--:R-:W-:Y:S02]  /*a3b0*/  HADD2.F32 R29, -RZ, R13.H0_H0 ;  /* 0x2000000dff1d7230 */ /* 0x008fe40000004100 */
[----:B------:R-:W-:Y:S01]  /*a3c0*/  FFMA.FTZ R23, R53, R34, R23 ;  /* 0x0000002235177223 */ /* 0x000fe20000010017 */
[----:B------:R-:W-:-:S02]  /*a3d0*/  HADD2.F32 R8, -RZ, R12.H0_H0 ;  /* 0x2000000cff087230 */ /* 0x000fc40000004100 */
[--C-:B------:R-:W-:Y:S02]  /*a3e0*/  HADD2.F32 R20, -RZ, R14.reuse.H0_H0 ;  /* 0x2000000eff147230 */ /* 0x100fe40000004100 */
[C---:B------:R-:W-:Y:S01]  /*a3f0*/  FFMA.FTZ R29, R47.reuse, R29, R32 ;  /* 0x0000001d2f1d7223 */ /* 0x040fe20000010020 */
[----:B------:R-:W-:Y:S02]  /*a400*/  HADD2.F32 R33, -RZ, R14.H1_H1 ;  /* 0x3000000eff217230 */ /* 0x000fe40000004100 */
[C---:B------:R-:W-:Y:S01]  /*a410*/  FFMA.FTZ R28, R47.reuse, R8, R28 ;  /* 0x000000082f1c7223 */ /* 0x040fe2000001001c */
[----:B------:R-:W-:Y:S02]  /*a420*/  HADD2.F32 R12, -RZ, R12.H1_H1 ;  /* 0x3000000cff0c7230 */ /* 0x000fe40000004100 */
[C---:B------:R-:W-:Y:S01]  /*a430*/  FFMA.FTZ R32, R47.reuse, R20, R35 ;  /* 0x000000142f207223 */ /* 0x040fe20000010023 */
[----:B------:R-:W-:Y:S02]  /*a440*/  HADD2.F32 R30, -RZ, R13.H1_H1 ;  /* 0x3000000dff1e7230 */ /* 0x000fe40000004100 */
[----:B------:R-:W-:Y:S01]  /*a450*/  FFMA.FTZ R33, R47, R33, R10 ;  /* 0x000000212f217223 */ /* 0x000fe2000001000a */
[----:B------:R-:W-:-:S02]  /*a460*/  HADD2.F32 R11, -RZ, R15.H0_H0 ;  /* 0x2000000fff0b7230 */ /* 0x000fc40000004100 */
[C---:B------:R-:W-:Y:S01]  /*a470*/  FFMA.FTZ R31, R47.reuse, R12, R31 ;  /* 0x0000000c2f1f7223 */ /* 0x040fe2000001001f */
[----:B------:R-:W-:Y:S02]  /*a480*/  HADD2.F32 R14, -RZ, R15.H1_H1 ;  /* 0x3000000fff0e7230 */ /* 0x000fe40000004100 */
[----:B------:R-:W-:Y:S01]  /*a490*/  FFMA.FTZ R30, R47, R30, R9 ;  /* 0x0000001e2f1e7223 */ /* 0x000fe20000010009 */
[----:B------:R-:W-:Y:S02]  /*a4a0*/  VIADD R41, R41, 0x40 ;  /* 0x0000004029297836 */ /* 0x000fe40000000000 */
[C---:B------:R-:W-:Y:S01]  /*a4b0*/  FFMA.FTZ R34, R47.reuse, R11, R22 ;  /* 0x0000000b2f227223 */ /* 0x040fe20000010016 */
[----:B------:R-:W-:Y:S01]  /*a4c0*/  FFMA.FTZ R35, R47, R14, R23 ;  /* 0x0000000e2f237223 */ /* 0x000fe20000010017 */
[----:B------:R-:W-:Y:S06]  /*a4d0*/  @P0 BRA `(.L_x_3781) ;  /* 0xfffffff800600947 */ /* 0x000fec000383ffff */
.L_x_3780:
[----:B------:R-:W-:Y:S05]  /*a4e0*/  BSYNC.RECONVERGENT B2 ;  /* 0x0000000000027941 */ /* 0x000fea0003800200 */
.L_x_3779:
[----:B------:R-:W-:Y:S05]  /*a4f0*/  @!P1 BRA `(.L_x_3778) ;  /* 0x00000004006c9947 */ /* 0x000fea0003800000 */
[----:B------:R-:W-:Y:S01]  /*a500*/  ISETP.NE.AND P1, PT, R57, 0x1, PT ;  /* 0x000000013900780c */ /* 0x000fe20003f25270 */
[----:B------:R-:W-:Y:S01]  /*a510*/  BSSY.RECONVERGENT B2, `(.L_x_3782) ;  /* 0x000003a000027945 */ /* 0x000fe20003800200 */
[----:B------:R-:W-:-:S11]  /*a520*/  LOP3.LUT P0, RZ, R54, 0x8, RZ, 0xc0, !PT ;  /* 0x0000000836ff7812 */ /* 0x000fd6000780c0ff */
[----:B------:R-:W-:Y:S05]  /*a530*/  @!P1 BRA `(.L_x_3783) ;  /* 0x0000000000dc9947 */ /* 0x000fea0003800000 */
[----:B------:R-:W0:Y:S01]  /*a540*/  LDCU.64 UR8, c[0x0][0x3c8] ;  /* 0x00007900ff0877ac */ /* 0x000e220008000a00 */
[----:B------:R-:W-:-:S04]  /*a550*/  IADD3 R9, P1, PT, R38, UR7, RZ ;  /* 0x0000000726097c10 */ /* 0x000fc8000ff3e0ff */
[----:B------:R-:W-:Y:S02]  /*a560*/  IADD3.X R10, PT, PT, RZ, UR13, RZ, P1, !PT ;  /* 0x0000000dff0a7c10 */ /* 0x000fe40008ffe4ff */
[----:B0-----:R-:W-:-:S04]  /*a570*/  LEA R8, P1, R9, UR8, 0x2 ;  /* 0x0000000809087c11 */ /* 0x001fc8000f8210ff */
[----:B------:R-:W-:-:S05]  /*a580*/  LEA.HI.X R9, R9, UR9, R10, 0x2, P1 ;  /* 0x0000000909097c11 */ /* 0x000fca00088f140a */
[----:B------:R-:W3:Y:S04]  /*a590*/  LDG.E R11, desc[UR36][R8.64] ;  /* 0x00000024080b7981 */ /* 0x000ee8000c1e1900 */
[----:B------:R0:W4:Y:S01]  /*a5a0*/  LDG.E R13, desc[UR36][R8.64+0x20] ;  /* 0x00002024080d7981 */ /* 0x000122000c1e1900 */
[----:B------:R-:W-:Y:S01]  /*a5b0*/  IMAD.MOV.U32 R12, RZ, RZ, 0xa0 ;  /* 0x000000a0ff0c7424 */ /* 0x000fe200078e00ff */
[----:B------:R-:W-:-:S04]  /*a5c0*/  IADD3 R14, PT, PT, -R3, R38, RZ ;  /* 0x00000026030e7210 */ /* 0x000fc80007ffe1ff */
[----:B------:R-:W-:-:S05]  /*a5d0*/  LEA R14, R14, R25, 0x1 ;  /* 0x000000190e0e7211 */ /* 0x000fca00078e08ff */
[----:B0-----:R-:W0:Y:S04]  /*a5e0*/  LDS.U16 R8, [R14] ;  /* 0x000000000e087984 */ /* 0x001e280000000400 */
[----:B--2---:R-:W1:Y:S01]  /*a5f0*/  LDS.U16 R15, [R14+0x10] ;  /* 0x000010000e0f7984 */ /* 0x004e620000000400 */
[----:B---3--:R-:W-:-:S04]  /*a600*/  IMAD R11, R55, R11, R38 ;  /* 0x0000000b370b7224 */ /* 0x008fc800078e0226 */
[----:B------:R-:W-:Y:S02]  /*a610*/  IMAD R11, R11, 0xa0, RZ ;  /* 0x000000a00b0b7824 */ /* 0x000fe400078e02ff */
[----:B----4-:R-:W-:Y:S02]  /*a620*/  IMAD R13, R55, R13, R38 ;  /* 0x0000000d370d7224 */ /* 0x010fe400078e0226 */
[----:B------:R-:W-:-:S04]  /*a630*/  IMAD.WIDE R10, R11, 0x2, R16 ;  /* 0x000000020b0a7825 */ /* 0x000fc800078e0210 */
[----:B------:R-:W-:Y:S01]  /*a640*/  IMAD R13, R13, R12, 0x500 ;  /* 0x000005000d0d7424 */ /* 0x000fe200078e020c */
[----:B------:R-:W2:Y:S03]  /*a650*/  LDG.E.128 R20, desc[UR36][R10.64] ;  /* 0x000000240a147981 */ /* 0x000ea6000c1e1d00 */
[----:B------:R-:W-:-:S05]  /*a660*/  IMAD.WIDE R12, R13, 0x2, R16 ;  /* 0x000000020d0c7825 */ /* 0x000fca00078e0210 */
[----:B------:R3:W4:Y:S01]  /*a670*/  LDG.E.128 R40, desc[UR36][R12.64] ;  /* 0x000000240c287981 */ /* 0x000722000c1e1d00 */
[----:B0-----:R-:W-:Y:S02]  /*a680*/  HADD2.F32 R9, -RZ, R8.H0_H0 ;  /* 0x20000008ff097230 */ /* 0x001fe40000004100 */
[----:B-1----:R-:W-:Y:S02]  /*a690*/  HADD2.F32 R15, -RZ, R15.H0_H0 ;  /* 0x2000000fff0f7230 */ /* 0x002fe40000004100 */
[----:B------:R-:W-:Y:S02]  /*a6a0*/  VIADD R38, R38, 0x10 ;  /* 0x0000001026267836 */ /* 0x000fe40000000000 */
[----:B--2---:R-:W-:Y:S02]  /*a6b0*/  HADD2.F32 R8, -RZ, R20.H0_H0 ;  /* 0x20000014ff087230 */ /* 0x004fe40000004100 */
[----:B------:R-:W-:Y:S02]  /*a6c0*/  HADD2.F32 R10, -RZ, R21.H0_H0 ;  /* 0x20000015ff0a7230 */ /* 0x000fe40000004100 */
        /* <DEDUP_REMOVED lines=8> */
[----:B---3--:R-:W-:-:S02]  /*a750*/  HADD2.F32 R13, -RZ, R23.H0_H0 ;  /* 0x20000017ff0d7230 */ /* 0x008fc40000004100 */
[C---:B------:R-:W-:Y:S01]  /*a760*/  FFMA.FTZ R21, R9.reuse, R21, R30 ;  /* 0x0000001509157223 */ /* 0x040fe2000001001e */
[----:B------:R-:W-:Y:S02]  /*a770*/  HADD2.F32 R12, -RZ, R23.H1_H1 ;  /* 0x30000017ff0c7230 */ /* 0x000fe40000004100 */
[C---:B------:R-:W-:Y:S01]  /*a780*/  FFMA.FTZ R22, R9.reuse, R22, R33 ;  /* 0x0000001609167223 */ /* 0x040fe20000010021 */
[--C-:B----4-:R-:W-:Y:S02]  /*a790*/  HADD2.F32 R28, -RZ, R40.reuse.H0_H0 ;  /* 0x20000028ff1c7230 */ /* 0x110fe40000004100 */
        /* <DEDUP_REMOVED lines=15> */
[C---:B------:R-:W-:Y:S02]  /*a890*/  FFMA.FTZ R34, R15.reuse, R34, R13 ;  /* 0x000000220f227223 */ /* 0x040fe4000001000d */
[----:B------:R-:W-:-:S07]  /*a8a0*/  FFMA.FTZ R35, R15, R35, R12 ;  /* 0x000000230f237223 */ /* 0x000fce000001000c */
.L_x_3783:
[----:B------:R-:W-:Y:S05]  /*a8b0*/  BSYNC.RECONVERGENT B2 ;  /* 0x0000000000027941 */ /* 0x000fea0003800200 */
.L_x_3782:
[----:B------:R-:W-:Y:S05]  /*a8c0*/  @P0 BRA `(.L_x_3778) ;  /* 0x0000000000780947 */ /* 0x000fea0003800000 */
[----:B------:R-:W0:Y:S01]  /*a8d0*/  LDCU.64 UR8, c[0x0][0x3c8] ;  /* 0x00007900ff0877ac */ /* 0x000e220008000a00 */
[----:B------:R-:W-:-:S04]  /*a8e0*/  IADD3 R8, P0, PT, R38, UR7, RZ ;  /* 0x0000000726087c10 */ /* 0x000fc8000ff1e0ff */
[----:B------:R-:W-:Y:S02]  /*a8f0*/  IADD3.X R9, PT, PT, RZ, UR13, RZ, P0, !PT ;  /* 0x0000000dff097c10 */ /* 0x000fe400087fe4ff */
[----:B0-----:R-:W-:-:S04]  /*a900*/  LEA R10, P0, R8, UR8, 0x2 ;  /* 0x00000008080a7c11 */ /* 0x001fc8000f8010ff */
[----:B------:R-:W-:-:S06]  /*a910*/  LEA.HI.X R11, R8, UR9, R9, 0x2, P0 ;  /* 0x00000009080b7c11 */ /* 0x000fcc00080f1409 */
[----:B------:R-:W3:Y:S01]  /*a920*/  LDG.E R11, desc[UR36][R10.64] ;  /* 0x000000240a0b7981 */ /* 0x000ee2000c1e1900 */
[----:B------:R-:W-:-:S05]  /*a930*/  IADD3 R20, PT, PT, -R3, R38, RZ ;  /* 0x0000002603147210 */ /* 0x000fca0007ffe1ff */
[----:B------:R-:W-:-:S06]  /*a940*/  IMAD R20, R20, 0x2, R25 ;  /* 0x0000000214147824 */ /* 0x000fcc00078e0219 */
[----:B------:R-:W0:Y:S01]  /*a950*/  LDS.U16 R20, [R20] ;  /* 0x0000000014147984 */ /* 0x000e220000000400 */
[----:B---3--:R-:W-:-:S04]  /*a960*/  IMAD R8, R55, R11, R38 ;  /* 0x0000000b37087224 */ /* 0x008fc800078e0226 */
[----:B------:R-:W-:-:S04]  /*a970*/  IMAD R9, R8, 0xa0, RZ ;  /* 0x000000a008097824 */ /* 0x000fc800078e02ff */
[----:B------:R-:W-:-:S05]  /*a980*/  IMAD.WIDE R8, R9, 0x2, R16 ;  /* 0x0000000209087825 */ /* 0x000fca00078e0210 */
[----:B--2---:R-:W2:Y:S01]  /*a990*/  LDG.E.128 R12, desc[UR36][R8.64] ;  /* 0x00000024080c7981 */ /* 0x004ea2000c1e1d00 */
[----:B0-----:R-:W-:Y:S02]  /*a9a0*/  HADD2.F32 R21, -RZ, R20.H0_H0 ;  /* 0x20000014ff157230 */ /* 0x001fe40000004100 */
[----:B--2---:R-:W-:Y:S02]  /*a9b0*/  HADD2.F32 R22, -RZ, R12.H0_H0 ;  /* 0x2000000cff167230 */ /* 0x004fe40000004100 */
[----:B------:R-:W-:Y:S02]  /*a9c0*/  HADD2.F32 R10, -RZ, R13.H0_H0 ;  /* 0x2000000dff0a7230 */ /* 0x000fe40000004100 */
[----:B------:R-:W-:Y:S02]  /*a9d0*/  HADD2.F32 R11, -RZ, R14.H0_H0 ;  /* 0x2000000eff0b7230 */ /* 0x000fe40000004100 */
[----:B------:R-:W-:Y:S01]  /*a9e0*/  FFMA.FTZ R28, R21, R22, R28 ;  /* 0x00000016151c7223 */ /* 0x000fe2000001001c */
[----:B------:R-:W-:-:S02]  /*a9f0*/  HADD2.F32 R12, -RZ, R12.H1_H1 ;  /* 0x3000000cff0c7230 */ /* 0x000fc40000004100 */
        /* <DEDUP_REMOVED lines=9> */
[C---:B------:R-:W-:Y:S02]  /*aa90*/  FFMA.FTZ R34, R21.reuse, R9, R34 ;  /* 0x0000000915227223 */ /* 0x040fe40000010022 */
[----:B------:R-:W-:-:S07]  /*aaa0*/  FFMA.FTZ R35, R21, R8, R35 ;  /* 0x0000000815237223 */ /* 0x000fce0000010023 */
.L_x_3778:
[----:B------:R-:W-:Y:S05]  /*aab0*/  BSYNC.RECONVERGENT B1 ;  /* 0x0000000000017941 */ /* 0x000fea0003800200 */
.L_x_3777:
[----:B------:R-:W-:Y:S01]  /*aac0*/  ISETP.GE.AND P0, PT, R27, UR42, PT ;  /* 0x0000002a1b007c0c */ /* 0x000fe2000bf06270 */
[----:B------:R-:W-:-:S12]  /*aad0*/  BSSY.RECONVERGENT B1, `(.L_x_3784) ;  /* 0x0000130000017945 */ /* 0x000fd80003800200 */
[----:B------:R-:W-:Y:S05]  /*aae0*/  @P0 BRA `(.L_x_3785) ;  /* 0x0000001000b80947 */ /* 0x000fea0003800000 */
[----:B------:R-:W-:Y:S01]  /*aaf0*/  HFMA2 R8, -RZ, RZ, 0, 4.76837158203125e-07 ;  /* 0x00000008ff087431 */ /* 0x000fe200000001ff */
[----:B------:R-:W-:Y:S01]  /*ab00*/  LOP3.LUT R38, RZ, R3, RZ, 0x33, !PT ;  /* 0x00000003ff267212 */ /* 0x000fe200078e33ff */
[----:B------:R-:W0:Y:S01]  /*ab10*/  LDCU UR8, c[0x0][0x3f8] ;  /* 0x00007f00ff0877ac */ /* 0x000e220008000800 */
[----:B------:R-:W-:Y:S02]  /*ab20*/  BSSY.RECONVERGENT B2, `(.L_x_3786) ;  /* 0x0000047000027945 */ /* 0x000fe40003800200 */
[----:B------:R-:W-:-:S04]  /*ab30*/  VIADDMNMX R9, R27, R8, UR42, !PT ;  /* 0x0000002a1b097e46 */ /* 0x000fc8000f800108 */
[----:B------:R-:W-:-:S04]  /*ab40*/  IADD3 R38, PT, PT, -R2, R9, R38 ;  /* 0x0000000902267210 */ /* 0x000fc80007ffe126 */
[----:B------:R-:W-:-:S04]  /*ab50*/  LOP3.LUT R8, R38, 0x18, RZ, 0xc0, !PT ;  /* 0x0000001826087812 */ /* 0x000fc800078ec0ff */
[----:B------:R-:W-:Y:S01]  /*ab60*/  ISETP.NE.AND P0, PT, R8, 0x18, PT ;  /* 0x000000180800780c */ /* 0x000fe20003f05270 */
[----:B0-----:R-:W-:-:S12]  /*ab70*/  IMAD R40, R26, UR8, RZ ;  /* 0x000000081a287c24 */ /* 0x001fd8000f8e02ff */
[----:B------:R-:W-:Y:S05]  /*ab80*/  @!P0 BRA `(.L_x_3787) ;  /* 0x0000000400008947 */ /* 0x000fea0003800000 */
[----:B------:R-:W0:Y:S01]  /*ab90*/  LDC R26, c[0x0][0x3f4] ;  /* 0x0000fd00ff1a7b82 */ /* 0x000e220000000800 */
[----:B------:R-:W-:Y:S02]  /*aba0*/  LEA.HI R8, R38, 0x1, RZ, 0x1d ;  /* 0x0000000126087811 */ /* 0x000fe400078fe8ff */
[----:B------:R-:W-:Y:S02]  /*abb0*/  LEA R9, R2, UR6, 0x1 ;  /* 0x0000000602097c11 */ /* 0x000fe4000f8e08ff */
[----:B------:R-:W-:Y:S02]  /*abc0*/  LOP3.LUT R8, R8, 0x3, RZ, 0xc0, !PT ;  /* 0x0000000308087812 */ /* 0x000fe400078ec0ff */
[----:B------:R-:W-:-:S03]  /*abd0*/  IADD3 R12, PT, PT, R56, R9, RZ ;  /* 0x00000009380c7210 */ /* 0x000fc60007ffe0ff */
[----:B------:R-:W-:-:S07]  /*abe0*/  IMAD.MOV R13, RZ, RZ, -R8 ;  /* 0x000000ffff0d7224 */ /* 0x000fce00078e0a08 */
.L_x_3790:
[----:B0-----:R-:W-:Y:S01]  /*abf0*/  ISETP.GE.AND P1, PT, R27, R26, PT ;  /* 0x0000001a1b00720c */ /* 0x001fe20003f26270 */
[----:B------:R-:W-:Y:S01]  /*ac00*/  BSSY.RECONVERGENT B3, `(.L_x_3788) ;  /* 0x0000035000037945 */ /* 0x000fe20003800200 */
[----:B------:R-:W-:-:S04]  /*ac10*/  IADD3 R13, PT, PT, R13, 0x1, RZ ;  /* 0x000000010d0d7810 */ /* 0x000fc80007ffe0ff */
[----:B------:R-:W-:-:S07]  /*ac20*/  ISETP.NE.AND P0, PT, R13, RZ, PT ;  /* 0x000000ff0d00720c */ /* 0x000fce0003f05270 */
[----:B------:R-:W-:Y:S06]  /*ac30*/  @!P1 BRA `(.L_x_3789) ;  /* 0x0000000000c49947 */ /* 0x000fec0003800000 */
[----:B------:R-:W-:Y:S02]  /*ac40*/  IABS R11, R26 ;  /* 0x0000001a000b7213 */ /* 0x000fe40000000000 */
[----:B------:R-:W-:Y:S02]  /*ac50*/  IABS R20, R27 ;  /* 0x0000001b00147213 */ /* 0x000fe40000000000 */
[----:B------:R-:W0:Y:S01]  /*ac60*/  I2F.RP R10, R11 ;  /* 0x0000000b000a7306 */ /* 0x000e220000209400 */
[----:B------:R-:W-:Y:S02]  /*ac70*/  ISETP.GE.AND P2, PT, R27, RZ, PT ;  /* 0x000000ff1b00720c */ /* 0x000fe40003f46270 */
[----:B------:R-:W-:-:S05]  /*ac80*/  ISETP.NE.AND P3, PT, R26, RZ, PT ;  /* 0x000000ff1a00720c */ /* 0x000fca0003f65270 */
[----:B0-----:R-:W0:Y:S02]  /*ac90*/  MUFU.RCP R10, R10 ;  /* 0x0000000a000a7308 */ /* 0x001e240000001000 */
[----:B0-----:R-:W-:-:S06]  /*aca0*/  IADD3 R14, PT, PT, R10, 0xffffffe, RZ ;  /* 0x0ffffffe0a0e7810 */ /* 0x001fcc0007ffe0ff */
[----:B------:R-:W0:Y:S02]  /*acb0*/  F2I.FTZ.U32.TRUNC.NTZ R9, R14 ;  /* 0x0000000e00097305 */ /* 0x000e24000021f000 */
[----:B0-----:R-:W-:-:S04]  /*acc0*/  IMAD.MOV R8, RZ, RZ, -R9 ;  /* 0x000000ffff087224 */ /* 0x001fc800078e0a09 */
[----:B--2---:R-:W-:Y:S01]  /*acd0*/  IMAD R15, R8, R11, RZ ;  /* 0x0000000b080f7224 */ /* 0x004fe200078e02ff */
[----:B------:R-:W-:-:S05]  /*ace0*/  MOV R8, RZ ;  /* 0x000000ff00087202 */ /* 0x000fca0000000f00 */
        /* <DEDUP_REMOVED lines=8> */
[----:B------:R-:W-:-:S05]  /*ad70*/  @!P1 IADD3 R8, PT, PT, R8, -R11, RZ ;  /* 0x8000000b08089210 */ /* 0x000fca0007ffe0ff */
[----:B------:R-:W-:Y:S01]  /*ad80*/  @!P2 IMAD.MOV R8, RZ, RZ, -R8 ;  /* 0x000000ffff08a224 */ /* 0x000fe200078e0a08 */
[----:B------:R-:W-:-:S04]  /*ad90*/  @!P3 LOP3.LUT R8, RZ, R26, RZ, 0x33, !PT ;  /* 0x0000001aff08b212 */ /* 0x000fc800078e33ff */
[----:B------:R-:W-:-:S04]  /*ada0*/  IADD3 R9, P1, PT, R8, UR7, RZ ;  /* 0x0000000708097c10 */ /* 0x000fc8000ff3e0ff */
[----:B------:R-:W-:Y:S02]  /*adb0*/  IADD3.X R14, PT, PT, RZ, UR13, RZ, P1, !PT ;  /* 0x0000000dff0e7c10 */ /* 0x000fe40008ffe4ff */
[----:B------:R-:W-:-:S04]  /*adc0*/  LEA R10, P1, R9, UR16, 0x2 ;  /* 0x00000010090a7c11 */ /* 0x000fc8000f8210ff */
[----:B------:R-:W-:Y:S02]  /*add0*/  LEA.HI.X R11, R9, UR17, R14, 0x2, P1 ;  /* 0x00000011090b7c11 */ /* 0x000fe400088f140e */
[----:B------:R-:W0:Y:S04]  /*ade0*/  LDS.U16 R14, [R12] ;  /* 0x000000000c0e7984 */ /* 0x000e280000000400 */
[----:B------:R-:W2:Y:S02]  /*adf0*/  LDG.E R11, desc[UR36][R10.64] ;  /* 0x000000240a0b7981 */ /* 0x000ea4000c1e1900 */
[----:B--2---:R-:W-:-:S04]  /*ae00*/  IMAD R8, R40, R11, R8 ;  /* 0x0000000b28087224 */ /* 0x004fc800078e0208 */
[----:B------:R-:W-:-:S04]  /*ae10*/  IMAD R9, R8, 0xa0, RZ ;  /* 0x000000a008097824 */ /* 0x000fc800078e02ff */
[----:B------:R-:W-:-:S05]  /*ae20*/  IMAD.WIDE R8, R9, 0x2, R16 ;  /* 0x0000000209087825 */ /* 0x000fca00078e0210 */
[----:B------:R-:W2:Y:S01]  /*ae30*/  LDG.E.128 R20, desc[UR36][R8.64] ;  /* 0x0000002408147981 */ /* 0x000ea2000c1e1d00 */
        /* <DEDUP_REMOVED lines=17> */
.L_x_3789:
[----:B------:R-:W-:Y:S05]  /*af50*/  BSYNC.RECONVERGENT B3 ;  /* 0x0000000000037941 */ /* 0x000fea0003800200 */
.L_x_3788:
[----:B------:R-:W-:Y:S01]  /*af60*/  IADD3 R27, PT, PT, R27, 0x8, RZ ;  /* 0x000000081b1b7810 */ /* 0x000fe20007ffe0ff */
[----:B------:R-:W-:Y:S01]  /*af70*/  VIADD R12, R12, 0x10 ;  /* 0x000000100c0c7836 */ /* 0x000fe20000000000 */
[----:B------:R-:W-:Y:S06]  /*af80*/  @P0 BRA `(.L_x_3790) ;  /* 0xfffffffc00180947 */ /* 0x000fec000383ffff */
.L_x_3787:
[----:B------:R-:W-:Y:S05]  /*af90*/  BSYNC.RECONVERGENT B2 ;  /* 0x0000000000027941 */ /* 0x000fea0003800200 */
.L_x_3786:
[----:B------:R-:W-:-:S13]  /*afa0*/  ISETP.GE.U32.AND P0, PT, R38, 0x18, PT ;  /* 0x000000182600780c */ /* 0x000fda0003f06070 */
[----:B------:R-:W-:Y:S05]  /*afb0*/  @!P0 BRA `(.L_x_3785) ;  /* 0x0000000c00848947 */ /* 0x000fea0003800000 */
[----:B------:R-:W0:Y:S02]  /*afc0*/  LDC R26, c[0x0][0x3f4] ;  /* 0x0000fd00ff1a7b82 */ /* 0x000e240000000800 */
.L_x_3799:
[CC--:B0-----:R-:W-:Y:S01]  /*afd0*/  ISETP.GE.AND P3, PT, R27.reuse, R26.reuse, PT ;  /* 0x0000001a1b00720c */ /* 0x0c1fe20003f66270 */
[C---:B------:R-:W-:Y:S01]  /*afe0*/  VIADD R41, R27.reuse, 0x18 ;  /* 0x000000181b297836 */ /* 0x040fe20000000000 */
[C---:B------:R-:W-:Y:S01]  /*aff0*/  IADD3 R37, PT, PT, R27.reuse, 0x8, RZ ;  /* 0x000000081b257810 */ /* 0x040fe20007ffe0ff */
[----:B------:R-:W-:Y:S01]  /*b000*/  BSSY.RECONVERGENT B2, `(.L_x_3791) ;  /* 0x000003a000027945 */ /* 0x000fe20003800200 */
[----:B------:R-:W-:Y:S02]  /*b010*/  IADD3 R39, PT, PT, R27, 0x10, RZ ;  /* 0x000000101b277810 */ /* 0x000fe40007ffe0ff */
[----:B------:R-:W-:Y:S02]  /*b020*/  IADD3 R8, PT, PT, -R3, R27, RZ ;  /* 0x0000001b03087210 */ /* 0x000fe40007ffe1ff */
[-C--:B------:R-:W-:Y:S02]  /*b030*/  ISETP.GE.AND P2, PT, R37, R26.reuse, PT ;  /* 0x0000001a2500720c */ /* 0x080fe40003f46270 */
[----:B------:R-:W-:-:S02]  /*b040*/  ISETP.GE.AND P0, PT, R39, R26, PT ;  /* 0x0000001a2700720c */ /* 0x000fc40003f06270 */
[----:B------:R-:W-:Y:S02]  /*b050*/  ISETP.GE.AND P1, PT, R41, R26, PT ;  /* 0x0000001a2900720c */ /* 0x000fe40003f26270 */
[----:B------:R-:W-:Y:S01]  /*b060*/  LEA R36, R8, R25, 0x1 ;  /* 0x0000001908247211 */ /* 0x000fe200078e08ff */
[----:B------:R-:W-:Y:S10]  /*b070*/  @!P3 BRA `(.L_x_3792) ;  /* 0x0000000000c8b947 */ /* 0x000ff40003800000 */
        /* <DEDUP_REMOVED lines=8> */
[----:B---3--:R-:W-:-:S06]  /*b100*/  VIADD R12, R10, 0xffffffe ;  /* 0x0ffffffe0a0c7836 */ /* 0x008fcc0000000000 */
[----:B------:R-:W3:Y:S02]  /*b110*/  F2I.FTZ.U32.TRUNC.NTZ R9, R12 ;  /* 0x0000000c00097305 */ /* 0x000ee4000021f000 */
[----:B---3--:R-:W-:-:S05]  /*b120*/  IADD3 R8, PT, PT, RZ, -R9, RZ ;  /* 0x80000009ff087210 */ /* 0x008fca0007ffe0ff */
        /* <DEDUP_REMOVED lines=12> */
[----:B------:R-:W-:-:S04]  /*b1f0*/  @!P5 LOP3.LUT R8, RZ, R26, RZ, 0x33, !PT ;  /* 0x0000001aff08d212 */ /* 0x000fc800078e33ff */
[----:B------:R-:W-:-:S04]  /*b200*/  IADD3 R9, P3, PT, R8, UR7, RZ ;  /* 0x0000000708097c10 */ /* 0x000fc8000ff7e0ff */
[----:B------:R-:W-:Y:S02]  /*b210*/  IADD3.X R12, PT, PT, RZ, UR13, RZ, P3, !PT ;  /* 0x0000000dff0c7c10 */ /* 0x000fe40009ffe4ff */
[----:B0-----:R-:W-:-:S04]  /*b220*/  LEA R10, P3, R9, UR8, 0x2 ;  /* 0x00000008090a7c11 */ /* 0x001fc8000f8610ff */
[----:B------:R-:W-:-:S06]  /*b230*/  LEA.HI.X R11, R9, UR9, R12, 0x2, P3 ;  /* 0x00000009090b7c11 */ /* 0x000fcc00098f140c */
[----:B------:R-:W3:Y:S02]  /*b240*/  LDG.E R11, desc[UR36][R10.64] ;  /* 0x000000240a0b7981 */ /* 0x000ee4000c1e1900 */
[----:B---3--:R-:W-:-:S04]  /*b250*/  IMAD R8, R40, R11, R8 ;  /* 0x0000000b28087224 */ /* 0x008fc800078e0208 */
[----:B------:R-:W-:-:S04]  /*b260*/  IMAD R9, R8, 0xa0, RZ ;  /* 0x000000a008097824 */ /* 0x000fc800078e02ff */
[----:B------:R-:W-:-:S05]  /*b270*/  IMAD.WIDE R8, R9, 0x2, R16 ;  /* 0x0000000209087825 */ /* 0x000fca00078e0210 */
[----:B--2---:R-:W2:Y:S01]  /*b280*/  LDG.E.128 R12, desc[UR36][R8.64] ;  /* 0x00000024080c7981 */ /* 0x004ea2000c1e1d00 */
[----:B-1----:R-:W-:Y:S02]  /*b290*/  HADD2.F32 R21, -RZ, R20.H0_H0 ;  /* 0x20000014ff157230 */ /* 0x002fe40000004100 */
        /* <DEDUP_REMOVED lines=16> */
.L_x_3792:
[----:B------:R-:W-:Y:S05]  /*b3a0*/  BSYNC.RECONVERGENT B2 ;  /* 0x0000000000027941 */ /* 0x000fea0003800200 */
.L_x_3791:
[----:B------:R-:W-:Y:S04]  /*b3b0*/  BSSY.RECONVERGENT B2, `(.L_x_3793) ;  /* 0x0000034000027945 */ /* 0x000fe80003800200 */
[----:B------:R-:W-:Y:S05]  /*b3c0*/  @!P2 BRA `(.L_x_3794) ;  /* 0x0000000000c8a947 */ /* 0x000fea0003800000 */
[----:B------:R-:W-:Y:S01]  /*b3d0*/  IABS R11, R26 ;  /* 0x0000001a000b7213 */ /* 0x000fe20000000000 */
[----:B------:R-:W0:Y:S01]  /*b3e0*/  LDCU.64 UR8, c[0x0][0x3c8] ;  /* 0x00007900ff0877ac */ /* 0x000e220008000a00 */
[----:B------:R-:W-:Y:S01]  /*b3f0*/  IABS R14, R37 ;  /* 0x00000025000e7213 */ /* 0x000fe20000000000 */
[----:B------:R-:W1:Y:S01]  /*b400*/  LDS.U16 R20, [R36+0x10] ;  /* 0x0000100024147984 */ /* 0x000e620000000400 */
[----:B------:R-:W3:Y:S01]  /*b410*/  I2F.RP R10, R11 ;  /* 0x0000000b000a7306 */ /* 0x000ee20000209400 */
[----:B------:R-:W-:Y:S02]  /*b420*/  ISETP.GE.AND P3, PT, R37, RZ, PT ;  /* 0x000000ff2500720c */ /* 0x000fe40003f66270 */
[----:B------:R-:W-:-:S05]  /*b430*/  ISETP.NE.AND P4, PT, R26, RZ, PT ;  /* 0x000000ff1a00720c */ /* 0x000fca0003f85270 */
[----:B---3--:R-:W3:Y:S02]  /*b440*/  MUFU.RCP R10, R10 ;  /* 0x0000000a000a7308 */ /* 0x008ee40000001000 */
[----:B---3--:R-:W-:-:S06]  /*b450*/  VIADD R12, R10, 0xffffffe ;  /* 0x0ffffffe0a0c7836 */ /* 0x008fcc0000000000 */
[----:B------:R-:W3:Y:S02]  /*b460*/  F2I.FTZ.U32.TRUNC.NTZ R9, R12 ;  /* 0x0000000c00097305 */ /* 0x000ee4000021f000 */
[----:B---3--:R-:W-:-:S05]  /*b470*/  IADD3 R8, PT, PT, RZ, -R9, RZ ;  /* 0x80000009ff087210 */ /* 0x008fca0007ffe0ff */
[----:B------:R-:W-:Y:S01]  /*b480*/  IMAD R13, R8, R11, RZ ;  /* 0x0000000b080d7224 */ /* 0x000fe200078e02ff */
[----:B------:R-:W-:-:S05]  /*b490*/  MOV R8, RZ ;  /* 0x000000ff00087202 */ /* 0x000fca0000000f00 */
        /* <DEDUP_REMOVED lines=37> */
.L_x_3794:
[----:B------:R-:W-:Y:S05]  /*b6f0*/  BSYNC.RECONVERGENT B2 ;  /* 0x0000000000027941 */ /* 0x000fea0003800200 */
.L_x_3793:
        /* <DEDUP_REMOVED lines=52> */
.L_x_3796:
[----:B------:R-:W-:Y:S05]  /*ba40*/  BSYNC.RECONVERGENT B2 ;  /* 0x0000000000027941 */ /* 0x000fea0003800200 */
.L_x_3795:
        /* <DEDUP_REMOVED lines=52> */
.L_x_3798:
[----:B------:R-:W-:Y:S05]  /*bd90*/  BSYNC.RECONVERGENT B2 ;  /* 0x0000000000027941 */ /* 0x000fea0003800200 */
.L_x_3797:
[----:B------:R-:W-:-:S05]  /*bda0*/  VIADD R27, R27, 0x20 ;  /* 0x000000201b1b7836 */ /* 0x000fca0000000000 */
[----:B------:R-:W-:-:S13]  /*bdb0*/  ISETP.GE.AND P0, PT, R27, UR42, PT ;  /* 0x0000002a1b007c0c */ /* 0x000fda000bf06270 */
[----:B------:R-:W-:Y:S05]  /*bdc0*/  @!P0 BRA `(.L_x_3799) ;  /* 0xfffffff000808947 */ /* 0x000fea000383ffff */
.L_x_3785:
[----:B------:R-:W-:Y:S05]  /*bdd0*/  BSYNC.RECONVERGENT B1 ;  /* 0x0000000000017941 */ /* 0x000fea0003800200 */
.L_x_3784:
[----:B------:R-:W-:-:S13]  /*bde0*/  ISETP.NE.AND P0, PT, R2, UR5, PT ;  /* 0x0000000502007c0c */ /* 0x000fda000bf05270 */
[----:B------:R-:W-:Y:S05]  /*bdf0*/  @P0 BRA `(.L_x_3776) ;  /* 0x0000000400b00947 */ /* 0x000fea0003800000 */
[----:B------:R-:W0:Y:S01]  /*be00*/  LDCU UR8, c[0x0][0x478] ;  /* 0x00008f00ff0877ac */ /* 0x000e220008000800 */
[----:B------:R-:W-:Y:S01]  /*be10*/  IADD3 R11, PT, PT, R19, UR45, RZ ;  /* 0x0000002d130b7c10 */ /* 0x000fe2000fffe0ff */
[----:B0-----:R-:W-:-:S09]  /*be20*/  UISETP.NE.AND UP0, UPT, UR8, 0x2, UPT ;  /* 0x000000020800788c */ /* 0x001fd2000bf05270 */
[----:B------:R-:W-:Y:S05]  /*be30*/  BRA.U UP0, `(.L_x_3800) ;  /* 0x0000000100d87547 */ /* 0x000fea000b800000 */
[----:B------:R-:W0:Y:S02]  /*be40*/  LDCU.64 UR8, c[0x0][0x3a8] ;  /* 0x00007500ff0877ac */ /* 0x000e240008000a00 */
[----:B0-----:R-:W-:-:S04]  /*be50*/  IADD3 R8, P0, PT, R11, UR8, RZ ;  /* 0x000000080b087c10 */ /* 0x001fc8000ff1e0ff */
[----:B------:R-:W-:-:S05]  /*be60*/  LEA.HI.X.SX32 R9, R11, UR9, 0x1, P0 ;  /* 0x000000090b097c11 */ /* 0x000fca00080f0eff */
[----:B------:R-:W3:Y:S01]  /*be70*/  LDG.E.64 R16, desc[UR36][R8.64] ;  /* 0x0000002408107981 */ /* 0x000ee2000c1e1b00 */
[----:B------:R-:W0:Y:S03]  /*be80*/  LDC.64 R10, c[0x0][0x468] ;  /* 0x00011a00ff0a7b82 */ /* 0x000e260000000a00 */
[----:B0-----:R0:W4:Y:S01]  /*be90*/  LDG.E R10, desc[UR36][R10.64+0x8] ;  /* 0x000008240a0a7981 */ /* 0x001122000c1e1900 */
[----:B---3--:R-:W-:Y:S01]  /*bea0*/  LOP3.LUT R20, R17, 0xff, RZ, 0xc0, !PT ;  /* 0x000000ff11147812 */ /* 0x008fe200078ec0ff */
[----:B------:R-:W4:Y:S01]  /*beb0*/  I2F.S8 R13, R16 ;  /* 0x00000010000d7306 */ /* 0x000f220000001400 */
        /* <DEDUP_REMOVED lines=9> */
[----:B------:R-:W-:Y:S01]  /*bf50*/  ISETP.NE.U32.AND P0, PT, R11, RZ, PT ;  /* 0x000000ff0b00720c */ /* 0x000fe20003f05070 */
[----:B------:R-:W-:Y:S01]  /*bf60*/  IMAD.MOV.U32 R11, RZ, RZ, R14 ;  /* 0x000000ffff0b7224 */ /* 0x000fe200078e000e */
[----:B------:R-:W-:Y:S02]  /*bf70*/  SHF.R.U64 R14, R36, 0x7, RZ ;  /* 0x00000007240e7819 */ /* 0x000fe400000012ff */
[----:B------:R-:W-:Y:S01]  /*bf80*/  ISETP.NE.U32.AND.EX P1, PT, RZ, RZ, PT, P1 ;  /* 0x000000ffff00720c */ /* 0x000fe20003f25110 */
[----:B----4-:R-:W-:Y:S01]  /*bf90*/  FMUL.FTZ R13, R10, R13 ;  /* 0x0000000d0a0d7220 */ /* 0x010fe20000410000 */
[----:B------:R-:W-:Y:S02]  /*bfa0*/  ISETP.NE.U32.AND P2, PT, R14, RZ, PT ;  /* 0x000000ff0e00720c */ /* 0x000fe40003f45070 */
[----:B------:R-:W-:Y:S02]  /*bfb0*/  ISETP.NE.U32.AND.EX P0, PT, RZ, RZ, PT, P0 ;  /* 0x000000ffff00720c */ /* 0x000fe40003f05100 */
[----:B------:R-:W-:-:S02]  /*bfc0*/  ISETP.NE.U32.AND.EX P2, PT, RZ, RZ, PT, P2 ;  /* 0x000000ffff00720c */ /* 0x000fc40003f45120 */
[----:B------:R-:W-:Y:S02]  /*bfd0*/  PRMT R12, R16, 0x9910, RZ ;  /* 0x00009910100c7816 */ /* 0x000fe400000000ff */
[----:B------:R-:W-:Y:S02]  /*bfe0*/  PRMT R9, R17, 0x9910, RZ ;  /* 0x0000991011097816 */ /* 0x000fe400000000ff */
[----:B------:R-:W-:Y:S02]  /*bff0*/  SHF.R.S32.HI R8, RZ, 0x8, R12 ;  /* 0x00000008ff087819 */ /* 0x000fe4000001140c */
[----:B------:R-:W-:Y:S02]  /*c000*/  MOV R12, R9 ;  /* 0x00000009000c7202 */ /* 0x000fe40000000f00 */
[----:B------:R-:W-:Y:S01]  /*c010*/  SHF.R.S32.HI R27, RZ, 0x18, R17 ;  /* 0x00000018ff1b7819 */ /* 0x000fe20000011411 */
[----:B------:R-:W0:Y:S01]  /*c020*/  I2F.S16 R9, R8 ;  /* 0x0000000800097306 */ /* 0x000e220000101400 */
[----:B------:R-:W-:-:S02]  /*c030*/  SHF.R.S32.HI R11, RZ, 0x8, R11 ;  /* 0x00000008ff0b7819 */ /* 0x000fc4000001140b */
[----:B------:R-:W-:Y:S02]  /*c040*/  SHF.R.S32.HI R12, RZ, 0x8, R12 ;  /* 0x00000008ff0c7819 */ /* 0x000fe4000001140c */
[----:B------:R-:W-:Y:S02]  /*c050*/  @P1 LOP3.LUT R20, R20, 0xffffff00, RZ, 0xfc, !PT ;  /* 0xffffff0014141812 */ /* 0x000fe400078efcff */
[----:B------:R-:W-:Y:S01]  /*c060*/  @P0 LOP3.LUT R22, R22, 0xffffff00, RZ, 0xfc, !PT ;  /* 0xffffff0016160812 */ /* 0x000fe200078efcff */
[----:B------:R-:W1:Y:S01]  /*c070*/  I2F.S16 R27, R27 ;  /* 0x0000001b001b7306 */ /* 0x000e620000101400 */
[----:B------:R-:W-:Y:S01]  /*c080*/  @P2 LOP3.LUT R36, R36, 0xffffff00, RZ, 0xfc, !PT ;  /* 0xffffff0024242812 */ /* 0x000fe200078efcff */
[----:B0-----:R-:W-:-:S06]  /*c090*/  FMUL.FTZ R8, R10, R9 ;  /* 0x000000090a087220 */ /* 0x001fcc0000410000 */
[----:B------:R-:W0:Y:S01]  /*c0a0*/  I2F.S16 R21, R12 ;  /* 0x0000000c00157306 */ /* 0x000e220000101400 */
[----:B-1----:R-:W-:-:S07]  /*c0b0*/  FMUL.FTZ R16, R10, R27 ;  /* 0x0000001b0a107220 */ /* 0x002fce0000410000 */
[----:B------:R-:W1:Y:S01]  /*c0c0*/  I2F.S16 R11, R11 ;  /* 0x0000000b000b7306 */ /* 0x000e620000101400 */
[----:B0-----:R-:W-:-:S07]  /*c0d0*/  FMUL.FTZ R14, R10, R21 ;  /* 0x000000150a0e7220 */ /* 0x001fce0000410000 */
[----:B------:R0:W3:Y:S01]  /*c0e0*/  I2F.S8 R17, R20 ;  /* 0x0000001400117306 */ /* 0x0000e20000001400 */
[----:B-1----:R-:W-:-:S07]  /*c0f0*/  FMUL.FTZ R12, R10, R11 ;  /* 0x0000000b0a0c7220 */ /* 0x002fce0000410000 */
[----:B--2---:R1:W2:Y:S01]  /*c100*/  I2F.S8 R15, R22 ;  /* 0x00000016000f7306 */ /* 0x0042a20000001400 */
[----:B0-----:R-:W-:Y:S01]  /*c110*/  F2FP.F16.F32.PACK_AB R20, R8, R13 ;  /* 0x0000000d0814723e */ /* 0x001fe200000000ff */
[----:B---3--:R-:W-:-:S06]  /*c120*/  FMUL.FTZ R17, R10, R17 ;  /* 0x000000110a117220 */ /* 0x008fcc0000410000 */
[----:B------:R-:W0:Y:S01]  /*c130*/  I2F.S8 R23, R36 ;  /* 0x0000002400177306 */ /* 0x000e220000001400 */
[----:B-1----:R-:W-:Y:S01]  /*c140*/  F2FP.F16.F32.PACK_AB R22, R14, R17 ;  /* 0x000000110e16723e */ /* 0x002fe200000000ff */
[----:B--2---:R-:W-:-:S05]  /*c150*/  FMUL.FTZ R15, R10, R15 ;  /* 0x0000000f0a0f7220 */ /* 0x004fca0000410000 */
[----:B------:R-:W-:Y:S01]  /*c160*/  F2FP.F16.F32.PACK_AB R21, R12, R15 ;  /* 0x0000000f0c15723e */ /* 0x000fe200000000ff */
[----:B0-----:R-:W-:-:S05]  /*c170*/  FMUL.FTZ R23, R10, R23 ;  /* 0x000000170a177220 */ /* 0x001fca0000410000 */
[----:B------:R-:W-:Y:S01]  /*c180*/  F2FP.F16.F32.PACK_AB R23, R16, R23 ;  /* 0x000000171017723e */ /* 0x000fe200000000ff */
[----:B------:R-:W-:Y:S06]  /*c190*/  BRA `(.L_x_3801) ;  /* 0x00000000000c7947 */ /* 0x000fec0003800000 */
.L_x_3800:
[----:B------:R-:W0:Y:S02]  /*c1a0*/  LDC.64 R8, c[0x0][0x3a8] ;  /* 0x0000ea00ff087b82 */ /* 0x000e240000000a00 */
[----:B0-----:R-:W-:-:S05]  /*c1b0*/  IMAD.WIDE R8, R11, 0x2, R8 ;  /* 0x000000020b087825 */ /* 0x001fca00078e0208 */
[----:B------:R0:W5:Y:S02]  /*c1c0*/  LDG.E.128 R20, desc[UR36][R8.64] ;  /* 0x0000002408147981 */ /* 0x000164000c1e1d00 */
.L_x_3801:
[----:B------:R-:W1:Y:S01]  /*c1d0*/  LDCU.64 UR8, c[0x0][0x460] ;  /* 0x00008c00ff0877ac */ /* 0x000e620008000a00 */
[----:B------:R-:W-:Y:S01]  /*c1e0*/  IADD3 R12, PT, PT, -R3, UR42, RZ ;  /* 0x0000002a030c7c10 */ /* 0x000fe2000fffe1ff */
[----:B------:R-:W3:Y:S01]  /*c1f0*/  LDCU.64 UR10, c[0x0][0x3c0] ;  /* 0x00007800ff0a77ac */ /* 0x000ee20008000a00 */
[----:B-1----:R-:W-:-:S04]  /*c200*/  ISETP.NE.U32.AND P0, PT, RZ, UR8, PT ;  /* 0x00000008ff007c0c */ /* 0x002fc8000bf05070 */
[----:B------:R-:W-:-:S13]  /*c210*/  ISETP.NE.AND.EX P0, PT, RZ, UR9, PT, P0 ;  /* 0x00000009ff007c0c */ /* 0x000fda000bf05300 */
[----:B------:R-:W1:Y:S08]  /*c220*/  @P0 LDC R11, c[0x0][0x3f8] ;  /* 0x0000fe00ff0b0b82 */ /* 0x000e700000000800 */
[----:B0-----:R-:W0:Y:S01]  /*c230*/  @P0 LDC.64 R8, c[0x0][0x458] ;  /* 0x00011600ff080b82 */ /* 0x001e220000000a00 */
[----:B-1----:R-:W-:-:S04]  /*c240*/  @P0 IMAD R18, R11, UR38, R18 ;  /* 0x000000260b120c24 */ /* 0x002fc8000f8e0212 */
[----:B------:R-:W-:-:S04]  /*c250*/  @P0 IMAD R11, R18, 0xa0, R19 ;  /* 0x000000a0120b0824 */ /* 0x000fc800078e0213 */
[----:B0-----:R-:W-:-:S06]  /*c260*/  @P0 IMAD.WIDE R8, R11, 0x2, R8 ;  /* 0x000000020b080825 */ /* 0x001fcc00078e0208 */
[----:B------:R-:W4:Y:S01]  /*c270*/  @P0 LDG.E.128 R8, desc[UR36][R8.64] ;  /* 0x0000002408080981 */ /* 0x000f22000c1e1d00 */
[----:B------:R-:W-:Y:S01]  /*c280*/  LEA R25, R12, R25, 0x1 ;  /* 0x000000190c197211 */ /* 0x000fe200078e08ff */
[----:B------:R-:W-:Y:S01]  /*c290*/  UIMAD UR8, UR40, 0xa0, URZ ;  /* 0x000000a0280878a4 */ /* 0x000fe2000f8e02ff */
[----:B------:R-:W-:Y:S02]  /*c2a0*/  IMAD R26, R24, R26, R19 ;  /* 0x0000001a181a7224 */ /* 0x000fe400078e0213 */
[----:B-----5:R-:W-:Y:S02]  /*c2b0*/  HFMA2 R20, R20, 1, 1, R4 ;  /* 0x3c003c0014147831 */ /* 0x020fe40000000004 */
[----:B------:R-:W-:Y:S02]  /*c2c0*/  HADD2 R21, R21, R5 ;  /* 0x0000000515157230 */ /* 0x000fe40000000000 */
[----:B------:R-:W-:Y:S01]  /*c2d0*/  HFMA2 R22, R22, 1, 1, R6 ;  /* 0x3c003c0016167831 */ /* 0x000fe20000000006 */
[----:B------:R-:W0:Y:S01]  /*c2e0*/  LDS.U16 R25, [R25] ;  /* 0x0000000019197984 */ /* 0x000e220000000400 */
[----:B------:R-:W-:Y:S01]  /*c2f0*/  SHF.R.S32.HI R3, RZ, 0x1f, R26 ;  /* 0x0000001fff037819 */ /* 0x000fe2000001141a */
[----:B------:R-:W-:Y:S01]  /*c300*/  HADD2 R23, R23, R7 ;  /* 0x0000000717177230 */ /* 0x000fe20000000000 */
[----:B------:R-:W-:-:S02]  /*c310*/  IADD3 R26, P1, PT, R26, UR8, RZ ;  /* 0x000000081a1a7c10 */ /* 0x000fc4000ff3e0ff */
[----:B------:R-:W-:-:S04]  /*c320*/  MOV R12, UR8 ;  /* 0x00000008000c7c02 */ /* 0x000fc80008000f00 */
[----:B------:R-:W-:Y:S02]  /*c330*/  LEA.HI.X.SX32 R3, R12, R3, 0x1, P1 ;  /* 0x000000030c037211 */ /* 0x000fe400008f0eff */
[----:B---3--:R-:W-:-:S04]  /*c340*/  LEA R4, P1, R26, UR10, 0x1 ;  /* 0x0000000a1a047c11 */ /* 0x008fc8000f8208ff */
[----:B------:R-:W-:Y:S01]  /*c350*/  LEA.HI.X R5, R26, UR11, R3, 0x1, P1 ;  /* 0x0000000b1a057c11 */ /* 0x000fe200088f0c03 */
[----:B0-----:R-:W-:Y:S02]  /*c360*/  HADD2.F32 R25, -RZ, R25.H0_H0 ;  /* 0x20000019ff197230 */ /* 0x001fe40000004100 */
[----:B----4-:R-:W-:Y:S02]  /*c370*/  @P0 HMUL2 R20, R20, R8 ;  /* 0x0000000814140232 */ /* 0x010fe40000000000 */
[----:B------:R-:W-:Y:S02]  /*c380*/  @P0 HFMA2 R21, R21, R9, -RZ ;  /* 0x0000000915150231 */ /* 0x000fe400001000ff */
[----:B------:R-:W-:Y:S02]  /*c390*/  @P0 HMUL2 R22, R22, R10 ;  /* 0x0000000a16160232 */ /* 0x000fe40000000000 */
[----:B------:R-:W-:Y:S02]  /*c3a0*/  @P0 HFMA2 R23, R23, R11, -RZ ;  /* 0x0000000b17170231 */ /* 0x000fe400001000ff */
[----:B------:R-:W-:-:S02]  /*c3b0*/  HADD2.F32 R3, -RZ, R20.H0_H0 ;  /* 0x20000014ff037230 */ /* 0x000fc40000004100 */
[----:B------:R-:W-:Y:S01]  /*c3c0*/  HADD2.F32 R6, -RZ, R20.H1_H1 ;  /* 0x30000014ff067230 */ /* 0x000fe20000004100 */
[----:B------:R0:W-:Y:S01]  /*c3d0*/  STG.E.128 desc[UR36][R4.64], R20 ;  /* 0x0000001404007986 */ /* 0x0001e2000c101d24 */
[--C-:B------:R-:W-:Y:S02]  /*c3e0*/  HADD2.F32 R8, -RZ, R21.reuse.H0_H0 ;  /* 0x20000015ff087230 */ /* 0x100fe40000004100 */
[C---:B------:R-:W-:Y:S01]  /*c3f0*/  FFMA.FTZ R28, R25.reuse, R3, R28 ;  /* 0x00000003191c7223 */ /* 0x040fe2000001001c */
[----:B------:R-:W-:Y:S02]  /*c400*/  HADD2.F32 R7, -RZ, R21.H1_H1 ;  /* 0x30000015ff077230 */ /* 0x000fe40000004100 */
[C---:B------:R-:W-:Y:S01]  /*c410*/  FFMA.FTZ R31, R25.reuse, R6, R31 ;  /* 0x00000006191f7223 */ /* 0x040fe2000001001f */
[--C-:B------:R-:W-:Y:S02]  /*c420*/  HADD2.F32 R9, -RZ, R22.reuse.H0_H0 ;  /* 0x20000016ff097230 */ /* 0x100fe40000004100 */
[----:B------:R-:W-:Y:S01]  /*c430*/  FFMA.FTZ R29, R25, R8, R29 ;  /* 0x00000008191d7223 */ /* 0x000fe2000001001d */
[----:B------:R-:W-:-:S02]  /*c440*/  HADD2.F32 R10, -RZ, R22.H1_H1 ;  /* 0x30000016ff0a7230 */ /* 0x000fc40000004100 */
[C---:B------:R-:W-:Y:S01]  /*c450*/  FFMA.FTZ R30, R25.reuse, R7, R30 ;  /* 0x00000007191e7223 */ /* 0x040fe2000001001e */
[--C-:B------:R-:W-:Y:S02]  /*c460*/  HADD2.F32 R11, -RZ, R23.reuse.H0_H0 ;  /* 0x20000017ff0b7230 */ /* 0x100fe40000004100 */
[C---:B------:R-:W-:Y:S01]  /*c470*/  FFMA.FTZ R32, R25.reuse, R9, R32 ;  /* 0x0000000919207223 */ /* 0x040fe20000010020 */
[----:B------:R-:W-:Y:S02]  /*c480*/  HADD2.F32 R12, -RZ, R23.H1_H1 ;  /* 0x30000017ff0c7230 */ /* 0x000fe40000004100 */
[C---:B------:R-:W-:Y:S01]  /*c490*/  FFMA.FTZ R33, R25.reuse, R10, R33 ;  /* 0x0000000a19217223 */ /* 0x040fe20000010021 */
[C---:B------:R-:W-:Y:S02]  /*c4a0*/  FFMA.FTZ R34, R25.reuse, R11, R34 ;  /* 0x0000000b19227223 */ /* 0x040fe40000010022 */
[----:B0-----:R-:W-:-:S07]  /*c4b0*/  FFMA.FTZ R35, R25, R12, R35 ;  /* 0x0000000c19237223 */ /* 0x001fce0000010023 */
.L_x_3776:
[----:B------:R-:W-:Y:S05]  /*c4c0*/  BSYNC.RECONVERGENT B0 ;  /* 0x0000000000007941 */ /* 0x000fea0003800200 */
.L_x_3775:
[----:B------:R-:W-:Y:S01]  /*c4d0*/  BAR.SYNC.DEFER_BLOCKING 0x0 ;  /* 0x0000000000007b1d */ /* 0x000fe20000010000 */
[----:B------:R-:W-:-:S13]  /*c4e0*/  ISETP.GT.U32.AND P0, PT, R19, 0x9f, PT ;  /* 0x0000009f1300780c */ /* 0x000fda0003f04070 */
[----:B------:R-:W-:Y:S05]  /*c4f0*/  @P0 BRA `(.L_x_3802) ;  /* 0x0000000400a00947 */ /* 0x000fea0003800000 */
[----:B------:R-:W0:Y:S01]  /*c500*/  S2UR UR5, SR_CgaCtaId ;  /* 0x00000000000579c3 */ /* 0x000e220000008800 */
[----:B------:R-:W-:Y:S01]  /*c510*/  LOP3.LUT R3, R0, 0x380, RZ, 0xc0, !PT ;  /* 0x0000038000037812 */ /* 0x000fe200078ec0ff */
[----:B------:R-:W-:Y:S01]  /*c520*/  UMOV UR4, 0x400 ;  /* 0x0000040000047882 */ /* 0x000fe20000000000 */
[----:B------:R-:W-:Y:S01]  /*c530*/  IMAD R2, R2, 0xa0, R19 ;  /* 0x000000a002027824 */ /* 0x000fe200078e0213 */
[----:B------:R-:W-:Y:S01]  /*c540*/  UIADD3 UR4, UPT, UPT, UR4, 0x240, URZ ;  /* 0x0000024004047890 */ /* 0x000fe2000fffe0ff */
[----:B------:R-:W-:Y:S02]  /*c550*/  ISETP.NE.AND P1, PT, R3, 0x80, PT ;  /* 0x000000800300780c */ /* 0x000fe40003f25270 */
[C---:B-----5:R-:W-:Y:S02]  /*c560*/  LOP3.LUT R4, R0.reuse, 0x3c0, RZ, 0xc0, !PT ;  /* 0x000003c000047812 */ /* 0x060fe400078ec0ff */
[----:B------:R-:W-:Y:S02]  /*c570*/  LOP3.LUT R5, R0, 0x3e0, RZ, 0xc0, !PT ;  /* 0x000003e000057812 */ /* 0x000fe400078ec0ff */
[----:B------:R-:W-:-:S02]  /*c580*/  ISETP.NE.AND P3, PT, R4, 0x40, PT ;  /* 0x000000400400780c */ /* 0x000fc40003f65270 */
[----:B------:R-:W-:Y:S02]  /*c590*/  ISETP.NE.AND P5, PT, R5, 0x20, PT ;  /* 0x000000200500780c */ /* 0x000fe40003fa5270 */
[C---:B------:R-:W-:Y:S02]  /*c5a0*/  ISETP.GT.U32.AND P2, PT, R0.reuse, 0x7f, PT ;  /* 0x0000007f0000780c */ /* 0x040fe40003f44070 */
[C---:B------:R-:W-:Y:S02]  /*c5b0*/  ISETP.GT.U32.AND P4, PT, R0.reuse, 0x3f, PT ;  /* 0x0000003f0000780c */ /* 0x040fe40003f84070 */
[----:B------:R-:W-:Y:S01]  /*c5c0*/  ISETP.GT.U32.AND P6, PT, R0, 0x1f, PT ;  /* 0x0000001f0000780c */ /* 0x000fe20003fc4070 */
[----:B0-----:R-:W-:-:S06]  /*c5d0*/  ULEA UR4, UR5, UR4, 0x18 ;  /* 0x0000000405047291 */ /* 0x001fcc000f8ec0ff */
[----:B------:R-:W-:Y:S01]  /*c5e0*/  LEA R2, R2, UR4, 0x1 ;  /* 0x0000000402027c11 */ /* 0x000fe2000f8e08ff */
[----:B------:R-:W-:Y:S06]  /*c5f0*/  @P1 BRA `(.L_x_3803) ;  /* 0x0000000000141947 */ /* 0x000fec0003800000 */
[----:B------:R-:W-:Y:S02]  /*c600*/  F2FP.F16.F32.PACK_AB R4, R31, R28 ;  /* 0x0000001c1f04723e */ /* 0x000fe400000000ff */
[----:B------:R-:W-:Y:S02]  /*c610*/  F2FP.F16.F32.PACK_AB R5, R30, R29 ;  /* 0x0000001d1e05723e */ /* 0x000fe400000000ff */
[----:B------:R-:W-:Y:S02]  /*c620*/  F2FP.F16.F32.PACK_AB R6, R33, R32 ;  /* 0x000000202106723e */ /* 0x000fe400000000ff */
[----:B------:R-:W-:-:S05]  /*c630*/  F2FP.F16.F32.PACK_AB R7, R35, R34 ;  /* 0x000000222307723e */ /* 0x000fca00000000ff */
[----:B------:R0:W-:Y:S02]  /*c640*/  STS.128 [R2+-0x500], R4 ;  /* 0xfffb000402007388 */ /* 0x0001e40000000c00 */
.L_x_3803:
[----:B------:R-:W-:Y:S05]  /*c650*/  WARPSYNC.ALL ;  /* 0x0000000000007948 */ /* 0x000fea0003800000 */
[----:B------:R-:W-:Y:S06]  /*c660*/  BAR.SYNC.DEFER_BLOCKING 0x0 ;  /* 0x0000000000007b1d */ /* 0x000fec0000010000 */
[----:B------:R-:W-:Y:S04]  /*c670*/  BSSY.RECONVERGENT B0, `(.L_x_3804) ;  /* 0x0000013000007945 */ /* 0x000fe80003800200 */
[----:B------:R-:W-:Y:S05]  /*c680*/  @P2 BRA `(.L_x_3805) ;  /* 0x0000000000442947 */ /* 0x000fea0003800000 */
[----:B0-----:R-:W0:Y:S02]  /*c690*/  LDS.128 R4, [R2] ;  /* 0x0000000002047984 */ /* 0x001e240000000c00 */
[----:B0-----:R-:W-:Y:S02]  /*c6a0*/  HADD2.F32 R3, -RZ, R4.H0_H0 ;  /* 0x20000004ff037230 */ /* 0x001fe40000004100 */
[--C-:B------:R-:W-:Y:S02]  /*c6b0*/  HADD2.F32 R8, -RZ, R5.reuse.H0_H0 ;  /* 0x20000005ff087230 */ /* 0x100fe40000004100 */
[----:B------:R-:W-:Y:S02]  /*c6c0*/  HADD2.F32 R9, -RZ, R6.H0_H0 ;  /* 0x20000006ff097230 */ /* 0x000fe40000004100 */
[----:B------:R-:W-:Y:S01]  /*c6d0*/  FADD.FTZ R28, R28, R3 ;  /* 0x000000031c1c7221 */ /* 0x000fe20000010000 */
[----:B------:R-:W-:Y:S02]  /*c6e0*/  HADD2.F32 R4, -RZ, R4.H1_H1 ;  /* 0x30000004ff047230 */ /* 0x000fe40000004100 */
        /* <DEDUP_REMOVED lines=11> */
.L_x_3805:
[----:B------:R-:W-:Y:S05]  /*c7a0*/  BSYNC.RECONVERGENT B0 ;  /* 0x0000000000007941 */ /* 0x000fea0003800200 */
.L_x_3804:
        /* <DEDUP_REMOVED lines=8> */
.L_x_3807:
[----:B------:R-:W-:Y:S05]  /*c830*/  BSYNC.RECONVERGENT B0 ;  /* 0x0000000000007941 */ /* 0x000fea0003800200 */
.L_x_3806:
[----:B------:R-:W-:Y:S06]  /*c840*/  BAR.SYNC.DEFER_BLOCKING 0x0 ;  /* 0x0000000000007b1d */ /* 0x000fec0000010000 */
[----:B------:R-:W-:Y:S04]  /*c850*/  BSSY.RECONVERGENT B0, `(.L_x_3808) ;  /* 0x0000013000007945 */ /* 0x000fe80003800200 */
[----:B------:R-:W-:Y:S05]  /*c860*/  @P4 BRA `(.L_x_3809) ;  /* 0x0000000000444947 */ /* 0x000fea0003800000 */
[----:B0--3--:R-:W0:Y:S02]  /*c870*/  LDS.128 R4, [R2] ;  /* 0x0000000002047984 */ /* 0x009e240000000c00 */
        /* <DEDUP_REMOVED lines=16> */
.L_x_3809:
[----:B------:R-:W-:Y:S05]  /*c980*/  BSYNC.RECONVERGENT B0 ;  /* 0x0000000000007941 */ /* 0x000fea0003800200 */
.L_x_3808:
[----:B------:R-:W-:Y:S06]  /*c990*/  BAR.SYNC.DEFER_BLOCKING 0x0 ;  /* 0x0000000000007b1d */ /* 0x000fec0000010000 */
[----:B------:R-:W-:Y:S04]  /*c9a0*/  BSSY.RECONVERGENT B0, `(.L_x_3810) ;  /* 0x0000007000007945 */ /* 0x000fe80003800200 */
[----:B------:R-:W-:Y:S05]  /*c9b0*/  @P5 BRA `(.L_x_3811) ;  /* 0x0000000000145947 */ /* 0x000fea0003800000 */
[----:B0--3--:R-:W-:Y:S02]  /*c9c0*/  F2FP.F16.F32.PACK_AB R4, R31, R28 ;  /* 0x0000001c1f04723e */ /* 0x009fe400000000ff */
[----:B------:R-:W-:Y:S02]  /*c9d0*/  F2FP.F16.F32.PACK_AB R5, R30, R29 ;  /* 0x0000001d1e05723e */ /* 0x000fe400000000ff */
[----:B------:R-:W-:Y:S02]  /*c9e0*/  F2FP.F16.F32.PACK_AB R6, R33, R32 ;  /* 0x000000202106723e */ /* 0x000fe400000000ff */
[----:B------:R-:W-:-:S05]  /*c9f0*/  F2FP.F16.F32.PACK_AB R7, R35, R34 ;  /* 0x000000222307723e */ /* 0x000fca00000000ff */
[----:B------:R4:W-:Y:S02]  /*ca00*/  STS.128 [R2+-0x140], R4 ;  /* 0xfffec00402007388 */ /* 0x0009e40000000c00 */
.L_x_3811:
[----:B------:R-:W-:Y:S05]  /*ca10*/  BSYNC.RECONVERGENT B0 ;  /* 0x0000000000007941 */ /* 0x000fea0003800200 */
.L_x_3810:
[----:B------:R-:W-:Y:S06]  /*ca20*/  BAR.SYNC.DEFER_BLOCKING 0x0 ;  /* 0x0000000000007b1d */ /* 0x000fec0000010000 */
[----:B------:R-:W-:Y:S04]  /*ca30*/  BSSY.RECONVERGENT B0, `(.L_x_3812) ;  /* 0x0000013000007945 */ /* 0x000fe80003800200 */
[----:B------:R-:W-:Y:S05]  /*ca40*/  @P6 BRA `(.L_x_3813) ;  /* 0x0000000000446947 */ /* 0x000fea0003800000 */
[----:B0--34-:R-:W0:Y:S02]  /*ca50*/  LDS.128 R4, [R2] ;  /* 0x0000000002047984 */ /* 0x019e240000000c00 */
        /* <DEDUP_REMOVED lines=16> */
.L_x_3813:
[----:B------:R-:W-:Y:S05]  /*cb60*/  BSYNC.RECONVERGENT B0 ;  /* 0x0000000000007941 */ /* 0x000fea0003800200 */
.L_x_3812:
[----:B------:R-:W-:Y:S06]  /*cb70*/  BAR.SYNC.DEFER_BLOCKING 0x0 ;  /* 0x0000000000007b1d */ /* 0x000fec0000010000 */
.L_x_3802:
[----:B------:R-:W-:-:S13]  /*cb80*/  ISETP.GT.U32.OR P0, PT, R0, 0x1f, P0 ;  /* 0x0000001f0000780c */ /* 0x000fda0000704470 */
[----:B------:R-:W-:Y:S05]  /*cb90*/  @P0 EXIT ;  /* 0x000000000000094d */ /* 0x000fea0003800000 */
[----:B------:R-:W0:Y:S02]  /*cba0*/  LDCU UR4, c[0x0][0x478] ;  /* 0x00008f00ff0477ac */ /* 0x000e240008000800 */
[----:B0-----:R-:W-:-:S09]  /*cbb0*/  UISETP.NE.AND UP0, UPT, UR4, 0x2, UPT ;  /* 0x000000020400788c */ /* 0x001fd2000bf05270 */
[----:B------:R-:W-:Y:S05]  /*cbc0*/  BRA.U UP0, `(.L_x_3814) ;  /* 0x0000000100e07547 */ /* 0x000fea000b800000 */
[----:B---34-:R-:W0:Y:S01]  /*cbd0*/  LDC.64 R2, c[0x0][0x470] ;  /* 0x00011c00ff027b82 */ /* 0x018e220000000a00 */
[----:B------:R-:W3:Y:S01]  /*cbe0*/  LDCU.64 UR4, c[0x0][0x380] ;  /* 0x00007000ff0477ac */ /* 0x000ee20008000a00 */
[----:B0-----:R-:W4:Y:S01]  /*cbf0*/  LDG.E R2, desc[UR36][R2.64] ;  /* 0x0000002402027981 */ /* 0x001f22000c1e1900 */
[----:B------:R-:W-:-:S04]  /*cc00*/  IADD3 R19, PT, PT, R24, R19, RZ ;  /* 0x0000001318137210 */ /* 0x000fc80007ffe0ff */
[----:B---3--:R-:W-:Y:S01]  /*cc10*/  IADD3 R8, P0, PT, R19, UR4, RZ ;  /* 0x0000000413087c10 */ /* 0x008fe2000ff1e0ff */
        /* <DEDUP_REMOVED lines=17> */
[----:B-----5:R-:W-:Y:S02]  /*cd30*/  LOP3.LUT R4, R0, 0xff0000, RZ, 0xc0, !PT ;  /* 0x00ff000000047812 */ /* 0x020fe400078ec0ff */
[----:B------:R-:W4:Y:S01]  /*cd40*/  F2I.S8.NTZ R31, R31 ;  /* 0x0000001f001f7305 */ /* 0x000f220000202100 */
[----:B0-----:R-:W-:Y:S02]  /*cd50*/  PRMT R33, R33, 0x8880, RZ ;  /* 0x0000888021217816 */ /* 0x001fe400000000ff */
[----:B------:R-:W-:Y:S02]  /*cd60*/  PRMT R3, R4, 0x4210, R3 ;  /* 0x0000421004037816 */ /* 0x000fe40000000003 */
[----:B------:R-:W-:Y:S02]  /*cd70*/  PRMT R0, R33, 0x7710, RZ ;  /* 0x0000771021007816 */ /* 0x000fe400000000ff */
[----:B---3--:R-:W-:Y:S01]  /*cd80*/  PRMT R4, R30, 0x8880, RZ ;  /* 0x000088801e047816 */ /* 0x008fe200000000ff */
[----:B------:R-:W0:Y:S01]  /*cd90*/  F2I.S8.NTZ R29, R29 ;  /* 0x0000001d001d7305 */ /* 0x000e220000202100 */
[----:B------:R-:W-:-:S02]  /*cda0*/  SHF.L.U32 R0, R0, 0x8, RZ ;  /* 0x0000000800007819 */ /* 0x000fc400000006ff */
[----:B------:R-:W-:Y:S02]  /*cdb0*/  PRMT R4, R4, 0x7710, RZ ;  /* 0x0000771004047816 */ /* 0x000fe400000000ff */
[----:B------:R-:W-:Y:S02]  /*cdc0*/  LOP3.LUT R9, R3, 0xff00, R0, 0xf8, !PT ;  /* 0x0000ff0003097812 */ /* 0x000fe400078ef800 */
[----:B----4-:R-:W-:Y:S01]  /*cdd0*/  PRMT R31, R31, 0x8880, RZ ;  /* 0x000088801f1f7816 */ /* 0x010fe200000000ff */
[----:B------:R-:W3:Y:S01]  /*cde0*/  F2I.S8.NTZ R32, R32 ;  /* 0x0000002000207305 */ /* 0x000ee20000202100 */
[----:B------:R-:W-:Y:S02]  /*cdf0*/  LOP3.LUT R4, R4, 0xff, RZ, 0xc0, !PT ;  /* 0x000000ff04047812 */ /* 0x000fe400078ec0ff */
[----:B------:R-:W-:Y:S02]  /*ce00*/  PRMT R0, R31, 0x7710, RZ ;  /* 0x000077101f007816 */ /* 0x000fe400000000ff */
[----:B0-----:R-:W-:-:S03]  /*ce10*/  PRMT R29, R29, 0x8880, RZ ;  /* 0x000088801d1d7816 */ /* 0x001fc600000000ff */
[----:B------:R-:W0:Y:S01]  /*ce20*/  F2I.S8.NTZ R2, R2 ;  /* 0x0000000200027305 */ /* 0x000e220000202100 */
[----:B------:R-:W-:Y:S02]  /*ce30*/  LOP3.LUT R6, R0, 0xff, RZ, 0xc0, !PT ;  /* 0x000000ff00067812 */ /* 0x000fe400078ec0ff */
[----:B------:R-:W-:-:S03]  /*ce40*/  PRMT R3, R29, 0x7710, RZ ;  /* 0x000077101d037816 */ /* 0x000fc600000000ff */
[----:B------:R-:W-:Y:S01]  /*ce50*/  IMAD.WIDE.U32 R6, R6, 0x100, RZ ;  /* 0x0000010006067825 */ /* 0x000fe200078e00ff */
[----:B---3--:R-:W-:Y:S02]  /*ce60*/  PRMT R32, R32, 0x8880, RZ ;  /* 0x0000888020207816 */ /* 0x008fe400000000ff */
        /* <DEDUP_REMOVED lines=14> */
.L_x_3814:
[----:B---34-:R-:W0:Y:S01]  /*cf50*/  LDC.64 R2, c[0x0][0x380] ;  /* 0x0000e000ff027b82 */ /* 0x018e220000000a00 */
[----:B------:R-:W-:Y:S01]  /*cf60*/  IMAD.IADD R19, R24, 0x1, R19 ;  /* 0x0000000118137824 */ /* 0x000fe200078e0213 */
        /* <DEDUP_REMOVED lines=10> */
.L_x_3683:
[----:B------:R-:W-:Y:S01]  /*d010*/  MOV R12, 0x10 ;  /* 0x00000010000c7802 */ /* 0x000fe20000000f00 */
[----:B------:R-:W-:Y:S01]  /*d020*/  IMAD.MOV.U32 R15, RZ, RZ, -0x1 ;  /* 0xffffffffff0f7424 */ /* 0x000fe200078e00ff */
[----:B------:R-:W-:-:S07]  /*d030*/  MOV R11, 0x1f ;  /* 0x0000001f000b7802 */ /* 0x000fce0000000f00 */
[----:B0-----:R-:W-:Y:S05]  /*d040*/  WARPSYNC.COLLECTIVE R15, `(.L_x_3815) ;  /* 0x000000000f087348 */ /* 0x001fea0003c00000 */
[----:B------:R1:W2:Y:S02]  /*d050*/  SHFL.BFLY P6, R14, R13, R12, R11 ;  /* 0x0c00000c0d0e7389 */ /* 0x0002a400000c000b */
[----:B012---:R-:W-:Y:S05]  /*d060*/  ENDCOLLECTIVE ;  /* 0x000000000000791b */ /* 0x007fea0003800000 */
.L_x_3815:
[----:B------:R-:W-:Y:S01]  /*d070*/  MOV R12, 0x8 ;  /* 0x00000008000c7802 */ /* 0x000fe20000000f00 */
[----:B------:R-:W-:-:S05]  /*d080*/  FADD.FTZ R0, R13, R14 ;  /* 0x0000000e0d007221 */ /* 0x000fca0000010000 */
[----:B------:R-:W-:-:S07]  /*d090*/  MOV R13, R0 ;  /* 0x00000000000d7202 */ /* 0x000fce0000000f00 */
[----:B------:R-:W-:Y:S05]  /*d0a0*/  WARPSYNC.COLLECTIVE R15, `(.L_x_3816) ;  /* 0x000000000f087348 */ /* 0x000fea0003c00000 */
[----:B------:R0:W1:Y:S02]  /*d0b0*/  SHFL.BFLY P6, R14, R13, R12, R11 ;  /* 0x0c00000c0d0e7389 */ /* 0x00006400000c000b */
[----:B01----:R-:W-:Y:S05]  /*d0c0*/  ENDCOLLECTIVE ;  /* 0x000000000000791b */ /* 0x003fea0003800000 */
.L_x_3816:
[----:B------:R-:W-:Y:S01]  /*d0d0*/  MOV R12, 0x4 ;  /* 0x00000004000c7802 */ /* 0x000fe20000000f00 */
[----:B------:R-:W-:-:S04]  /*d0e0*/  FADD.FTZ R2, R0, R14 ;  /* 0x0000000e00027221 */ /* 0x000fc80000010000 */
[----:B------:R-:W-:-:S07]  /*d0f0*/  IMAD.MOV.U32 R13, RZ, RZ, R2 ;  /* 0x000000ffff0d7224 */ /* 0x000fce00078e0002 */
[----:B------:R-:W-:Y:S05]  /*d100*/  WARPSYNC.COLLECTIVE R15, `(.L_x_3817) ;  /* 0x000000000f087348 */ /* 0x000fea0003c00000 */
[----:B------:R0:W1:Y:S02]  /*d110*/  SHFL.BFLY P6, R14, R13, R12, R11 ;  /* 0x0c00000c0d0e7389 */ /* 0x00006400000c000b */
[----:B01----:R-:W-:Y:S05]  /*d120*/  ENDCOLLECTIVE ;  /* 0x000000000000791b */ /* 0x003fea0003800000 */
.L_x_3817:
[----:B------:R-:W-:Y:S02]  /*d130*/  IMAD.MOV.U32 R12, RZ, RZ, 0x2 ;  /* 0x00000002ff0c7424 */ /* 0x000fe400078e00ff */
[----:B------:R-:W-:-:S05]  /*d140*/  FADD.FTZ R3, R2, R14 ;  /* 0x0000000e02037221 */ /* 0x000fca0000010000 */
[----:B------:R-:W-:-:S07]  /*d150*/  MOV R13, R3 ;  /* 0x00000003000d7202 */ /* 0x000fce0000000f00 */
[----:B------:R-:W-:Y:S05]  /*d160*/  WARPSYNC.COLLECTIVE R15, `(.L_x_3818) ;  /* 0x000000000f087348 */ /* 0x000fea0003c00000 */
[----:B------:R0:W1:Y:S02]  /*d170*/  SHFL.BFLY P6, R14, R13, R12, R11 ;  /* 0x0c00000c0d0e7389 */ /* 0x00006400000c000b */
[----:B01----:R-:W-:Y:S05]  /*d180*/  ENDCOLLECTIVE ;  /* 0x000000000000791b */ /* 0x003fea0003800000 */
.L_x_3818:
[----:B------:R-:W-:Y:S01]  /*d190*/  MOV R12, 0x1 ;  /* 0x00000001000c7802 */ /* 0x000fe20000000f00 */
[----:B------:R-:W-:-:S05]  /*d1a0*/  FADD.FTZ R4, R3, R14 ;  /* 0x0000000e03047221 */ /* 0x000fca0000010000 */
[----:B------:R-:W-:-:S07]  /*d1b0*/  MOV R13, R4 ;  /* 0x00000004000d7202 */ /* 0x000fce0000000f00 */
[----:B------:R-:W-:Y:S05]  /*d1c0*/  WARPSYNC.COLLECTIVE R15, `(.L_x_3819) ;  /* 0x000000000f087348 */ /* 0x000fea0003c00000 */
[----:B------:R0:W1:Y:S02]  /*d1d0*/  SHFL.BFLY P6, R14, R13, R12, R11 ;  /* 0x0c00000c0d0e7389 */ /* 0x00006400000c000b */
[----:B01----:R-:W-:Y:S05]  /*d1e0*/  ENDCOLLECTIVE ;  /* 0x000000000000791b */ /* 0x003fea0003800000 */
.L_x_3819:
[----:B------:R-:W-:Y:S05]  /*d1f0*/  BRA `(.L_x_3820) ;  /* 0xffffff5800247947 */ /* 0x000fea000383ffff */
.L_x_3821:
        /* <DEDUP_REMOVED lines=16> */
.L_x_5601:


//--------------------- .text._ZN4mmha33masked_multihead_attention_kernelItLi160ELi256ELi2ELi32ELi128ELb0ELb1EEEv26Multihead_attention_paramsIT_XT5_EE --------------------------
	.section	.text._ZN4mmha33masked_multihead_attention_kernelItLi160ELi256ELi2ELi32ELi128ELb0ELb1EEEv26Multihead_attention_paramsIT_XT5_EE,"ax",@progbits
	.align	128
        .global         _ZN4mmha33masked_multihead_attention_kernelItLi160ELi256ELi2ELi32ELi128ELb0ELb1EEEv26Multihead_attention_paramsIT_XT5_EE
        .type           _ZN4mmha33masked_multihead_attention_kernelItLi160ELi256ELi2ELi32ELi128ELb0ELb1EEEv26Multihead_attention_paramsIT_XT5_EE,@function
        .size           _ZN4mmha33masked_multihead_attention_kernelItLi160ELi256ELi2ELi32ELi128ELb0ELb1EEEv26Multihead_attention_paramsIT_XT5_EE,(.L_x_5602 - _ZN4mmha33masked_multihead_attention_kernelItLi160ELi256ELi2ELi32ELi128ELb0ELb1EEEv26Multihead_attention_paramsIT_XT5_EE)
        .other          _ZN4mmha33masked_multihead_attention_kernelItLi160ELi256ELi2ELi32ELi128ELb0ELb1EEEv26Multihead_attention_paramsIT_XT5_EE,@"STO_CUDA_ENTRY STV_DEFAULT"
_ZN4mmha33masked_multihead_attention_kernelItLi160ELi256ELi2ELi32ELi128ELb0ELb1EEEv26Multihead_attention_paramsIT_XT5_EE:
.text._ZN4mmha33masked_multihead_attention_kernelItLi160ELi256ELi2ELi32ELi128ELb0ELb1EEEv26Multihead_attention_paramsIT_XT5_EE:
        /* <DEDUP_REMOVED lines=12> */
.L_x_3822:
[----:B------:R-:W1:Y:S08]  /*00c0*/  LDC.64 R2, c[0x0][0x4a0] ;  /* 0x00012800ff027b82 */ /* 0x000e700000000a00 */
[----:B------:R-:W3:Y:S01]  /*00d0*/  LDC R11, c[0x0][0x3f0] ;  /* 0x0000fc00ff0b7b82 */ /* 0x000ee20000000800 */
[----:B--2---:R-:W-:-:S07]  /*00e0*/  IABS R10, R0 ;  /* 0x00000000000a7213 */ /* 0x004fce0000000000 */
[----:B------:R-:W2:Y:S01]  /*00f0*/  LDC R19, c[0x0][0x3f4] ;  /* 0x0000fd00ff137b82 */ /* 0x000ea20000000800 */
[----:B-1----:R-:W-:Y:S01]  /*0100*/  ISETP.NE.U32.AND P0, PT, R2, RZ, PT ;  /* 0x000000ff0200720c */ /* 0x002fe20003f05070 */
[----:B------:R-:W1:Y:S06]  /*0110*/  S2R R87, SR_CTAID.X ;  /* 0x0000000000577919 */ /* 0x000e6c0000002500 */
[----:B------:R-:W1:Y:S01]  /*0120*/  LDC R35, c[0x0][0x3f8] ;  /* 0x0000fe00ff237b82 */ /* 0x000e620000000800 */
[----:B------:R-:W-:Y:S02]  /*0130*/  ISETP.NE.AND.EX P0, PT, R3, RZ, PT, P0 ;  /* 0x000000ff0300720c */ /* 0x000fe40003f05300 */
[----:B---3--:R-:W-:-:S04]  /*0140*/  IABS R9, R11 ;  /* 0x0000000b00097213 */ /* 0x008fc80000000000 */
[----:B------:R-:W3:Y:S07]  /*0150*/  I2F.RP R6, R9 ;  /* 0x0000000900067306 */ /* 0x000eee0000209400 */
[----:B------:R-:W4:Y:S08]  /*0160*/  @P0 LDC.64 R2, c[0x0][0x4a0] ;  /* 0x00012800ff020b82 */ /* 0x000f300000000a00 */
[----:B------:R-:W0:Y:S01]  /*0170*/  @P0 LDC R12, c[0x0][0x430] ;  /* 0x00010c00ff0c0b82 */ /* 0x000e220000000800 */
[----:B---3--:R-:W3:Y:S01]  /*0180*/  MUFU.RCP R6, R6 ;  /* 0x0000000600067308 */ /* 0x008ee20000001000 */
[----:B----4-:R-:W-:-:S04]  /*0190*/  @P0 IMAD.WIDE.U32 R2, R0, 0x4, R2 ;  /* 0x0000000400020825 */ /* 0x010fc800078e0002 */
[----:B---3--:R-:W-:Y:S02]  /*01a0*/  VIADD R7, R6, 0xffffffe ;  /* 0x0ffffffe06077836 */ /* 0x008fe40000000000 */
[----:B------:R3:W0:Y:S02]  /*01b0*/  @P0 LDG.E R3, desc[UR36][R2.64] ;  /* 0x0000002402030981 */ /* 0x000624000c1e1900 */
[----:B------:R-:W4:Y:S02]  /*01c0*/  F2I.FTZ.U32.TRUNC.NTZ R5, R7 ;  /* 0x0000000700057305 */ /* 0x000f24000021f000 */
[----:B----4-:R-:W-:-:S05]  /*01d0*/  IADD3 R4, PT, PT, RZ, -R5, RZ ;  /* 0x80000005ff047210 */ /* 0x010fca0007ffe0ff */
[----:B------:R-:W-:Y:S02]  /*01e0*/  IMAD R13, R4, R9, RZ ;  /* 0x00000009040d7224 */ /* 0x000fe400078e02ff */
[----:B------:R-:W-:-:S04]  /*01f0*/  IMAD.MOV.U32 R4, RZ, RZ, RZ ;  /* 0x000000ffff047224 */ /* 0x000fc800078e00ff */
[----:B------:R-:W-:Y:S01]  /*0200*/  IMAD.HI.U32 R6, R5, R13, R4 ;  /* 0x0000000d05067227 */ /* 0x000fe200078e0004 */
[----:B---3--:R-:W-:Y:S01]  /*0210*/  LOP3.LUT R2, R0, R11, RZ, 0x3c, !PT ;  /* 0x0000000b00027212 */ /* 0x008fe200078e3cff */
[----:B------:R-:W3:Y:S04]  /*0220*/  LDC.64 R4, c[0x0][0x460] ;  /* 0x00011800ff047b82 */ /* 0x000ee80000000a00 */
[----:B------:R-:W-:-:S04]  /*0230*/  IMAD.HI.U32 R8, R6, R10, RZ ;  /* 0x0000000a06087227 */ /* 0x000fc800078e00ff */
[----:B------:R-:W-:-:S04]  /*0240*/  IMAD.MOV R6, RZ, RZ, -R8 ;  /* 0x000000ffff067224 */ /* 0x000fc800078e0a08 */
[----:B------:R-:W-:-:S05]  /*0250*/  IMAD R6, R9, R6, R10 ;  /* 0x0000000609067224 */ /* 0x000fca00078e020a */
[----:B------:R-:W-:-:S13]  /*0260*/  ISETP.GT.U32.AND P3, PT, R9, R6, PT ;  /* 0x000000060900720c */ /* 0x000fda0003f64070 */
[----:B------:R-:W-:-:S04]  /*0270*/  @!P3 IADD3 R6, PT, PT, R6, -R9, RZ ;  /* 0x800000090606b210 */ /* 0x000fc80007ffe0ff */
[----:B------:R-:W-:Y:S01]  /*0280*/  ISETP.GE.U32.AND P2, PT, R6, R9, PT ;  /* 0x000000090600720c */ /* 0x000fe20003f46070 */
[----:B------:R-:W-:Y:S01]  /*0290*/  @!P3 VIADD R8, R8, 0x1 ;  /* 0x000000010808b836 */ /* 0x000fe20000000000 */
[----:B------:R-:W-:Y:S02]  /*02a0*/  ISETP.GE.AND P4, PT, R2, RZ, PT ;  /* 0x000000ff0200720c */ /* 0x000fe40003f86270 */
[----:B------:R-:W-:-:S09]  /*02b0*/  ISETP.NE.AND P3, PT, R11, RZ, PT ;  /* 0x000000ff0b00720c */ /* 0x000fd20003f65270 */
[----:B------:R-:W-:-:S05]  /*02c0*/  @P2 VIADD R8, R8, 0x1 ;  /* 0x0000000108082836 */ /* 0x000fca0000000000 */
[----:B------:R-:W-:-:S05]  /*02d0*/  MOV R32, R8 ;  /* 0x0000000800207202 */ /* 0x000fca0000000f00 */
[----:B------:R-:W-:Y:S01]  /*02e0*/  @!P4 IMAD.MOV R32, RZ, RZ, -R32 ;  /* 0x000000ffff20c224 */ /* 0x000fe200078e0a20 */
[----:B------:R-:W-:Y:S02]  /*02f0*/  @!P3 LOP3.LUT R32, RZ, R11, RZ, 0x33, !PT ;  /* 0x0000000bff20b212 */ /* 0x000fe400078e33ff */
[----:B--2---:R-:W-:-:S04]  /*0300*/  IABS R11, R19 ;  /* 0x00000013000b7213 */ /* 0x004fc80000000000 */
[----:B------:R-:W2:Y:S01]  /*0310*/  I2F.RP R10, R11 ;  /* 0x0000000b000a7306 */ /* 0x000ea20000209400 */
[----:B---3--:R-:W-:-:S04]  /*0320*/  ISETP.NE.U32.AND P1, PT, R4, RZ, PT ;  /* 0x000000ff0400720c */ /* 0x008fc80003f25070 */
[----:B------:R-:W-:-:S03]  /*0330*/  ISETP.NE.AND.EX P1, PT, R5, RZ, PT, P1 ;  /* 0x000000ff0500720c */ /* 0x000fc60003f25310 */
[----:B--2---:R-:W2:Y:S10]  /*0340*/  MUFU.RCP R10, R10 ;  /* 0x0000000a000a7308 */ /* 0x004eb40000001000 */
[----:B------:R-:W3:Y:S08]  /*0350*/  @P1 LDC.64 R6, c[0x0][0x460] ;  /* 0x00011800ff061b82 */ /* 0x000ef00000000a00 */
[----:B------:R-:W4:Y:S01]  /*0360*/  @!P0 LDC R16, c[0x0][0x40c] ;  /* 0x00010300ff108b82 */ /* 0x000f220000000800 */
[----:B--2---:R-:W-:-:S04]  /*0370*/  IADD3 R8, PT, PT, R10, 0xffffffe, RZ ;  /* 0x0ffffffe0a087810 */ /* 0x004fc80007ffe0ff */
[----:B------:R2:W1:Y:S01]  /*0380*/  F2I.FTZ.U32.TRUNC.NTZ R9, R8 ;  /* 0x0000000800097305 */ /* 0x000462000021f000 */
[----:B------:R-:W-:Y:S02]  /*0390*/  IMAD.MOV.U32 R2, RZ, RZ, RZ ;  /* 0x000000ffff027224 */ /* 0x000fe400078e00ff */
[----:B---3--:R-:W-:-:S05]  /*03a0*/  @P1 IMAD.WIDE R6, R32, 0x4, R6 ;  /* 0x0000000420061825 */ /* 0x008fca00078e0206 */
[----:B------:R1:W5:Y:S01]  /*03b0*/  @P1 LDG.E R2, desc[UR36][R6.64] ;  /* 0x0000002406021981 */ /* 0x000362000c1e1900 */
[----:B--2---:R-:W-:Y:S02]  /*03c0*/  HFMA2 R8, -RZ, RZ, 0, 0 ;  /* 0x00000000ff087431 */ /* 0x004fe400000001ff */
[----:B-1----:R-:W-:Y:S01]  /*03d0*/  IMAD.MOV R6, RZ, RZ, -R9 ;  /* 0x000000ffff067224 */ /* 0x002fe200078e0a09 */
[----:B------:R-:W1:Y:S01]  /*03e0*/  S2R R33, SR_TID.X ;  /* 0x0000000000217919 */ /* 0x000e620000002100 */
[C---:B------:R-:W-:Y:S02]  /*03f0*/  IMAD R34, R0.reuse, R35, R87 ;  /* 0x0000002300227224 */ /* 0x040fe400078e0257 */
[----:B------:R-:W-:Y:S01]  /*0400*/  IMAD R88, R0, R19, RZ ;  /* 0x0000001300587224 */ /* 0x000fe200078e02ff */
[----:B------:R-:W-:Y:S01]  /*0410*/  BSSY.RECONVERGENT B0, `(.L_x_3823) ;  /* 0x000005c000007945 */ /* 0x000fe20003800200 */
[----:B------:R-:W-:Y:S02]  /*0420*/  CS2R R26, SRZ ;  /* 0x00000000001a7805 */ /* 0x000fe4000001ff00 */
[----:B------:R-:W-:Y:S01]  /*0430*/  CS2R R24, SRZ ;  /* 0x0000000000187805 */ /* 0x000fe2000001ff00 */
[----:B------:R-:W-:Y:S01]  /*0440*/  IMAD R32, R32, R35, RZ ;  /* 0x0000002320207224 */ /* 0x000fe200078e02ff */
[----:B------:R-:W-:Y:S01]  /*0450*/  SHF.R.S32.HI R86, RZ, 0x1f, R88 ;  /* 0x0000001fff567819 */ /* 0x000fe20000011458 */
[----:B-1----:R-:W-:-:S02]  /*0460*/  IMAD.SHL.U32 R22, R33, 0x8, RZ ;  /* 0x0000000821167824 */ /* 0x002fc400078e00ff */
[----:B0-----:R-:W-:Y:S02]  /*0470*/  @P0 IMAD.IADD R16, R3, 0x1, R12 ;  /* 0x0000000103100824 */ /* 0x001fe400078e020c */
[----:B------:R-:W-:-:S03]  /*0480*/  IMAD R3, R6, R11, RZ ;  /* 0x0000000b06037224 */ /* 0x000fc600078e02ff */
[----:B----4-:R-:W-:Y:S01]  /*0490*/  IABS R18, R16 ;  /* 0x0000001000127213 */ /* 0x010fe20000000000 */
[----:B------:R-:W-:Y:S02]  /*04a0*/  IMAD.HI.U32 R9, R9, R3, R8 ;  /* 0x0000000309097227 */ /* 0x000fe400078e0008 */
[----:B------:R-:W0:Y:S04]  /*04b0*/  LDC R3, c[0x0][0x3e8] ;  /* 0x0000fa00ff037b82 */ /* 0x000e280000000800 */
[----:B------:R-:W-:-:S04]  /*04c0*/  IMAD.HI.U32 R9, R9, R18, RZ ;  /* 0x0000001209097227 */ /* 0x000fc800078e00ff */
[----:B------:R-:W-:-:S04]  /*04d0*/  IMAD.MOV R9, RZ, RZ, -R9 ;  /* 0x000000ffff097224 */ /* 0x000fc800078e0a09 */
[----:B------:R-:W-:-:S05]  /*04e0*/  IMAD R18, R11, R9, R18 ;  /* 0x000000090b127224 */ /* 0x000fca00078e0212 */
[----:B------:R-:W-:Y:S02]  /*04f0*/  ISETP.GT.U32.AND P0, PT, R11, R18, PT ;  /* 0x000000120b00720c */ /* 0x000fe40003f04070 */
[----:B------:R-:W-:-:S11]  /*0500*/  ISETP.GE.AND P3, PT, R16, RZ, PT ;  /* 0x000000ff1000720c */ /* 0x000fd60003f66270 */
[----:B------:R-:W-:-:S05]  /*0510*/  @!P0 IMAD.IADD R18, R18, 0x1, -R11 ;  /* 0x0000000112128824 */ /* 0x000fca00078e0a0b */
[----:B------:R-:W-:Y:S02]  /*0520*/  ISETP.GT.U32.AND P2, PT, R11, R18, PT ;  /* 0x000000120b00720c */ /* 0x000fe40003f44070 */
[----:B0-----:R-:W-:Y:S02]  /*0530*/  ISETP.NE.AND P1, PT, R3, RZ, PT ;  /* 0x000000ff0300720c */ /* 0x001fe40003f25270 */
[----:B------:R-:W-:-:S09]  /*0540*/  ISETP.NE.AND P0, PT, R19, RZ, PT ;  /* 0x000000ff1300720c */ /* 0x000fd20003f05270 */
[----:B------:R-:W-:-:S05]  /*0550*/  @!P2 IADD3 R18, PT, PT, R18, -R11, RZ ;  /* 0x8000000b1212a210 */ /* 0x000fca0007ffe0ff */
[----:B------:R-:W-:Y:S01]  /*0560*/  @!P3 IMAD.MOV R18, RZ, RZ, -R18 ;  /* 0x000000ffff12b224 */ /* 0x000fe200078e0a12 */
[----:B------:R-:W-:Y:S01]  /*0570*/  ISETP.GT.U32.AND P3, PT, R33, 0x13, PT ;  /* 0x000000132100780c */ /* 0x000fe20003f64070 */
[----:B------:R-:W-:Y:S01]  /*0580*/  @P1 IMAD R6, R0, R3, RZ ;  /* 0x0000000300061224 */ /* 0x000fe200078e02ff */
[----:B------:R-:W-:Y:S01]  /*0590*/  @!P0 LOP3.LUT R18, RZ, R19, RZ, 0x33, !PT ;  /* 0x00000013ff128212 */ /* 0x000fe200078e33ff */
[----:B------:R-:W-:Y:S01]  /*05a0*/  @!P1 IMAD R17, R34, 0xa0, RZ ;  /* 0x000000a022119824 */ /* 0x000fe200078e02ff */
[----:B------:R-:W-:Y:S01]  /*05b0*/  IADD3 R19, PT, PT, R16, 0x1, -R19 ;  /* 0x0000000110137810 */ /* 0x000fe20007ffe813 */
[C---:B------:R-:W-:Y:S02]  /*05c0*/  @P1 IMAD R17, R87.reuse, 0xa0, R6 ;  /* 0x000000a057111824 */ /* 0x040fe400078e0206 */
[----:B------:R-:W-:Y:S01]  /*05d0*/  IMAD R3, R87, 0xa0, R22 ;  /* 0x000000a057037824 */ /* 0x000fe200078e0216 */
[----:B------:R-:W-:Y:S02]  /*05e0*/  VIMNMX R19, PT, PT, RZ, R19, !PT ;  /* 0x00000013ff137248 */ /* 0x000fe40007fe0100 */
[----:B------:R-:W-:-:S03]  /*05f0*/  IADD3 R37, PT, PT, R22, R17, RZ ;  /* 0x0000001116257210 */ /* 0x000fc60007ffe0ff */
[----:B------:R-:W-:Y:S05]  /*0600*/  @P3 BRA `(.L_x_3824) ;  /* 0x0000000000f03947 */ /* 0x000fea0003800000 */
        /* <DEDUP_REMOVED lines=57> */
.L_x_3825:
[----:B------:R-:W0:Y:S02]  /*09a0*/  LDC.64 R24, c[0x0][0x388] ;  /* 0x0000e200ff187b82 */ /* 0x000e240000000a00 */
[----:B0-----:R-:W-:-:S06]  /*09b0*/  IMAD.WIDE R24, R37, 0x2, R24 ;  /* 0x0000000225187825 */ /* 0x001fcc00078e0218 */
[----:B------:R-:W5:Y:S02]  /*09c0*/  LDG.E.128 R24, desc[UR36][R24.64] ;  /* 0x0000002418187981 */ /* 0x000f64000c1e1d00 */
.L_x_3824:
[----:B------:R-:W-:Y:S05]  /*09d0*/  BSYNC.RECONVERGENT B0 ;  /* 0x0000000000007941 */ /* 0x000fea0003800200 */
.L_x_3823:
        /* <DEDUP_REMOVED lines=10> */
[----:B------:R1:W3:Y:S01]  /*0a80*/  I2F.S8 R11, R14 ;  /* 0x0000000e000b7306 */ /* 0x0002e20000001400 */
[----:B------:R-:W-:Y:S02]  /*0a90*/  SHF.R.S64 R31, R14, 0x10, R15 ;  /* 0x000000100e1f7819 */ /* 0x000fe4000000100f */
[----:B------:R-:W-:Y:S02]  /*0aa0*/  SHF.R.U64 R12, R20, 0x7, RZ ;  /* 0x00000007140c7819 */ /* 0x000fe400000012ff */
[----:B------:R-:W-:-:S02]  /*0ab0*/  LOP3.LUT R31, R31, 0xff, RZ, 0xc0, !PT ;  /* 0x000000ff1f1f7812 */ /* 0x000fc400078ec0ff */
[----:B------:R-:W-:Y:S02]  /*0ac0*/  ISETP.NE.U32.AND P1, PT, R12, RZ, PT ;  /* 0x000000ff0c00720c */ /* 0x000fe40003f25070 */
[C-C-:B------:R-:W-:Y:S02]  /*0ad0*/  SHF.R.U64 R12, R14.reuse, 0x10, R15.reuse ;  /* 0x000000100e0c7819 */ /* 0x140fe4000000120f */
[----:B------:R-:W-:Y:S02]  /*0ae0*/  PRMT R10, R14, 0x9910, RZ ;  /* 0x000099100e0a7816 */ /* 0x000fe400000000ff */
[----:B-1----:R-:W-:Y:S02]  /*0af0*/  SHF.R.S32.HI R14, RZ, 0x10, R15 ;  /* 0x00000010ff0e7819 */ /* 0x002fe4000001140f */
[----:B0-----:R-:W-:Y:S02]  /*0b00*/  SHF.R.U64 R9, R31, 0x7, RZ ;  /* 0x000000071f097819 */ /* 0x001fe400000012ff */
[----:B------:R-:W-:-:S02]  /*0b10*/  PRMT R12, R12, 0x9910, RZ ;  /* 0x000099100c0c7816 */ /* 0x000fc400000000ff */
[----:B------:R-:W-:Y:S02]  /*0b20*/  LOP3.LUT R14, R14, 0xff, RZ, 0xc0, !PT ;  /* 0x000000ff0e0e7812 */ /* 0x000fe400078ec0ff */
[----:B------:R-:W-:Y:S01]  /*0b30*/  ISETP.NE.U32.AND P0, PT, R9, RZ, PT ;  /* 0x000000ff0900720c */ /* 0x000fe20003f05070 */
[----:B------:R-:W-:Y:S01]  /*0b40*/  IMAD.MOV.U32 R9, RZ, RZ, R12 ;  /* 0x000000ffff097224 */ /* 0x000fe200078e000c */
[----:B------:R-:W-:Y:S01]  /*0b50*/  SHF.R.U64 R12, R14, 0x7, RZ ;  /* 0x000000070e0c7819 */ /* 0x000fe200000012ff */
[----:B---3--:R-:W-:Y:S01]  /*0b60*/  FMUL.FTZ R11, R8, R11 ;  /* 0x0000000b080b7220 */ /* 0x008fe20000410000 */
[----:B------:R-:W-:Y:S02]  /*0b70*/  ISETP.NE.U32.AND.EX P1, PT, RZ, RZ, PT, P1 ;  /* 0x000000ffff00720c */ /* 0x000fe40003f25110 */
[----:B------:R-:W-:Y:S02]  /*0b80*/  ISETP.NE.U32.AND P2, PT, R12, RZ, PT ;  /* 0x000000ff0c00720c */ /* 0x000fe40003f45070 */
[----:B------:R-:W-:-:S02]  /*0b90*/  ISETP.NE.U32.AND.EX P0, PT, RZ, RZ, PT, P0 ;  /* 0x000000ffff00720c */ /* 0x000fc40003f05100 */
[----:B------:R-:W-:Y:S02]  /*0ba0*/  ISETP.NE.U32.AND.EX P2, PT, RZ, RZ, PT, P2 ;  /* 0x000000ffff00720c */ /* 0x000fe40003f45120 */
        /* <DEDUP_REMOVED lines=12> */
[----:B------:R1:W0:Y:S01]  /*0c70*/  I2F.S16 R21, R10 ;  /* 0x0000000a00157306 */ /* 0x0002220000101400 */
[----:B------:R-:W-:-:S07]  /*0c80*/  F2FP.F16.F32.PACK_AB R28, R28, R11 ;  /* 0x0000000b1c1c723e */ /* 0x000fce00000000ff */
[----:B------:R-:W2:Y:S01]  /*0c90*/  I2F.S16 R9, R9 ;  /* 0x0000000900097306 */ /* 0x000ea20000101400 */
[C---:B-1----:R-:W-:Y:S01]  /*0ca0*/  FMUL.FTZ R10, R8.reuse, R29 ;  /* 0x0000001d080a7220 */ /* 0x042fe20000410000 */
[----:B0-----:R-:W-:-:S06]  /*0cb0*/  FMUL.FTZ R30, R8, R21 ;  /* 0x00000015081e7220 */ /* 0x001fcc0000410000 */
        /* <DEDUP_REMOVED lines=11> */
.L_x_3826:
[----:B------:R-:W-:Y:S01]  /*0d70*/  BSSY.RECONVERGENT B0, `(.L_x_3827) ;  /* 0x0000007000007945 */ /* 0x000fe20003800200 */
[----:B------:R-:W-:Y:S02]  /*0d80*/  CS2R R30, SRZ ;  /* 0x00000000001e7805 */ /* 0x000fe4000001ff00 */
[----:B------:R-:W-:Y:S01]  /*0d90*/  CS2R R28, SRZ ;  /* 0x00000000001c7805 */ /* 0x000fe2000001ff00 */
[----:B------:R-:W-:Y:S06]  /*0da0*/  @P3 BRA `(.L_x_3828) ;  /* 0x00000000000c3947 */ /* 0x000fec0003800000 */
[----:B------:R-:W0:Y:S02]  /*0db0*/  LDC.64 R28, c[0x0][0x398] ;  /* 0x0000e600ff1c7b82 */ /* 0x000e240000000a00 */
[----:B0-----:R-:W-:-:S06]  /*0dc0*/  IMAD.WIDE R28, R37, 0x2, R28 ;  /* 0x00000002251c7825 */ /* 0x001fcc00078e021c */
[----:B------:R-:W5:Y:S02]  /*0dd0*/  LDG.E.128 R28, desc[UR36][R28.64] ;  /* 0x000000241c1c7981 */ /* 0x000f64000c1e1d00 */
.L_x_3828:
[----:B------:R-:W-:Y:S05]  /*0de0*/  BSYNC.RECONVERGENT B0 ;  /* 0x0000000000007941 */ /* 0x000fea0003800200 */
.L_x_3827:
[----:B------:R-:W0:Y:S01]  /*0df0*/  LDCU.64 UR6, c[0x0][0x3a0] ;  /* 0x00007400ff0677ac */ /* 0x000e220008000a00 */
[----:B------:R-:W1:Y:S01]  /*0e00*/  LDC.64 R8, c[0x0][0x418] ;  /* 0x00010600ff087b82 */ /* 0x000e620000000a00 */
[----:B------:R-:W-:Y:S02]  /*0e10*/  ISETP.EQ.U32.AND P3, PT, R4, RZ, PT ;  /* 0x000000ff0400720c */ /* 0x000fe40003f62070 */
[----:B------:R-:W-:Y:S01]  /*0e20*/  CS2R R14, SRZ ;  /* 0x00000000000e7805 */ /* 0x000fe2000001ff00 */
[----:B------:R-:W2:Y:S01]  /*0e30*/  LDCU.64 UR4, c[0x0][0x390] ;  /* 0x00007200ff0477ac */ /* 0x000ea20008000a00 */
[----:B------:R-:W-:Y:S02]  /*0e40*/  ISETP.GT.U32.AND P2, PT, R33, 0x1f, PT ;  /* 0x0000001f2100780c */ /* 0x000fe40003f44070 */
[----:B------:R-:W-:Y:S02]  /*0e50*/  CS2R R12, SRZ ;  /* 0x00000000000c7805 */ /* 0x000fe4000001ff00 */
[----:B------:R-:W-:-:S02]  /*0e60*/  ISETP.EQ.OR.EX P2, PT, R5, RZ, P2, P3 ;  /* 0x000000ff0500720c */ /* 0x000fc40001742730 */
[----:B0-----:R-:W-:Y:S02]  /*0e70*/  ISETP.NE.U32.AND P1, PT, RZ, UR6, PT ;  /* 0x00000006ff007c0c */ /* 0x001fe4000bf25070 */
[----:B--2---:R-:W-:-:S09]  /*0e80*/  ISETP.NE.U32.AND P0, PT, RZ, UR4, PT ;  /* 0x00000004ff007c0c */ /* 0x004fd2000bf05070 */
[----:B-----5:R-:W-:Y:S01]  /*0e90*/  @!P2 IMAD R20, R2, R35, RZ ;  /* 0x000000230214a224 */ /* 0x020fe200078e02ff */
[----:B------:R-:W-:Y:S02]  /*0ea0*/  ISETP.NE.AND.EX P1, PT, RZ, UR7, PT, P1 ;  /* 0x00000007ff007c0c */ /* 0x000fe4000bf25310 */
[----:B------:R-:W-:Y:S02]  /*0eb0*/  CS2R R38, SRZ ;  /* 0x0000000000267805 */ /* 0x000fe4000001ff00 */
[----:B------:R-:W-:Y:S02]  /*0ec0*/  ISETP.NE.AND.EX P0, PT, RZ, UR5, PT, P0 ;  /* 0x00000005ff007c0c */ /* 0x000fe4000bf05300 */
[----:B------:R-:W-:Y:S02]  /*0ed0*/  CS2R R36, SRZ ;  /* 0x0000000000247805 */ /* 0x000fe4000001ff00 */
[C---:B------:R-:W-:Y:S01]  /*0ee0*/  ISETP.GT.U32.OR P1, PT, R33.reuse, 0x13, !P1 ;  /* 0x000000132100780c */ /* 0x040fe20004f24470 */
[----:B------:R-:W-:Y:S01]  /*0ef0*/  @!P2 IMAD R21, R20, 0xa0, R3 ;  /* 0x000000a01415a824 */ /* 0x000fe200078e0203 */
[----:B------:R-:W-:Y:S01]  /*0f00*/  ISETP.GT.U32.OR P0, PT, R33, 0x13, !P0 ;  /* 0x000000132100780c */ /* 0x000fe20004704470 */
[----:B------:R-:W-:Y:S01]  /*0f10*/  IMAD.MOV.U32 R23, RZ, RZ, RZ ;  /* 0x000000ffff177224 */ /* 0x000fe200078e00ff */
[----:B-1----:R-:W-:Y:S01]  /*0f20*/  ISETP.NE.U32.AND P3, PT, R8, RZ, PT ;  /* 0x000000ff0800720c */ /* 0x002fe20003f65070 */
[----:B------:R-:W0:Y:S03]  /*0f30*/  LDCU.U8 UR4, c[0x0][0x404] ;  /* 0x00008080ff0477ac */ /* 0x000e260008000000 */
[----:B------:R-:W-:-:S02]  /*0f40*/  ISETP.NE.AND.EX P3, PT, R9, RZ, PT, P3 ;  /* 0x000000ff0900720c */ /* 0x000fc40003f65330 */
[----:B------:R-:W1:Y:S08]  /*0f50*/  @!P2 LDC.64 R8, c[0x0][0x450] ;  /* 0x00011400ff08ab82 */ /* 0x000e700000000a00 */
[----:B------:R-:W2:Y:S08]  /*0f60*/  @!P1 LDC.64 R6, c[0x0][0x3a0] ;  /* 0x0000e800ff069b82 */ /* 0x000eb00000000a00 */
[----:B------:R-:W3:Y:S08]  /*0f70*/  @!P0 LDC.64 R4, c[0x0][0x390] ;  /* 0x0000e400ff048b82 */ /* 0x000ef00000000a00 */
[----:B------:R-:W4:Y:S01]  /*0f80*/  @P3 LDC.64 R10, c[0x0][0x418] ;  /* 0x00010600ff0a3b82 */ /* 0x000f220000000a00 */
[----:B-1----:R-:W-:-:S05]  /*0f90*/  @!P2 IMAD.WIDE R8, R21, 0x2, R8 ;  /* 0x000000021508a825 */ /* 0x002fca00078e0208 */
[----:B------:R-:W4:Y:S01]  /*0fa0*/  @!P2 LDG.E.128 R40, desc[UR36][R8.64] ;  /* 0x000000240828a981 */ /* 0x000f22000c1e1d00 */
[----:B--2---:R-:W-:-:S05]  /*0fb0*/  @!P1 IMAD.WIDE.U32 R6, R3, 0x2, R6 ;  /* 0x0000000203069825 */ /* 0x004fca00078e0006 */
[----:B------:R-:W2:Y:S01]  /*0fc0*/  @!P1 LDG.E.128 R36, desc[UR36][R6.64] ;  /* 0x0000002406249981 */ /* 0x000ea2000c1e1d00 */
[----:B---3--:R-:W-:Y:S02]  /*0fd0*/  @!P0 IMAD.WIDE.U32 R4, R3, 0x2, R4 ;  /* 0x0000000203048825 */ /* 0x008fe400078e0004 */
[----:B------:R-:W1:Y:S03]  /*0fe0*/  LDC R3, c[0x0][0x400] ;  /* 0x00010000ff037b82 */ /* 0x000e660000000800 */
[----:B------:R-:W3:Y:S01]  /*0ff0*/  @!P0 LDG.E.128 R12, desc[UR36][R4.64] ;  /* 0x00000024040c8981 */ /* 0x000ee2000c1e1d00 */
[----:B----4-:R-:W-:-:S05]  /*1000*/  @P3 IMAD.WIDE.U32 R10, R0, 0x4, R10 ;  /* 0x00000004000a3825 */ /* 0x010fca00078e000a */
[----:B------:R4:W5:Y:S01]  /*1010*/  @P3 LDG.E R23, desc[UR36][R10.64] ;  /* 0x000000240a173981 */ /* 0x000962000c1e1900 */
[----:B0-----:R-:W-:-:S04]  /*1020*/  ISETP.NE.AND P0, PT, RZ, UR4, PT ;  /* 0x00000004ff007c0c */ /* 0x001fc8000bf05270 */
[----:B-1----:R-:W-:Y:S01]  /*1030*/  ISETP.LT.OR P0, PT, R3, 0x1, P0 ;  /* 0x000000010300780c */ /* 0x002fe20000701670 */
[----:B------:R-:W-:Y:S01]  /*1040*/  BSSY.RECONVERGENT B6, `(.L_x_3829) ;  /* 0x0000162000067945 */ /* 0x000fe20003800200 */
[----:B--2---:R-:W-:Y:S02]  /*1050*/  HFMA2 R29, R29, 1, 1, R37 ;  /* 0x3c003c001d1d7831 */ /* 0x004fe40000000025 */
[----:B------:R-:W-:Y:S02]  /*1060*/  HFMA2 R31, R31, 1, 1, R39 ;  /* 0x3c003c001f1f7831 */ /* 0x000fe40000000027 */
[----:B------:R-:W-:Y:S02]  /*1070*/  HADD2 R28, R28, R36 ;  /* 0x000000241c1c7230 */ /* 0x000fe40000000000 */
[----:B------:R-:W-:Y:S02]  /*1080*/  HADD2 R30, R30, R38 ;  /* 0x000000261e1e7230 */ /* 0x000fe40000000000 */
[----:B------:R-:W-:-:S02]  /*1090*/  @!P2 HFMA2 R29, R29, R41, -RZ ;  /* 0x000000291d1da231 */ /* 0x000fc400001000ff */
[----:B---3--:R-:W-:Y:S02]  /*10a0*/  HFMA2 R25, R25, 1, 1, R13 ;  /* 0x3c003c0019197831 */ /* 0x008fe4000000000d */
[----:B------:R-:W-:Y:S02]  /*10b0*/  HFMA2 R27, R27, 1, 1, R15 ;  /* 0x3c003c001b1b7831 */ /* 0x000fe4000000000f */
[----:B------:R-:W-:Y:S02]  /*10c0*/  @!P2 HFMA2 R31, R31, R43, -RZ ;  /* 0x0000002b1f1fa231 */ /* 0x000fe400001000ff */
[----:B------:R-:W-:Y:S02]  /*10d0*/  HADD2 R24, R24, R12 ;  /* 0x0000000c18187230 */ /* 0x000fe40000000000 */
[----:B------:R-:W-:Y:S02]  /*10e0*/  HADD2 R26, R26, R14 ;  /* 0x0000000e1a1a7230 */ /* 0x000fe40000000000 */
[----:B------:R-:W-:-:S02]  /*10f0*/  @!P2 HMUL2 R28, R28, R40 ;  /* 0x000000281c1ca232 */ /* 0x000fc40000000000 */
[----:B------:R-:W-:Y:S01]  /*1100*/  @!P2 HMUL2 R30, R30, R42 ;  /* 0x0000002a1e1ea232 */ /* 0x000fe20000000000 */
[----:B----4-:R-:W-:Y:S06]  /*1110*/  @P0 BRA `(.L_x_3830) ;  /* 0x00000004008c0947 */ /* 0x010fec0003800000 */
[----:B------:R-:W-:-:S13]  /*1120*/  ISETP.GE.AND P0, PT, R22, R3, PT ;  /* 0x000000031600720c */ /* 0x000fda0003f06270 */
[----:B------:R-:W-:Y:S05]  /*1130*/  @P0 BRA `(.L_x_3831) ;  /* 0x0000001400480947 */ /* 0x000fea0003800000 */
[----:B------:R-:W-:Y:S01]  /*1140*/  I2FP.F32.U32 R3, R3 ;  /* 0x0000000300037245 */ /* 0x000fe20000201000 */
[----:B------:R-:W0:Y:S01]  /*1150*/  LDCU UR4, c[0x0][0x40c] ;  /* 0x00008180ff0477ac */ /* 0x000e220008000800 */
[C---:B------:R-:W-:Y:S01]  /*1160*/  IADD3 R4, PT, PT, R22.reuse, 0x2, RZ ;  /* 0x0000000216047810 */ /* 0x040fe20007ffe0ff */
[C---:B------:R-:W-:Y:S01]  /*1170*/  VIADD R6, R22.reuse, 0x4 ;  /* 0x0000000416067836 */ /* 0x040fe20000000000 */
[----:B------:R-:W-:Y:S01]  /*1180*/  I2FP.F32.U32 R0, R22 ;  /* 0x0000001600007245 */ /* 0x000fe20000201000 */
[----:B------:R-:W-:Y:S01]  /*1190*/  VIADD R7, R22, 0x6 ;  /* 0x0000000616077836 */ /* 0x000fe20000000000 */
[----:B------:R-:W1:Y:S01]  /*11a0*/  MUFU.RCP R3, R3 ;  /* 0x0000000300037308 */ /* 0x000e620000001000 */
[----:B------:R-:W-:Y:S01]  /*11b0*/  I2FP.F32.U32 R5, R4 ;  /* 0x0000000400057245 */ /* 0x000fe20000201000 */
[--C-:B------:R-:W-:Y:S01]  /*11c0*/  HADD2.F32 R21, -RZ, R26.reuse.H1_H1 ;  /* 0x3000001aff157230 */ /* 0x100fe20000004100 */
[----:B------:R-:W-:Y:S01]  /*11d0*/  I2FP.F32.U32 R6, R6 ;  /* 0x0000000600067245 */ /* 0x000fe20000201000 */
[----:B------:R-:W-:Y:S01]  /*11e0*/  HADD2.F32 R15, -RZ, R26.H0_H0 ;  /* 0x2000001aff0f7230 */ /* 0x000fe20000004100 */
[----:B------:R-:W-:Y:S01]  /*11f0*/  I2FP.F32.U32 R7, R7 ;  /* 0x0000000700077245 */ /* 0x000fe20000201000 */
[----:B------:R-:W-:-:S02]  /*1200*/  HADD2.F32 R39, -RZ, R27.H1_H1 ;  /* 0x3000001bff277230 */ /* 0x000fc40000004100 */
[----:B------:R-:W-:Y:S02]  /*1210*/  HADD2.F32 R37, -RZ, R27.H0_H0 ;  /* 0x2000001bff257230 */ /* 0x000fe40000004100 */
[--C-:B------:R-:W-:Y:S02]  /*1220*/  HADD2.F32 R35, -RZ, R30.reuse.H1_H1 ;  /* 0x3000001eff237230 */ /* 0x100fe40000004100 */
[----:B------:R-:W-:Y:S02]  /*1230*/  HADD2.F32 R27, -RZ, R30.H0_H0 ;  /* 0x2000001eff1b7230 */ /* 0x000fe40000004100 */
[--C-:B------:R-:W-:Y:S02]  /*1240*/  HADD2.F32 R41, -RZ, R31.reuse.H1_H1 ;  /* 0x3000001fff297230 */ /* 0x100fe40000004100 */
[----:B------:R-:W-:Y:S02]  /*1250*/  HADD2.F32 R31, -RZ, R31.H0_H0 ;  /* 0x2000001fff1f7230 */ /* 0x000fe40000004100 */
[-C--:B-1----:R-:W-:Y:S01]  /*1260*/  FMUL.FTZ R0, R0, R3.reuse ;  /* 0x0000000300007220 */ /* 0x082fe20000410000 */
[-C--:B------:R-:W-:Y:S01]  /*1270*/  FMUL.FTZ R5, R5, R3.reuse ;  /* 0x0000000305057220 */ /* 0x080fe20000410000 */
[-C--:B------:R-:W-:Y:S01]  /*1280*/  FMUL.FTZ R6, R6, R3.reuse ;  /* 0x0000000306067220 */ /* 0x080fe20000410000 */
[----:B------:R-:W-:Y:S01]  /*1290*/  FMUL.FTZ R3, R7, R3 ;  /* 0x0000000307037220 */ /* 0x000fe20000410000 */
[----:B------:R-:W-:Y:S01]  /*12a0*/  FMUL.FTZ R4, R0, 13.28771209716796875 ;  /* 0x41549a7800047820 */ /* 0x000fe20000410000 */
[----:B------:R-:W-:Y:S01]  /*12b0*/  FMUL.FTZ R5, R5, 13.28771209716796875 ;  /* 0x41549a7805057820 */ /* 0x000fe20000410000 */
[----:B------:R-:W-:Y:S01]  /*12c0*/  FMUL.FTZ R7, R6, 13.28771209716796875 ;  /* 0x41549a7806077820 */ /* 0x000fe20000410000 */
[----:B0----5:R-:W-:Y:S01]  /*12d0*/  IADD3 R0, PT, PT, -R23, UR4, RZ ;  /* 0x0000000417007c10 */ /* 0x021fe2000fffe1ff */
[----:B------:R-:W0:Y:S01]  /*12e0*/  MUFU.EX2 R11, -R4 ;  /* 0x80000004000b7308 */ /* 0x000e220000000800 */
[----:B------:R-:W-:-:S02]  /*12f0*/  FMUL.FTZ R9, R3, 13.28771209716796875 ;  /* 0x41549a7803097820 */ /* 0x000fc40000410000 */
[----:B------:R-:W-:Y:S01]  /*1300*/  I2FP.F32.S32 R0, R0 ;  /* 0x0000000000007245 */ /* 0x000fe20000201400 */
        /* <DEDUP_REMOVED lines=31> */
[----:B------:R-:W4:Y:S01]  /*1500*/  MUFU.SIN R30, R26 ;  /* 0x0000001a001e7308 */ /* 0x000f220000000400 */
        /* <DEDUP_REMOVED lines=17> */
[C---:B------:R-:W-:Y:S01]  /*1620*/  FMUL.FTZ R11, R30.reuse, R39 ;  /* 0x000000271e0b7220 */ /* 0x040fe20000410000 */
        /* <DEDUP_REMOVED lines=18> */
.L_x_3830:
        /* <DEDUP_REMOVED lines=12> */
[----:B0-----:R-:W-:Y:S01]  /*1810*/  MOV R4, RZ ;  /* 0x000000ff00047202 */ /* 0x001fe20000000f00 */
[----:B-1----:R-:W-:-:S04]  /*1820*/  IMAD.MOV R6, RZ, RZ, -R5 ;  /* 0x000000ffff067224 */ /* 0x002fc800078e0a05 */
[----:B------:R-:W-:Y:S02]  /*1830*/  IMAD R9, R6, R7, RZ ;  /* 0x0000000706097224 */ /* 0x000fe400078e02ff */
[----:B------:R-:W-:Y:S02]  /*1840*/  IMAD.MOV.U32 R6, RZ, RZ, R8 ;  /* 0x000000ffff067224 */ /* 0x000fe400078e0008 */
[----:B------:R-:W-:-:S04]  /*1850*/  IMAD.HI.U32 R5, R5, R9, R4 ;  /* 0x0000000905057227 */ /* 0x000fc800078e0004 */
[----:B------:R-:W-:Y:S02]  /*1860*/  IMAD.MOV R9, RZ, RZ, -R10 ;  /* 0x000000ffff097224 */ /* 0x000fe400078e0a0a */
        /* <DEDUP_REMOVED lines=13> */
[----:B------:R-:W-:Y:S02]  /*1940*/  ISETP.GT.U32.OR P1, PT, R33, 0x1f, P0 ;  /* 0x0000001f2100780c */ /* 0x000fe40000724470 */
        /* <DEDUP_REMOVED lines=20> */
[----:B--2--5:R-:W-:Y:S05]  /*1a90*/  CALL.ABS.NOINC R14 ;  /* 0x000000000e007343 */ /* 0x024fea0003c00000 */
.L_x_3832:
[----:B------:R-:W0:Y:S01]  /*1aa0*/  S2R R3, SR_CgaCtaId ;  /* 0x0000000000037919 */ /* 0x000e220000008800 */
[----:B------:R-:W1:Y:S01]  /*1ab0*/  LDC R9, c[0x0][0x400] ;  /* 0x00010000ff097b82 */ /* 0x000e620000000800 */
[----:B------:R-:W-:Y:S01]  /*1ac0*/  ISETP.NE.AND P6, PT, R38, RZ, PT ;  /* 0x000000ff2600720c */ /* 0x000fe20003fc5270 */
[----:B------:R-:W-:Y:S05]  /*1ad0*/  WARPSYNC.ALL ;  /* 0x0000000000007948 */ /* 0x000fea0003800000 */
[----:B------:R-:W-:-:S05]  /*1ae0*/  MOV R0, 0x400 ;  /* 0x0000040000007802 */ /* 0x000fca0000000f00 */
[----:B------:R-:W-:Y:S02]  /*1af0*/  VIADD R0, R0, 0x220 ;  /* 0x0000022000007836 */ /* 0x000fe40000000000 */
[----:B------:R-:W-:-:S03]  /*1b00*/  @!P6 IMAD R4, R35, R36, R37 ;  /* 0x000000242304e224 */ /* 0x000fc600078e0225 */
[----:B0-----:R-:W-:-:S04]  /*1b10*/  LEA R0, R3, R0, 0x18 ;  /* 0x0000000003007211 */ /* 0x001fc800078ec0ff */
[----:B------:R-:W-:Y:S01]  /*1b20*/  @!P6 LEA R5, R4, R0, 0x1 ;  /* 0x000000000405e211 */ /* 0x000fe200078e08ff */
[----:B-1----:R-:W-:-:S04]  /*1b30*/  IMAD R3, R9, 0x2, R0 ;  /* 0x0000000209037824 */ /* 0x002fc800078e0200 */
[----:B------:R-:W-:Y:S01]  /*1b40*/  @!P6 IMAD R4, R4, 0x2, R3 ;  /* 0x000000020404e824 */ /* 0x000fe200078e0203 */
[----:B------:R-:W-:Y:S04]  /*1b50*/  @!P6 STS.128 [R5], R24 ;  /* 0x000000180500e388 */ /* 0x000fe80000000c00 */
[----:B------:R0:W-:Y:S02]  /*1b60*/  @!P6 STS.128 [R4], R28 ;  /* 0x0000001c0400e388 */ /* 0x0001e40000000c00 */
[----:B0-----:R-:W-:Y:S01]  /*1b70*/  SHF.R.S32.HI R4, RZ, 0x1f, R9 ;  /* 0x0000001fff047819 */ /* 0x001fe20000011409 */
[----:B------:R-:W-:Y:S03]  /*1b80*/  BAR.SYNC.DEFER_BLOCKING 0x0 ;  /* 0x0000000000007b1d */ /* 0x000fe60000010000 */
[----:B------:R-:W-:-:S03]  /*1b90*/  LEA.HI R4, R4, R9, RZ, 0x2 ;  /* 0x0000000904047211 */ /* 0x000fc600078f10ff */
[----:B------:R-:W-:Y:S04]  /*1ba0*/  BSSY.RECONVERGENT B0, `(.L_x_3833) ;  /* 0x00000a4000007945 */ /* 0x000fe80003800200 */
[----:B------:R-:W-:Y:S05]  /*1bb0*/  @P6 BRA `(.L_x_3834) ;  /* 0x0000000800886947 */ /* 0x000fea0003800000 */
        /* <DEDUP_REMOVED lines=10> */
[----:B------:R-:W-:Y:S01]  /*1c60*/  IMAD R4, R35, 0x2, R6 ;  /* 0x0000000223047824 */ /* 0x000fe200078e0206 */
[----:B------:R-:W-:Y:S02]  /*1c70*/  SHF.L.U32 R10, R10, 0x1, RZ ;  /* 0x000000010a0a7819 */ /* 0x000fe400000006ff */
[----:B------:R-:W1:Y:S02]  /*1c80*/  LDS.64 R26, [R5] ;  /* 0x00000000051a7984 */ /* 0x000e640000000a00 */
[----:B------:R-:W-:-:S02]  /*1c90*/  LOP3.LUT R13, R10, 0xfffffff8, RZ, 0xc0, !PT ;  /* 0xfffffff80a0d7812 */ /* 0x000fc400078ec0ff */
[----:B------:R-:W2:Y:S02]  /*1ca0*/  LDS.64 R20, [R6] ;  /* 0x0000000006147984 */ /* 0x000ea40000000a00 */
[----:B------:R-:W-:Y:S02]  /*1cb0*/  ISETP.GE.AND P0, PT, R13, R9, PT ;  /* 0x000000090d00720c */ /* 0x000fe40003f06270 */
[----:B------:R-:W3:Y:S01]  /*1cc0*/  LDS.64 R38, [R4] ;  /* 0x0000000004267984 */ /* 0x000ee20000000a00 */
[----:B0-----:R-:W-:Y:S02]  /*1cd0*/  SHF.R.U64 R12, R14, 0x10, R15 ;  /* 0x000000100e0c7819 */ /* 0x001fe4000000120f */
[--C-:B-1----:R-:W-:Y:S02]  /*1ce0*/  SHF.R.U64 R25, R26, 0x10, R27.reuse ;  /* 0x000000101a197819 */ /* 0x102fe4000000121b */
[----:B------:R-:W-:Y:S02]  /*1cf0*/  PRMT R24, R14, 0x5410, R26 ;  /* 0x000054100e187816 */ /* 0x000fe4000000001a */
[----:B------:R-:W-:-:S02]  /*1d00*/  PRMT R26, R15, 0x5410, R27 ;  /* 0x000054100f1a7816 */ /* 0x000fc4000000001b */
[----:B------:R-:W-:Y:S02]  /*1d10*/  PRMT R25, R12, 0x5410, R25 ;  /* 0x000054100c197816 */ /* 0x000fe40000000019 */
[----:B------:R-:W-:Y:S02]  /*1d20*/  SHF.R.U32.HI R14, RZ, 0x10, R15 ;  /* 0x00000010ff0e7819 */ /* 0x000fe4000001160f */
[----:B------:R-:W-:Y:S02]  /*1d30*/  SHF.R.U32.HI R27, RZ, 0x10, R27 ;  /* 0x00000010ff1b7819 */ /* 0x000fe4000001161b */
[--C-:B--2---:R-:W-:Y:S02]  /*1d40*/  SHF.R.U64 R12, R20, 0x10, R21.reuse ;  /* 0x00000010140c7819 */ /* 0x104fe40000001215 */
[----:B------:R-:W-:Y:S02]  /*1d50*/  SHF.R.U32.HI R10, RZ, 0x10, R21 ;  /* 0x00000010ff0a7819 */ /* 0x000fe40000011615 */
[----:B---3--:R-:W-:-:S02]  /*1d60*/  SHF.R.U64 R29, R38, 0x10, R39 ;  /* 0x00000010261d7819 */ /* 0x008fc40000001227 */
[----:B------:R-:W-:Y:S02]  /*1d70*/  SHF.R.U32.HI R31, RZ, 0x10, R39 ;  /* 0x00000010ff1f7819 */ /* 0x000fe40000011627 */
[----:B------:R-:W-:Y:S02]  /*1d80*/  PRMT R27, R14, 0x5410, R27 ;  /* 0x000054100e1b7816 */ /* 0x000fe4000000001b */
[----:B------:R-:W-:Y:S02]  /*1d90*/  PRMT R28, R20, 0x5410, R38 ;  /* 0x00005410141c7816 */ /* 0x000fe40000000026 */
        /* <DEDUP_REMOVED lines=9> */
[----:B------:R-:W-:Y:S01]  /*1e30*/  VIADD R11, R13, 0x4 ;  /* 0x000000040d0b7836 */ /* 0x000fe20000000000 */
[----:B------:R-:W1:Y:S01]  /*1e40*/  MUFU.RCP R9, R9 ;  /* 0x0000000900097308 */ /* 0x000e620000001000 */
[----:B------:R-:W-:Y:S01]  /*1e50*/  HADD2.F32 R41, -RZ, R24.H0_H0 ;  /* 0x20000018ff297230 */ /* 0x000fe20000004100 */
[----:B------:R-:W-:Y:S01]  /*1e60*/  I2FP.F32.S32 R10, R10 ;  /* 0x0000000a000a7245 */ /* 0x000fe20000201400 */
[----:B------:R-:W-:Y:S01]  /*1e70*/  HADD2.F32 R43, -RZ, R25.H0_H0 ;  /* 0x20000019ff2b7230 */ /* 0x000fe20000004100 */
[----:B------:R-:W-:Y:S01]  /*1e80*/  I2FP.F32.S32 R11, R11 ;  /* 0x0000000b000b7245 */ /* 0x000fe20000201400 */
[--C-:B------:R-:W-:Y:S01]  /*1e90*/  HADD2.F32 R44, -RZ, R27.reuse.H1_H1 ;  /* 0x3000001bff2c7230 */ /* 0x100fe20000004100 */
[----:B------:R-:W-:Y:S01]  /*1ea0*/  I2FP.F32.S32 R12, R12 ;  /* 0x0000000c000c7245 */ /* 0x000fe20000201400 */
[----:B------:R-:W-:-:S02]  /*1eb0*/  HADD2.F32 R51, -RZ, R27.H0_H0 ;  /* 0x2000001bff337230 */ /* 0x000fc40000004100 */
[--C-:B------:R-:W-:Y:S02]  /*1ec0*/  HADD2.F32 R46, -RZ, R31.reuse.H1_H1 ;  /* 0x3000001fff2e7230 */ /* 0x100fe40000004100 */
[----:B------:R-:W-:Y:S01]  /*1ed0*/  HADD2.F32 R53, -RZ, R31.H0_H0 ;  /* 0x2000001fff357230 */ /* 0x000fe20000004100 */
[----:B0----5:R-:W-:Y:S01]  /*1ee0*/  IADD3 R13, PT, PT, -R23, UR4, RZ ;  /* 0x00000004170d7c10 */ /* 0x021fe2000fffe1ff */
[--C-:B------:R-:W-:Y:S02]  /*1ef0*/  HADD2.F32 R40, -RZ, R26.reuse.H1_H1 ;  /* 0x3000001aff287230 */ /* 0x100fe40000004100 */
[----:B------:R-:W-:Y:S01]  /*1f00*/  HADD2.F32 R47, -RZ, R26.H0_H0 ;  /* 0x2000001aff2f7230 */ /* 0x000fe20000004100 */
[----:B------:R-:W-:Y:S01]  /*1f10*/  I2FP.F32.S32 R39, R13 ;  /* 0x0000000d00277245 */ /* 0x000fe20000201400 */
        /* <DEDUP_REMOVED lines=13> */
[----:B------:R-:W-:-:S03]  /*1ff0*/  HADD2.F32 R49, -RZ, R30.H0_H0 ;  /* 0x2000001eff317230 */ /* 0x000fc60000004100 */
[----:B------:R-:W2:Y:S04]  /*2000*/  MUFU.EX2 R12, -R12 ;  /* 0x8000000c000c7308 */ /* 0x000ea80000000800 */
[----:B------:R-:W3:Y:S01]  /*2010*/  MUFU.EX2 R14, -R14 ;  /* 0x8000000e000e7308 */ /* 0x000ee20000000800 */
[----:B0-----:R-:W-:-:S04]  /*2020*/  FMUL.FTZ R7, R39, R7 ;  /* 0x0000000727077220 */ /* 0x001fc80000410000 */
[----:B------:R-:W-:Y:S01]  /*2030*/  FMUL.RZ R20, R7, 0.15915493667125701904 ;  /* 0x3e22f98307147820 */ /* 0x000fe2000040c000 */
[----:B-1----:R-:W-:-:S03]  /*2040*/  FMUL.FTZ R11, R39, R10 ;  /* 0x0000000a270b7220 */ /* 0x002fc60000410000 */
[----:B------:R-:W0:Y:S01]  /*2050*/  MUFU.SIN R9, R20 ;  /* 0x0000001400097308 */ /* 0x000e220000000400 */
[----:B------:R-:W-:Y:S01]  /*2060*/  FMUL.RZ R11, R11, 0.15915493667125701904 ;  /* 0x3e22f9830b0b7820 */ /* 0x000fe2000040c000 */
[C---:B--2---:R-:W-:Y:S01]  /*2070*/  FMUL.FTZ R10, R39.reuse, R12 ;  /* 0x0000000c270a7220 */ /* 0x044fe20000410000 */
[----:B------:R-:W-:Y:S02]  /*2080*/  HADD2.F32 R12, -RZ, R24.H1_H1 ;  /* 0x30000018ff0c7230 */ /* 0x000fe40000004100 */
[----:B------:R-:W-:Y:S02]  /*2090*/  HADD2.F32 R24, -RZ, R25.H1_H1 ;  /* 0x30000019ff187230 */ /* 0x000fe40000004100 */
[----:B------:R-:W-:Y:S01]  /*20a0*/  FMUL.RZ R38, R10, 0.15915493667125701904 ;  /* 0x3e22f9830a267820 */ /* 0x000fe2000040c000 */
[----:B---3--:R-:W-:Y:S01]  /*20b0*/  FMUL.FTZ R10, R39, R14 ;  /* 0x0000000e270a7220 */ /* 0x008fe20000410000 */
[----:B------:R1:W2:Y:S01]  /*20c0*/  MUFU.COS R7, R20 ;  /* 0x0000001400077308 */ /* 0x0002a20000000000 */
[----:B------:R-:W-:-:S07]  /*20d0*/  HADD2.F32 R25, -RZ, R28.H0_H0 ;  /* 0x2000001cff197230 */ /* 0x000fce0000004100 */
[----:B------:R-:W3:Y:S01]  /*20e0*/  MUFU.COS R13, R11 ;  /* 0x0000000b000d7308 */ /* 0x000ee20000000000 */
[----:B-1----:R-:W-:Y:S02]  /*20f0*/  HADD2.F32 R20, -RZ, R28.H1_H1 ;  /* 0x3000001cff147230 */ /* 0x002fe40000004100 */
[----:B------:R-:W-:Y:S01]  /*2100*/  FMUL.RZ R28, R10, 0.15915493667125701904 ;  /* 0x3e22f9830a1c7820 */ /* 0x000fe2000040c000 */
[-C--:B0-----:R-:W-:Y:S02]  /*2110*/  FMUL.FTZ R10, R12, R9.reuse ;  /* 0x000000090c0a7220 */ /* 0x081fe40000410000 */
[----:B------:R-:W-:Y:S02]  /*2120*/  FMUL.FTZ R14, R20, R9 ;  /* 0x00000009140e7220 */ /* 0x000fe40000410000 */
[----:B------:R0:W1:Y:S01]  /*2130*/  MUFU.SIN R15, R11 ;  /* 0x0000000b000f7308 */ /* 0x0000620000000400 */
[-C--:B--2---:R-:W-:Y:S01]  /*2140*/  FMUL.FTZ R12, R12, R7.reuse ;  /* 0x000000070c0c7220 */ /* 0x084fe20000410000 */
[-C--:B------:R-:W-:Y:S01]  /*2150*/  FMUL.FTZ R20, R20, R7.reuse ;  /* 0x0000000714147220 */ /* 0x080fe20000410000 */
[-C--:B------:R-:W-:Y:S01]  /*2160*/  FFMA.FTZ R10, R41, R7.reuse, -R10 ;  /* 0x00000007290a7223 */ /* 0x080fe2000001080a */
[----:B------:R-:W-:-:S04]  /*2170*/  FFMA.FTZ R14, R25, R7, -R14 ;  /* 0x00000007190e7223 */ /* 0x000fc8000001080e */
[----:B------:R-:W2:Y:S01]  /*2180*/  MUFU.COS R21, R38 ;  /* 0x0000002600157308 */ /* 0x000ea20000000000 */
[-C--:B0-----:R-:W-:Y:S01]  /*2190*/  FFMA.FTZ R11, R41, R9.reuse, R12 ;  /* 0x00000009290b7223 */ /* 0x081fe2000001000c */
[----:B------:R-:W-:Y:S01]  /*21a0*/  FFMA.FTZ R9, R25, R9, R20 ;  /* 0x0000000919097223 */ /* 0x000fe20000010014 */
[----:B---3--:R-:W-:-:S05]  /*21b0*/  FMUL.FTZ R20, R24, R13 ;  /* 0x0000000d18147220 */ /* 0x008fca0000410000 */
[----:B------:R0:W3:Y:S01]  /*21c0*/  MUFU.SIN R27, R38 ;  /* 0x00000026001b7308 */ /* 0x0000e20000000400 */
[-C--:B-1----:R-:W-:Y:S01]  /*21d0*/  FMUL.FTZ R12, R24, R15.reuse ;  /* 0x0000000f180c7220 */ /* 0x082fe20000410000 */
[CC--:B------:R-:W-:Y:S01]  /*21e0*/  FMUL.FTZ R24, R26.reuse, R15.reuse ;  /* 0x0000000f1a187220 */ /* 0x0c0fe20000410000 */
[C---:B------:R-:W-:Y:S01]  /*21f0*/  FFMA.FTZ R25, R43.reuse, R15, R20 ;  /* 0x0000000f2b197223 */ /* 0x040fe20000010014 */
[-C--:B------:R-:W-:Y:S01]  /*2200*/  FMUL.FTZ R26, R26, R13.reuse ;  /* 0x0000000d1a1a7220 */ /* 0x080fe20000410000 */
[-C--:B------:R-:W-:Y:S01]  /*2210*/  FFMA.FTZ R12, R43, R13.reuse, -R12 ;  /* 0x0000000d2b0c7223 */ /* 0x080fe2000001080c */
[C---:B------:R-:W-:Y:S02]  /*2220*/  FFMA.FTZ R29, R45.reuse, R13, -R24 ;  /* 0x0000000d2d1d7223 */ /* 0x040fe40000010818 */
[----:B------:R-:W1:Y:S01]  /*2230*/  MUFU.SIN R39, R28 ;  /* 0x0000001c00277308 */ /* 0x000e620000000400 */
[----:B------:R-:W-:Y:S01]  /*2240*/  FFMA.FTZ R26, R45, R15, R26 ;  /* 0x0000000f2d1a7223 */ /* 0x000fe2000001001a */
[-C--:B--2---:R-:W-:Y:S01]  /*2250*/  FMUL.FTZ R24, R40, R21.reuse ;  /* 0x0000001528187220 */ /* 0x084fe20000410000 */
[----:B0-----:R-:W-:Y:S01]  /*2260*/  FMUL.FTZ R38, R42, R21 ;  /* 0x000000152a267220 */ /* 0x001fe20000410000 */
[----:B------:R-:W-:-:S02]  /*2270*/  F2FP.F16.F32.PACK_AB R25, R25, R12 ;  /* 0x0000000c1919723e */ /* 0x000fc400000000ff */
[----:B------:R-:W-:Y:S02]  /*2280*/  F2FP.F16.F32.PACK_AB R29, R26, R29 ;  /* 0x0000001d1a1d723e */ /* 0x000fe400000000ff */
[----:B------:R0:W2:Y:S01]  /*2290*/  MUFU.COS R31, R28 ;  /* 0x0000001c001f7308 */ /* 0x0000a20000000000 */
[-C--:B---3--:R-:W-:Y:S01]  /*22a0*/  FFMA.FTZ R7, R47, R27.reuse, R24 ;  /* 0x0000001b2f077223 */ /* 0x088fe20000010018 */
[----:B------:R-:W-:-:S04]  /*22b0*/  FMUL.FTZ R20, R40, R27 ;  /* 0x0000001b28147220 */ /* 0x000fc80000410000 */
[----:B------:R-:W-:Y:S01]  /*22c0*/  FFMA.FTZ R20, R47, R21, -R20 ;  /* 0x000000152f147223 */ /* 0x000fe20000010814 */
[----:B0-----:R-:W-:Y:S01]  /*22d0*/  FMUL.FTZ R28, R42, R27 ;  /* 0x0000001b2a1c7220 */ /* 0x001fe20000410000 */
[-C--:B-1----:R-:W-:Y:S01]  /*22e0*/  FMUL.FTZ R24, R44, R39.reuse ;  /* 0x000000272c187220 */ /* 0x082fe20000410000 */
[----:B------:R-:W-:Y:S01]  /*22f0*/  FMUL.FTZ R40, R46, R39 ;  /* 0x000000272e287220 */ /* 0x000fe20000410000 */
[C---:B------:R-:W-:Y:S01]  /*2300*/  FFMA.FTZ R27, R49.reuse, R27, R38 ;  /* 0x0000001b311b7223 */ /* 0x040fe20000010026 */
[----:B------:R-:W-:Y:S01]  /*2310*/  FFMA.FTZ R30, R49, R21, -R28 ;  /* 0x00000015311e7223 */ /* 0x000fe2000001081c */
[----:B------:R-:W-:Y:S01]  /*2320*/  F2FP.F16.F32.PACK_AB R26, R7, R20 ;  /* 0x00000014071a723e */ /* 0x000fe200000000ff */
[-C--:B--2---:R-:W-:Y:S01]  /*2330*/  FMUL.FTZ R28, R44, R31.reuse ;  /* 0x0000001f2c1c7220 */ /* 0x084fe20000410000 */
        /* <DEDUP_REMOVED lines=10> */
.L_x_3836:
[----:B------:R-:W-:Y:S05]  /*23e0*/  BSYNC.RECONVERGENT B1 ;  /* 0x0000000000017941 */ /* 0x000fea0003800200 */
.L_x_3835:
[----:B------:R-:W-:Y:S02]  /*23f0*/  LOP3.LUT R10, R29, 0xffff, RZ, 0xc0, !PT ;  /* 0x0000ffff1d0a7812 */ /* 0x000fe400078ec0ff */
[----:B------:R-:W-:Y:S02]  /*2400*/  LOP3.LUT R12, R25, 0xffff, RZ, 0xc0, !PT ;  /* 0x0000ffff190c7812 */ /* 0x000fe400078ec0ff */
[----:B------:R-:W-:Y:S01]  /*2410*/  PRMT R7, R31, 0x7732, RZ ;  /* 0x000077321f077816 */ /* 0x000fe200000000ff */
[----:B------:R-:W-:Y:S01]  /*2420*/  IMAD.WIDE.U32 R10, R10, 0x10000, RZ ;  /* 0x000100000a0a7825 */ /* 0x000fe200078e00ff */
[C---:B------:R-:W-:Y:S02]  /*2430*/  PRMT R20, R30.reuse, 0x7732, RZ ;  /* 0x000077321e147816 */ /* 0x040fe400000000ff */
[----:B------:R-:W-:Y:S01]  /*2440*/  PRMT R15, R30, 0x5410, R31 ;  /* 0x000054101e0f7816 */ /* 0x000fe2000000001f */
[----:B------:R-:W-:Y:S01]  /*2450*/  IMAD.WIDE.U32 R12, R12, 0x10000, RZ ;  /* 0x000100000c0c7825 */ /* 0x000fe200078e00ff */
[----:B------:R-:W-:-:S02]  /*2460*/  LOP3.LUT R14, R10, 0xffff, R28, 0xf8, !PT ;  /* 0x0000ffff0a0e7812 */ /* 0x000fc400078ef81c */
[----:B------:R-:W-:Y:S02]  /*2470*/  PRMT R41, R20, 0x5410, R7 ;  /* 0x0000541014297816 */ /* 0x000fe40000000007 */
[----:B------:R-:W-:Y:S02]  /*2480*/  PRMT R10, R29, 0x7732, RZ ;  /* 0x000077321d0a7816 */ /* 0x000fe400000000ff */
[----:B------:R-:W-:Y:S02]  /*2490*/  LOP3.LUT R20, R12, 0xffff, R24, 0xf8, !PT ;  /* 0x0000ffff0c147812 */ /* 0x000fe400078ef818 */
[----:B------:R-:W-:Y:S02]  /*24a0*/  PRMT R21, R26, 0x5410, R27 ;  /* 0x000054101a157816 */ /* 0x000fe4000000001b */
[----:B------:R-:W-:Y:S02]  /*24b0*/  PRMT R7, R27, 0x7732, RZ ;  /* 0x000077321b077816 */ /* 0x000fe400000000ff */
[----:B------:R-:W-:-:S02]  /*24c0*/  PRMT R12, R25, 0x7732, RZ ;  /* 0x00007732190c7816 */ /* 0x000fc400000000ff */
[----:B------:R-:W-:Y:S02]  /*24d0*/  PRMT R38, R26, 0x7732, RZ ;  /* 0x000077321a267816 */ /* 0x000fe400000000ff */
[----:B------:R-:W-:Y:S02]  /*24e0*/  PRMT R40, R24, 0x7732, RZ ;  /* 0x0000773218287816 */ /* 0x000fe400000000ff */
[----:B------:R-:W-:Y:S01]  /*24f0*/  LOP3.LUT R15, R15, R11, RZ, 0xfc, !PT ;  /* 0x0000000b0f0f7212 */ /* 0x000fe200078efcff */
[----:B------:R-:W-:Y:S01]  /*2500*/  IMAD.WIDE.U32 R10, R10, 0x10000, RZ ;  /* 0x000100000a0a7825 */ /* 0x000fe200078e00ff */
[----:B------:R-:W-:Y:S02]  /*2510*/  LOP3.LUT R21, R21, R13, RZ, 0xfc, !PT ;  /* 0x0000000d15157212 */ /* 0x000fe400078efcff */
[----:B------:R-:W-:Y:S01]  /*2520*/  PRMT R9, R28, 0x7732, RZ ;  /* 0x000077321c097816 */ /* 0x000fe200000000ff */
[----:B------:R-:W-:Y:S01]  /*2530*/  IMAD.WIDE.U32 R12, R12, 0x10000, RZ ;  /* 0x000100000c0c7825 */ /* 0x000fe200078e00ff */
[----:B------:R-:W-:Y:S01]  /*2540*/  PRMT R39, R38, 0x5410, R7 ;  /* 0x0000541026277816 */ /* 0x000fe20000000007 */
[----:B------:R0:W-:Y:S01]  /*2550*/  STS.64 [R6], R14 ;  /* 0x0000000e06007388 */ /* 0x0001e20000000a00 */
[----:B------:R-:W-:Y:S01]  /*2560*/  LOP3.LUT R11, R41, R11, RZ, 0xfc, !PT ;  /* 0x0000000b290b7212 */ /* 0x000fe200078efcff */
[----:B------:R-:W-:Y:S01]  /*2570*/  IMAD.MOV.U32 R7, RZ, RZ, R40 ;  /* 0x000000ffff077224 */ /* 0x000fe200078e0028 */
[----:B------:R-:W-:-:S02]  /*2580*/  LOP3.LUT R10, R10, R9, RZ, 0xfc, !PT ;  /* 0x000000090a0a7212 */ /* 0x000fc400078efcff */
[----:B------:R-:W-:Y:S02]  /*2590*/  LOP3.LUT R13, R39, R13, RZ, 0xfc, !PT ;  /* 0x0000000d270d7212 */ /* 0x000fe400078efcff */
[----:B------:R-:W-:Y:S01]  /*25a0*/  LOP3.LUT R12, R12, R7, RZ, 0xfc, !PT ;  /* 0x000000070c0c7212 */ /* 0x000fe200078efcff */
[----:B------:R0:W-:Y:S04]  /*25b0*/  STS.64 [R4], R10 ;  /* 0x0000000a04007388 */ /* 0x0001e80000000a00 */
[----:B------:R0:W-:Y:S04]  /*25c0*/  STS.64 [R8], R20 ;  /* 0x0000001408007388 */ /* 0x0001e80000000a00 */
[----:B------:R0:W-:Y:S02]  /*25d0*/  STS.64 [R5], R12 ;  /* 0x0000000c05007388 */ /* 0x0001e40000000a00 */
.L_x_3834:
[----:B------:R-:W-:Y:S05]  /*25e0*/  BSYNC.RECONVERGENT B0 ;  /* 0x0000000000007941 */ /* 0x000fea0003800200 */
.L_x_3833:
[----:B------:R-:W-:Y:S01]  /*25f0*/  BAR.SYNC.DEFER_BLOCKING 0x0 ;  /* 0x0000000000007b1d */ /* 0x000fe20000010000 */
[----:B------:R-:W-:-:S04]  /*2600*/  @!P6 IMAD R35, R35, R36, R37 ;  /* 0x000000242323e224 */ /* 0x000fc800078e0225 */
[C---:B------:R-:W-:Y:S01]  /*2610*/  @!P6 IMAD R0, R35.reuse, 0x2, R0 ;  /* 0x000000022300e824 */ /* 0x040fe200078e0200 */
[----:B------:R-:W-:-:S04]  /*2620*/  @!P6 LEA R3, R35, R3, 0x1 ;  /* 0x000000032303e211 */ /* 0x000fc800078e08ff */
[----:B------:R1:W2:Y:S04]  /*2630*/  @!P6 LDS.128 R24, [R0] ;  /* 0x000000000018e984 */ /* 0x0002a80000000c00 */
[----:B------:R1:W3:Y:S01]  /*2640*/  @!P6 LDS.128 R28, [R3] ;  /* 0x00000000031ce984 */ /* 0x0002e20000000c00 */
[----:B------:R-:W-:Y:S06]  /*2650*/  BAR.SYNC.DEFER_BLOCKING 0x0 ;  /* 0x0000000000007b1d */ /* 0x000fec0000010000 */
.L_x_3831:
[----:B------:R-:W-:Y:S05]  /*2660*/  BSYNC.RECONVERGENT B6 ;  /* 0x0000000000067941 */ /* 0x000fea0003800200 */
.L_x_3829:
[----:B------:R-:W-:Y:S01]  /*2670*/  ISETP.GT.U32.AND P0, PT, R33, 0x1f, PT ;  /* 0x0000001f2100780c */ /* 0x000fe20003f04070 */
[----:B-1----:R-:W-:-:S12]  /*2680*/  IMAD.MOV.U32 R0, RZ, RZ, -0x800001 ;  /* 0xff7fffffff007424 */ /* 0x002fd800078e00ff */
[----:B------:R-:W-:Y:S05]  /*2690*/  @P0 BRA `(.L_x_3837) ;  /* 0x0000000000dc0947 */ /* 0x000fea0003800000 */
[----:B------:R-:W-:Y:S01]  /*26a0*/  ISETP.GT.U32.AND P0, PT, R33, 0x13, PT ;  /* 0x000000132100780c */ /* 0x000fe20003f04070 */
[----:B0-----:R-:W0:Y:S01]  /*26b0*/  S2R R10, SR_CgaCtaId ;  /* 0x00000000000a7919 */ /* 0x001e220000008800 */
[----:B------:R-:W-:Y:S01]  /*26c0*/  MOV R7, 0x400 ;  /* 0x0000040000077802 */ /* 0x000fe20000000f00 */
[----:B--23--:R-:W-:Y:S01]  /*26d0*/  HMUL2 R12, R25, R29 ;  /* 0x0000001d190c7232 */ /* 0x00cfe20000000000 */
[----:B------:R-:W-:-:S03]  /*26e0*/  UMOV UR4, 0xffffffff ;  /* 0xffffffff00047882 */ /* 0x000fc60000000000 */
[----:B------:R-:W-:-:S04]  /*26f0*/  HFMA2 R13, R24, R28, R12 ;  /* 0x0000001c180d7231 */ /* 0x000fc8000000000c */
[----:B------:R-:W-:Y:S02]  /*2700*/  HFMA2 R13, R26, R30, R13 ;  /* 0x0000001e1a0d7231 */ /* 0x000fe4000000000d */
[----:B------:R-:W1:Y:S02]  /*2710*/  @!P0 LDC R3, c[0x0][0x3f4] ;  /* 0x0000fd00ff038b82 */ /* 0x000e640000000800 */
[----:B------:R-:W-:-:S05]  /*2720*/  HFMA2 R13, R27, R31, R13 ;  /* 0x0000001f1b0d7231 */ /* 0x000fca000000000d */
[----:B------:R-:W-:Y:S01]  /*2730*/  HADD2.F32 R8, -RZ, R13.H1_H1 ;  /* 0x3000000dff087230 */ /* 0x000fe20000004100 */
[----:B------:R-:W2:Y:S01]  /*2740*/  @!P0 LDC.64 R4, c[0x0][0x3b8] ;  /* 0x0000ee00ff048b82 */ /* 0x000ea20000000a00 */
[-C--:B-1----:R-:W-:Y:S02]  /*2750*/  @!P0 IMAD R34, R34, R3.reuse, RZ ;  /* 0x0000000322228224 */ /* 0x082fe400078e02ff */
[----:B------:R-:W-:-:S04]  /*2760*/  @!P0 IMAD R3, R33, R3, R18 ;  /* 0x0000000321038224 */ /* 0x000fc800078e0212 */
[----:B------:R-:W-:Y:S02]  /*2770*/  @!P0 IMAD R34, R34, 0x14, R3 ;  /* 0x0000001422228824 */ /* 0x000fe400078e0203 */
[----:B------:R-:W-:-:S05]  /*2780*/  VIADD R3, R7, 0x20 ;  /* 0x0000002007037836 */ /* 0x000fca0000000000 */
[----:B0-----:R-:W-:Y:S02]  /*2790*/  LEA R6, R10, R3, 0x18 ;  /* 0x000000030a067211 */ /* 0x001fe400078ec0ff */
[----:B------:R-:W-:-:S03]  /*27a0*/  @!P0 SHF.L.U32 R3, R34, 0x3, RZ ;  /* 0x0000000322038819 */ /* 0x000fc600000006ff */
[----:B------:R-:W-:Y:S02]  /*27b0*/  IMAD R6, R33, 0x10, R6 ;  /* 0x0000001021067824 */ /* 0x000fe400078e0206 */
[----:B--2---:R-:W-:-:S03]  /*27c0*/  @!P0 IMAD.WIDE R4, R3, 0x2, R4 ;  /* 0x0000000203048825 */ /* 0x004fc600078e0204 */
[----:B------:R0:W-:Y:S01]  /*27d0*/  STS.128 [R6], R24 ;  /* 0x0000001806007388 */ /* 0x0001e20000000c00 */
[----:B------:R-:W-:-:S03]  /*27e0*/  HADD2.F32 R3, -RZ, R13.H0_H0 ;  /* 0x2000000dff037230 */ /* 0x000fc60000004100 */
[----:B------:R0:W-:Y:S02]  /*27f0*/  @!P0 STG.E.128 desc[UR36][R4.64], R28 ;  /* 0x0000001c04008986 */ /* 0x0001e4000c101d24 */
[----:B------:R-:W-:Y:S01]  /*2800*/  FADD.FTZ R13, R3, R8 ;  /* 0x00000008030d7221 */ /* 0x000fe20000010000 */
[----:B------:R-:W-:Y:S06]  /*2810*/  BRA.DIV UR4, `(.L_x_3838) ;  /* 0x0000009e04887947 */ /* 0x000fec000b800000 */
        /* <DEDUP_REMOVED lines=9> */
.L_x_3973:
[----:B------:R-:W-:Y:S01]  /*28b0*/  ISETP.NE.AND P0, PT, R33, RZ, PT ;  /* 0x000000ff2100720c */ /* 0x000fe20003f05270 */
[----:B-1----:R-:W-:-:S12]  /*28c0*/  FADD.FTZ R14, R6, R14 ;  /* 0x0000000e060e7221 */ /* 0x002fd80000010000 */
[----:B------:R-:W-:Y:S05]  /*28d0*/  @P0 BRA `(.L_x_3837) ;  /* 0x00000000004c0947 */ /* 0x000fea0003800000 */
[----:B------:R-:W1:Y:S02]  /*28e0*/  LDCU.64 UR4, c[0x0][0x438] ;  /* 0x00008700ff0477ac */ /* 0x000e640008000a00 */
[----:B-1----:R-:W-:Y:S01]  /*28f0*/  ISETP.NE.U32.AND P0, PT, RZ, UR4, PT ;  /* 0x00000004ff007c0c */ /* 0x002fe2000bf05070 */
[----:B------:R-:W1:Y:S03]  /*2900*/  LDCU UR4, c[0x0][0x410] ;  /* 0x00008200ff0477ac */ /* 0x000e660008000800 */
[----:B------:R-:W-:-:S13]  /*2910*/  ISETP.NE.AND.EX P0, PT, RZ, UR5, PT, P0 ;  /* 0x00000005ff007c0c */ /* 0x000fda000bf05300 */
[----:B0-----:R-:W0:Y:S01]  /*2920*/  @P0 LDC R6, c[0x0][0x440] ;  /* 0x00011000ff060b82 */ /* 0x001e220000000800 */
[----:B-----5:R-:W-:-:S07]  /*2930*/  @P0 IADD3 R0, PT, PT, -R23, R16, RZ ;  /* 0x0000001017000210 */ /* 0x020fce0007ffe1ff */
[----:B------:R-:W2:Y:S01]  /*2940*/  @P0 LDC.64 R4, c[0x0][0x438] ;  /* 0x00010e00ff040b82 */ /* 0x000ea20000000a00 */
[----:B0-----:R-:W-:-:S04]  /*2950*/  @P0 IMAD R3, R87, R6, R0 ;  /* 0x0000000657030224 */ /* 0x001fc800078e0200 */
[----:B------:R-:W-:-:S04]  /*2960*/  @P0 IMAD R3, R3, R6, R0 ;  /* 0x0000000603030224 */ /* 0x000fc800078e0200 */
[----:B--2---:R-:W-:-:S06]  /*2970*/  @P0 IMAD.WIDE R4, R3, 0x2, R4 ;  /* 0x0000000203040825 */ /* 0x004fcc00078e0204 */
[----:B------:R-:W2:Y:S01]  /*2980*/  @P0 LDG.E.U16 R4, desc[UR36][R4.64] ;  /* 0x0000002404040981 */ /* 0x000ea2000c1e1500 */
[----:B------:R-:W-:Y:S01]  /*2990*/  VIADD R7, R7, 0x220 ;  /* 0x0000022007077836 */ /* 0x000fe20000000000 */
[----:B------:R-:W-:Y:S01]  /*29a0*/  IADD3 R6, PT, PT, -R19, R16, RZ ;  /* 0x0000001013067210 */ /* 0x000fe20007ffe1ff */
[----:B-1----:R-:W-:-:S03]  /*29b0*/  FMUL.FTZ R0, R14, UR4 ;  /* 0x000000040e007c20 */ /* 0x002fc60008410000 */
[----:B------:R-:W-:-:S05]  /*29c0*/  LEA R7, R10, R7, 0x18 ;  /* 0x000000070a077211 */ /* 0x000fca00078ec0ff */
[----:B------:R-:W-:Y:S02]  /*29d0*/  IMAD R7, R6, 0x4, R7 ;  /* 0x0000000406077824 */ /* 0x000fe400078e0207 */
[----:B--2---:R-:W-:-:S05]  /*29e0*/  @P0 HADD2.F32 R3, -RZ, R4.H0_H0 ;  /* 0x20000004ff030230 */ /* 0x004fca0000004100 */
[----:B------:R-:W-:-:S05]  /*29f0*/  @P0 FADD.FTZ R0, R0, R3 ;  /* 0x0000000300000221 */ /* 0x000fca0000010000 */
[----:B------:R1:W-:Y:S02]  /*2a00*/  STS [R7], R0 ;  /* 0x0000000007007388 */ /* 0x0003e40000000800 */
.L_x_3837:
[----:B------:R-:W-:Y:S05]  /*2a10*/  WARPSYNC.ALL ;  /* 0x0000000000007948 */ /* 0x000fea0003800000 */
[----:B------:R-:W-:Y:S01]  /*2a20*/  IADD3 R150, PT, PT, -R19, R16, RZ ;  /* 0x0000001013967210 */ /* 0x000fe20007ffe1ff */
[----:B------:R-:W4:Y:S01]  /*2a30*/  S2UR UR17, SR_CgaCtaId ;  /* 0x00000000001179c3 */ /* 0x000f220000008800 */
[----:B------:R-:W2:Y:S01]  /*2a40*/  LDCU UR5, c[0x0][0x3f0] ;  /* 0x00007e00ff0577ac */ /* 0x000ea20008000800 */
[----:B------:R-:W-:Y:S02]  /*2a50*/  BSSY B0, `(.L_x_3839) ;  /* 0x0000465000007945 */ /* 0x000fe40003800000 */
[----:B------:R-:W-:Y:S01]  /*2a60*/  VIADD R3, R150, 0xf ;  /* 0x0000000f96037836 */ /* 0x000fe20000000000 */
[----:B------:R-:W-:Y:S01]  /*2a70*/  UMOV UR16, 0x400 ;  /* 0x0000040000107882 */ /* 0x000fe20000000000 */
[----:B------:R-:W1:Y:S03]  /*2a80*/  LDCU UR19, c[0x0][0x3f8] ;  /* 0x00007f00ff1377ac */ /* 0x000e660008000800 */
[----:B0-----:R-:W-:Y:S01]  /*2a90*/  SHF.R.S32.HI R4, RZ, 0x1f, R3 ;  /* 0x0000001fff047819 */ /* 0x001fe20000011403 */
[----:B------:R-:W-:Y:S01]  /*2aa0*/  UIADD3 UR4, UPT, UPT, UR16, 0x20, URZ ;  /* 0x0000002010047890 */ /* 0x000fe2000fffe0ff */
[----:B------:R-:W0:Y:S02]  /*2ab0*/  LDCU UR20, c[0x0][0x410] ;  /* 0x00008200ff1477ac */ /* 0x000e240008000800 */
[----:B------:R-:W-:-:S02]  /*2ac0*/  LEA.HI R3, R4, R3, RZ, 0x4 ;  /* 0x0000000304037211 */ /* 0x000fc400078f20ff */
[----:B------:R-:W-:Y:S01]  /*2ad0*/  SHF.R.U32.HI R4, RZ, 0x1, R33 ;  /* 0x00000001ff047819 */ /* 0x000fe20000011621 */
[----:B------:R-:W0:Y:S01]  /*2ae0*/  LDCU.64 UR6, c[0x0][0x3c8] ;  /* 0x00007900ff0677ac */ /* 0x000e220008000a00 */
[----:B------:R-:W-:Y:S01]  /*2af0*/  LOP3.LUT R5, R3, 0xfffffff0, RZ, 0xc0, !PT ;  /* 0xfffffff003057812 */ /* 0x000fe200078ec0ff */
[----:B--2---:R-:W-:Y:S01]  /*2b00*/  IMAD R32, R32, UR5, R87 ;  /* 0x0000000520207c24 */ /* 0x004fe2000f8e0257 */
[----:B------:R-:W2:Y:S01]  /*2b10*/  LDCU.64 UR8, c[0x0][0x3b8] ;  /* 0x00007700ff0877ac */ /* 0x000ea20008000a00 */
[----:B------:R-:W-:Y:S01]  /*2b20*/  BAR.SYNC.DEFER_BLOCKING 0x0 ;  /* 0x0000000000007b1d */ /* 0x000fe20000010000 */
[----:B------:R-:W-:Y:S01]  /*2b30*/  ISETP.GE.AND P0, PT, R4, R5, PT ;  /* 0x000000050400720c */ /* 0x000fe20003f06270 */
[----:B----4-:R-:W-:Y:S01]  /*2b40*/  ULEA UR4, UR17, UR4, 0x18 ;  /* 0x0000000411047291 */ /* 0x010fe2000f8ec0ff */
[----:B------:R-:W-:Y:S01]  /*2b50*/  LOP3.LUT R3, R22, 0x8, RZ, 0xc0, !PT ;  /* 0x0000000816037812 */ /* 0x000fe200078ec0ff */
[----:B------:R-:W-:Y:S02]  /*2b60*/  IMAD R22, R32, 0xa0, RZ ;  /* 0x000000a020167824 */ /* 0x000fe400078e02ff */
[----:B------:R-:W4:Y:S01]  /*2b70*/  LDCU.64 UR10, c[0x0][0x438] ;  /* 0x00008700ff0a77ac */ /* 0x000f220008000a00 */
[----:B------:R-:W0:Y:S07]  /*2b80*/  LDCU.64 UR12, c[0x0][0x448] ;  /* 0x00008900ff0c77ac */ /* 0x000e2e0008000a00 */
[----:B-1----:R-:W-:Y:S05]  /*2b90*/  @P0 BRA `(.L_x_3840) ;  /* 0x0000004400400947 */ /* 0x002fea0003800000 */
[----:B------:R-:W1:Y:S01]  /*2ba0*/  LDC R6, c[0x0][0x3f4] ;  /* 0x0000fd00ff067b82 */ /* 0x000e620000000800 */
[----:B------:R-:W2:Y:S01]  /*2bb0*/  LDCU.64 UR14, c[0x0][0x420] ;  /* 0x00008400ff0e77ac */ /* 0x000ea20008000a00 */
[C---:B------:R-:W-:Y:S01]  /*2bc0*/  IADD3 R9, PT, PT, R19.reuse, R4, RZ ;  /* 0x0000000413097210 */ /* 0x040fe20007ffe0ff */
[----:B------:R-:W0:Y:S01]  /*2bd0*/  LDS.64 R20, [R3+UR4] ;  /* 0x0000000403147984 */ /* 0x000e220008000a00 */
[----:B------:R-:W-:Y:S01]  /*2be0*/  IADD3 R5, PT, PT, R19, R5, RZ ;  /* 0x0000000513057210 */ /* 0x000fe20007ffe0ff */
[----:B------:R-:W4:Y:S02]  /*2bf0*/  LDCU UR18, c[0x0][0x440] ;  /* 0x00008800ff1277ac */ /* 0x000f240008000800 */
[----:B------:R-:W0:Y:S01]  /*2c00*/  LDS.64 R24, [R3+UR4+0x10] ;  /* 0x0000100403187984 */ /* 0x000e220008000a00 */
[----:B------:R-:W-:-:S03]  /*2c10*/  UIADD3 UR5, UPT, UPT, UR16, 0x220, URZ ;  /* 0x0000022010057890 */ /* 0x000fc6000fffe0ff */
[----:B------:R-:W0:Y:S01]  /*2c20*/  LDS.64 R26, [R3+UR4+0x20] ;  /* 0x00002004031a7984 */ /* 0x000e220008000a00 */
[----:B------:R-:W-:-:S03]  /*2c30*/  ULEA UR5, UR17, UR5, 0x18 ;  /* 0x0000000511057291 */ /* 0x000fc6000f8ec0ff */
[----:B---3--:R-:W3:Y:S01]  /*2c40*/  LDS.64 R28, [R3+UR4+0x30] ;  /* 0x00003004031c7984 */ /* 0x008ee20008000a00 */
[----:B--2---:R-:W-:-:S03]  /*2c50*/  ISETP.NE.U32.AND P0, PT, RZ, UR14, PT ;  /* 0x0000000eff007c0c */ /* 0x004fc6000bf05070 */
[----:B------:R-:W2:Y:S01]  /*2c60*/  LDS.64 R30, [R3+UR4+0x40] ;  /* 0x00004004031e7984 */ /* 0x000ea20008000a00 */
[----:B------:R-:W-:Y:S01]  /*2c70*/  IADD3 R8, P1, P2, R88, UR14, R9 ;  /* 0x0000000e58087c10 */ /* 0x000fe2000fa3e009 */
[----:B----4-:R-:W-:Y:S01]  /*2c80*/  IMAD R12, R87, UR18, R16 ;  /* 0x00000012570c7c24 */ /* 0x010fe2000f8e0210 */
[----:B-1----:R-:W-:Y:S01]  /*2c90*/  IABS R10, R6 ;  /* 0x00000006000a7213 */ /* 0x002fe20000000000 */
[----:B------:R-:W1:Y:S01]  /*2ca0*/  LDS.64 R32, [R3+UR4+0x50] ;  /* 0x0000500403207984 */ /* 0x000e620008000a00 */
[----:B------:R-:W-:Y:S02]  /*2cb0*/  ISETP.NE.AND.EX P0, PT, RZ, UR15, PT, P0 ;  /* 0x0000000fff007c0c */ /* 0x000fe4000bf05300 */
[----:B------:R-:W4:Y:S01]  /*2cc0*/  I2F.RP R6, R10 ;  /* 0x0000000a00067306 */ /* 0x000f220000209400 */
[----:B------:R-:W0:Y:S01]  /*2cd0*/  LDS.64 R34, [R3+UR4+0x60] ;  /* 0x0000600403227984 */ /* 0x000e220008000a00 */
[----:B------:R-:W-:-:S03]  /*2ce0*/  LEA R4, R4, UR5, 0x2 ;  /* 0x0000000504047c11 */ /* 0x000fc6000f8e10ff */
[----:B------:R-:W0:Y:S04]  /*2cf0*/  LDS.64 R36, [R3+UR4+0x70] ;  /* 0x0000700403247984 */ /* 0x000e280008000a00 */
[----:B------:R-:W0:Y:S04]  /*2d00*/  LDS.64 R38, [R3+UR4+0x80] ;  /* 0x0000800403267984 */ /* 0x000e280008000a00 */
[----:B------:R-:W0:Y:S01]  /*2d10*/  LDS.64 R40, [R3+UR4+0x90] ;  /* 0x0000900403287984 */ /* 0x000e220008000a00 */
[----:B----4-:R-:W4:Y:S03]  /*2d20*/  MUFU.RCP R6, R6 ;  /* 0x0000000600067308 */ /* 0x010f260000001000 */
[----:B------:R-:W0:Y:S04]  /*2d30*/  LDS.64 R42, [R3+UR4+0xa0] ;  /* 0x0000a004032a7984 */ /* 0x000e280008000a00 */
[----:B------:R-:W0:Y:S04]  /*2d40*/  LDS.64 R44, [R3+UR4+0xb0] ;  /* 0x0000b004032c7984 */ /* 0x000e280008000a00 */
[----:B------:R-:W0:Y:S04]  /*2d50*/  LDS.64 R46, [R3+UR4+0xc0] ;  /* 0x0000c004032e7984 */ /* 0x000e280008000a00 */
[----:B------:R-:W0:Y:S01]  /*2d60*/  LDS.64 R48, [R3+UR4+0xd0] ;  /* 0x0000d00403307984 */ /* 0x000e220008000a00 */
[----:B----4-:R-:W-:-:S03]  /*2d70*/  IADD3 R6, PT, PT, R6, 0xffffffe, RZ ;  /* 0x0ffffffe06067810 */ /* 0x010fc60007ffe0ff */
[----:B------:R-:W4:Y:S01]  /*2d80*/  LDS.64 R50, [R3+UR4+0xe0] ;  /* 0x0000e00403327984 */ /* 0x000f220008000a00 */
[----:B------:R3:W2:Y:S03]  /*2d90*/  F2I.FTZ.U32.TRUNC.NTZ R7, R6 ;  /* 0x0000000600077305 */ /* 0x0006a6000021f000 */
[----:B------:R-:W0:Y:S04]  /*2da0*/  LDS.64 R52, [R3+UR4+0xf0] ;  /* 0x0000f00403347984 */ /* 0x000e280008000a00 */
[----:B------:R-:W0:Y:S01]  /*2db0*/  LDS.64 R54, [R3+UR4+0x100] ;  /* 0x0001000403367984 */ /* 0x000e220008000a00 */
[----:B---3--:R-:W-:-:S03]  /*2dc0*/  IMAD.MOV.U32 R6, RZ, RZ, RZ ;  /* 0x000000ffff067224 */ /* 0x008fc600078e00ff */
[----:B------:R-:W3:Y:S04]  /*2dd0*/  LDS.64 R56, [R3+UR4+0x110] ;  /* 0x0001100403387984 */ /* 0x000ee80008000a00 */
[----:B------:R-:W0:Y:S01]  /*2de0*/  LDS.64 R58, [R3+UR4+0x120] ;  /* 0x00012004033a7984 */ /* 0x000e220008000a00 */
[----:B--2---:R-:W-:-:S03]  /*2df0*/  IMAD.MOV R11, RZ, RZ, -R7 ;  /* 0x000000ffff0b7224 */ /* 0x004fc600078e0a07 */
[----:B------:R-:W2:Y:S01]  /*2e00*/  LDS.64 R60, [R3+UR4+0x130] ;  /* 0x00013004033c7984 */ /* 0x000ea20008000a00 */
[----:B------:R-:W-:-:S03]  /*2e10*/  IMAD R11, R11, R10, RZ ;  /* 0x0000000a0b0b7224 */ /* 0x000fc600078e02ff */
[----:B------:R-:W0:Y:S01]  /*2e20*/  LDS.64 R62, [R3+UR4+0x140] ;  /* 0x00014004033e7984 */ /* 0x000e220008000a00 */
[----:B------:R-:W-:Y:S01]  /*2e30*/  IMAD.HI.U32 R6, R7, R11, R6 ;  /* 0x0000000b07067227 */ /* 0x000fe200078e0006 */
[----:B------:R-:W-:Y:S02]  /*2e40*/  IADD3.X R7, PT, PT, R86, UR15, RZ, P1, P2 ;  /* 0x0000000f56077c10 */ /* 0x000fe40008fe44ff */
        /* <DEDUP_REMOVED lines=10> */
[----:B------:R1:W0:Y:S02]  /*2ef0*/  LDS.64 R84, [R3+UR4+0x1f0] ;  /* 0x0001f00403547984 */ /* 0x0002240008000a00 */
[----:B-1234-:R-:W-:-:S07]  /*2f00*/  IMAD R3, R12, UR18, R9 ;  /* 0x000000120c037c24 */ /* 0x01efce000f8e0209 */
.L_x_3908:
[----:B------:R-:W1:Y:S01]  /*2f10*/  LDC R15, c[0x0][0x3f4] ;  /* 0x0000fd00ff0f7b82 */ /* 0x000e620000000800 */
[----:B------:R-:W-:Y:S01]  /*2f20*/  IABS R151, R9 ;  /* 0x0000000900977213 */ /* 0x000fe20000000000 */
[----:B------:R-:W-:Y:S01]  /*2f30*/  @P0 IMAD.MOV.U32 R12, RZ, RZ, R8 ;  /* 0x000000ffff0c0224 */ /* 0x000fe200078e0008 */
[----:B0-----:R-:W-:-:S03]  /*2f40*/  @P0 MOV R13, R7 ;  /* 0x00000007000d0202 */ /* 0x001fc60000000f00 */
[----:B------:R-:W-:Y:S01]  /*2f50*/  IMAD.HI.U32 R14, R6, R151, RZ ;  /* 0x00000097060e7227 */ /* 0x000fe200078e00ff */
[----:B------:R-:W-:Y:S01]  /*2f60*/  ISETP.GE.AND P2, PT, R9, RZ, PT ;  /* 0x000000ff0900720c */ /* 0x000fe20003f46270 */
[----:B-----5:R2:W5:Y:S01]  /*2f70*/  @P0 LDG.E.U8 R11, desc[UR36][R12.64] ;  /* 0x000000240c0b0981 */ /* 0x020562000c1e1100 */
[----:B------:R-:W-:Y:S01]  /*2f80*/  BSSY.RECONVERGENT B1, `(.L_x_3841) ;  /* 0x0000032000017945 */ /* 0x000fe20003800200 */
[----:B------:R-:W-:Y:S01]  /*2f90*/  IMAD.MOV R14, RZ, RZ, -R14 ;  /* 0x000000ffff0e7224 */ /* 0x000fe200078e0a0e */
[----:B-1----:R-:W-:Y:S02]  /*2fa0*/  IABS R153, R15 ;  /* 0x0000000f00997213 */ /* 0x002fe40000000000 */
[----:B------:R-:W-:-:S03]  /*2fb0*/  ISETP.NE.AND P3, PT, R15, RZ, PT ;  /* 0x000000ff0f00720c */ /* 0x000fc60003f65270 */
[----:B------:R-:W-:Y:S02]  /*2fc0*/  IMAD R14, R153, R14, R151 ;  /* 0x0000000e990e7224 */ /* 0x000fe400078e0297 */
[----:B------:R-:W-:-:S03]  /*2fd0*/  IMAD R151, R15, 0xa0, RZ ;  /* 0x000000a00f977824 */ /* 0x000fc600078e02ff */
[----:B------:R-:W-:-:S13]  /*2fe0*/  ISETP.GT.U32.AND P1, PT, R10, R14, PT ;  /* 0x0000000e0a00720c */ /* 0x000fda0003f24070 */
[----:B------:R-:W-:-:S04]  /*2ff0*/  @!P1 IADD3 R14, PT, PT, R14, -R153, RZ ;  /* 0x800000990e0e9210 */ /* 0x000fc80007ffe0ff */
[----:B------:R-:W-:-:S13]  /*3000*/  ISETP.GT.U32.AND P1, PT, R10, R14, PT ;  /* 0x0000000e0a00720c */ /* 0x000fda0003f24070 */
[----:B------:R-:W-:Y:S01]  /*3010*/  @!P1 IMAD.IADD R14, R14, 0x1, -R153 ;  /* 0x000000010e0e9824 */ /* 0x000fe200078e0a99 */
[----:B------:R-:W-:-:S04]  /*3020*/  ISETP.GE.AND P1, PT, R9, R16, PT ;  /* 0x000000100900720c */ /* 0x000fc80003f26270 */
[----:B------:R-:W-:Y:S02]  /*3030*/  @!P2 IADD3 R14, PT, PT, -R14, RZ, RZ ;  /* 0x000000ff0e0ea210 */ /* 0x000fe40007ffe1ff */
[----:B------:R-:W-:Y:S02]  /*3040*/  @!P3 LOP3.LUT R14, RZ, R15, RZ, 0x33, !PT ;  /* 0x0000000fff0eb212 */ /* 0x000fe400078e33ff */
[----:B------:R-:W-:-:S03]  /*3050*/  ISETP.GE.AND P2, PT, R9, R16, PT ;  /* 0x000000100900720c */ /* 0x000fc60003f46270 */
[C---:B------:R-:W-:Y:S01]  /*3060*/  IMAD.SHL.U32 R152, R14.reuse, 0x8, RZ ;  /* 0x000000080e987824 */ /* 0x040fe200078e00ff */
[----:B------:R-:W-:Y:S01]  /*3070*/  SEL R91, R91, RZ, P2 ;  /* 0x000000ff5b5b7207 */ /* 0x000fe20001000000 */
[----:B------:R-:W-:Y:S01]  /*3080*/  IMAD.IADD R154, R14, 0x1, R15 ;  /* 0x000000010e9a7824 */ /* 0x000fe200078e020f */
[----:B------:R-:W-:Y:S02]  /*3090*/  SEL R89, R89, RZ, P2 ;  /* 0x000000ff59597207 */ /* 0x000fe40001000000 */
[-C--:B------:R-:W-:Y:S01]  /*30a0*/  ISETP.GE.OR P5, PT, R152, R151.reuse, P1 ;  /* 0x000000979800720c */ /* 0x080fe20000fa6670 */
[C---:B------:R-:W-:Y:S01]  /*30b0*/  IMAD R156, R15.reuse, 0x2, R154 ;  /* 0x000000020f9c7824 */ /* 0x040fe200078e029a */
[----:B--2---:R-:W-:Y:S02]  /*30c0*/  SHF.L.U32 R12, R154, 0x3, RZ ;  /* 0x000000039a0c7819 */ /* 0x004fe400000006ff */
[----:B------:R-:W-:Y:S02]  /*30d0*/  LEA R158, R15, R152, 0x4 ;  /* 0x000000980f9e7211 */ /* 0x000fe400078e20ff */
[----:B------:R-:W-:-:S02]  /*30e0*/  ISETP.GE.OR P3, PT, R12, R151, P1 ;  /* 0x000000970c00720c */ /* 0x000fc40000f66670 */
[----:B------:R-:W-:Y:S02]  /*30f0*/  ISETP.GE.OR P4, PT, R158, R151, P1 ;  /* 0x000000979e00720c */ /* 0x000fe40000f86670 */
[----:B------:R-:W-:Y:S02]  /*3100*/  SEL R88, R88, RZ, P2 ;  /* 0x000000ff58587207 */ /* 0x000fe40001000000 */
[----:B------:R-:W-:Y:S02]  /*3110*/  SEL R87, R87, RZ, P2 ;  /* 0x000000ff57577207 */ /* 0x000fe40001000000 */
[----:B------:R-:W-:Y:S02]  /*3120*/  SEL R86, R86, RZ, P2 ;  /* 0x000000ff56567207 */ /* 0x000fe40001000000 */
[----:B------:R-:W-:Y:S02]  /*3130*/  SHF.L.U32 R156, R156, 0x3, RZ ;  /* 0x000000039c9c7819 */ /* 0x000fe400000006ff */
[----:B------:R-:W-:Y:S01]  /*3140*/  SEL R90, R90, RZ, P2 ;  /* 0x000000ff5a5a7207 */ /* 0x000fe20001000000 */
[----:B------:R-:W-:Y:S06]  /*3150*/  @P5 BRA `(.L_x_3842) ;  /* 0x0000000000505947 */ /* 0x000fec0003800000 */
[----:B------:R-:W1:Y:S02]  /*3160*/  S2UR UR5, SR_CTAID.Y ;  /* 0x00000000000579c3 */ /* 0x000e640000002600 */
[----:B-1----:R-:W-:-:S05]  /*3170*/  IMAD R91, R15, UR5, RZ ;  /* 0x000000050f5b7c24 */ /* 0x002fca000f8e02ff */
[----:B------:R-:W-:-:S04]  /*3180*/  IADD3 R13, P5, PT, R91, R14, RZ ;  /* 0x0000000e5b0d7210 */ /* 0x000fc80007fbe0ff */
[----:B------:R-:W-:Y:S02]  /*3190*/  LEA.HI.X.SX32 R90, R91, RZ, 0x1, P5 ;  /* 0x000000ff5b5a7211 */ /* 0x000fe400028f0eff */
[----:B0-----:R-:W-:-:S04]  /*31a0*/  LEA R12, P5, R13, UR6, 0x2 ;  /* 0x000000060d0c7c11 */ /* 0x001fc8000f8a10ff */
[----:B------:R-:W-:-:S05]  /*31b0*/  LEA.HI.X R13, R13, UR7, R90, 0x2, P5 ;  /* 0x000000070d0d7c11 */ /* 0x000fca000a8f145a */
[----:B------:R-:W2:Y:S01]  /*31c0*/  LDG.E R12, desc[UR36][R12.64] ;  /* 0x000000240c0c7981 */ /* 0x000ea2000c1e1900 */
[----:B------:R-:W-:Y:S01]  /*31d0*/  IMAD R91, R15, UR19, RZ ;  /* 0x000000130f5b7c24 */ /* 0x000fe2000f8e02ff */
[----:B------:R-:W0:Y:S02]  /*31e0*/  S2R R90, SR_TID.X ;  /* 0x00000000005a7919 */ /* 0x000e240000002100 */
[----:B0-----:R-:W-:-:S05]  /*31f0*/  IMAD.SHL.U32 R90, R90, 0x4, RZ ;  /* 0x000000045a5a7824 */ /* 0x001fca00078e00ff */
[----:B------:R-:W-:-:S05]  /*3200*/  LOP3.LUT R90, R90, 0x4, RZ, 0xc0, !PT ;  /* 0x000000045a5a7812 */ /* 0x000fca00078ec0ff */
[----:B------:R-:W-:-:S05]  /*3210*/  IMAD R90, R22, R15, R90 ;  /* 0x0000000f165a7224 */ /* 0x000fca00078e025a */
[----:B------:R-:W-:Y:S01]  /*3220*/  SHF.R.S32.HI R160, RZ, 0x1f, R90 ;  /* 0x0000001fffa07819 */ /* 0x000fe2000001145a */
[----:B--2---:R-:W-:-:S04]  /*3230*/  IMAD R91, R12, R91, RZ ;  /* 0x0000005b0c5b7224 */ /* 0x004fc800078e02ff */
[----:B------:R-:W-:-:S05]  /*3240*/  IMAD R91, R91, 0xa0, R152 ;  /* 0x000000a05b5b7824 */ /* 0x000fca00078e0298 */
[----:B------:R-:W-:-:S04]  /*3250*/  IADD3 R153, P5, PT, R91, R90, RZ ;  /* 0x0000005a5b997210 */ /* 0x000fc80007fbe0ff */
[----:B------:R-:W-:Y:S02]  /*3260*/  LEA.HI.X.SX32 R160, R91, R160, 0x1, P5 ;  /* 0x000000a05ba07211 */ /* 0x000fe400028f0eff */
[----:B------:R-:W-:-:S04]  /*3270*/  LEA R90, P5, R153, UR8, 0x1 ;  /* 0x00000008995a7c11 */ /* 0x000fc8000f8a08ff */
[----:B------:R-:W-:-:S06]  /*3280*/  LEA.HI.X R91, R153, UR9, R160, 0x1, P5 ;  /* 0x00000009995b7c11 */ /* 0x000fcc000a8f0ca0 */
[----:B------:R-:W5:Y:S03]  /*3290*/  LDG.E.64 R90, desc[UR36][R90.64] ;  /* 0x000000245a5a7981 */ /* 0x000f66000c1e1b00 */
.L_x_3842:
[----:B0-----:R-:W-:Y:S05]  /*32a0*/  BSYNC.RECONVERGENT B1 ;  /* 0x0000000000017941 */ /* 0x001fea0003800200 */
.L_x_3841:
[----:B------:R-:W-:Y:S04]  /*32b0*/  BSSY.RECONVERGENT B1, `(.L_x_3843) ;  /* 0x0000017000017945 */ /* 0x000fe80003800200 */
        /* <DEDUP_REMOVED lines=8> */
[----:B------:R-:W-:Y:S01]  /*3340*/  IMAD R89, R15, UR19, RZ ;  /* 0x000000130f597c24 */ /* 0x000fe2000f8e02ff */
[----:B------:R-:W0:Y:S02]  /*3350*/  S2R R88, SR_TID.X ;  /* 0x0000000000587919 */ /* 0x000e240000002100 */
[----:B0-----:R-:W-:-:S04]  /*3360*/  SHF.L.U32 R88, R88, 0x2, RZ ;  /* 0x0000000258587819 */ /* 0x001fc800000006ff */
[----:B------:R-:W-:-:S05]  /*3370*/  LOP3.LUT R153, R88, 0x4, RZ, 0xc0, !PT ;  /* 0x0000000458997812 */ /* 0x000fca00078ec0ff */
[----:B------:R-:W-:Y:S02]  /*3380*/  IMAD R155, R22, R15, R153 ;  /* 0x0000000f169b7224 */ /* 0x000fe400078e0299 */
        /* <DEDUP_REMOVED lines=8> */
[----:B------:R-:W5:Y:S03]  /*3410*/  LDG.E.64 R88, desc[UR36][R88.64] ;  /* 0x0000002458587981 */ /* 0x000f66000c1e1b00 */
.L_x_3844:
[----:B------:R-:W-:Y:S05]  /*3420*/  BSYNC.RECONVERGENT B1 ;  /* 0x0000000000017941 */ /* 0x000fea0003800200 */
.L_x_3843:
        /* <DEDUP_REMOVED lines=12> */
[----:B------:R-:W-:Y:S01]  /*34f0*/  LOP3.LUT R86, R86, 0x4, RZ, 0xc0, !PT ;  /* 0x0000000456567812 */ /* 0x000fe200078ec0ff */
[----:B--2---:R-:W-:-:S04]  /*3500*/  IMAD R87, R12, R87, RZ ;  /* 0x000000570c577224 */ /* 0x004fc800078e02ff */
[----:B------:R-:W-:Y:S02]  /*3510*/  IMAD R158, R87, 0xa0, R158 ;  /* 0x000000a0579e7824 */ /* 0x000fe400078e029e */
[----:B------:R-:W-:-:S03]  /*3520*/  IMAD R87, R22, R15, R86 ;  /* 0x0000000f16577224 */ /* 0x000fc600078e0256 */
[----:B------:R-:W-:Y:S02]  /*3530*/  SHF.R.S32.HI R86, RZ, 0x1f, R158 ;  /* 0x0000001fff567819 */ /* 0x000fe4000001149e */
[----:B------:R-:W-:-:S04]  /*3540*/  IADD3 R158, P3, PT, R87, R158, RZ ;  /* 0x0000009e579e7210 */ /* 0x000fc80007f7e0ff */
[----:B------:R-:W-:Y:S02]  /*3550*/  LEA.HI.X.SX32 R87, R87, R86, 0x1, P3 ;  /* 0x0000005657577211 */ /* 0x000fe400018f0eff */
[----:B------:R-:W-:-:S04]  /*3560*/  LEA R86, P3, R158, UR8, 0x1 ;  /* 0x000000089e567c11 */ /* 0x000fc8000f8608ff */
[----:B------:R-:W-:-:S06]  /*3570*/  LEA.HI.X R87, R158, UR9, R87, 0x1, P3 ;  /* 0x000000099e577c11 */ /* 0x000fcc00098f0c57 */
[----:B------:R-:W5:Y:S03]  /*3580*/  LDG.E.64 R86, desc[UR36][R86.64] ;  /* 0x0000002456567981 */ /* 0x000f66000c1e1b00 */
.L_x_3846:
[----:B------:R-:W-:Y:S05]  /*3590*/  BSYNC.RECONVERGENT B1 ;  /* 0x0000000000017941 */ /* 0x000fea0003800200 */
.L_x_3845:
[----:B------:R-:W-:Y:S01]  /*35a0*/  ISETP.GE.OR P3, PT, R156, R151, P1 ;  /* 0x000000979c00720c */ /* 0x000fe20000f66670 */
[----:B------:R-:W-:Y:S01]  /*35b0*/  BSSY.RECONVERGENT B1, `(.L_x_3847) ;  /* 0x0000018000017945 */ /* 0x000fe20003800200 */
[----:B------:R-:W-:Y:S02]  /*35c0*/  SEL R93, R93, RZ, P2 ;  /* 0x000000ff5d5d7207 */ /* 0x000fe40001000000 */
[----:B------:R-:W-:-:S09]  /*35d0*/  SEL R92, R92, RZ, P2 ;  /* 0x000000ff5c5c7207 */ /* 0x000fd20001000000 */
        /* <DEDUP_REMOVED lines=10> */
[----:B0-----:R-:W-:-:S05]  /*3680*/  IMAD.SHL.U32 R92, R92, 0x4, RZ ;  /* 0x000000045c5c7824 */ /* 0x001fca00078e00ff */
        /* <DEDUP_REMOVED lines=10> */
.L_x_3848:
[----:B------:R-:W-:Y:S05]  /*3730*/  BSYNC.RECONVERGENT B1 ;  /* 0x0000000000017941 */ /* 0x000fea0003800200 */
.L_x_3847:
[C---:B------:R-:W-:Y:S01]  /*3740*/  IMAD R158, R15.reuse, 0x20, R152 ;  /* 0x000000200f9e7824 */ /* 0x040fe200078e0298 */
[C---:B------:R-:W-:Y:S01]  /*3750*/  LEA R156, R15.reuse, R154, 0x2 ;  /* 0x0000009a0f9c7211 */ /* 0x040fe200078e10ff */
[----:B------:R-:W-:Y:S01]  /*3760*/  IMAD R154, R15, 0x4, R154 ;  /* 0x000000040f9a7824 */ /* 0x000fe200078e029a */
[----:B------:R-:W-:Y:S01]  /*3770*/  BSSY.RECONVERGENT B1, `(.L_x_3849) ;  /* 0x0000021000017945 */ /* 0x000fe20003800200 */
[----:B------:R-:W-:Y:S02]  /*3780*/  SEL R95, R95, RZ, P2 ;  /* 0x000000ff5f5f7207 */ /* 0x000fe40001000000 */
[----:B------:R-:W-:Y:S01]  /*3790*/  ISETP.GE.OR P6, PT, R158, R151, P1 ;  /* 0x000000979e00720c */ /* 0x000fe20000fc6670 */
[----:B------:R-:W-:Y:S01]  /*37a0*/  IMAD.IADD R155, R154, 0x1, R15 ;  /* 0x000000019a9b7824 */ /* 0x000fe200078e020f */
[----:B------:R-:W-:Y:S01]  /*37b0*/  SHF.L.U32 R12, R156, 0x3, RZ ;  /* 0x000000039c0c7819 */ /* 0x000fe200000006ff */
[----:B------:R-:W-:Y:S01]  /*37c0*/  IMAD R153, R15, 0x2, R154 ;  /* 0x000000020f997824 */ /* 0x000fe200078e029a */
[----:B------:R-:W-:-:S02]  /*37d0*/  SEL R94, R94, RZ, P2 ;  /* 0x000000ff5e5e7207 */ /* 0x000fc40001000000 */
[----:B------:R-:W-:Y:S02]  /*37e0*/  ISETP.GE.OR P3, PT, R12, R151, P1 ;  /* 0x000000970c00720c */ /* 0x000fe40000f66670 */
[----:B------:R-:W-:-:S04]  /*37f0*/  SHF.L.U32 R12, R155, 0x3, RZ ;  /* 0x000000039b0c7819 */ /* 0x000fc800000006ff */
[----:B------:R-:W-:Y:S02]  /*3800*/  ISETP.GE.OR P4, PT, R12, R151, P1 ;  /* 0x000000970c00720c */ /* 0x000fe40000f86670 */
[----:B------:R-:W-:-:S04]  /*3810*/  SHF.L.U32 R12, R153, 0x3, RZ ;  /* 0x00000003990c7819 */ /* 0x000fc800000006ff */
[----:B------:R-:W-:Y:S01]  /*3820*/  ISETP.GE.OR P5, PT, R12, R151, P1 ;  /* 0x000000970c00720c */ /* 0x000fe20000fa6670 */
[----:B------:R-:W-:-:S12]  /*3830*/  @P6 BRA `(.L_x_3850) ;  /* 0x0000000000506947 */ /* 0x000fd80003800000 */
        /* <DEDUP_REMOVED lines=20> */
.L_x_3850:
[----:B------:R-:W-:Y:S05]  /*3980*/  BSYNC.RECONVERGENT B1 ;  /* 0x0000000000017941 */ /* 0x000fea0003800200 */
.L_x_3849:
[----:B------:R-:W-:Y:S01]  /*3990*/  BSSY.RECONVERGENT B1, `(.L_x_3851) ;  /* 0x0000019000017945 */ /* 0x000fe20003800200 */
[----:B------:R-:W-:Y:S02]  /*39a0*/  SEL R97, R97, RZ, P2 ;  /* 0x000000ff61617207 */ /* 0x000fe40001000000 */
[----:B------:R-:W-:Y:S01]  /*39b0*/  SEL R96, R96, RZ, P2 ;  /* 0x000000ff60607207 */ /* 0x000fe20001000000 */
[----:B------:R-:W-:Y:S06]  /*39c0*/  @P3 BRA `(.L_x_3852) ;  /* 0x0000000000543947 */ /* 0x000fec0003800000 */
        /* <DEDUP_REMOVED lines=10> */
[----:B------:R-:W-:-:S05]  /*3a70*/  LOP3.LUT R157, R157, 0x4, RZ, 0xc0, !PT ;  /* 0x000000049d9d7812 */ /* 0x000fca00078ec0ff */
[----:B------:R-:W-:Y:S02]  /*3a80*/  IMAD R157, R22, R15, R157 ;  /* 0x0000000f169d7224 */ /* 0x000fe400078e029d */
        /* <DEDUP_REMOVED lines=8> */
[----:B------:R-:W5:Y:S03]  /*3b10*/  LDG.E.64 R96, desc[UR36][R96.64] ;  /* 0x0000002460607981 */ /* 0x000f66000c1e1b00 */
.L_x_3852:
[----:B------:R-:W-:Y:S05]  /*3b20*/  BSYNC.RECONVERGENT B1 ;  /* 0x0000000000017941 */ /* 0x000fea0003800200 */
.L_x_3851:
        /* <DEDUP_REMOVED lines=25> */
.L_x_3854:
[----:B------:R-:W-:Y:S05]  /*3cc0*/  BSYNC.RECONVERGENT B1 ;  /* 0x0000000000017941 */ /* 0x000fea0003800200 */
.L_x_3853:
        /* <DEDUP_REMOVED lines=25> */
.L_x_3856:
[----:B------:R-:W-:Y:S05]  /*3e60*/  BSYNC.RECONVERGENT B1 ;  /* 0x0000000000017941 */ /* 0x000fea0003800200 */
.L_x_3855:
[C---:B------:R-:W-:Y:S01]  /*3e70*/  IMAD R156, R15.reuse, 0x40, R152 ;  /* 0x000000400f9c7824 */ /* 0x040fe200078e0298 */
[----:B------:R-:W-:Y:S01]  /*3e80*/  LEA R154, R15, R154, 0x1 ;  /* 0x0000009a0f9a7211 */ /* 0x000fe200078e08ff */
[----:B------:R-:W-:Y:S01]  /*3e90*/  BSSY.RECONVERGENT B1, `(.L_x_3857) ;  /* 0x000001a000017945 */ /* 0x000fe20003800200 */
[----:B------:R-:W-:Y:S02]  /*3ea0*/  SEL R103, R103, RZ, P2 ;  /* 0x000000ff67677207 */ /* 0x000fe40001000000 */
[----:B------:R-:W-:Y:S01]  /*3eb0*/  ISETP.GE.OR P3, PT, R156, R151, P1 ;  /* 0x000000979c00720c */ /* 0x000fe20000f66670 */
[----:B------:R-:W-:Y:S01]  /*3ec0*/  IMAD R154, R15, 0x2, R154 ;  /* 0x000000020f9a7824 */ /* 0x000fe200078e029a */
[----:B------:R-:W-:-:S11]  /*3ed0*/  SEL R102, R102, RZ, P2 ;  /* 0x000000ff66667207 */ /* 0x000fd60001000000 */
        /* <DEDUP_REMOVED lines=21> */
.L_x_3858:
[----:B------:R-:W-:Y:S05]  /*4030*/  BSYNC.RECONVERGENT B1 ;  /* 0x0000000000017941 */ /* 0x000fea0003800200 */
.L_x_3857:
[C---:B------:R-:W-:Y:S01]  /*4040*/  IMAD.SHL.U32 R12, R154.reuse, 0x8, RZ ;  /* 0x000000089a0c7824 */ /* 0x040fe200078e00ff */
[----:B------:R-:W-:Y:S01]  /*4050*/  IADD3 R153, PT, PT, R154, R15, RZ ;  /* 0x0000000f9a997210 */ /* 0x000fe20007ffe0ff */
[----:B------:R-:W-:Y:S01]  /*4060*/  BSSY.RECONVERGENT B1, `(.L_x_3859) ;  /* 0x000001d000017945 */ /* 0x000fe20003800200 */
[----:B------:R-:W-:Y:S02]  /*4070*/  SEL R105, R105, RZ, P2 ;  /* 0x000000ff69697207 */ /* 0x000fe40001000000 */
[-C--:B------:R-:W-:Y:S01]  /*4080*/  ISETP.GE.OR P4, PT, R12, R151.reuse, P1 ;  /* 0x000000970c00720c */ /* 0x080fe20000f86670 */
[----:B------:R-:W-:Y:S01]  /*4090*/  IMAD.SHL.U32 R12, R153, 0x8, RZ ;  /* 0x00000008990c7824 */ /* 0x000fe200078e00ff */
[----:B------:R-:W-:Y:S02]  /*40a0*/  SEL R107, R107, RZ, P2 ;  /* 0x000000ff6b6b7207 */ /* 0x000fe40001000000 */
[----:B------:R-:W-:Y:S02]  /*40b0*/  SEL R104, R104, RZ, P2 ;  /* 0x000000ff68687207 */ /* 0x000fe40001000000 */
[----:B------:R-:W-:-:S07]  /*40c0*/  ISETP.GE.OR P3, PT, R12, R151, P1 ;  /* 0x000000970c00720c */ /* 0x000fce0000f66670 */
        /* <DEDUP_REMOVED lines=22> */
.L_x_3860:
[----:B------:R-:W-:Y:S05]  /*4230*/  BSYNC.RECONVERGENT B1 ;  /* 0x0000000000017941 */ /* 0x000fea0003800200 */
.L_x_3859:
[----:B------:R-:W-:Y:S01]  /*4240*/  BSSY.RECONVERGENT B1, `(.L_x_3861) ;  /* 0x0000019000017945 */ /* 0x000fe20003800200 */
[----:B------:R-:W-:Y:S02]  /*4250*/  LEA R158, R15, R154, 0x1 ;  /* 0x0000009a0f9e7211 */ /* 0x000fe400078e08ff */
        /* <DEDUP_REMOVED lines=23> */
.L_x_3862:
[----:B------:R-:W-:Y:S05]  /*43d0*/  BSYNC.RECONVERGENT B1 ;  /* 0x0000000000017941 */ /* 0x000fea0003800200 */
.L_x_3861:
[C---:B------:R-:W-:Y:S01]  /*43e0*/  IMAD.SHL.U32 R12, R158.reuse, 0x8, RZ ;  /* 0x000000089e0c7824 */ /* 0x040fe200078e00ff */
[----:B------:R-:W-:Y:S01]  /*43f0*/  IADD3 R160, PT, PT, R158, R15, RZ ;  /* 0x0000000f9ea07210 */ /* 0x000fe20007ffe0ff */
[----:B------:R-:W-:Y:S01]  /*4400*/  BSSY.RECONVERGENT B1, `(.L_x_3863) ;  /* 0x0000022000017945 */ /* 0x000fe20003800200 */
[----:B------:R-:W-:Y:S02]  /*4410*/  SEL R109, R109, RZ, P2 ;  /* 0x000000ff6d6d7207 */ /* 0x000fe40001000000 */
[----:B------:R-:W-:Y:S01]  /*4420*/  ISETP.GE.OR P6, PT, R12, R151, P1 ;  /* 0x000000970c00720c */ /* 0x000fe20000fc6670 */
[C---:B------:R-:W-:Y:S01]  /*4430*/  IMAD.SHL.U32 R12, R160.reuse, 0x8, RZ ;  /* 0x00000008a00c7824 */ /* 0x040fe200078e00ff */
[----:B------:R-:W-:Y:S02]  /*4440*/  IADD3 R156, PT, PT, R160, R15, RZ ;  /* 0x0000000fa09c7210 */ /* 0x000fe40007ffe0ff */
[----:B------:R-:W-:Y:S02]  /*4450*/  SEL R108, R108, RZ, P2 ;  /* 0x000000ff6c6c7207 */ /* 0x000fe40001000000 */
[----:B------:R-:W-:Y:S01]  /*4460*/  ISETP.GE.OR P3, PT, R12, R151, P1 ;  /* 0x000000970c00720c */ /* 0x000fe20000f66670 */
[C---:B------:R-:W-:Y:S01]  /*4470*/  IMAD.SHL.U32 R12, R156.reuse, 0x8, RZ ;  /* 0x000000089c0c7824 */ /* 0x040fe200078e00ff */
[----:B------:R-:W-:-:S04]  /*4480*/  IADD3 R154, PT, PT, R156, R15, RZ ;  /* 0x0000000f9c9a7210 */ /* 0x000fc80007ffe0ff */
[----:B------:R-:W-:Y:S01]  /*4490*/  ISETP.GE.OR P4, PT, R12, R151, P1 ;  /* 0x000000970c00720c */ /* 0x000fe20000f86670 */
[----:B------:R-:W-:-:S05]  /*44a0*/  IMAD.SHL.U32 R12, R154, 0x8, RZ ;  /* 0x000000089a0c7824 */ /* 0x000fca00078e00ff */
        /* <DEDUP_REMOVED lines=23> */
.L_x_3864:
[----:B------:R-:W-:Y:S05]  /*4620*/  BSYNC.RECONVERGENT B1 ;  /* 0x0000000000017941 */ /* 0x000fea0003800200 */
.L_x_3863:
        /* <DEDUP_REMOVED lines=25> */
.L_x_3866:
[----:B------:R-:W-:Y:S05]  /*47c0*/  BSYNC.RECONVERGENT B1 ;  /* 0x0000000000017941 */ /* 0x000fea0003800200 */
.L_x_3865:
        /* <DEDUP_REMOVED lines=25> */
.L_x_3868:
[----:B------:R-:W-:Y:S05]  /*4960*/  BSYNC.RECONVERGENT B1 ;  /* 0x0000000000017941 */ /* 0x000fea0003800200 */
.L_x_3867:
        /* <DEDUP_REMOVED lines=25> */
.L_x_3870:
[----:B------:R-:W-:Y:S05]  /*4b00*/  BSYNC.RECONVERGENT B1 ;  /* 0x0000000000017941 */ /* 0x000fea0003800200 */
.L_x_3869:
[----:B------:R-:W-:Y:S01]  /*4b10*/  IADD3 R154, PT, PT, R154, R15, RZ ;  /* 0x0000000f9a9a7210 */ /* 0x000fe20007ffe0ff */
[----:B------:R-:W-:Y:S01]  /*4b20*/  IMAD R152, R15, 0x80, R152 ;  /* 0x000000800f987824 */ /* 0x000fe200078e0298 */
[----:B------:R-:W-:Y:S01]  /*4b30*/  BSSY.RECONVERGENT B1, `(.L_x_3871) ;  /* 0x000001d000017945 */ /* 0x000fe20003800200 */
[----:B------:R-:W-:Y:S02]  /*4b40*/  SEL R117, R117, RZ, P2 ;  /* 0x000000ff75757207 */ /* 0x000fe40001000000 */
[----:B------:R-:W-:Y:S02]  /*4b50*/  SHF.L.U32 R12, R154, 0x3, RZ ;  /* 0x000000039a0c7819 */ /* 0x000fe400000006ff */
[-C--:B------:R-:W-:Y:S02]  /*4b60*/  ISETP.GE.OR P3, PT, R152, R151.reuse, P1 ;  /* 0x000000979800720c */ /* 0x080fe40000f66670 */
[----:B------:R-:W-:Y:S02]  /*4b70*/  ISETP.GE.OR P4, PT, R12, R151, P1 ;  /* 0x000000970c00720c */ /* 0x000fe40000f86670 */
[----:B------:R-:W-:-:S02]  /*4b80*/  SEL R119, R119, RZ, P2 ;  /* 0x000000ff77777207 */ /* 0x000fc40001000000 */
        /* <DEDUP_REMOVED lines=23> */
.L_x_3872:
[----:B------:R-:W-:Y:S05]  /*4d00*/  BSYNC.RECONVERGENT B1 ;  /* 0x0000000000017941 */ /* 0x000fea0003800200 */
.L_x_3871:
[----:B------:R-:W-:Y:S01]  /*4d10*/  BSSY.RECONVERGENT B1, `(.L_x_3873) ;  /* 0x0000018000017945 */ /* 0x000fe20003800200 */
[----:B------:R-:W-:Y:S01]  /*4d20*/  IMAD R156, R15, 0x2, R154 ;  /* 0x000000020f9c7824 */ /* 0x000fe200078e029a */
[----:B------:R-:W-:Y:S02]  /*4d30*/  SEL R118, R118, RZ, P2 ;  /* 0x000000ff76767207 */ /* 0x000fe40001000000 */
        /* <DEDUP_REMOVED lines=21> */
.L_x_3874:
[----:B------:R-:W-:Y:S05]  /*4e90*/  BSYNC.RECONVERGENT B1 ;  /* 0x0000000000017941 */ /* 0x000fea0003800200 */
.L_x_3873:
[----:B------:R-:W-:Y:S01]  /*4ea0*/  IMAD.SHL.U32 R12, R156, 0x8, RZ ;  /* 0x000000089c0c7824 */ /* 0x000fe200078e00ff */
[----:B------:R-:W-:Y:S01]  /*4eb0*/  BSSY.RECONVERGENT B1, `(.L_x_3875) ;  /* 0x000001b000017945 */ /* 0x000fe20003800200 */
[----:B------:R-:W-:Y:S02]  /*4ec0*/  SEL R121, R121, RZ, P2 ;  /* 0x000000ff79797207 */ /* 0x000fe40001000000 */
[----:B------:R-:W-:Y:S02]  /*4ed0*/  SEL R120, R120, RZ, P2 ;  /* 0x000000ff78787207 */ /* 0x000fe40001000000 */
[----:B------:R-:W-:Y:S02]  /*4ee0*/  ISETP.GE.OR P3, PT, R12, R151, P1 ;  /* 0x000000970c00720c */ /* 0x000fe40000f66670 */
[----:B------:R-:W-:-:S11]  /*4ef0*/  IADD3 R154, PT, PT, R156, R15, RZ ;  /* 0x0000000f9c9a7210 */ /* 0x000fd60007ffe0ff */
        /* <DEDUP_REMOVED lines=22> */
.L_x_3876:
[----:B------:R-:W-:Y:S05]  /*5060*/  BSYNC.RECONVERGENT B1 ;  /* 0x0000000000017941 */ /* 0x000fea0003800200 */
.L_x_3875:
        /* <DEDUP_REMOVED lines=21> */
[----:B------:R-:W-:-:S04]  /*51c0*/  SHF.L.U32 R122, R122, 0x3, RZ ;  /* 0x000000037a7a7819 */ /* 0x000fc800000006ff */
[----:B------:R-:W-:Y:S02]  /*51d0*/  SHF.R.S32.HI R123, RZ, 0x1f, R122 ;  /* 0x0000001fff7b7819 */ /* 0x000fe4000001147a */
[----:B------:R-:W-:-:S04]  /*51e0*/  IADD3 R153, P3, PT, R154, R122, RZ ;  /* 0x0000007a9a997210 */ /* 0x000fc80007f7e0ff */
[----:B------:R-:W-:Y:S02]  /*51f0*/  LEA.HI.X.SX32 R12, R154, R123, 0x1, P3 ;  /* 0x0000007b9a0c7211 */ /* 0x000fe400018f0eff */
[----:B------:R-:W-:-:S04]  /*5200*/  LEA R122, P3, R153, UR8, 0x1 ;  /* 0x00000008997a7c11 */ /* 0x000fc8000f8608ff */
[----:B------:R-:W-:-:S06]  /*5210*/  LEA.HI.X R123, R153, UR9, R12, 0x1, P3 ;  /* 0x00000009997b7c11 */ /* 0x000fcc00098f0c0c */
[----:B------:R-:W5:Y:S03]  /*5220*/  LDG.E.64 R122, desc[UR36][R122.64] ;  /* 0x000000247a7a7981 */ /* 0x000f66000c1e1b00 */
.L_x_3878:
[----:B------:R-:W-:Y:S05]  /*5230*/  BSYNC.RECONVERGENT B1 ;  /* 0x0000000000017941 */ /* 0x000fea0003800200 */
.L_x_3877:
        /* <DEDUP_REMOVED lines=28> */
.L_x_3880:
[----:B------:R-:W-:Y:S05]  /*5400*/  BSYNC.RECONVERGENT B1 ;  /* 0x0000000000017941 */ /* 0x000fea0003800200 */
.L_x_3879:
        /* <DEDUP_REMOVED lines=28> */
.L_x_3882:
[----:B------:R-:W-:Y:S05]  /*55d0*/  BSYNC.RECONVERGENT B1 ;  /* 0x0000000000017941 */ /* 0x000fea0003800200 */
.L_x_3881:
        /* <DEDUP_REMOVED lines=28> */
.L_x_3884:
[----:B------:R-:W-:Y:S05]  /*57a0*/  BSYNC.RECONVERGENT B1 ;  /* 0x0000000000017941 */ /* 0x000fea0003800200 */
.L_x_3883:
        /* <DEDUP_REMOVED lines=28> */
.L_x_3886:
[----:B------:R-:W-:Y:S05]  /*5970*/  BSYNC.RECONVERGENT B1 ;  /* 0x0000000000017941 */ /* 0x000fea0003800200 */
.L_x_3885:
        /* <DEDUP_REMOVED lines=28> */
.L_x_3888:
[----:B------:R-:W-:Y:S05]  /*5b40*/  BSYNC.RECONVERGENT B1 ;  /* 0x0000000000017941 */ /* 0x000fea0003800200 */
.L_x_3887:
        /* <DEDUP_REMOVED lines=28> */
.L_x_3890:
[----:B------:R-:W-:Y:S05]  /*5d10*/  BSYNC.RECONVERGENT B1 ;  /* 0x0000000000017941 */ /* 0x000fea0003800200 */
.L_x_3889:
        /* <DEDUP_REMOVED lines=28> */
.L_x_3892:
[----:B------:R-:W-:Y:S05]  /*5ee0*/  BSYNC.RECONVERGENT B1 ;  /* 0x0000000000017941 */ /* 0x000fea0003800200 */
.L_x_3891:
        /* <DEDUP_REMOVED lines=28> */
.L_x_3894:
[----:B------:R-:W-:Y:S05]  /*60b0*/  BSYNC.RECONVERGENT B1 ;  /* 0x0000000000017941 */ /* 0x000fea0003800200 */
.L_x_3893:
        /* <DEDUP_REMOVED lines=28> */
.L_x_3896:
[----:B------:R-:W-:Y:S05]  /*6280*/  BSYNC.RECONVERGENT B1 ;  /* 0x0000000000017941 */ /* 0x000fea0003800200 */
.L_x_3895:
        /* <DEDUP_REMOVED lines=9> */
[----:B------:R-:W-:-:S02]  /*6320*/  IMAD.IADD R152, R154, 0x1, R15 ;  /* 0x000000019a987824 */ /* 0x000fc400078e020f */
[----:B------:R-:W-:-:S03]  /*6330*/  IMAD.SHL.U32 R12, R154, 0x8, RZ ;  /* 0x000000089a0c7824 */ /* 0x000fc600078e00ff */
[----:B------:R-:W-:Y:S02]  /*6340*/  SHF.L.U32 R152, R152, 0x3, RZ ;  /* 0x0000000398987819 */ /* 0x000fe400000006ff */
[-C--:B------:R-:W-:Y:S02]  /*6350*/  ISETP.GE.OR P4, PT, R12, R151.reuse, P1 ;  /* 0x000000970c00720c */ /* 0x080fe40000f86670 */
        /* <DEDUP_REMOVED lines=23> */
.L_x_3898:
[----:B------:R-:W-:Y:S05]  /*64d0*/  BSYNC.RECONVERGENT B1 ;  /* 0x0000000000017941 */ /* 0x000fea0003800200 */
.L_x_3897:
        /* <DEDUP_REMOVED lines=25> */
.L_x_3900:
[----:B------:R-:W-:Y:S05]  /*6670*/  BSYNC.RECONVERGENT B1 ;  /* 0x0000000000017941 */ /* 0x000fea0003800200 */
.L_x_3899:
        /* <DEDUP_REMOVED lines=25> */
.L_x_3902:
[----:B------:R-:W-:Y:S05]  /*6810*/  BSYNC.RECONVERGENT B1 ;  /* 0x0000000000017941 */ /* 0x000fea0003800200 */
.L_x_3901:
        /* <DEDUP_REMOVED lines=17> */
[----:B------:R-:W-:-:S05]  /*6930*/  IMAD R152, R149, 0xa0, R152 ;  /* 0x000000a095987824 */ /* 0x000fca00078e0298 */
[----:B------:R-:W-:Y:S02]  /*6940*/  SHF.R.S32.HI R14, RZ, 0x1f, R152 ;  /* 0x0000001fff0e7819 */ /* 0x000fe40000011498 */
[----:B------:R-:W-:-:S04]  /*6950*/  IADD3 R152, P2, PT, R15, R152, RZ ;  /* 0x000000980f987210 */ /* 0x000fc80007f5e0ff */
[----:B------:R-:W-:Y:S02]  /*6960*/  LEA.HI.X.SX32 R15, R15, R14, 0x1, P2 ;  /* 0x0000000e0f0f7211 */ /* 0x000fe400010f0eff */
[----:B------:R-:W-:-:S04]  /*6970*/  LEA R148, P2, R152, UR8, 0x1 ;  /* 0x0000000898947c11 */ /* 0x000fc8000f8408ff */
[----:B------:R-:W-:-:S06]  /*6980*/  LEA.HI.X R149, R152, UR9, R15, 0x1, P2 ;  /* 0x0000000998957c11 */ /* 0x000fcc00090f0c0f */
[----:B------:R-:W5:Y:S03]  /*6990*/  LDG.E.64 R148, desc[UR36][R148.64] ;  /* 0x0000002494947981 */ /* 0x000f66000c1e1b00 */
.L_x_3904:
[----:B------:R-:W-:Y:S05]  /*69a0*/  BSYNC.RECONVERGENT B1 ;  /* 0x0000000000017941 */ /* 0x000fea0003800200 */
.L_x_3903:
[----:B-----5:R-:W-:Y:S02]  /*69b0*/  HMUL2 R12, R20, R90 ;  /* 0x0000005a140c7232 */ /* 0x020fe40000000000 */
[----:B------:R-:W-:Y:S01]  /*69c0*/  HFMA2 R13, R21, R91, -RZ ;  /* 0x0000005b150d7231 */ /* 0x000fe200001000ff */
[----:B------:R-:W0:Y:S01]  /*69d0*/  S2R R151, SR_TID.X ;  /* 0x0000000000977919 */ /* 0x000e220000002100 */
[----:B------:R-:W-:Y:S01]  /*69e0*/  UMOV UR5, 0xffffffff ;  /* 0xffffffff00057882 */ /* 0x000fe20000000000 */
[----:B------:R-:W-:Y:S02]  /*69f0*/  HFMA2 R12, R24, R88, R12 ;  /* 0x00000058180c7231 */ /* 0x000fe4000000000c */
[----:B------:R-:W-:Y:S01]  /*6a00*/  HFMA2 R13, R25, R89, R13 ;  /* 0x00000059190d7231 */ /* 0x000fe2000000000d */
[----:B------:R-:W-:Y:S01]  /*6a10*/  ISETP.NE.AND P2, PT, R11, RZ, P0 ;  /* 0x000000ff0b00720c */ /* 0x000fe20000745270 */
        /* <DEDUP_REMOVED lines=13> */
[----:B------:R-:W-:Y:S01]  /*6af0*/  HFMA2 R13, R39, R103, R13 ;  /* 0x00000067270d7231 */ /* 0x000fe2000000000d */
[----:B0-----:R-:W-:Y:S01]  /*6b00*/  LOP3.LUT R151, R151, 0x1, RZ, 0xc0, !PT ;  /* 0x0000000197977812 */ /* 0x001fe200078ec0ff */
        /* <DEDUP_REMOVED lines=51> */
[----:B------:R0:W1:Y:S02]  /*6e40*/  SHFL.BFLY PT, R14, R13, 0x1, 0x1f ;  /* 0x0c201f000d0e7f89 */ /* 0x00006400000e0000 */
.L_x_3976:
        /* <DEDUP_REMOVED lines=29> */
.L_x_3907:
[----:B------:R-:W-:Y:S05]  /*7020*/  BSYNC.RECONVERGENT B1 ;  /* 0x0000000000017941 */ /* 0x000fea0003800200 */
.L_x_3906:
[----:B------:R-:W-:Y:S01]  /*7030*/  IADD3 R9, PT, PT, R9, 0x40, RZ ;  /* 0x0000004009097810 */ /* 0x000fe20007ffe0ff */
[----:B-1----:R-:W-:Y:S01]  /*7040*/  VIADD R4, R4, 0x100 ;  /* 0x0000010004047836 */ /* 0x002fe20000000000 */
[----:B------:R-:W-:Y:S02]  /*7050*/  IADD3 R8, P2, PT, R8, 0x40, RZ ;  /* 0x0000004008087810 */ /* 0x000fe40007f5e0ff */
[----:B------:R-:W-:Y:S02]  /*7060*/  ISETP.GE.AND P1, PT, R9, R5, PT ;  /* 0x000000050900720c */ /* 0x000fe40003f26270 */
[----:B------:R-:W-:Y:S01]  /*7070*/  IADD3 R3, PT, PT, R3, 0x40, RZ ;  /* 0x0000004003037810 */ /* 0x000fe20007ffe0ff */
[----:B------:R-:W-:-:S10]  /*7080*/  IMAD.X R7, RZ, RZ, R7, P2 ;  /* 0x000000ffff077224 */ /* 0x000fd400010e0607 */
[----:B------:R-:W-:Y:S05]  /*7090*/  @!P1 BRA `(.L_x_3908) ;  /* 0xffffffbc009c9947 */ /* 0x000fea000383ffff */
.L_x_3840:
[----:B0-2-4-:R-:W-:Y:S05]  /*70a0*/  BSYNC B0 ;  /* 0x0000000000007941 */ /* 0x015fea0003800000 */
.L_x_3839:
[----:B------:R-:W-:-:S03]  /*70b0*/  UMOV UR5, 0xffffffff ;  /* 0xffffffff00057882 */ /* 0x000fc60000000000 */
[----:B------:R-:W-:Y:S05]  /*70c0*/  BRA.DIV UR5, `(.L_x_3909) ;  /* 0x0000005605fc7947 */ /* 0x000fea000b800000 */
[----:B------:R-:W0:Y:S02]  /*70d0*/  SHFL.BFLY PT, R14, R0, 0x10, 0x1f ;  /* 0x0e001f00000e7f89 */ /* 0x000e2400000e0000 */
[----:B0-----:R-:W-:-:S05]  /*70e0*/  FMNMX.FTZ R13, R14, R0, !PT ;  /* 0x000000000e0d7209 */ /* 0x001fca0007810000 */
[----:B------:R-:W0:Y:S02]  /*70f0*/  SHFL.BFLY PT, R14, R13, 0x8, 0x1f ;  /* 0x0d001f000d0e7f89 */ /* 0x000e2400000e0000 */
[----:B0-----:R-:W-:-:S05]  /*7100*/  FMNMX.FTZ R3, R13, R14, !PT ;  /* 0x0000000e0d037209 */ /* 0x001fca0007810000 */
[----:B------:R-:W0:Y:S02]  /*7110*/  SHFL.BFLY PT, R14, R3, 0x4, 0x1f ;  /* 0x0c801f00030e7f89 */ /* 0x000e2400000e0000 */
[----:B0-----:R-:W-:-:S05]  /*7120*/  FMNMX.FTZ R4, R3, R14, !PT ;  /* 0x0000000e03047209 */ /* 0x001fca0007810000 */
[----:B------:R0:W1:Y:S02]  /*7130*/  SHFL.BFLY PT, R14, R4, 0x2, 0x1f ;  /* 0x0c401f00040e7f89 */ /* 0x00006400000e0000 */
.L_x_3982:
[----:B------:R-:W2:Y:S01]  /*7140*/  S2R R0, SR_TID.X ;  /* 0x0000000000007919 */ /* 0x000ea20000002100 */
[----:B------:R-:W-:Y:S01]  /*7150*/  MOV R15, 0x400 ;  /* 0x00000400000f7802 */ /* 0x000fe20000000f00 */
[----:B------:R-:W-:Y:S05]  /*7160*/  WARPSYNC.ALL ;  /* 0x0000000000007948 */ /* 0x000fea0003800000 */
[----:B------:R-:W4:Y:S01]  /*7170*/  S2R R20, SR_CgaCtaId ;  /* 0x0000000000147919 */ /* 0x000f220000008800 */
[----:B-1----:R-:W-:Y:S02]  /*7180*/  FMNMX.FTZ R5, R4, R14, !PT ;  /* 0x0000000e04057209 */ /* 0x002fe40007810000 */
[----:B--2---:R-:W-:-:S02]  /*7190*/  LOP3.LUT P0, R6, R0, 0x1f, RZ, 0xc0, !PT ;  /* 0x0000001f00067812 */ /* 0x004fc4000780c0ff */
[----:B----4-:R-:W-:-:S11]  /*71a0*/  LEA R3, R20, R15, 0x18 ;  /* 0x0000000f14037211 */ /* 0x010fd600078ec0ff */
[----:B0-----:R-:W-:-:S05]  /*71b0*/  @!P0 LEA.HI R4, R0, R3, RZ, 0x1d ;  /* 0x0000000300048211 */ /* 0x001fca00078fe8ff */
[----:B------:R0:W-:Y:S01]  /*71c0*/  @!P0 STS [R4], R5 ;  /* 0x0000000504008388 */ /* 0x0001e20000000800 */
[----:B------:R-:W-:Y:S01]  /*71d0*/  BAR.SYNC.DEFER_BLOCKING 0x0 ;  /* 0x0000000000007b1d */ /* 0x000fe20000010000 */
[C---:B------:R-:W-:Y:S01]  /*71e0*/  ISETP.GT.U32.AND P0, PT, R6.reuse, 0x3, PT ;  /* 0x000000030600780c */ /* 0x040fe20003f04070 */
[----:B0-----:R-:W-:Y:S01]  /*71f0*/  IMAD.MOV.U32 R4, RZ, RZ, -0x800001 ;  /* 0xff7fffffff047424 */ /* 0x001fe200078e00ff */
[----:B------:R-:W-:Y:S01]  /*7200*/  LEA R7, R6, R3, 0x2 ;  /* 0x0000000306077211 */ /* 0x000fe200078e10ff */
[----:B------:R-:W-:-:S04]  /*7210*/  HFMA2 R9, -RZ, RZ, 0, 0 ;  /* 0x00000000ff097431 */ /* 0x000fc800000001ff */
[----:B------:R-:W0:Y:S01]  /*7220*/  S2UR UR7, SR_CTAID.Y ;  /* 0x00000000000779c3 */ /* 0x000e220000002600 */
[----:B------:R-:W0:Y:S01]  /*7230*/  LDCU UR4, c[0x0][0x3f4] ;  /* 0x00007e80ff0477ac */ /* 0x000e220008000800 */
[----:B------:R-:W-:Y:S04]  /*7240*/  BSSY.RECONVERGENT B0, `(.L_x_3910) ;  /* 0x000016e000007945 */ /* 0x000fe80003800200 */
[----:B------:R-:W1:Y:S01]  /*7250*/  @!P0 LDS R4, [R7] ;  /* 0x0000000007048984 */ /* 0x000e620000000800 */
[----:B0-----:R-:W-:-:S04]  /*7260*/  UIMAD UR6, UR7, UR4, URZ ;  /* 0x00000004070672a4 */ /* 0x001fc8000f8e02ff */
[----:B------:R-:W-:Y:S01]  /*7270*/  USHF.R.S32.HI UR12, URZ, 0x1f, UR6 ;  /* 0x0000001fff0c7899 */ /* 0x000fe20008011406 */
[----:B-1----:R-:W0:Y:S02]  /*7280*/  SHFL.BFLY PT, R5, R4, 0x2, 0x1f ;  /* 0x0c401f0004057f89 */ /* 0x002e2400000e0000 */
[----:B0-----:R-:W-:Y:S01]  /*7290*/  FMNMX.FTZ R10, R5, R4, !PT ;  /* 0x00000004050a7209 */ /* 0x001fe20007810000 */
[----:B------:R-:W-:-:S04]  /*72a0*/  VIADD R4, R16, 0x1 ;  /* 0x0000000110047836 */ /* 0x000fc80000000000 */
[----:B------:R-:W0:Y:S02]  /*72b0*/  SHFL.BFLY PT, R5, R10, 0x1, 0x1f ;  /* 0x0c201f000a057f89 */ /* 0x000e2400000e0000 */
[----:B0-----:R-:W-:Y:S02]  /*72c0*/  FMNMX.FTZ R8, R10, R5, !PT ;  /* 0x000000050a087209 */ /* 0x001fe40007810000 */
[----:B------:R-:W-:-:S04]  /*72d0*/  IADD3 R5, PT, PT, R19, R0, RZ ;  /* 0x0000000013057210 */ /* 0x000fc80007ffe0ff */
[----:B------:R-:W-:Y:S01]  /*72e0*/  ISETP.GT.AND P0, PT, R5, R16, PT ;  /* 0x000000100500720c */ /* 0x000fe20003f04270 */
[----:B------:R-:W0:-:S12]  /*72f0*/  SHFL.IDX PT, R8, R8, RZ, 0x1f ;  /* 0x00001fff08087589 */ /* 0x000e1800000e0000 */
[----:B------:R-:W-:Y:S05]  /*7300*/  @P0 BRA `(.L_x_3911) ;  /* 0x0000001400840947 */ /* 0x000fea0003800000 */
[----:B------:R-:W1:Y:S02]  /*7310*/  LDC.64 R10, c[0x0][0x420] ;  /* 0x00010800ff0a7b82 */ /* 0x000e640000000a00 */
[----:B-1----:R-:W-:-:S04]  /*7320*/  ISETP.NE.U32.AND P0, PT, R10, RZ, PT ;  /* 0x000000ff0a00720c */ /* 0x002fc80003f05070 */
[----:B------:R-:W-:-:S13]  /*7330*/  ISETP.NE.AND.EX P0, PT, R11, RZ, PT, P0 ;  /* 0x000000ff0b00720c */ /* 0x000fda0003f05300 */
[----:B------:R-:W-:Y:S05]  /*7340*/  @P0 BRA `(.L_x_3912) ;  /* 0x0000000c00fc0947 */ /* 0x000fea0003800000 */
[----:B------:R-:W-:Y:S01]  /*7350*/  VIADDMNMX R10, R5, 0x80, R4, !PT ;  /* 0x00000080050a7846 */ /* 0x000fe20007800104 */
[----:B------:R-:W-:Y:S01]  /*7360*/  BSSY.RECONVERGENT B1, `(.L_x_3913) ;  /* 0x000001c000017945 */ /* 0x000fe20003800200 */
[----:B------:R-:W-:-:S04]  /*7370*/  LOP3.LUT R9, RZ, R0, RZ, 0x33, !PT ;  /* 0x00000000ff097212 */ /* 0x000fc800078e33ff */
[----:B------:R-:W-:Y:S02]  /*7380*/  IADD3 R11, PT, PT, -R19, R10, R9 ;  /* 0x0000000a130b7210 */ /* 0x000fe40007ffe109 */
[----:B------:R-:W-:Y:S02]  /*7390*/  MOV R10, R5 ;  /* 0x00000005000a7202 */ /* 0x000fe40000000f00 */
[C---:B------:R-:W-:Y:S02]  /*73a0*/  LOP3.LUT R9, R11.reuse, 0x180, RZ, 0xc0, !PT ;  /* 0x000001800b097812 */ /* 0x040fe400078ec0ff */
[----:B------:R-:W-:Y:S02]  /*73b0*/  ISETP.GE.U32.AND P1, PT, R11, 0x180, PT ;  /* 0x000001800b00780c */ /* 0x000fe40003f26070 */
[----:B------:R-:W-:Y:S01]  /*73c0*/  ISETP.NE.AND P0, PT, R9, 0x180, PT ;  /* 0x000001800900780c */ /* 0x000fe20003f05270 */
[----:B------:R-:W-:-:S12]  /*73d0*/  IMAD.MOV.U32 R9, RZ, RZ, RZ ;  /* 0x000000ffff097224 */ /* 0x000fd800078e00ff */
[----:B------:R-:W-:Y:S05]  /*73e0*/  @!P0 BRA `(.L_x_3914) ;  /* 0x00000000004c8947 */ /* 0x000fea0003800000 */
[----:B------:R-:W-:Y:S01]  /*73f0*/  VIADD R13, R15, 0x220 ;  /* 0x000002200f0d7836 */ /* 0x000fe20000000000 */
[----:B------:R-:W-:Y:S01]  /*7400*/  LEA.HI R9, R11, 0x1, RZ, 0x19 ;  /* 0x000000010b097811 */ /* 0x000fe200078fc8ff */
[----:B------:R-:W-:-:S03]  /*7410*/  IMAD.MOV.U32 R10, RZ, RZ, R5 ;  /* 0x000000ffff0a7224 */ /* 0x000fc600078e0005 */
[----:B------:R-:W-:Y:S01]  /*7420*/  LOP3.LUT R11, R9, 0x3, RZ, 0xc0, !PT ;  /* 0x00000003090b7812 */ /* 0x000fe200078ec0ff */
[----:B------:R-:W-:Y:S01]  /*7430*/  HFMA2 R9, -RZ, RZ, 0, 0 ;  /* 0x00000000ff097431 */ /* 0x000fe200000001ff */
[----:B------:R-:W-:-:S03]  /*7440*/  LEA R13, R20, R13, 0x18 ;  /* 0x0000000d140d7211 */ /* 0x000fc600078ec0ff */
[----:B------:R-:W-:Y:S01]  /*7450*/  IMAD.MOV R11, RZ, RZ, -R11 ;  /* 0x000000ffff0b7224 */ /* 0x000fe200078e0a0b */
[----:B------:R-:W-:-:S07]  /*7460*/  LEA R12, R0, R13, 0x2 ;  /* 0x0000000d000c7211 */ /* 0x000fce00078e10ff */
.L_x_3915:
        /* <DEDUP_REMOVED lines=9> */
[----:B0-----:R-:W-:Y:S01]  /*7500*/  IADD3 R12, PT, PT, R12, 0x200, RZ ;  /* 0x000002000c0c7810 */ /* 0x001fe20007ffe0ff */
[----:B------:R-:W-:Y:S06]  /*7510*/  @P0 BRA `(.L_x_3915) ;  /* 0xfffffffc00d40947 */ /* 0x000fec000383ffff */
.L_x_3914:
[----:B------:R-:W-:Y:S05]  /*7520*/  BSYNC.RECONVERGENT B1 ;  /* 0x0000000000017941 */ /* 0x000fea0003800200 */
.L_x_3913:
[----:B------:R-:W-:Y:S05]  /*7530*/  @!P1 BRA `(.L_x_3911) ;  /* 0x0000001000f89947 */ /* 0x000fea0003800000 */
[----:B------:R-:W-:Y:S01]  /*7540*/  SHF.L.U32 R11, R19, 0x2, RZ ;  /* 0x00000002130b7819 */ /* 0x000fe200000006ff */
[----:B------:R-:W-:-:S04]  /*7550*/  VIADD R15, R15, 0x220 ;  /* 0x000002200f0f7836 */ /* 0x000fc80000000000 */
[----:B------:R-:W-:Y:S01]  /*7560*/  IMAD R11, R10, 0x4, -R11 ;  /* 0x000000040a0b7824 */ /* 0x000fe200078e0a0b */
[----:B------:R-:W-:-:S04]  /*7570*/  LEA R20, R20, R15, 0x18 ;  /* 0x0000000f14147211 */ /* 0x000fc800078ec0ff */
[----:B------:R-:W-:-:S05]  /*7580*/  IADD3 R11, PT, PT, R20, R11, RZ ;  /* 0x0000000b140b7210 */ /* 0x000fca0007ffe0ff */
[----:B------:R-:W0:Y:S04]  /*7590*/  LDS R13, [R11] ;  /* 0x000000000b0d7984 */ /* 0x000e280000000800 */
[----:B------:R-:W1:Y:S04]  /*75a0*/  LDS R15, [R11+0x200] ;  /* 0x000200000b0f7984 */ /* 0x000e680000000800 */
[----:B------:R-:W2:Y:S04]  /*75b0*/  LDS R21, [R11+0x400] ;  /* 0x000400000b157984 */ /* 0x000ea80000000800 */
[----:B-----5:R-:W4:Y:S01]  /*75c0*/  LDS R23, [R11+0x600] ;  /* 0x000600000b177984 */ /* 0x020f220000000800 */
[C---:B0-----:R-:W-:Y:S01]  /*75d0*/  FADD.FTZ R13, -R8.reuse, R13 ;  /* 0x0000000d080d7221 */ /* 0x041fe20000010100 */
[----:B-1----:R-:W-:-:S03]  /*75e0*/  FADD.FTZ R15, -R8, R15 ;  /* 0x0000000f080f7221 */ /* 0x002fc60000010100 */
[----:B------:R-:W-:Y:S01]  /*75f0*/  FMUL.FTZ R13, R13, 1.4426950216293334961 ;  /* 0x3fb8aa3b0d0d7820 */ /* 0x000fe20000410000 */
[C---:B--2---:R-:W-:Y:S01]  /*7600*/  FADD.FTZ R21, -R8.reuse, R21 ;  /* 0x0000001508157221 */ /* 0x044fe20000010100 */
[----:B------:R-:W-:Y:S02]  /*7610*/  FMUL.FTZ R15, R15, 1.4426950216293334961 ;  /* 0x3fb8aa3b0f0f7820 */ /* 0x000fe40000410000 */
[----:B------:R0:W1:Y:S01]  /*7620*/  MUFU.EX2 R12, R13 ;  /* 0x0000000d000c7308 */ /* 0x0000620000000800 */
[----:B----4-:R-:W-:Y:S01]  /*7630*/  FADD.FTZ R23, -R8, R23 ;  /* 0x0000001708177221 */ /* 0x010fe20000010100 */
[----:B------:R-:W-:Y:S02]  /*7640*/  FMUL.FTZ R21, R21, 1.4426950216293334961 ;  /* 0x3fb8aa3b15157820 */ /* 0x000fe40000410000 */
[----:B------:R-:W2:Y:S01]  /*7650*/  MUFU.EX2 R14, R15 ;  /* 0x0000000f000e7308 */ /* 0x000ea20000000800 */
[----:B------:R-:W-:-:S03]  /*7660*/  FMUL.FTZ R23, R23, 1.4426950216293334961 ;  /* 0x3fb8aa3b17177820 */ /* 0x000fc60000410000 */
[----:B------:R-:W4:Y:S01]  /*7670*/  MUFU.EX2 R20, R21 ;  /* 0x0000001500147308 */ /* 0x000f220000000800 */
[----:B0-----:R-:W-:-:S03]  /*7680*/  VIADD R13, R10, 0x200 ;  /* 0x000002000a0d7836 */ /* 0x001fc60000000000 */
[----:B------:R-:W0:Y:S01]  /*7690*/  MUFU.EX2 R24, R23 ;  /* 0x0000001700187308 */ /* 0x000e220000000800 */
[----:B-1----:R1:W-:Y:S01]  /*76a0*/  STS [R11], R12 ;  /* 0x0000000c0b007388 */ /* 0x0023e20000000800 */
[----:B------:R-:W-:Y:S01]  /*76b0*/  ISETP.GT.AND P0, PT, R13, R16, PT ;  /* 0x000000100d00720c */ /* 0x000fe20003f04270 */
[----:B------:R-:W-:Y:S02]  /*76c0*/  FADD.FTZ R9, R9, R12 ;  /* 0x0000000c09097221 */ /* 0x000fe40000010000 */
[----:B--2---:R1:W-:Y:S02]  /*76d0*/  STS [R11+0x200], R14 ;  /* 0x0002000e0b007388 */ /* 0x0043e40000000800 */
[----:B------:R-:W-:Y:S02]  /*76e0*/  FADD.FTZ R9, R9, R14 ;  /* 0x0000000e09097221 */ /* 0x000fe40000010000 */
[----:B----4-:R1:W-:Y:S02]  /*76f0*/  STS [R11+0x400], R20 ;  /* 0x000400140b007388 */ /* 0x0103e40000000800 */
[----:B------:R-:W-:-:S02]  /*7700*/  FADD.FTZ R9, R9, R20 ;  /* 0x0000001409097221 */ /* 0x000fc40000010000 */
[----:B0-----:R1:W-:Y:S02]  /*7710*/  STS [R11+0x600], R24 ;  /* 0x000600180b007388 */ /* 0x0013e40000000800 */
[----:B------:R-:W-:Y:S01]  /*7720*/  FADD.FTZ R9, R9, R24 ;  /* 0x0000001809097221 */ /* 0x000fe20000010000 */
[----:B------:R-:W-:Y:S06]  /*7730*/  @P0 BRA `(.L_x_3911) ;  /* 0x0000001000780947 */ /* 0x000fec0003800000 */
[----:B------:R-:W-:Y:S01]  /*7740*/  IADD3 R10, PT, PT, -R13, R16, RZ ;  /* 0x000000100d0a7210 */ /* 0x000fe20007ffe1ff */
[----:B------:R-:W-:Y:S01]  /*7750*/  BSSY.RECONVERGENT B1, `(.L_x_3916) ;  /* 0x000006b000017945 */ /* 0x000fe20003800200 */
[----:B-1----:R-:W-:Y:S01]  /*7760*/  VIADD R11, R11, 0xc00 ;  /* 0x00000c000b0b7836 */ /* 0x002fe20000000000 */
[----:B------:R-:W-:Y:S02]  /*7770*/  PLOP3.LUT P0, PT, PT, PT, PT, 0x80, 0x8 ;  /* 0x000000000008781c */ /* 0x000fe40003f0f070 */
[----:B------:R-:W-:-:S13]  /*7780*/  ISETP.GT.AND P1, PT, R10, 0x5ff, PT ;  /* 0x000005ff0a00780c */ /* 0x000fda0003f24270 */
[----:B------:R-:W-:Y:S05]  /*7790*/  @!P1 BRA `(.L_x_3917) ;  /* 0x0000000400989947 */ /* 0x000fea0003800000 */
[----:B------:R-:W-:Y:S02]  /*77a0*/  PLOP3.LUT P0, PT, PT, PT, PT, 0x8, 0x80 ;  /* 0x000000000080781c */ /* 0x000fe40003f0e170 */
[----:B------:R-:W-:-:S11]  /*77b0*/  IADD3 R44, PT, PT, R16, -0x5ff, RZ ;  /* 0xfffffa01102c7810 */ /* 0x000fd60007ffe0ff */
.L_x_3918:
[----:B------:R-:W0:Y:S01]  /*77c0*/  LDS R15, [R11+-0x400] ;  /* 0xfffc00000b0f7984 */ /* 0x000e220000000800 */
[----:B------:R-:W-:-:S03]  /*77d0*/  VIADD R13, R13, 0x800 ;  /* 0x000008000d0d7836 */ /* 0x000fc60000000000 */
[----:B------:R-:W1:Y:S02]  /*77e0*/  LDS R21, [R11+-0x200] ;  /* 0xfffe00000b157984 */ /* 0x000e640000000800 */
[----:B------:R-:W-:Y:S02]  /*77f0*/  ISETP.GE.AND P1, PT, R13, R44, PT ;  /* 0x0000002c0d00720c */ /* 0x000fe40003f26270 */
[----:B------:R-:W2:Y:S04]  /*7800*/  LDS R23, [R11] ;  /* 0x000000000b177984 */ /* 0x000ea80000000800 */
[----:B------:R-:W4:Y:S04]  /*7810*/  LDS R25, [R11+0x200] ;  /* 0x000200000b197984 */ /* 0x000f280000000800 */
[----:B------:R-:W5:Y:S04]  /*7820*/  LDS R27, [R11+0x400] ;  /* 0x000400000b1b7984 */ /* 0x000f680000000800 */
[----:B---3--:R-:W3:Y:S04]  /*7830*/  LDS R29, [R11+0x600] ;  /* 0x000600000b1d7984 */ /* 0x008ee80000000800 */
[----:B------:R-:W3:Y:S04]  /*7840*/  LDS R31, [R11+0x800] ;  /* 0x000800000b1f7984 */ /* 0x000ee80000000800 */
[----:B------:R-:W3:Y:S04]  /*7850*/  LDS R33, [R11+0xa00] ;  /* 0x000a00000b217984 */ /* 0x000ee80000000800 */
[----:B------:R-:W3:Y:S04]  /*7860*/  LDS R35, [R11+0xc00] ;  /* 0x000c00000b237984 */ /* 0x000ee80000000800 */
[----:B------:R-:W3:Y:S04]  /*7870*/  LDS R37, [R11+0xe00] ;  /* 0x000e00000b257984 */ /* 0x000ee80000000800 */
[----:B------:R-:W3:Y:S01]  /*7880*/  LDS R39, [R11+0x1000] ;  /* 0x001000000b277984 */ /* 0x000ee20000000800 */
[----:B0-----:R-:W-:-:S03]  /*7890*/  FADD.FTZ R15, -R8, R15 ;  /* 0x0000000f080f7221 */ /* 0x001fc60000010100 */
[----:B------:R-:W0:Y:S01]  /*78a0*/  LDS R41, [R11+0x1200] ;  /* 0x001200000b297984 */ /* 0x000e220000000800 */
[C---:B-1----:R-:W-:Y:S01]  /*78b0*/  FADD.FTZ R21, -R8.reuse, R21 ;  /* 0x0000001508157221 */ /* 0x042fe20000010100 */
[----:B------:R-:W-:Y:S02]  /*78c0*/  FMUL.FTZ R15, R15, 1.4426950216293334961 ;  /* 0x3fb8aa3b0f0f7820 */ /* 0x000fe40000410000 */
[----:B------:R-:W1:Y:S01]  /*78d0*/  LDS R43, [R11+0x1400] ;  /* 0x001400000b2b7984 */ /* 0x000e620000000800 */
[C---:B--2---:R-:W-:Y:S01]  /*78e0*/  FADD.FTZ R23, -R8.reuse, R23 ;  /* 0x0000001708177221 */ /* 0x044fe20000010100 */
[----:B------:R-:W-:Y:S01]  /*78f0*/  FMUL.FTZ R21, R21, 1.4426950216293334961 ;  /* 0x3fb8aa3b15157820 */ /* 0x000fe20000410000 */
[----:B------:R-:W2:Y:S01]  /*7900*/  MUFU.EX2 R10, R15 ;  /* 0x0000000f000a7308 */ /* 0x000ea20000000800 */
[----:B------:R-:W1:Y:S01]  /*7910*/  LDS R45, [R11+0x1600] ;  /* 0x001600000b2d7984 */ /* 0x000e620000000800 */
[C---:B----4-:R-:W-:Y:S01]  /*7920*/  FADD.FTZ R25, -R8.reuse, R25 ;  /* 0x0000001908197221 */ /* 0x050fe20000010100 */
[----:B------:R-:W-:Y:S01]  /*7930*/  FMUL.FTZ R23, R23, 1.4426950216293334961 ;  /* 0x3fb8aa3b17177820 */ /* 0x000fe20000410000 */
        /* <DEDUP_REMOVED lines=8> */
[----:B------:R-:W3:Y:S01]  /*79c0*/  MUFU.EX2 R20, R25 ;  /* 0x0000001900147308 */ /* 0x000ee20000000800 */
[----:B------:R-:W-:Y:S01]  /*79d0*/  FADD.FTZ R31, -R8, R31 ;  /* 0x0000001f081f7221 */ /* 0x000fe20000010100 */
[----:B--2---:R-:W-:Y:S01]  /*79e0*/  FADD.FTZ R9, R10, R9 ;  /* 0x000000090a097221 */ /* 0x004fe20000010000 */
[----:B------:R-:W-:Y:S01]  /*79f0*/  FMUL.FTZ R29, R29, 1.4426950216293334961 ;  /* 0x3fb8aa3b1d1d7820 */ /* 0x000fe20000410000 */
[----:B------:R-:W2:Y:S01]  /*7a00*/  MUFU.EX2 R24, R27 ;  /* 0x0000001b00187308 */ /* 0x000ea20000000800 */
[C---:B------:R-:W-:Y:S01]  /*7a10*/  FADD.FTZ R33, -R8.reuse, R33 ;  /* 0x0000002108217221 */ /* 0x040fe20000010100 */
[----:B----4-:R-:W-:Y:S01]  /*7a20*/  FADD.FTZ R9, R9, R12 ;  /* 0x0000000c09097221 */ /* 0x010fe20000010000 */
[----:B------:R-:W-:Y:S01]  /*7a30*/  FMUL.FTZ R31, R31, 1.4426950216293334961 ;  /* 0x3fb8aa3b1f1f7820 */ /* 0x000fe20000410000 */
[----:B------:R-:W4:Y:S01]  /*7a40*/  MUFU.EX2 R26, R29 ;  /* 0x0000001d001a7308 */ /* 0x000f220000000800 */
[C---:B------:R-:W-:Y:S01]  /*7a50*/  FADD.FTZ R35, -R8.reuse, R35 ;  /* 0x0000002308237221 */ /* 0x040fe20000010100 */
[----:B-----5:R-:W-:Y:S01]  /*7a60*/  FADD.FTZ R9, R9, R14 ;  /* 0x0000000e09097221 */ /* 0x020fe20000010000 */
[----:B------:R-:W-:Y:S01]  /*7a70*/  FMUL.FTZ R33, R33, 1.4426950216293334961 ;  /* 0x3fb8aa3b21217820 */ /* 0x000fe20000410000 */
[----:B------:R-:W5:Y:S01]  /*7a80*/  MUFU.EX2 R28, R31 ;  /* 0x0000001f001c7308 */ /* 0x000f620000000800 */
[C---:B------:R-:W-:Y:S01]  /*7a90*/  FADD.FTZ R37, -R8.reuse, R37 ;  /* 0x0000002508257221 */ /* 0x040fe20000010100 */
[----:B---3--:R-:W-:Y:S01]  /*7aa0*/  FADD.FTZ R9, R9, R20 ;  /* 0x0000001409097221 */ /* 0x008fe20000010000 */
[----:B------:R-:W-:Y:S01]  /*7ab0*/  FMUL.FTZ R35, R35, 1.4426950216293334961 ;  /* 0x3fb8aa3b23237820 */ /* 0x000fe20000410000 */
[----:B------:R-:W3:Y:S01]  /*7ac0*/  MUFU.EX2 R30, R33 ;  /* 0x00000021001e7308 */ /* 0x000ee20000000800 */
[C---:B------:R-:W-:Y:S01]  /*7ad0*/  FADD.FTZ R39, -R8.reuse, R39 ;  /* 0x0000002708277221 */ /* 0x040fe20000010100 */
[----:B--2---:R-:W-:Y:S01]  /*7ae0*/  FADD.FTZ R9, R9, R24 ;  /* 0x0000001809097221 */ /* 0x004fe20000010000 */
[----:B------:R-:W-:Y:S01]  /*7af0*/  FMUL.FTZ R37, R37, 1.4426950216293334961 ;  /* 0x3fb8aa3b25257820 */ /* 0x000fe20000410000 */
[----:B------:R-:W2:Y:S01]  /*7b00*/  MUFU.EX2 R32, R35 ;  /* 0x0000002300207308 */ /* 0x000ea20000000800 */
[C---:B0-----:R-:W-:Y:S01]  /*7b10*/  FADD.FTZ R41, -R8.reuse, R41 ;  /* 0x0000002908297221 */ /* 0x041fe20000010100 */
[----:B----4-:R-:W-:Y:S01]  /*7b20*/  FADD.FTZ R9, R9, R26 ;  /* 0x0000001a09097221 */ /* 0x010fe20000010000 */
[----:B------:R-:W-:Y:S01]  /*7b30*/  FMUL.FTZ R39, R39, 1.4426950216293334961 ;  /* 0x3fb8aa3b27277820 */ /* 0x000fe20000410000 */
[----:B------:R-:W0:Y:S01]  /*7b40*/  MUFU.EX2 R34, R37 ;  /* 0x0000002500227308 */ /* 0x000e220000000800 */
[----:B------:R4:W-:Y:S01]  /*7b50*/  STS [R11+-0x400], R10 ;  /* 0xfffc000a0b007388 */ /* 0x0009e20000000800 */
[----:B-----5:R-:W-:Y:S01]  /*7b60*/  FADD.FTZ R9, R9, R28 ;  /* 0x0000001c09097221 */ /* 0x020fe20000010000 */
[C---:B-1----:R-:W-:Y:S01]  /*7b70*/  FADD.FTZ R43, -R8.reuse, R43 ;  /* 0x0000002b082b7221 */ /* 0x042fe20000010100 */
[----:B------:R-:W-:Y:S01]  /*7b80*/  FMUL.FTZ R41, R41, 1.4426950216293334961 ;  /* 0x3fb8aa3b29297820 */ /* 0x000fe20000410000 */
[----:B------:R1:W-:Y:S01]  /*7b90*/  STS [R11+-0x200], R12 ;  /* 0xfffe000c0b007388 */ /* 0x0003e20000000800 */
[----:B---3--:R-:W-:Y:S01]  /*7ba0*/  FADD.FTZ R9, R9, R30 ;  /* 0x0000001e09097221 */ /* 0x008fe20000010000 */
[C---:B------:R-:W-:Y:S01]  /*7bb0*/  FADD.FTZ R45, -R8.reuse, R45 ;  /* 0x0000002d082d7221 */ /* 0x040fe20000010100 */
[----:B------:R-:W-:Y:S01]  /*7bc0*/  FMUL.FTZ R43, R43, 1.4426950216293334961 ;  /* 0x3fb8aa3b2b2b7820 */ /* 0x000fe20000410000 */
[C---:B------:R-:W-:Y:S01]  /*7bd0*/  FADD.FTZ R47, -R8.reuse, R47 ;  /* 0x0000002f082f7221 */ /* 0x040fe20000010100 */
[----:B--2---:R-:W-:Y:S01]  /*7be0*/  FADD.FTZ R9, R9, R32 ;  /* 0x0000002009097221 */ /* 0x004fe20000010000 */
[----:B----4-:R-:W2:Y:S01]  /*7bf0*/  MUFU.EX2 R10, R39 ;  /* 0x00000027000a7308 */ /* 0x010ea20000000800 */
[----:B------:R-:W-:Y:S01]  /*7c00*/  FMUL.FTZ R45, R45, 1.4426950216293334961 ;  /* 0x3fb8aa3b2d2d7820 */ /* 0x000fe20000410000 */
[----:B------:R-:W-:Y:S01]  /*7c10*/  FADD.FTZ R49, -R8, R49 ;  /* 0x0000003108317221 */ /* 0x000fe20000010100 */
[----:B0-----:R-:W-:Y:S01]  /*7c20*/  FADD.FTZ R9, R9, R34 ;  /* 0x0000002209097221 */ /* 0x001fe20000010000 */
[----:B-1----:R-:W0:Y:S01]  /*7c30*/  MUFU.EX2 R12, R41 ;  /* 0x00000029000c7308 */ /* 0x002e220000000800 */
[----:B------:R-:W-:Y:S01]  /*7c40*/  FMUL.FTZ R47, R47, 1.4426950216293334961 ;  /* 0x3fb8aa3b2f2f7820 */ /* 0x000fe20000410000 */
[----:B------:R-:W-:Y:S01]  /*7c50*/  FMUL.FTZ R49, R49, 1.4426950216293334961 ;  /* 0x3fb8aa3b31317820 */ /* 0x000fe20000410000 */
[----:B------:R-:W-:Y:S01]  /*7c60*/  STS [R11], R14 ;  /* 0x0000000e0b007388 */ /* 0x000fe20000000800 */
[----:B------:R-:W1:Y:S03]  /*7c70*/  MUFU.EX2 R36, R43 ;  /* 0x0000002b00247308 */ /* 0x000e660000000800 */
[----:B------:R-:W-:Y:S01]  /*7c80*/  STS [R11+0x200], R20 ;  /* 0x000200140b007388 */ /* 0x000fe20000000800 */
[----:B------:R-:W3:Y:S01]  /*7c90*/  MUFU.EX2 R38, R45 ;  /* 0x0000002d00267308 */ /* 0x000ee20000000800 */
[----:B--2---:R-:W-:-:S02]  /*7ca0*/  FADD.FTZ R9, R9, R10 ;  /* 0x0000000a09097221 */ /* 0x004fc40000010000 */
[----:B------:R-:W-:Y:S01]  /*7cb0*/  STS [R11+0x400], R24 ;  /* 0x000400180b007388 */ /* 0x000fe20000000800 */
[----:B------:R-:W2:Y:S01]  /*7cc0*/  MUFU.EX2 R40, R47 ;  /* 0x0000002f00287308 */ /* 0x000ea20000000800 */
[----:B0-----:R-:W-:Y:S02]  /*7cd0*/  FADD.FTZ R9, R9, R12 ;  /* 0x0000000c09097221 */ /* 0x001fe40000010000 */
[----:B------:R-:W-:Y:S01]  /*7ce0*/  STS [R11+0x600], R26 ;  /* 0x0006001a0b007388 */ /* 0x000fe20000000800 */
[----:B------:R-:W0:Y:S01]  /*7cf0*/  MUFU.EX2 R42, R49 ;  /* 0x00000031002a7308 */ /* 0x000e220000000800 */
[----:B-1----:R-:W-:Y:S02]  /*7d00*/  FADD.FTZ R9, R9, R36 ;  /* 0x0000002409097221 */ /* 0x002fe40000010000 */
[----:B------:R-:W-:Y:S02]  /*7d10*/  STS [R11+0x800], R28 ;  /* 0x0008001c0b007388 */ /* 0x000fe40000000800 */
[----:B---3--:R-:W-:-:S02]  /*7d20*/  FADD.FTZ R9, R9, R38 ;  /* 0x0000002609097221 */ /* 0x008fc40000010000 */
[----:B------:R-:W-:Y:S02]  /*7d30*/  STS [R11+0xa00], R30 ;  /* 0x000a001e0b007388 */ /* 0x000fe40000000800 */
[----:B--2---:R-:W-:Y:S02]  /*7d40*/  FADD.FTZ R9, R9, R40 ;  /* 0x0000002809097221 */ /* 0x004fe40000010000 */
[----:B------:R-:W-:Y:S02]  /*7d50*/  STS [R11+0xc00], R32 ;  /* 0x000c00200b007388 */ /* 0x000fe40000000800 */
[----:B0-----:R-:W-:Y:S02]  /*7d60*/  FADD.FTZ R9, R9, R42 ;  /* 0x0000002a09097221 */ /* 0x001fe40000010000 */
        /* <DEDUP_REMOVED lines=9> */
.L_x_3917:
[----:B------:R-:W-:Y:S05]  /*7e00*/  BSYNC.RECONVERGENT B1 ;  /* 0x0000000000017941 */ /* 0x000fea0003800200 */
.L_x_3916:
        /* <DEDUP_REMOVED lines=11> */
[----:B---3--:R-:W3:Y:S04]  /*7ec0*/  LDS R29, [R11+0x600] ;  /* 0x000600000b1d7984 */ /* 0x008ee80000000800 */
[----:B------:R-:W3:Y:S04]  /*7ed0*/  LDS R31, [R11+0x800] ;  /* 0x000800000b1f7984 */ /* 0x000ee80000000800 */
[----:B------:R-:W3:Y:S01]  /*7ee0*/  LDS R33, [R11+0xa00] ;  /* 0x000a00000b217984 */ /* 0x000ee20000000800 */
[C---:B0-----:R-:W-:Y:S01]  /*7ef0*/  FADD.FTZ R15, -R8.reuse, R15 ;  /* 0x0000000f080f7221 */ /* 0x041fe20000010100 */
[----:B-1----:R-:W-:-:S03]  /*7f00*/  FADD.FTZ R21, -R8, R21 ;  /* 0x0000001508157221 */ /* 0x002fc60000010100 */
[----:B------:R-:W-:Y:S01]  /*7f10*/  FMUL.FTZ R15, R15, 1.4426950216293334961 ;  /* 0x3fb8aa3b0f0f7820 */ /* 0x000fe20000410000 */
[C---:B--2---:R-:W-:Y:S01]  /*7f20*/  FADD.FTZ R23, -R8.reuse, R23 ;  /* 0x0000001708177221 */ /* 0x044fe20000010100 */
[----:B------:R-:W-:Y:S02]  /*7f30*/  FMUL.FTZ R21, R21, 1.4426950216293334961 ;  /* 0x3fb8aa3b15157820 */ /* 0x000fe40000410000 */
[----:B------:R-:W0:Y:S01]  /*7f40*/  MUFU.EX2 R10, R15 ;  /* 0x0000000f000a7308 */ /* 0x000e220000000800 */
[C---:B----4-:R-:W-:Y:S01]  /*7f50*/  FADD.FTZ R25, -R8.reuse, R25 ;  /* 0x0000001908197221 */ /* 0x050fe20000010100 */
[----:B------:R-:W-:Y:S02]  /*7f60*/  FMUL.FTZ R23, R23, 1.4426950216293334961 ;  /* 0x3fb8aa3b17177820 */ /* 0x000fe40000410000 */
[----:B------:R-:W1:Y:S01]  /*7f70*/  MUFU.EX2 R12, R21 ;  /* 0x00000015000c7308 */ /* 0x000e620000000800 */
[----:B-----5:R-:W-:Y:S01]  /*7f80*/  FADD.FTZ R27, -R8, R27 ;  /* 0x0000001b081b7221 */ /* 0x020fe20000010100 */
[----:B------:R-:W-:-:S02]  /*7f90*/  FMUL.FTZ R25, R25, 1.4426950216293334961 ;  /* 0x3fb8aa3b19197820 */ /* 0x000fc40000410000 */
[----:B------:R-:W2:Y:S01]  /*7fa0*/  MUFU.EX2 R14, R23 ;  /* 0x00000017000e7308 */ /* 0x000ea20000000800 */
[C---:B---3--:R-:W-:Y:S01]  /*7fb0*/  FADD.FTZ R29, -R8.reuse, R29 ;  /* 0x0000001d081d7221 */ /* 0x048fe20000010100 */
[----:B------:R-:W-:Y:S02]  /*7fc0*/  FMUL.FTZ R27, R27, 1.4426950216293334961 ;  /* 0x3fb8aa3b1b1b7820 */ /* 0x000fe40000410000 */
[----:B------:R-:W3:Y:S01]  /*7fd0*/  MUFU.EX2 R20, R25 ;  /* 0x0000001900147308 */ /* 0x000ee20000000800 */
[----:B0-----:R-:W-:Y:S01]  /*7fe0*/  FADD.FTZ R9, R9, R10 ;  /* 0x0000000a09097221 */ /* 0x001fe20000010000 */
[C---:B------:R-:W-:Y:S01]  /*7ff0*/  FADD.FTZ R31, -R8.reuse, R31 ;  /* 0x0000001f081f7221 */ /* 0x040fe20000010100 */
[----:B------:R-:W-:Y:S01]  /*8000*/  FMUL.FTZ R29, R29, 1.4426950216293334961 ;  /* 0x3fb8aa3b1d1d7820 */ /* 0x000fe20000410000 */
[----:B------:R-:W0:Y:S01]  /*8010*/  MUFU.EX2 R24, R27 ;  /* 0x0000001b00187308 */ /* 0x000e220000000800 */
[----:B-1----:R-:W-:Y:S01]  /*8020*/  FADD.FTZ R9, R9, R12 ;  /* 0x0000000c09097221 */ /* 0x002fe20000010000 */
[----:B------:R-:W-:Y:S01]  /*8030*/  FADD.FTZ R33, -R8, R33 ;  /* 0x0000002108217221 */ /* 0x000fe20000010100 */
[----:B------:R-:W-:Y:S01]  /*8040*/  FMUL.FTZ R31, R31, 1.4426950216293334961 ;  /* 0x3fb8aa3b1f1f7820 */ /* 0x000fe20000410000 */
[----:B------:R-:W1:Y:S01]  /*8050*/  MUFU.EX2 R26, R29 ;  /* 0x0000001d001a7308 */ /* 0x000e620000000800 */
[----:B--2---:R-:W-:Y:S01]  /*8060*/  FADD.FTZ R9, R9, R14 ;  /* 0x0000000e09097221 */ /* 0x004fe20000010000 */
[----:B------:R-:W-:Y:S01]  /*8070*/  FMUL.FTZ R33, R33, 1.4426950216293334961 ;  /* 0x3fb8aa3b21217820 */ /* 0x000fe20000410000 */
[----:B------:R-:W-:Y:S01]  /*8080*/  STS [R11+-0x400], R10 ;  /* 0xfffc000a0b007388 */ /* 0x000fe20000000800 */
[----:B------:R-:W2:Y:S01]  /*8090*/  MUFU.EX2 R28, R31 ;  /* 0x0000001f001c7308 */ /* 0x000ea20000000800 */
[----:B---3--:R-:W-:-:S02]  /*80a0*/  FADD.FTZ R9, R9, R20 ;  /* 0x0000001409097221 */ /* 0x008fc40000010000 */
[----:B------:R-:W-:Y:S01]  /*80b0*/  STS [R11+-0x200], R12 ;  /* 0xfffe000c0b007388 */ /* 0x000fe20000000800 */
[----:B------:R-:W3:Y:S01]  /*80c0*/  MUFU.EX2 R30, R33 ;  /* 0x00000021001e7308 */ /* 0x000ee20000000800 */
[----:B0-----:R-:W-:Y:S02]  /*80d0*/  FADD.FTZ R9, R9, R24 ;  /* 0x0000001809097221 */ /* 0x001fe40000010000 */
[----:B------:R-:W-:Y:S02]  /*80e0*/  STS [R11], R14 ;  /* 0x0000000e0b007388 */ /* 0x000fe40000000800 */
[----:B-1----:R-:W-:Y:S02]  /*80f0*/  FADD.FTZ R9, R9, R26 ;  /* 0x0000001a09097221 */ /* 0x002fe40000010000 */
[----:B------:R-:W-:Y:S02]  /*8100*/  STS [R11+0x200], R20 ;  /* 0x000200140b007388 */ /* 0x000fe40000000800 */
[----:B--2---:R-:W-:-:S02]  /*8110*/  FADD.FTZ R9, R9, R28 ;  /* 0x0000001c09097221 */ /* 0x004fc40000010000 */
[----:B------:R-:W-:Y:S02]  /*8120*/  STS [R11+0x400], R24 ;  /* 0x000400180b007388 */ /* 0x000fe40000000800 */
[----:B---3--:R-:W-:Y:S02]  /*8130*/  FADD.FTZ R9, R9, R30 ;  /* 0x0000001e09097221 */ /* 0x008fe40000010000 */
[----:B------:R-:W-:Y:S04]  /*8140*/  STS [R11+0x600], R26 ;  /* 0x0006001a0b007388 */ /* 0x000fe80000000800 */
[----:B------:R-:W-:Y:S04]  /*8150*/  STS [R11+0x800], R28 ;  /* 0x0008001c0b007388 */ /* 0x000fe80000000800 */
[----:B------:R0:W-:Y:S02]  /*8160*/  STS [R11+0xa00], R30 ;  /* 0x000a001e0b007388 */ /* 0x0001e40000000800 */
[----:B0-----:R-:W-:-:S07]  /*8170*/  VIADD R11, R11, 0x1000 ;  /* 0x000010000b0b7836 */ /* 0x001fce0000000000 */
.L_x_3920:
[----:B------:R-:W-:Y:S05]  /*8180*/  BSYNC.RECONVERGENT B1 ;  /* 0x0000000000017941 */ /* 0x000fea0003800200 */
.L_x_3919:
[----:B------:R-:W-:-:S13]  /*8190*/  ISETP.GT.AND P1, PT, R13, R16, PT ;  /* 0x000000100d00720c */ /* 0x000fda0003f24270 */
        /* <DEDUP_REMOVED lines=8> */
[C---:B--2---:R-:W-:Y:S01]  /*8220*/  FADD.FTZ R21, -R8.reuse, R21 ;  /* 0x0000001508157221 */ /* 0x044fe20000010100 */
[----:B------:R-:W-:Y:S02]  /*8230*/  FMUL.FTZ R15, R15, 1.4426950216293334961 ;  /* 0x3fb8aa3b0f0f7820 */ /* 0x000fe40000410000 */
        /* <DEDUP_REMOVED lines=16> */
.L_x_3912:
        /* <DEDUP_REMOVED lines=12> */
[----:B------:R-:W-:Y:S02]  /*8400*/  IADD3 R21, P0, P2, R10, UR6, R5 ;  /* 0x000000060a157c10 */ /* 0x000fe4000fa1e005 */
[----:B------:R-:W-:Y:S02]  /*8410*/  LEA R15, R20, R15, 0x18 ;  /* 0x0000000f140f7211 */ /* 0x000fe400078ec0ff */
[----:B------:R-:W-:Y:S01]  /*8420*/  LOP3.LUT R10, R9, 0x3, RZ, 0xc0, !PT ;  /* 0x00000003090a7812 */ /* 0x000fe200078ec0ff */
[----:B------:R-:W-:Y:S01]  /*8430*/  IMAD.MOV.U32 R9, RZ, RZ, RZ ;  /* 0x000000ffff097224 */ /* 0x000fe200078e00ff */
[----:B------:R-:W-:Y:S01]  /*8440*/  IADD3.X R11, PT, PT, R11, UR12, RZ, P0, P2 ;  /* 0x0000000c0b0b7c10 */ /* 0x000fe200087e44ff */
[----:B------:R-:W-:Y:S01]  /*8450*/  IMAD R12, R0, 0x4, R15 ;  /* 0x00000004000c7824 */ /* 0x000fe200078e020f */
[----:B------:R-:W-:-:S02]  /*8460*/  MOV R13, R5 ;  /* 0x00000005000d7202 */ /* 0x000fc40000000f00 */
[----:B------:R-:W-:-:S07]  /*8470*/  IADD3 R14, PT, PT, -R10, RZ, RZ ;  /* 0x000000ff0a0e7210 */ /* 0x000fce0007ffe1ff */
.L_x_3923:
[----:B------:R-:W-:-:S06]  /*8480*/  IMAD.MOV.U32 R10, RZ, RZ, R21 ;  /* 0x000000ffff0a7224 */ /* 0x000fcc00078e0015 */
[----:B------:R1:W2:Y:S01]  /*8490*/  LDG.E.U8 R10, desc[UR36][R10.64] ;  /* 0x000000240a0a7981 */ /* 0x0002a2000c1e1100 */
[----:B------:R-:W-:Y:S01]  /*84a0*/  VIADD R14, R14, 0x1 ;  /* 0x000000010e0e7836 */ /* 0x000fe20000000000 */
[----:B------:R-:W-:Y:S02]  /*84b0*/  IADD3 R21, P2, PT, R21, 0x80, RZ ;  /* 0x0000008015157810 */ /* 0x000fe40007f5e0ff */
[----:B------:R-:W-:-:S03]  /*84c0*/  IADD3 R13, PT, PT, R13, 0x80, RZ ;  /* 0x000000800d0d7810 */ /* 0x000fc60007ffe0ff */
[----:B-1----:R-:W-:Y:S01]  /*84d0*/  IMAD.X R11, RZ, RZ, R11, P2 ;  /* 0x000000ffff0b7224 */ /* 0x002fe200010e060b */
[----:B--2---:R-:W-:-:S13]  /*84e0*/  ISETP.NE.AND P0, PT, R10, RZ, PT ;  /* 0x000000ff0a00720c */ /* 0x004fda0003f05270 */
[----:B------:R-:W0:Y:S02]  /*84f0*/  @!P0 LDS R15, [R12] ;  /* 0x000000000c0f8984 */ /* 0x000e240000000800 */
[----:B0-----:R-:W-:Y:S01]  /*8500*/  @!P0 FADD.FTZ R20, -R8, R15 ;  /* 0x0000000f08148221 */ /* 0x001fe20000010100 */
        /* <DEDUP_REMOVED lines=8> */
.L_x_3922:
[----:B------:R-:W-:Y:S05]  /*8590*/  BSYNC.RECONVERGENT B1 ;  /* 0x0000000000017941 */ /* 0x000fea0003800200 */
.L_x_3921:
[----:B------:R-:W-:Y:S05]  /*85a0*/  @!P1 BRA `(.L_x_3911) ;  /* 0x0000000000dc9947 */ /* 0x000fea0003800000 */
[----:B------:R-:W1:Y:S01]  /*85b0*/  S2R R12, SR_CgaCtaId ;  /* 0x00000000000c7919 */ /* 0x000e620000008800 */
[----:B------:R-:W2:Y:S01]  /*85c0*/  LDC.64 R24, c[0x0][0x420] ;  /* 0x00010800ff187b82 */ /* 0x000ea20000000a00 */
[----:B------:R-:W-:Y:S01]  /*85d0*/  MOV R11, 0x400 ;  /* 0x00000400000b7802 */ /* 0x000fe20000000f00 */
[----:B------:R-:W-:-:S03]  /*85e0*/  IMAD.SHL.U32 R10, R19, 0x4, RZ ;  /* 0x00000004130a7824 */ /* 0x000fc600078e00ff */
[----:B------:R-:W-:Y:S01]  /*85f0*/  IADD3 R11, PT, PT, R11, 0x220, RZ ;  /* 0x000002200b0b7810 */ /* 0x000fe20007ffe0ff */
[----:B------:R-:W-:Y:S01]  /*8600*/  IMAD R10, R13, 0x4, -R10 ;  /* 0x000000040d0a7824 */ /* 0x000fe200078e0a0a */
[----:B--2---:R-:W-:-:S04]  /*8610*/  IADD3 R15, P0, P1, R24, UR6, R13 ;  /* 0x00000006180f7c10 */ /* 0x004fc8000f91e00d */
[----:B------:R-:W-:Y:S02]  /*8620*/  IADD3 R15, P2, PT, R15, 0x100, RZ ;  /* 0x000001000f0f7810 */ /* 0x000fe40007f5e0ff */
[----:B-1----:R-:W-:Y:S02]  /*8630*/  LEA R21, R12, R11, 0x18 ;  /* 0x0000000b0c157211 */ /* 0x002fe400078ec0ff */
[----:B------:R-:W-:Y:S02]  /*8640*/  IADD3.X R11, PT, PT, R25, UR12, RZ, P0, P1 ;  /* 0x0000000c190b7c10 */ /* 0x000fe400087e24ff */
[----:B------:R-:W-:Y:S02]  /*8650*/  IADD3 R12, PT, PT, R10, 0x400, R21 ;  /* 0x000004000a0c7810 */ /* 0x000fe40007ffe015 */
[----:B------:R-:W-:-:S07]  /*8660*/  IADD3.X R11, PT, PT, RZ, R11, RZ, P2, !PT ;  /* 0x0000000bff0b7210 */ /* 0x000fce00017fe4ff */
.L_x_3924:
[----:B------:R-:W-:-:S05]  /*8670*/  IMAD.MOV.U32 R10, RZ, RZ, R15 ;  /* 0x000000ffff0a7224 */ /* 0x000fca00078e000f */
[----:B------:R-:W2:Y:S04]  /*8680*/  LDG.E.U8 R21, desc[UR36][R10.64+-0x100] ;  /* 0xffff00240a157981 */ /* 0x000ea8000c1e1100 */
[----:B------:R-:W4:Y:S04]  /*8690*/  LDG.E.U8 R14, desc[UR36][R10.64+-0x80] ;  /* 0xffff80240a0e7981 */ /* 0x000f28000c1e1100 */
[----:B------:R-:W3:Y:S04]  /*86a0*/  LDG.E.U8 R15, desc[UR36][R10.64] ;  /* 0x000000240a0f7981 */ /* 0x000ee8000c1e1100 */
[----:B------:R-:W3:Y:S01]  /*86b0*/  LDG.E.U8 R20, desc[UR36][R10.64+0x80] ;  /* 0x000080240a147981 */ /* 0x000ee2000c1e1100 */
[----:B------:R-:W-:-:S02]  /*86c0*/  IADD3 R13, PT, PT, R13, 0x200, RZ ;  /* 0x000002000d0d7810 */ /* 0x000fc40007ffe0ff */
[----:B--2---:R-:W-:Y:S02]  /*86d0*/  ISETP.NE.AND P0, PT, R21, RZ, PT ;  /* 0x000000ff1500720c */ /* 0x004fe40003f05270 */
[----:B----4-:R-:W-:Y:S01]  /*86e0*/  ISETP.NE.AND P1, PT, R14, RZ, PT ;  /* 0x000000ff0e00720c */ /* 0x010fe20003f25270 */
[----:B------:R-:W-:Y:S01]  /*86f0*/  HFMA2 R14, -RZ, RZ, 0, 0 ;  /* 0x00000000ff0e7431 */ /* 0x000fe200000001ff */
[----:B---3--:R-:W-:Y:S02]  /*8700*/  ISETP.NE.AND P2, PT, R15, RZ, PT ;  /* 0x000000ff0f00720c */ /* 0x008fe40003f45270 */
[----:B------:R-:W-:-:S07]  /*8710*/  ISETP.NE.AND P3, PT, R20, RZ, PT ;  /* 0x000000ff1400720c */ /* 0x000fce0003f65270 */
[----:B------:R-:W0:Y:S04]  /*8720*/  @!P0 LDS R15, [R12+-0x400] ;  /* 0xfffc00000c0f8984 */ /* 0x000e280000000800 */
[----:B------:R-:W1:Y:S04]  /*8730*/  @!P1 LDS R21, [R12+-0x200] ;  /* 0xfffe00000c159984 */ /* 0x000e680000000800 */
[----:B-----5:R-:W2:Y:S04]  /*8740*/  @!P2 LDS R23, [R12] ;  /* 0x000000000c17a984 */ /* 0x020ea80000000800 */
[----:B------:R-:W3:Y:S01]  /*8750*/  @!P3 LDS R25, [R12+0x200] ;  /* 0x000200000c19b984 */ /* 0x000ee20000000800 */
[----:B0-----:R-:W-:-:S04]  /*8760*/  @!P0 FADD.FTZ R15, -R8, R15 ;  /* 0x0000000f080f8221 */ /* 0x001fc80000010100 */
[----:B------:R-:W-:Y:S01]  /*8770*/  @!P0 FMUL.FTZ R15, R15, 1.4426950216293334961 ;  /* 0x3fb8aa3b0f0f8820 */ /* 0x000fe20000410000 */
[----:B-1----:R-:W-:Y:S01]  /*8780*/  @!P1 FADD.FTZ R20, -R8, R21 ;  /* 0x0000001508149221 */ /* 0x002fe20000010100 */
[----:B------:R-:W-:Y:S02]  /*8790*/  IMAD.MOV.U32 R21, RZ, RZ, RZ ;  /* 0x000000ffff157224 */ /* 0x000fe400078e00ff */
[----:B------:R0:W1:Y:S01]  /*87a0*/  @!P0 MUFU.EX2 R14, R15 ;  /* 0x0000000f000e8308 */ /* 0x0000620000000800 */
[----:B------:R-:W-:Y:S01]  /*87b0*/  @!P1 FMUL.FTZ R20, R20, 1.4426950216293334961 ;  /* 0x3fb8aa3b14149820 */ /* 0x000fe20000410000 */
[C---:B--2---:R-:W-:Y:S01]  /*87c0*/  @!P2 FADD.FTZ R24, -R8.reuse, R23 ;  /* 0x000000170818a221 */ /* 0x044fe20000010100 */
[----:B------:R-:W-:Y:S01]  /*87d0*/  MOV R23, RZ ;  /* 0x000000ff00177202 */ /* 0x000fe20000000f00 */
[----:B---3--:R-:W-:Y:S01]  /*87e0*/  @!P3 FADD.FTZ R26, -R8, R25 ;  /* 0x00000019081ab221 */ /* 0x008fe20000010100 */
[----:B------:R1:W2:Y:S01]  /*87f0*/  @!P1 MUFU.EX2 R21, R20 ;  /* 0x0000001400159308 */ /* 0x0002a20000000800 */
[----:B------:R-:W-:Y:S01]  /*8800*/  @!P2 FMUL.FTZ R24, R24, 1.4426950216293334961 ;  /* 0x3fb8aa3b1818a820 */ /* 0x000fe20000410000 */
[----:B------:R-:W-:-:S02]  /*8810*/  IMAD.MOV.U32 R25, RZ, RZ, RZ ;  /* 0x000000ffff197224 */ /* 0x000fc400078e00ff */
[----:B------:R-:W-:Y:S01]  /*8820*/  @!P3 FMUL.FTZ R26, R26, 1.4426950216293334961 ;  /* 0x3fb8aa3b1a1ab820 */ /* 0x000fe20000410000 */
[----:B------:R-:W-:Y:S01]  /*8830*/  ISETP.GT.AND P0, PT, R13, R16, PT ;  /* 0x000000100d00720c */ /* 0x000fe20003f04270 */
[----:B------:R-:W3:Y:S01]  /*8840*/  @!P2 MUFU.EX2 R23, R24 ;  /* 0x000000180017a308 */ /* 0x000ee20000000800 */
[----:B0-----:R-:W-:-:S03]  /*8850*/  IADD3 R15, P1, PT, R10, 0x200, RZ ;  /* 0x000002000a0f7810 */ /* 0x001fc60007f3e0ff */
[----:B------:R-:W0:Y:S01]  /*8860*/  @!P3 MUFU.EX2 R25, R26 ;  /* 0x0000001a0019b308 */ /* 0x000e220000000800 */
[----:B-1----:R-:W-:Y:S01]  /*8870*/  FADD.FTZ R20, R14, R9 ;  /* 0x000000090e147221 */ /* 0x002fe20000010000 */
[----:B------:R-:W-:Y:S01]  /*8880*/  STS [R12+-0x400], R14 ;  /* 0xfffc000e0c007388 */ /* 0x000fe20000000800 */
[----:B------:R-:W-:Y:S02]  /*8890*/  IMAD.X R11, RZ, RZ, R11, P1 ;  /* 0x000000ffff0b7224 */ /* 0x000fe400008e060b */
[----:B--2---:R-:W-:Y:S01]  /*88a0*/  FADD.FTZ R20, R20, R21 ;  /* 0x0000001514147221 */ /* 0x004fe20000010000 */
[----:B------:R-:W-:Y:S03]  /*88b0*/  STS [R12+-0x200], R21 ;  /* 0xfffe00150c007388 */ /* 0x000fe60000000800 */
[----:B---3--:R-:W-:Y:S01]  /*88c0*/  FADD.FTZ R20, R20, R23 ;  /* 0x0000001714147221 */ /* 0x008fe20000010000 */
[----:B------:R-:W-:Y:S03]  /*88d0*/  STS [R12], R23 ;  /* 0x000000170c007388 */ /* 0x000fe60000000800 */
[----:B0-----:R-:W-:Y:S01]  /*88e0*/  FADD.FTZ R9, R20, R25 ;  /* 0x0000001914097221 */ /* 0x001fe20000010000 */
[----:B------:R0:W-:Y:S02]  /*88f0*/  STS [R12+0x200], R25 ;  /* 0x000200190c007388 */ /* 0x0001e40000000800 */
[----:B0-----:R-:W-:Y:S01]  /*8900*/  IADD3 R12, PT, PT, R12, 0x800, RZ ;  /* 0x000008000c0c7810 */ /* 0x001fe20007ffe0ff */
[----:B------:R-:W-:Y:S06]  /*8910*/  @!P0 BRA `(.L_x_3924) ;  /* 0xfffffffc00548947 */ /* 0x000fec000383ffff */
.L_x_3911:
[----:B------:R-:W-:Y:S05]  /*8920*/  BSYNC.RECONVERGENT B0 ;  /* 0x0000000000007941 */ /* 0x000fea0003800200 */
.L_x_3910:
[----:B0-----:R-:W0:Y:S01]  /*8930*/  SHFL.BFLY PT, R8, R9, 0x10, 0x1f ;  /* 0x0e001f0009087f89 */ /* 0x001e2200000e0000 */
[C---:B------:R-:W-:Y:S01]  /*8940*/  ISETP.NE.AND P0, PT, R6.reuse, RZ, PT ;  /* 0x000000ff0600720c */ /* 0x040fe20003f05270 */
[----:B------:R-:W2:Y:S01]  /*8950*/  LDCU UR4, c[0x0][0x40c] ;  /* 0x00008180ff0477ac */ /* 0x000ea20008000800 */
[----:B------:R-:W-:Y:S01]  /*8960*/  ISETP.GT.U32.AND P1, PT, R6, 0x3, PT ;  /* 0x000000030600780c */ /* 0x000fe20003f24070 */
[----:B------:R-:W2:Y:S01]  /*8970*/  LDCU UR5, c[0x0][0x3f4] ;  /* 0x00007e80ff0577ac */ /* 0x000ea20008000800 */
[----:B------:R-:W4:Y:S01]  /*8980*/  LDCU.U8 UR8, c[0x0][0x48c] ;  /* 0x00009180ff0877ac */ /* 0x000f220008000000 */
[----:B0-----:R-:W-:Y:S01]  /*8990*/  FADD.FTZ R10, R8, R9 ;  /* 0x00000009080a7221 */ /* 0x001fe20000010000 */
[----:B--2---:R-:W-:-:S04]  /*89a0*/  UISETP.LT.AND UP0, UPT, UR5, UR4, UPT ;  /* 0x000000040500728c */ /* 0x004fc8000bf01270 */
[----:B-1----:R-:W0:Y:S01]  /*89b0*/  SHFL.BFLY PT, R11, R10, 0x8, 0x1f ;  /* 0x0d001f000a0b7f89 */ /* 0x002e2200000e0000 */
        /* <DEDUP_REMOVED lines=8> */
[----:B0-----:R-:W-:Y:S01]  /*8a40*/  FADD.FTZ R12, R11, R8 ;  /* 0x000000080b0c7221 */ /* 0x001fe20000010000 */
[----:B------:R-:W-:-:S04]  /*8a50*/  SHF.R.U32.HI R8, RZ, 0x5, R0 ;  /* 0x00000005ff087819 */ /* 0x000fc80000011600 */
[----:B------:R-:W0:Y:S01]  /*8a60*/  SHFL.BFLY PT, R13, R12, 0x2, 0x1f ;  /* 0x0c401f000c0d7f89 */ /* 0x000e2200000e0000 */
[----:B------:R-:W-:Y:S02]  /*8a70*/  @!P0 IMAD R9, R8, 0x4, R3 ;  /* 0x0000000408098824 */ /* 0x000fe400078e0203 */
[----:B0-----:R-:W-:Y:S02]  /*8a80*/  FADD.FTZ R13, R12, R13 ;  /* 0x0000000d0c0d7221 */ /* 0x001fe40000010000 */
[----:B------:R-:W0:Y:S03]  /*8a90*/  LDC R12, c[0x0][0x3f8] ;  /* 0x0000fe00ff0c7b82 */ /* 0x000e260000000800 */
[----:B------:R-:W1:Y:S02]  /*8aa0*/  SHFL.BFLY PT, R14, R13, 0x1, 0x1f ;  /* 0x0c201f000d0e7f89 */ /* 0x000e6400000e0000 */
[----:B-1----:R-:W-:-:S05]  /*8ab0*/  FADD.FTZ R14, R13, R14 ;  /* 0x0000000e0d0e7221 */ /* 0x002fca0000010000 */
[----:B------:R-:W-:Y:S01]  /*8ac0*/  @!P0 STS [R9+0x10], R14 ;  /* 0x0000100e09008388 */ /* 0x000fe20000000800 */
[----:B------:R-:W-:Y:S01]  /*8ad0*/  BAR.SYNC.DEFER_BLOCKING 0x0 ;  /* 0x0000000000007b1d */ /* 0x000fe20000010000 */
[----:B----4-:R-:W-:-:S05]  /*8ae0*/  ISETP.NE.AND P0, PT, RZ, UR8, PT ;  /* 0x00000008ff007c0c */ /* 0x010fca000bf05270 */
[----:B------:R-:W1:Y:S01]  /*8af0*/  @!P1 LDS R14, [R7+0x10] ;  /* 0x00001000070e9984 */ /* 0x000e620000000800 */
[----:B------:R-:W-:-:S03]  /*8b00*/  ISETP.GT.AND P1, PT, R5, R16, PT ;  /* 0x000000100500720c */ /* 0x000fc60003f24270 */
[----:B-1----:R-:W1:Y:S02]  /*8b10*/  SHFL.BFLY PT, R3, R14, 0x2, 0x1f ;  /* 0x0c401f000e037f89 */ /* 0x002e6400000e0000 */
[----:B-1----:R-:W-:-:S05]  /*8b20*/  FADD.FTZ R6, R3, R14 ;  /* 0x0000000e03067221 */ /* 0x002fca0000010000 */
[----:B------:R-:W1:Y:S02]  /*8b30*/  SHFL.BFLY PT, R3, R6, 0x1, 0x1f ;  /* 0x0c201f0006037f89 */ /* 0x000e6400000e0000 */
[----:B-1----:R-:W-:Y:S01]  /*8b40*/  FADD.FTZ R10, R6, R3 ;  /* 0x00000003060a7221 */ /* 0x002fe20000010000 */
[----:B------:R-:W-:Y:S01]  /*8b50*/  CS2R R6, SRZ ;  /* 0x0000000000067805 */ /* 0x000fe2000001ff00 */
[----:B------:R-:W0:Y:S04]  /*8b60*/  S2R R3, SR_CTAID.X ;  /* 0x0000000000037919 */ /* 0x000e280000002500 */
[----:B------:R-:W1:Y:S02]  /*8b70*/  SHFL.IDX PT, R10, R10, RZ, 0x1f ;  /* 0x00001fff0a0a7589 */ /* 0x000e6400000e0000 */
[----:B-1----:R-:W-:-:S04]  /*8b80*/  FADD.FTZ R9, R10, 9.9999999747524270788e-07 ;  /* 0x358637bd0a097421 */ /* 0x002fc80000010000 */
[----:B------:R1:W2:Y:S01]  /*8b90*/  MUFU.RCP R15, R9 ;  /* 0x00000009000f7308 */ /* 0x0002a20000001000 */
[----:B0-----:R-:W-:Y:S01]  /*8ba0*/  IMAD R27, R12, UR7, R3 ;  /* 0x000000070c1b7c24 */ /* 0x001fe2000f8e0203 */
[----:B------:R-:W-:Y:S06]  /*8bb0*/  @!P0 BRA `(.L_x_3925) ;  /* 0x0000000000188947 */ /* 0x000fec0003800000 */
[----:B------:R-:W0:Y:S08]  /*8bc0*/  LDC R6, c[0x0][0x488] ;  /* 0x00012200ff067b82 */ /* 0x000e300000000800 */
[----:B------:R-:W0:Y:S08]  /*8bd0*/  LDC R7, c[0x0][0x40c] ;  /* 0x00010300ff077b82 */ /* 0x000e300000000800 */
[----:B-1----:R-:W1:Y:S01]  /*8be0*/  LDC R9, c[0x0][0x3f4] ;  /* 0x0000fd00ff097b82 */ /* 0x002e620000000800 */
[----:B0-----:R-:W-:-:S04]  /*8bf0*/  IMAD R6, R27, R6, R7 ;  /* 0x000000061b067224 */ /* 0x001fc800078e0207 */
[----:B-1----:R-:W-:-:S05]  /*8c00*/  IMAD R6, R6, R9, RZ ;  /* 0x0000000906067224 */ /* 0x002fca00078e02ff */
[----:B------:R-:W-:-:S07]  /*8c10*/  SHF.R.S32.HI R7, RZ, 0x1f, R6 ;  /* 0x0000001fff077819 */ /* 0x000fce0000011406 */
.L_x_3925:
[----:B------:R-:W-:Y:S04]  /*8c20*/  BSSY.RECONVERGENT B0, `(.L_x_3926) ;  /* 0x0000061000007945 */ /* 0x000fe80003800200 */
[----:B------:R-:W-:Y:S05]  /*8c30*/  @P1 BRA `(.L_x_3927) ;  /* 0x00000004007c1947 */ /* 0x000fea0003800000 */
[----:B------:R-:W-:Y:S01]  /*8c40*/  VIADDMNMX R4, R5, 0x80, R4, !PT ;  /* 0x0000008005047846 */ /* 0x000fe20007800104 */
[----:B------:R-:W-:Y:S01]  /*8c50*/  BSSY.RECONVERGENT B1, `(.L_x_3928) ;  /* 0x0000028000017945 */ /* 0x000fe20003800200 */
[----:B-1----:R-:W-:-:S04]  /*8c60*/  LOP3.LUT R9, RZ, R0, RZ, 0x33, !PT ;  /* 0x00000000ff097212 */ /* 0x002fc800078e33ff */
[----:B------:R-:W-:-:S04]  /*8c70*/  IADD3 R4, PT, PT, -R19, R4, R9 ;  /* 0x0000000413047210 */ /* 0x000fc80007ffe109 */
[C---:B------:R-:W-:Y:S02]  /*8c80*/  LOP3.LUT R9, R4.reuse, 0x180, RZ, 0xc0, !PT ;  /* 0x0000018004097812 */ /* 0x040fe400078ec0ff */
[----:B------:R-:W-:Y:S02]  /*8c90*/  ISETP.GE.U32.AND P2, PT, R4, 0x180, PT ;  /* 0x000001800400780c */ /* 0x000fe40003f46070 */
[----:B------:R-:W-:-:S13]  /*8ca0*/  ISETP.NE.AND P1, PT, R9, 0x180, PT ;  /* 0x000001800900780c */ /* 0x000fda0003f25270 */
[----:B------:R-:W-:Y:S05]  /*8cb0*/  @!P1 BRA `(.L_x_3929) ;  /* 0x0000000000849947 */ /* 0x000fea0003800000 */
[----:B------:R-:W0:Y:S01]  /*8cc0*/  S2UR UR7, SR_CgaCtaId ;  /* 0x00000000000779c3 */ /* 0x000e220000008800 */
[----:B------:R-:W1:Y:S01]  /*8cd0*/  LDCU.64 UR10, c[0x0][0x480] ;  /* 0x00009000ff0a77ac */ /* 0x000e620008000a00 */
        /* <DEDUP_REMOVED lines=9> */
[----:B------:R-:W-:Y:S01]  /*8d70*/  IMAD.MOV R12, RZ, RZ, -R4 ;  /* 0x000000ffff0c7224 */ /* 0x000fe200078e0a04 */
[----:B------:R-:W-:Y:S02]  /*8d80*/  IADD3 R5, PT, PT, R5, R10, RZ ;  /* 0x0000000a05057210 */ /* 0x000fe40007ffe0ff */
[----:B-1----:R-:W-:-:S04]  /*8d90*/  LEA R13, P1, R14, UR10, 0x2 ;  /* 0x0000000a0e0d7c11 */ /* 0x002fc8000f8210ff */
[----:B------:R-:W-:Y:S01]  /*8da0*/  LEA.HI.X R14, R14, UR11, R11, 0x2, P1 ;  /* 0x0000000b0e0e7c11 */ /* 0x000fe200088f140b */
[----:B0-----:R-:W-:-:S06]  /*8db0*/  ULEA UR4, UR7, UR4, 0x18 ;  /* 0x0000000407047291 */ /* 0x001fcc000f8ec0ff */
[----:B------:R-:W-:Y:S02]  /*8dc0*/  IADD3 R9, PT, PT, R9, UR4, RZ ;  /* 0x0000000409097c10 */ /* 0x000fe4000fffe0ff */
[----:B------:R-:W-:-:S07]  /*8dd0*/  LEA R4, R0, UR4, 0x2 ;  /* 0x0000000400047c11 */ /* 0x000fce000f8e10ff */
.L_x_3930:
[----:B-1----:R0:W2:Y:S01]  /*8de0*/  LDS R10, [R4] ;  /* 0x00000000040a7984 */ /* 0x0020a20000000800 */
        /* <DEDUP_REMOVED lines=14> */
.L_x_3929:
[----:B------:R-:W-:Y:S05]  /*8ed0*/  BSYNC.RECONVERGENT B1 ;  /* 0x0000000000017941 */ /* 0x000fea0003800200 */
.L_x_3928:
[----:B------:R-:W-:Y:S05]  /*8ee0*/  @!P2 BRA `(.L_x_3927) ;  /* 0x0000000000d0a947 */ /* 0x000fea0003800000 */
[----:B------:R-:W0:Y:S01]  /*8ef0*/  S2R R9, SR_CgaCtaId ;  /* 0x0000000000097919 */ /* 0x000e220000008800 */
[----:B------:R-:W4:Y:S01]  /*8f00*/  LDCU.64 UR10, c[0x0][0x480] ;  /* 0x00009000ff0a77ac */ /* 0x000f220008000a00 */
        /* <DEDUP_REMOVED lines=9> */
[----:B----4-:R-:W-:-:S04]  /*8fa0*/  LEA R11, P3, R10, UR10, 0x2 ;  /* 0x0000000a0a0b7c11 */ /* 0x010fc8000f8610ff */
        /* <DEDUP_REMOVED lines=8> */
.L_x_3931:
[----:B------:R-:W2:Y:S01]  /*9030*/  LDS R6, [R4+-0x400] ;  /* 0xfffc000004067984 */ /* 0x000ea20000000800 */
[----:B------:R-:W-:-:S04]  /*9040*/  IADD3 R5, PT, PT, R5, 0x200, RZ ;  /* 0x0000020005057810 */ /* 0x000fc80007ffe0ff */
[----:B------:R-:W-:Y:S01]  /*9050*/  ISETP.GT.AND P2, PT, R5, R16, PT ;  /* 0x000000100500720c */ /* 0x000fe20003f44270 */
[----:B--2---:R-:W-:-:S05]  /*9060*/  FMUL.FTZ R13, R6, R15 ;  /* 0x0000000f060d7220 */ /* 0x004fca0000410000 */
[----:B------:R-:W-:-:S04]  /*9070*/  F2FP.F16.F32.PACK_AB R6, RZ, R13 ;  /* 0x0000000dff06723e */ /* 0x000fc800000000ff */
[----:B------:R-:W-:-:S05]  /*9080*/  PRMT R7, R6, 0x7610, R7 ;  /* 0x0000761006077816 */ /* 0x000fca0000000007 */
[----:B------:R0:W-:Y:S04]  /*9090*/  STS.U16 [R9+-0x200], R7 ;  /* 0xfffe000709007388 */ /* 0x0001e80000000400 */
[----:B------:R-:W1:Y:S01]  /*90a0*/  LDS R6, [R4+-0x200] ;  /* 0xfffe000004067984 */ /* 0x000e620000000800 */
[----:B0-----:R-:W-:Y:S02]  /*90b0*/  IMAD.MOV.U32 R7, RZ, RZ, R12 ;  /* 0x000000ffff077224 */ /* 0x001fe400078e000c */
[----:B-1----:R-:W-:-:S05]  /*90c0*/  FMUL.FTZ R21, R6, R15 ;  /* 0x0000000f06157220 */ /* 0x002fca0000410000 */
[----:B------:R-:W-:-:S04]  /*90d0*/  F2FP.F16.F32.PACK_AB R6, RZ, R21 ;  /* 0x00000015ff06723e */ /* 0x000fc800000000ff */
[----:B------:R-:W-:-:S05]  /*90e0*/  PRMT R14, R6, 0x7610, R14 ;  /* 0x00007610060e7816 */ /* 0x000fca000000000e */
[----:B------:R-:W-:Y:S04]  /*90f0*/  STS.U16 [R9+-0x100], R14 ;  /* 0xffff000e09007388 */ /* 0x000fe80000000400 */
[----:B------:R-:W0:Y:S02]  /*9100*/  LDS R6, [R4] ;  /* 0x0000000004067984 */ /* 0x000e240000000800 */
[----:B0----5:R-:W-:-:S05]  /*9110*/  FMUL.FTZ R23, R6, R15 ;  /* 0x0000000f06177220 */ /* 0x021fca0000410000 */
[----:B------:R-:W-:-:S05]  /*9120*/  F2FP.F16.F32.PACK_AB R6, RZ, R23 ;  /* 0x00000017ff06723e */ /* 0x000fca00000000ff */
[----:B------:R0:W-:Y:S04]  /*9130*/  STS.U16 [R9], R6 ;  /* 0x0000000609007388 */ /* 0x0001e80000000400 */
[----:B------:R1:W2:Y:S01]  /*9140*/  LDS R10, [R4+0x200] ;  /* 0x00020000040a7984 */ /* 0x0002a20000000800 */
[----:B0-----:R-:W-:Y:S02]  /*9150*/  MOV R6, R11 ;  /* 0x0000000b00067202 */ /* 0x001fe40000000f00 */
[----:B-1----:R-:W-:Y:S02]  /*9160*/  IADD3 R4, PT, PT, R4, 0x800, RZ ;  /* 0x0000080004047810 */ /* 0x002fe40007ffe0ff */
[----:B------:R-:W-:Y:S01]  /*9170*/  IADD3 R11, P3, PT, R6, 0x800, RZ ;  /* 0x00000800060b7810 */ /* 0x000fe20007f7e0ff */
[----:B------:R-:W-:Y:S01]  /*9180*/  @P0 STG.E desc[UR36][R6.64+-0x400], R13 ;  /* 0xfffc000d06000986 */ /* 0x000fe2000c101924 */
[----:B------:R-:W-:-:S03]  /*9190*/  PLOP3.LUT P0, PT, P1, PT, PT, 0x80, 0x8 ;  /* 0x000000000008781c */ /* 0x000fc60000f0f070 */
[----:B------:R-:W-:-:S10]  /*91a0*/  IMAD.X R12, RZ, RZ, R7, P3 ;  /* 0x000000ffff0c7224 */ /* 0x000fd400018e0607 */
[----:B------:R-:W-:Y:S04]  /*91b0*/  @P0 STG.E desc[UR36][R6.64+-0x200], R21 ;  /* 0xfffe001506000986 */ /* 0x000fe8000c101924 */
[----:B------:R-:W-:Y:S01]  /*91c0*/  @P0 STG.E desc[UR36][R6.64], R23 ;  /* 0x0000001706000986 */ /* 0x000fe2000c101924 */
[----:B--2---:R-:W-:-:S05]  /*91d0*/  FMUL.FTZ R25, R10, R15 ;  /* 0x0000000f0a197220 */ /* 0x004fca0000410000 */
[----:B------:R-:W-:Y:S01]  /*91e0*/  @P0 STG.E desc[UR36][R6.64+0x200], R25 ;  /* 0x0002001906000986 */ /* 0x000fe2000c101924 */
[----:B------:R-:W-:-:S05]  /*91f0*/  F2FP.F16.F32.PACK_AB R10, RZ, R25 ;  /* 0x00000019ff0a723e */ /* 0x000fca00000000ff */
[----:B------:R0:W-:Y:S02]  /*9200*/  STS.U16 [R9+0x100], R10 ;  /* 0x0001000a09007388 */ /* 0x0001e40000000400 */
[----:B0-----:R-:W-:Y:S01]  /*9210*/  VIADD R9, R9, 0x400 ;  /* 0x0000040009097836 */ /* 0x001fe20000000000 */
[----:B------:R-:W-:Y:S06]  /*9220*/  @!P2 BRA `(.L_x_3931) ;  /* 0xfffffffc0080a947 */ /* 0x000fec000383ffff */
.L_x_3927:
[----:B------:R-:W-:Y:S05]  /*9230*/  BSYNC.RECONVERGENT B0 ;  /* 0x0000000000007941 */ /* 0x000fea0003800200 */
.L_x_3926:
[----:B------:R-:W-:Y:S01]  /*9240*/  SHF.R.S32.HI R5, RZ, 0x1f, R16 ;  /* 0x0000001fff057819 */ /* 0x000fe20000011410 */
[----:B------:R-:W0:Y:S01]  /*9250*/  LDCU.64 UR8, c[0x0][0x3b0] ;  /* 0x00007600ff0877ac */ /* 0x000e220008000a00 */
[----:B-1----:R-:W-:Y:S02]  /*9260*/  SHF.L.U32 R9, R0, 0x3, RZ ;  /* 0x0000000300097819 */ /* 0x002fe400000006ff */
[----:B------:R-:W-:Y:S02]  /*9270*/  CS2R R6, SRZ ;  /* 0x0000000000067805 */ /* 0x000fe4000001ff00 */
[----:B------:R-:W-:Y:S01]  /*9280*/  LEA.HI R5, R5, R16, RZ, 0x2 ;  /* 0x0000001005057211 */ /* 0x000fe200078f10ff */
[----:B------:R-:W1:Y:S01]  /*9290*/  LDCU.64 UR10, c[0x0][0x3c8] ;  /* 0x00007900ff0a77ac */ /* 0x000e620008000a00 */
[----:B------:R-:W-:Y:S02]  /*92a0*/  LOP3.LUT R9, R9, 0xf8, RZ, 0xc0, !PT ;  /* 0x000000f809097812 */ /* 0x000fe400078ec0ff */
[----:B------:R-:W-:Y:S01]  /*92b0*/  LOP3.LUT R5, R5, 0xfffffffc, RZ, 0xc0, !PT ;  /* 0xfffffffc05057812 */ /* 0x000fe200078ec0ff */
[----:B------:R-:W4:Y:S04]  /*92c0*/  LDCU.64 UR14, c[0x0][0x3c8] ;  /* 0x00007900ff0e77ac */ /* 0x000f280008000a00 */
[----:B------:R-:W-:-:S05]  /*92d0*/  IMAD.IADD R43, R16, 0x1, -R5 ;  /* 0x00000001102b7824 */ /* 0x000fca00078e0a05 */
[----:B------:R-:W-:Y:S02]  /*92e0*/  ISETP.NE.AND P0, PT, R8, R43, PT ;  /* 0x0000002b0800720c */ /* 0x000fe40003f05270 */
[----:B0-----:R-:W-:Y:S02]  /*92f0*/  ISETP.EQ.U32.AND P1, PT, RZ, UR8, PT ;  /* 0x00000008ff007c0c */ /* 0x001fe4000bf22070 */
[----:B------:R-:W-:-:S04]  /*9300*/  ISETP.GT.U32.OR P0, PT, R9, 0x9f, P0 ;  /* 0x0000009f0900780c */ /* 0x000fc80000704470 */
[----:B------:R-:W-:-:S13]  /*9310*/  ISETP.EQ.OR.EX P0, PT, RZ, UR9, P0, P1 ;  /* 0x00000009ff007c0c */ /* 0x000fda0008702710 */
[----:B------:R-:W0:Y:S01]  /*9320*/  @!P0 LDC.64 R10, c[0x0][0x3b0] ;  /* 0x0000ec00ff0a8b82 */ /* 0x000e220000000a00 */
[----:B------:R-:W-:Y:S01]  /*9330*/  @!P0 IMAD R5, R3, 0xa0, R9 ;  /* 0x000000a003058824 */ /* 0x000fe200078e0209 */
[----:B------:R-:W-:Y:S01]  /*9340*/  BSSY.RECONVERGENT B0, `(.L_x_3932) ;  /* 0x000029c000007945 */ /* 0x000fe20003800200 */
[----:B------:R-:W-:Y:S02]  /*9350*/  HFMA2 R33, -RZ, RZ, 0, 0 ;  /* 0x00000000ff217431 */ /* 0x000fe400000001ff */
[----:B0-----:R-:W-:Y:S01]  /*9360*/  @!P0 IMAD.WIDE.U32 R10, R5, 0x2, R10 ;  /* 0x00000002050a8825 */ /* 0x001fe200078e000a */
[----:B------:R-:W-:-:S06]  /*9370*/  CS2R R4, SRZ ;  /* 0x0000000000047805 */ /* 0x000fcc000001ff00 */
[----:B------:R0:W5:Y:S01]  /*9380*/  @!P0 LDG.E.128 R4, desc[UR36][R10.64] ;  /* 0x000000240a048981 */ /* 0x000162000c1e1d00 */
[----:B------:R-:W-:Y:S01]  /*9390*/  BAR.SYNC.DEFER_BLOCKING 0x0 ;  /* 0x0000000000007b1d */ /* 0x000fe20000010000 */
[----:B------:R-:W-:Y:S01]  /*93a0*/  ISETP.GT.U32.AND P0, PT, R9, 0x9f, PT ;  /* 0x0000009f0900780c */ /* 0x000fe20003f04070 */
[----:B------:R-:W-:Y:S01]  /*93b0*/  IMAD R32, R27, 0xa0, RZ ;  /* 0x000000a01b207824 */ /* 0x000fe200078e02ff */
[----:B------:R-:W-:Y:S02]  /*93c0*/  CS2R R36, SRZ ;  /* 0x0000000000247805 */ /* 0x000fe4000001ff00 */
[----:B------:R-:W-:Y:S01]  /*93d0*/  CS2R R34, SRZ ;  /* 0x0000000000227805 */ /* 0x000fe2000001ff00 */
[----:B------:R-:W-:Y:S01]  /*93e0*/  IMAD.MOV.U32 R40, RZ, RZ, RZ ;  /* 0x000000ffff287224 */ /* 0x000fe200078e00ff */
[----:B------:R-:W-:Y:S01]  /*93f0*/  MOV R42, RZ ;  /* 0x000000ff002a7202 */ /* 0x000fe20000000f00 */
[----:B------:R-:W-:-:S06]  /*9400*/  IMAD.MOV.U32 R45, RZ, RZ, RZ ;  /* 0x000000ffff2d7224 */ /* 0x000fcc00078e00ff */
[----:B01--4-:R-:W-:Y:S05]  /*9410*/  @P0 BRA `(.L_x_3933) ;  /* 0x0000002800380947 */ /* 0x013fea0003800000 */
[----:B------:R-:W0:Y:S01]  /*9420*/  LDCU UR4, c[0x0][0x3f4] ;  /* 0x00007e80ff0477ac */ /* 0x000e220008000800 */
[----:B------:R-:W1:Y:S01]  /*9430*/  S2R R21, SR_CgaCtaId ;  /* 0x0000000000157919 */ /* 0x000e620000008800 */
[----:B------:R-:W4:Y:S01]  /*9440*/  LDC.64 R10, c[0x0][0x3c0] ;  /* 0x0000f000ff0a7b82 */ /* 0x000f220000000a00 */
[----:B------:R-:W-:Y:S01]  /*9450*/  IMAD.IADD R38, R19, 0x1, R8 ;  /* 0x0000000113267824 */ /* 0x000fe200078e0208 */
[----:B------:R-:W-:Y:S01]  /*9460*/  MOV R12, 0x400 ;  /* 0x00000400000c7802 */ /* 0x000fe20000000f00 */
[----:B------:R-:W-:Y:S01]  /*9470*/  BSSY.RECONVERGENT B1, `(.L_x_3934) ;  /* 0x00000eb000017945 */ /* 0x000fe20003800200 */
[----:B------:R-:W-:Y:S02]  /*9480*/  IMAD.MOV.U32 R36, RZ, RZ, RZ ;  /* 0x000000ffff247224 */ /* 0x000fe400078e00ff */
[----:B------:R-:W-:Y:S02]  /*9490*/  IADD3 R12, PT, PT, R12, 0x220, RZ ;  /* 0x000002200c0c7810 */ /* 0x000fe40007ffe0ff */
[----:B0-----:R-:W-:-:S04]  /*94a0*/  MOV R39, UR4 ;  /* 0x0000000400277c02 */ /* 0x001fc80008000f00 */
[-C--:B--2---:R-:W-:Y:S01]  /*94b0*/  VIMNMX R15, PT, PT, R16, R39.reuse, PT ;  /* 0x00000027100f7248 */ /* 0x084fe20003fe0100 */
[----:B------:R-:W-:-:S03]  /*94c0*/  IMAD R13, R22, R39, R9 ;  /* 0x00000027160d7224 */ /* 0x000fc600078e0209 */
[----:B------:R-:W-:Y:S01]  /*94d0*/  ISETP.GE.AND P0, PT, R38, R15, PT ;  /* 0x0000000f2600720c */ /* 0x000fe20003f06270 */
[----:B----4-:R-:W-:Y:S01]  /*94e0*/  IMAD.WIDE R10, R13, 0x2, R10 ;  /* 0x000000020d0a7825 */ /* 0x010fe200078e020a */
[----:B-1----:R-:W-:-:S04]  /*94f0*/  LEA R44, R21, R12, 0x18 ;  /* 0x0000000c152c7211 */ /* 0x002fc800078ec0ff */
[----:B------:R-:W-:-:S07]  /*9500*/  IADD3 R41, PT, PT, R44, UR5, RZ ;  /* 0x000000052c297c10 */ /* 0x000fce000fffe0ff */
[----:B------:R-:W-:Y:S05]  /*9510*/  @P0 BRA `(.L_x_3935) ;  /* 0x0000000c00800947 */ /* 0x000fea0003800000 */
[----:B------:R-:W-:Y:S01]  /*9520*/  VIADD R12, R38, 0x4 ;  /* 0x00000004260c7836 */ /* 0x000fe20000000000 */
[----:B------:R-:W-:Y:S01]  /*9530*/  LOP3.LUT R14, RZ, R19, RZ, 0x33, !PT ;  /* 0x00000013ff0e7212 */ /* 0x000fe200078e33ff */
[----:B------:R-:W0:Y:S01]  /*9540*/  LDCU UR4, c[0x0][0x3f8] ;  /* 0x00007f00ff0477ac */ /* 0x000e220008000800 */
[----:B------:R-:W-:Y:S01]  /*9550*/  BSSY.RECONVERGENT B2, `(.L_x_3936) ;  /* 0x0000080000027945 */ /* 0x000fe20003800200 */
[----:B------:R-:W-:Y:S01]  /*9560*/  HFMA2 R45, -RZ, RZ, 0, 0 ;  /* 0x00000000ff2d7431 */ /* 0x000fe200000001ff */
[----:B------:R-:W-:Y:S01]  /*9570*/  VIMNMX R13, PT, PT, R15, R12, !PT ;  /* 0x0000000c0f0d7248 */ /* 0x000fe20007fe0100 */
[----:B------:R-:W-:Y:S02]  /*9580*/  HFMA2 R33, -RZ, RZ, 0, 0 ;  /* 0x00000000ff217431 */ /* 0x000fe400000001ff */
[----:B------:R-:W-:Y:S01]  /*9590*/  IMAD.MOV.U32 R46, RZ, RZ, R38 ;  /* 0x000000ffff2e7224 */ /* 0x000fe200078e0026 */
[----:B------:R-:W-:Y:S01]  /*95a0*/  MOV R42, RZ ;  /* 0x000000ff002a7202 */ /* 0x000fe20000000f00 */
[----:B------:R-:W-:Y:S01]  /*95b0*/  IMAD.MOV.U32 R40, RZ, RZ, RZ ;  /* 0x000000ffff287224 */ /* 0x000fe200078e00ff */
[----:B------:R-:W-:-:S02]  /*95c0*/  IADD3 R60, PT, PT, -R8, R13, R14 ;  /* 0x0000000d083c7210 */ /* 0x000fc40007ffe10e */
[----:B------:R-:W-:Y:S02]  /*95d0*/  CS2R R36, SRZ ;  /* 0x0000000000247805 */ /* 0x000fe4000001ff00 */
[----:B------:R-:W-:Y:S02]  /*95e0*/  CS2R R34, SRZ ;  /* 0x0000000000227805 */ /* 0x000fe4000001ff00 */
[C---:B------:R-:W-:Y:S02]  /*95f0*/  ISETP.GE.U32.AND P0, PT, R60.reuse, 0xc, PT ;  /* 0x0000000c3c00780c */ /* 0x040fe40003f06070 */
[----:B------:R-:W-:Y:S01]  /*9600*/  LEA.HI R13, R60, 0x1, RZ, 0x1e ;  /* 0x000000013c0d7811 */ /* 0x000fe200078ff0ff */
[----:B0-----:R-:W-:-:S03]  /*9610*/  IMAD R47, R39, UR4, RZ ;  /* 0x00000004272f7c24 */ /* 0x001fc6000f8e02ff */
[----:B------:R-:W-:-:S07]  /*9620*/  LOP3.LUT P1, R61, R13, 0x3, RZ, 0xc0, !PT ;  /* 0x000000030d3d7812 */ /* 0x000fce000782c0ff */
[----:B------:R-:W-:Y:S06]  /*9630*/  @!P0 BRA `(.L_x_3937) ;  /* 0x0000000400c48947 */ /* 0x000fec0003800000 */
[----:B------:R-:W-:Y:S01]  /*9640*/  IMAD.MOV.U32 R48, RZ, RZ, R12 ;  /* 0x000000ffff307224 */ /* 0x000fe200078e000c */
[----:B------:R-:W-:Y:S01]  /*9650*/  LOP3.LUT R12, R13, 0x7ffffffc, RZ, 0xc0, !PT ;  /* 0x7ffffffc0d0c7812 */ /* 0x000fe200078ec0ff */
[----:B------:R-:W-:Y:S01]  /*9660*/  VIADD R52, R38, 0x8 ;  /* 0x0000000826347836 */ /* 0x000fe20000000000 */
[----:B------:R-:W-:Y:S01]  /*9670*/  LEA R13, R8, UR5, 0x1 ;  /* 0x00000005080d7c11 */ /* 0x000fe2000f8e08ff */
[----:B------:R-:W-:Y:S01]  /*9680*/  IMAD.MOV.U32 R46, RZ, RZ, R38 ;  /* 0x000000ffff2e7224 */ /* 0x000fe200078e0026 */
[----:B------:R-:W-:Y:S02]  /*9690*/  IADD3 R50, PT, PT, R38, 0xc, RZ ;  /* 0x0000000c26327810 */ /* 0x000fe40007ffe0ff */
[----:B------:R-:W-:Y:S02]  /*96a0*/  MOV R45, RZ ;  /* 0x000000ff002d7202 */ /* 0x000fe40000000f00 */
[----:B------:R-:W-:Y:S02]  /*96b0*/  IADD3 R51, PT, PT, R13, 0x10, R44 ;  /* 0x000000100d337810 */ /* 0x000fe40007ffe02c */
[----:B------:R-:W-:-:S07]  /*96c0*/  IADD3 R49, PT, PT, -R12, RZ, RZ ;  /* 0x000000ff0c317210 */ /* 0x000fce0007ffe1ff */
.L_x_3938:
[----:B------:R-:W-:Y:S01]  /*96d0*/  IADD3 R12, P0, PT, R46, UR6, RZ ;  /* 0x000000062e0c7c10 */ /* 0x000fe2000ff1e0ff */
[----:B------:R-:W0:Y:S04]  /*96e0*/  LDS.U16 R53, [R51+-0x10] ;  /* 0xfffff00033357984 */ /* 0x000e280000000400 */
[----:B------:R-:W-:Y:S01]  /*96f0*/  IMAD.X R13, RZ, RZ, UR12, P0 ;  /* 0x0000000cff0d7e24 */ /* 0x000fe200080e06ff */
[C---:B------:R-:W-:Y:S01]  /*9700*/  LEA R24, P0, R12.reuse, UR10, 0x2 ;  /* 0x0000000a0c187c11 */ /* 0x040fe2000f8010ff */
[----:B------:R-:W1:Y:S03]  /*9710*/  LDS.U16 R58, [R51+-0x8] ;  /* 0xfffff800333a7984 */ /* 0x000e660000000400 */
[----:B------:R-:W-:Y:S01]  /*9720*/  LEA.HI.X R25, R12, UR11, R13, 0x2, P0 ;  /* 0x0000000b0c197c11 */ /* 0x000fe200080f140d */
[----:B------:R-:W2:Y:S04]  /*9730*/  LDS.U16 R59, [R51] ;  /* 0x00000000333b7984 */ /* 0x000ea80000000400 */
[----:B------:R-:W4:Y:S04]  /*9740*/  LDG.E R12, desc[UR36][R24.64] ;  /* 0x00000024180c7981 */ /* 0x000f28000c1e1900 */
[----:B------:R-:W2:Y:S04]  /*9750*/  LDG.E R20, desc[UR36][R24.64+0x10] ;  /* 0x0000102418147981 */ /* 0x000ea8000c1e1900 */
[----:B------:R-:W2:Y:S04]  /*9760*/  LDG.E R26, desc[UR36][R24.64+0x20] ;  /* 0x00002024181a7981 */ /* 0x000ea8000c1e1900 */
[----:B---3--:R-:W3:Y:S01]  /*9770*/  LDG.E R28, desc[UR36][R24.64+0x30] ;  /* 0x00003024181c7981 */ /* 0x008ee2000c1e1900 */
[----:B----4-:R-:W-:-:S04]  /*9780*/  IMAD R12, R47, R12, R46 ;  /* 0x0000000c2f0c7224 */ /* 0x010fc800078e022e */
[----:B------:R-:W-:-:S04]  /*9790*/  IMAD R13, R12, 0xa0, RZ ;  /* 0x000000a00c0d7824 */ /* 0x000fc800078e02ff */
[----:B------:R-:W-:-:S06]  /*97a0*/  IMAD.WIDE R12, R13, 0x2, R10 ;  /* 0x000000020d0c7825 */ /* 0x000fcc00078e020a */
[----:B------:R-:W4:Y:S01]  /*97b0*/  LDG.E.128 R12, desc[UR36][R12.64] ;  /* 0x000000240c0c7981 */ /* 0x000f22000c1e1d00 */
[----:B--2---:R-:W-:-:S04]  /*97c0*/  IMAD R20, R47, R20, R48 ;  /* 0x000000142f147224 */ /* 0x004fc800078e0230 */
[----:B------:R-:W-:Y:S02]  /*97d0*/  IMAD R21, R20, 0xa0, RZ ;  /* 0x000000a014157824 */ /* 0x000fe400078e02ff */
[----:B------:R-:W-:Y:S02]  /*97e0*/  IMAD R26, R47, R26, R52 ;  /* 0x0000001a2f1a7224 */ /* 0x000fe400078e0234 */
[----:B------:R-:W-:-:S04]  /*97f0*/  IMAD.WIDE R20, R21, 0x2, R10 ;  /* 0x0000000215147825 */ /* 0x000fc800078e020a */
[----:B------:R-:W-:Y:S02]  /*9800*/  IMAD R27, R26, 0xa0, RZ ;  /* 0x000000a01a1b7824 */ /* 0x000fe400078e02ff */
[----:B-----5:R-:W2:Y:S01]  /*9810*/  LDG.E.128 R20, desc[UR36][R20.64] ;  /* 0x0000002414147981 */ /* 0x020ea2000c1e1d00 */
[----:B---3--:R-:W-:Y:S02]  /*9820*/  IMAD R28, R47, R28, R50 ;  /* 0x0000001c2f1c7224 */ /* 0x008fe400078e0232 */
[----:B------:R-:W-:-:S04]  /*9830*/  IMAD.WIDE R24, R27, 0x2, R10 ;  /* 0x000000021b187825 */ /* 0x000fc800078e020a */
[----:B------:R-:W-:Y:S02]  /*9840*/  IMAD R29, R28, 0xa0, RZ ;  /* 0x000000a01c1d7824 */ /* 0x000fe400078e02ff */
[----:B------:R-:W3:Y:S02]  /*9850*/  LDG.E.128 R24, desc[UR36][R24.64] ;  /* 0x0000002418187981 */ /* 0x000ee4000c1e1d00 */
[----:B------:R-:W-:-:S06]  /*9860*/  IMAD.WIDE R28, R29, 0x2, R10 ;  /* 0x000000021d1c7825 */ /* 0x000fcc00078e020a */
[----:B------:R-:W3:Y:S01]  /*9870*/  LDG.E.128 R28, desc[UR36][R28.64] ;  /* 0x000000241c1c7981 */ /* 0x000ee2000c1e1d00 */
[----:B0-----:R-:W-:Y:S01]  /*9880*/  HADD2.F32 R54, -RZ, R53.H0_H0 ;  /* 0x20000035ff367230 */ /* 0x001fe20000004100 */
[----:B------:R-:W-:Y:S01]  /*9890*/  IADD3 R49, PT, PT, R49, 0x4, RZ ;  /* 0x0000000431317810 */ /* 0x000fe20007ffe0ff */
[----:B-1----:R-:W-:Y:S01]  /*98a0*/  HADD2.F32 R58, -RZ, R58.H0_H0 ;  /* 0x2000003aff3a7230 */ /* 0x002fe20000004100 */
[----:B------:R-:W-:Y:S01]  /*98b0*/  IADD3 R46, PT, PT, R46, 0x10, RZ ;  /* 0x000000102e2e7810 */ /* 0x000fe20007ffe0ff */
[----:B------:R-:W-:Y:S01]  /*98c0*/  VIADD R48, R48, 0x10 ;  /* 0x0000001030307836 */ /* 0x000fe20000000000 */
[----:B------:R-:W-:Y:S01]  /*98d0*/  ISETP.NE.AND P0, PT, R49, RZ, PT ;  /* 0x000000ff3100720c */ /* 0x000fe20003f05270 */
[----:B------:R-:W-:Y:S01]  /*98e0*/  VIADD R50, R50, 0x10 ;  /* 0x0000001032327836 */ /* 0x000fe20000000000 */
[----:B------:R-:W-:Y:S01]  /*98f0*/  IADD3 R52, PT, PT, R52, 0x10, RZ ;  /* 0x0000001034347810 */ /* 0x000fe20007ffe0ff */
[----:B----4-:R-:W-:Y:S02]  /*9900*/  HADD2.F32 R57, -RZ, R13.H0_H0 ;  /* 0x2000000dff397230 */ /* 0x010fe40000004100 */
[----:B------:R-:W-:-:S02]  /*9910*/  HADD2.F32 R53, -RZ, R12.H0_H0 ;  /* 0x2000000cff357230 */ /* 0x000fc40000004100 */
[----:B------:R-:W-:Y:S02]  /*9920*/  HADD2.F32 R55, -RZ, R12.H1_H1 ;  /* 0x3000000cff377230 */ /* 0x000fe40000004100 */
[C---:B------:R-:W-:Y:S01]  /*9930*/  FFMA.FTZ R57, R54.reuse, R57, R40 ;  /* 0x0000003936397223 */ /* 0x040fe20000010028 */
[----:B------:R-:W-:Y:S01]  /*9940*/  HADD2.F32 R12, -RZ, R13.H1_H1 ;  /* 0x3000000dff0c7230 */ /* 0x000fe20000004100 */
[----:B------:R-:W0:Y:S01]  /*9950*/  LDS.U16 R40, [R51+0x8] ;  /* 0x0000080033287984 */ /* 0x000e220000000400 */
        /* <DEDUP_REMOVED lines=8> */
[--C-:B--2---:R-:W-:Y:S02]  /*99e0*/  HADD2.F32 R34, -RZ, R21.reuse.H0_H0 ;  /* 0x20000015ff227230 */ /* 0x104fe40000004100 */
[C---:B------:R-:W-:Y:S01]  /*99f0*/  FFMA.FTZ R14, R54.reuse, R14, R33 ;  /* 0x0000000e360e7223 */ /* 0x040fe20000010021 */
[----:B------:R-:W-:Y:S02]  /*9a00*/  HADD2.F32 R21, -RZ, R21.H1_H1 ;  /* 0x30000015ff157230 */ /* 0x000fe40000004100 */
[----:B------:R-:W-:Y:S01]  /*9a10*/  FFMA.FTZ R15, R54, R15, R36 ;  /* 0x0000000f360f7223 */ /* 0x000fe20000010024 */
[----:B------:R-:W-:-:S02]  /*9a20*/  HADD2.F32 R35, -RZ, R22.H0_H0 ;  /* 0x20000016ff237230 */ /* 0x000fc40000004100 */
[----:B------:R-:W-:Y:S01]  /*9a30*/  FFMA.FTZ R55, R54, R55, R42 ;  /* 0x0000003736377223 */ /* 0x000fe2000001002a */
[--C-:B------:R-:W-:Y:S02]  /*9a40*/  HADD2.F32 R37, -RZ, R23.reuse.H0_H0 ;  /* 0x20000017ff257230 */ /* 0x100fe40000004100 */
        /* <DEDUP_REMOVED lines=9> */
[--C-:B---3--:R-:W-:Y:S02]  /*9ae0*/  HADD2.F32 R21, -RZ, R24.reuse.H0_H0 ;  /* 0x20000018ff157230 */ /* 0x108fe40000004100 */
[C---:B------:R-:W-:Y:S01]  /*9af0*/  FFMA.FTZ R33, R58.reuse, R33, R53 ;  /* 0x000000213a217223 */ /* 0x040fe20000010035 */
[----:B------:R-:W-:Y:S02]  /*9b00*/  HADD2.F32 R23, -RZ, R24.H1_H1 ;  /* 0x30000018ff177230 */ /* 0x000fe40000004100 */
[----:B------:R-:W-:Y:S01]  /*9b10*/  FFMA.FTZ R20, R58, R20, R55 ;  /* 0x000000143a147223 */ /* 0x000fe20000010037 */
[----:B------:R-:W-:-:S02]  /*9b20*/  HADD2.F32 R37, -RZ, R25.H0_H0 ;  /* 0x20000019ff257230 */ /* 0x000fc40000004100 */
[----:B------:R-:W-:Y:S01]  /*9b30*/  FFMA.FTZ R34, R58, R34, R57 ;  /* 0x000000223a227223 */ /* 0x000fe20000010039 */
[----:B------:R-:W-:Y:S02]  /*9b40*/  HADD2.F32 R22, -RZ, R59.H0_H0 ;  /* 0x2000003bff167230 */ /* 0x000fe40000004100 */
[----:B------:R-:W-:Y:S02]  /*9b50*/  HADD2.F32 R25, -RZ, R25.H1_H1 ;  /* 0x30000019ff197230 */ /* 0x000fe40000004100 */
[--C-:B------:R-:W-:Y:S02]  /*9b60*/  HADD2.F32 R24, -RZ, R26.reuse.H0_H0 ;  /* 0x2000001aff187230 */ /* 0x100fe40000004100 */
[C---:B------:R-:W-:Y:S01]  /*9b70*/  FFMA.FTZ R21, R22.reuse, R21, R33 ;  /* 0x0000001516157223 */ /* 0x040fe20000010021 */
[----:B------:R-:W-:Y:S02]  /*9b80*/  HADD2.F32 R36, -RZ, R27.H1_H1 ;  /* 0x3000001bff247230 */ /* 0x000fe40000004100 */
[----:B------:R-:W-:Y:S01]  /*9b90*/  FFMA.FTZ R12, R22, R25, R12 ;  /* 0x00000019160c7223 */ /* 0x000fe2000001000c */
[----:B------:R-:W-:-:S02]  /*9ba0*/  HADD2.F32 R26, -RZ, R26.H1_H1 ;  /* 0x3000001aff1a7230 */ /* 0x000fc40000004100 */
[C---:B------:R-:W-:Y:S01]  /*9bb0*/  FFMA.FTZ R35, R22.reuse, R24, R35 ;  /* 0x0000001816237223 */ /* 0x040fe20000010023 */
[----:B------:R-:W-:Y:S02]  /*9bc0*/  HADD2.F32 R45, -RZ, R27.H0_H0 ;  /* 0x2000001bff2d7230 */ /* 0x000fe40000004100 */
[C---:B------:R-:W-:Y:S01]  /*9bd0*/  FFMA.FTZ R36, R22.reuse, R36, R15 ;  /* 0x0000002416247223 */ /* 0x040fe2000001000f */
[C---:B------:R-:W-:Y:S01]  /*9be0*/  FFMA.FTZ R20, R22.reuse, R23, R20 ;  /* 0x0000001716147223 */ /* 0x040fe20000010014 */
[C---:B------:R-:W-:Y:S01]  /*9bf0*/  FFMA.FTZ R34, R22.reuse, R37, R34 ;  /* 0x0000002516227223 */ /* 0x040fe20000010022 */
[C---:B------:R-:W-:Y:S01]  /*9c00*/  FFMA.FTZ R13, R22.reuse, R26, R13 ;  /* 0x0000001a160d7223 */ /* 0x040fe2000001000d */
[----:B------:R-:W-:Y:S01]  /*9c10*/  FFMA.FTZ R14, R22, R45, R14 ;  /* 0x0000002d160e7223 */ /* 0x000fe2000001000e */
[----:B0-----:R-:W-:Y:S02]  /*9c20*/  HADD2.F32 R15, -RZ, R40.H0_H0 ;  /* 0x20000028ff0f7230 */ /* 0x001fe40000004100 */
[----:B------:R-:W-:-:S02]  /*9c30*/  HADD2.F32 R25, -RZ, R29.H0_H0 ;  /* 0x2000001dff197230 */ /* 0x000fc40000004100 */
[----:B------:R-:W-:Y:S02]  /*9c40*/  HADD2.F32 R24, -RZ, R30.H0_H0 ;  /* 0x2000001eff187230 */ /* 0x000fe40000004100 */
[----:B------:R-:W-:Y:S02]  /*9c50*/  HADD2.F32 R33, -RZ, R31.H0_H0 ;  /* 0x2000001fff217230 */ /* 0x000fe40000004100 */
[C---:B------:R-:W-:Y:S01]  /*9c60*/  FFMA.FTZ R40, R15.reuse, R25, R34 ;  /* 0x000000190f287223 */ /* 0x040fe20000010022 */
[--C-:B------:R-:W-:Y:S02]  /*9c70*/  HADD2.F32 R22, -RZ, R28.reuse.H0_H0 ;  /* 0x2000001cff167230 */ /* 0x100fe40000004100 */
[C---:B------:R-:W-:Y:S01]  /*9c80*/  FFMA.FTZ R35, R15.reuse, R24, R35 ;  /* 0x000000180f237223 */ /* 0x040fe20000010023 */
[----:B------:R-:W-:Y:S02]  /*9c90*/  HADD2.F32 R23, -RZ, R28.H1_H1 ;  /* 0x3000001cff177230 */ /* 0x000fe40000004100 */
[----:B------:R-:W-:Y:S01]  /*9ca0*/  FFMA.FTZ R33, R15, R33, R14 ;  /* 0x000000210f217223 */ /* 0x000fe2000001000e */
[----:B------:R-:W-:-:S02]  /*9cb0*/  HADD2.F32 R29, -RZ, R29.H1_H1 ;  /* 0x3000001dff1d7230 */ /* 0x000fc40000004100 */
[C---:B------:R-:W-:Y:S01]  /*9cc0*/  FFMA.FTZ R45, R15.reuse, R22, R21 ;  /* 0x000000160f2d7223 */ /* 0x040fe20000010015 */
[----:B------:R-:W-:Y:S02]  /*9cd0*/  HADD2.F32 R30, -RZ, R30.H1_H1 ;  /* 0x3000001eff1e7230 */ /* 0x000fe40000004100 */
[C---:B------:R-:W-:Y:S01]  /*9ce0*/  FFMA.FTZ R42, R15.reuse, R23, R20 ;  /* 0x000000170f2a7223 */ /* 0x040fe20000010014 */
[----:B------:R-:W-:Y:S02]  /*9cf0*/  HADD2.F32 R31, -RZ, R31.H1_H1 ;  /* 0x3000001fff1f7230 */ /* 0x000fe40000004100 */
[----:B------:R-:W-:Y:S01]  /*9d00*/  FFMA.FTZ R37, R15, R29, R12 ;  /* 0x0000001d0f257223 */ /* 0x000fe2000001000c */
[----:B------:R-:W-:Y:S02]  /*9d10*/  VIADD R51, R51, 0x20 ;  /* 0x0000002033337836 */ /* 0x000fe40000000000 */
[C---:B------:R-:W-:Y:S01]  /*9d20*/  FFMA.FTZ R34, R15.reuse, R30, R13 ;  /* 0x0000001e0f227223 */ /* 0x040fe2000001000d */
[----:B------:R-:W-:Y:S01]  /*9d30*/  FFMA.FTZ R36, R15, R31, R36 ;  /* 0x0000001f0f247223 */ /* 0x000fe20000010024 */
[----:B------:R-:W-:Y:S06]  /*9d40*/  @P0 BRA `(.L_x_3938) ;  /* 0xfffffff800600947 */ /* 0x000fec000383ffff */
.L_x_3937:
[----:B------:R-:W-:Y:S05]  /*9d50*/  BSYNC.RECONVERGENT B2 ;  /* 0x0000000000027941 */ /* 0x000fea0003800200 */
.L_x_3936:
        /* <DEDUP_REMOVED lines=10> */
[----:B------:R-:W2:Y:S04]  /*9e00*/  LDG.E R12, desc[UR36][R24.64] ;  /* 0x00000024180c7981 */ /* 0x000ea8000c1e1900 */
[----:B------:R0:W4:Y:S01]  /*9e10*/  LDG.E R13, desc[UR36][R24.64+0x10] ;  /* 0x00001024180d7981 */ /* 0x000122000c1e1900 */
[----:B------:R-:W-:-:S05]  /*9e20*/  IADD3 R26, PT, PT, -R19, R46, RZ ;  /* 0x0000002e131a7210 */ /* 0x000fca0007ffe1ff */
[----:B------:R-:W-:-:S05]  /*9e30*/  IMAD R26, R26, 0x2, R41 ;  /* 0x000000021a1a7824 */ /* 0x000fca00078e0229 */
[----:B0-----:R-:W0:Y:S04]  /*9e40*/  LDS.U16 R24, [R26] ;  /* 0x000000001a187984 */ /* 0x001e280000000400 */
[----:B---3--:R-:W1:Y:S01]  /*9e50*/  LDS.U16 R30, [R26+0x8] ;  /* 0x000008001a1e7984 */ /* 0x008e620000000400 */
[----:B--2---:R-:W-:-:S04]  /*9e60*/  IMAD R12, R47, R12, R46 ;  /* 0x0000000c2f0c7224 */ /* 0x004fc800078e022e */
[----:B------:R-:W-:Y:S02]  /*9e70*/  IMAD R21, R12, 0xa0, RZ ;  /* 0x000000a00c157824 */ /* 0x000fe400078e02ff */
[----:B------:R-:W-:Y:S02]  /*9e80*/  IMAD.MOV.U32 R12, RZ, RZ, 0xa0 ;  /* 0x000000a0ff0c7424 */ /* 0x000fe400078e00ff */
[----:B------:R-:W-:-:S04]  /*9e90*/  IMAD.WIDE R20, R21, 0x2, R10 ;  /* 0x0000000215147825 */ /* 0x000fc800078e020a */
[----:B----4-:R-:W-:Y:S02]  /*9ea0*/  IMAD R13, R47, R13, R46 ;  /* 0x0000000d2f0d7224 */ /* 0x010fe400078e022e */
[----:B-----5:R-:W2:Y:S02]  /*9eb0*/  LDG.E.128 R20, desc[UR36][R20.64] ;  /* 0x0000002414147981 */ /* 0x020ea4000c1e1d00 */
[----:B------:R-:W-:-:S04]  /*9ec0*/  IMAD R13, R13, R12, 0x280 ;  /* 0x000002800d0d7424 */ /* 0x000fc800078e020c */
[----:B------:R-:W-:-:S06]  /*9ed0*/  IMAD.WIDE R12, R13, 0x2, R10 ;  /* 0x000000020d0c7825 */ /* 0x000fcc00078e020a */
[----:B------:R-:W3:Y:S01]  /*9ee0*/  LDG.E.128 R12, desc[UR36][R12.64] ;  /* 0x000000240c0c7981 */ /* 0x000ee2000c1e1d00 */
[----:B0-----:R-:W-:Y:S01]  /*9ef0*/  HADD2.F32 R24, -RZ, R24.H0_H0 ;  /* 0x20000018ff187230 */ /* 0x001fe20000004100 */
[----:B------:R-:W-:Y:S01]  /*9f00*/  IADD3 R46, PT, PT, R46, 0x8, RZ ;  /* 0x000000082e2e7810 */ /* 0x000fe20007ffe0ff */
[----:B-1----:R-:W-:Y:S02]  /*9f10*/  HADD2.F32 R30, -RZ, R30.H0_H0 ;  /* 0x2000001eff1e7230 */ /* 0x002fe40000004100 */
[--C-:B--2---:R-:W-:Y:S02]  /*9f20*/  HADD2.F32 R25, -RZ, R20.reuse.H0_H0 ;  /* 0x20000014ff197230 */ /* 0x104fe40000004100 */
[----:B------:R-:W-:Y:S02]  /*9f30*/  HADD2.F32 R27, -RZ, R20.H1_H1 ;  /* 0x30000014ff1b7230 */ /* 0x000fe40000004100 */
        /* <DEDUP_REMOVED lines=12> */
[----:B---3--:R-:W-:Y:S02]  /*a000*/  HADD2.F32 R45, -RZ, R12.H0_H0 ;  /* 0x2000000cff2d7230 */ /* 0x008fe40000004100 */
[C---:B------:R-:W-:Y:S01]  /*a010*/  FFMA.FTZ R22, R24.reuse, R22, R33 ;  /* 0x0000001618167223 */ /* 0x040fe20000010021 */
[----:B------:R-:W-:Y:S02]  /*a020*/  HADD2.F32 R40, -RZ, R13.H0_H0 ;  /* 0x2000000dff287230 */ /* 0x000fe40000004100 */
[----:B------:R-:W-:Y:S01]  /*a030*/  FFMA.FTZ R23, R24, R23, R36 ;  /* 0x0000001718177223 */ /* 0x000fe20000010024 */
        /* <DEDUP_REMOVED lines=14> */
.L_x_3940:
[----:B------:R-:W-:Y:S05]  /*a120*/  BSYNC.RECONVERGENT B2 ;  /* 0x0000000000027941 */ /* 0x000fea0003800200 */
.L_x_3939:
[----:B------:R-:W-:Y:S05]  /*a130*/  @P0 BRA `(.L_x_3935) ;  /* 0x0000000000780947 */ /* 0x000fea0003800000 */
[----:B------:R-:W0:Y:S01]  /*a140*/  LDCU.64 UR8, c[0x0][0x3c8] ;  /* 0x00007900ff0877ac */ /* 0x000e220008000a00 */
[----:B------:R-:W-:-:S05]  /*a150*/  IADD3 R12, P0, PT, R46, UR6, RZ ;  /* 0x000000062e0c7c10 */ /* 0x000fca000ff1e0ff */
[----:B------:R-:W-:Y:S01]  /*a160*/  IMAD.X R13, RZ, RZ, UR12, P0 ;  /* 0x0000000cff0d7e24 */ /* 0x000fe200080e06ff */
[----:B0-----:R-:W-:-:S04]  /*a170*/  LEA R14, P0, R12, UR8, 0x2 ;  /* 0x000000080c0e7c11 */ /* 0x001fc8000f8010ff */
[----:B------:R-:W-:-:S05]  /*a180*/  LEA.HI.X R15, R12, UR9, R13, 0x2, P0 ;  /* 0x000000090c0f7c11 */ /* 0x000fca00080f140d */
[----:B------:R-:W2:Y:S01]  /*a190*/  LDG.E R14, desc[UR36][R14.64] ;  /* 0x000000240e0e7981 */ /* 0x000ea2000c1e1900 */
[----:B------:R-:W-:-:S05]  /*a1a0*/  IADD3 R24, PT, PT, -R19, R46, RZ ;  /* 0x0000002e13187210 */ /* 0x000fca0007ffe1ff */
[----:B------:R-:W-:-:S06]  /*a1b0*/  IMAD R24, R24, 0x2, R41 ;  /* 0x0000000218187824 */ /* 0x000fcc00078e0229 */
[----:B------:R-:W0:Y:S01]  /*a1c0*/  LDS.U16 R24, [R24] ;  /* 0x0000000018187984 */ /* 0x000e220000000400 */
[----:B--2---:R-:W-:-:S04]  /*a1d0*/  IMAD R47, R47, R14, R46 ;  /* 0x0000000e2f2f7224 */ /* 0x004fc800078e022e */
[----:B------:R-:W-:-:S04]  /*a1e0*/  IMAD R13, R47, 0xa0, RZ ;  /* 0x000000a02f0d7824 */ /* 0x000fc800078e02ff */
[----:B------:R-:W-:-:S05]  /*a1f0*/  IMAD.WIDE R12, R13, 0x2, R10 ;  /* 0x000000020d0c7825 */ /* 0x000fca00078e020a */
[----:B-----5:R-:W2:Y:S01]  /*a200*/  LDG.E.128 R20, desc[UR36][R12.64] ;  /* 0x000000240c147981 */ /* 0x020ea2000c1e1d00 */
[----:B0-----:R-:W-:Y:S02]  /*a210*/  HADD2.F32 R26, -RZ, R24.H0_H0 ;  /* 0x20000018ff1a7230 */ /* 0x001fe40000004100 */
        /* <DEDUP_REMOVED lines=8> */
[--C-:B------:R-:W-:Y:S02]  /*a2a0*/  HADD2.F32 R20, -RZ, R22.reuse.H0_H0 ;  /* 0x20000016ff147230 */ /* 0x100fe40000004100 */
[C---:B------:R-:W-:Y:S01]  /*a2b0*/  FFMA.FTZ R37, R26.reuse, R14, R37 ;  /* 0x0000000e1a257223 */ /* 0x040fe20000010025 */
[----:B------:R-:W-:Y:S02]  /*a2c0*/  HADD2.F32 R21, -RZ, R22.H1_H1 ;  /* 0x30000016ff157230 */ /* 0x000fe40000004100 */
[----:B------:R-:W-:Y:S01]  /*a2d0*/  FFMA.FTZ R33, R26, R12, R33 ;  /* 0x0000000c1a217223 */ /* 0x000fe20000010021 */
[----:B------:R-:W-:-:S02]  /*a2e0*/  HADD2.F32 R23, -RZ, R23.H1_H1 ;  /* 0x30000017ff177230 */ /* 0x000fc40000004100 */
[C---:B------:R-:W-:Y:S01]  /*a2f0*/  FFMA.FTZ R35, R26.reuse, R20, R35 ;  /* 0x000000141a237223 */ /* 0x040fe20000010023 */
[C---:B------:R-:W-:Y:S02]  /*a300*/  FFMA.FTZ R34, R26.reuse, R21, R34 ;  /* 0x000000151a227223 */ /* 0x040fe40000010022 */
[----:B------:R-:W-:-:S07]  /*a310*/  FFMA.FTZ R36, R26, R23, R36 ;  /* 0x000000171a247223 */ /* 0x000fce0000010024 */
.L_x_3935:
[----:B------:R-:W-:Y:S05]  /*a320*/  BSYNC.RECONVERGENT B1 ;  /* 0x0000000000017941 */ /* 0x000fea0003800200 */
.L_x_3934:
[----:B------:R-:W-:Y:S01]  /*a330*/  ISETP.GE.AND P0, PT, R38, R16, PT ;  /* 0x000000102600720c */ /* 0x000fe20003f06270 */
[----:B------:R-:W-:-:S12]  /*a340*/  BSSY.RECONVERGENT B1, `(.L_x_3941) ;  /* 0x000012f000017945 */ /* 0x000fd80003800200 */
[----:B------:R-:W-:Y:S05]  /*a350*/  @P0 BRA `(.L_x_3942) ;  /* 0x0000001000b40947 */ /* 0x000fea0003800000 */
[----:B------:R-:W-:Y:S01]  /*a360*/  VIADDMNMX R13, R38, 0x4, R16, !PT ;  /* 0x00000004260d7846 */ /* 0x000fe20007800110 */
[----:B------:R-:W0:Y:S01]  /*a370*/  LDCU UR4, c[0x0][0x3f8] ;  /* 0x00007f00ff0477ac */ /* 0x000e220008000800 */
[----:B---3--:R-:W-:Y:S01]  /*a380*/  LOP3.LUT R28, RZ, R19, RZ, 0x33, !PT ;  /* 0x00000013ff1c7212 */ /* 0x008fe200078e33ff */
[----:B------:R-:W-:Y:S03]  /*a390*/  BSSY.RECONVERGENT B2, `(.L_x_3943) ;  /* 0x0000046000027945 */ /* 0x000fe60003800200 */
        /* <DEDUP_REMOVED lines=11> */
.L_x_3947:
        /* <DEDUP_REMOVED lines=11> */
[----:B0-----:R-:W-:-:S06]  /*a500*/  VIADD R22, R20, 0xffffffe ;  /* 0x0ffffffe14167836 */ /* 0x001fcc0000000000 */
[----:B------:R-:W0:Y:S02]  /*a510*/  F2I.FTZ.U32.TRUNC.NTZ R15, R22 ;  /* 0x00000016000f7305 */ /* 0x000e24000021f000 */
[----:B0-----:R-:W-:-:S05]  /*a520*/  IADD3 R14, PT, PT, RZ, -R15, RZ ;  /* 0x8000000fff0e7210 */ /* 0x001fca0007ffe0ff */
[----:B-----5:R-:W-:Y:S02]  /*a530*/  IMAD R23, R14, R21, RZ ;  /* 0x000000150e177224 */ /* 0x020fe400078e02ff */
        /* <DEDUP_REMOVED lines=13> */
[----:B------:R-:W-:Y:S01]  /*a610*/  IMAD.X R22, RZ, RZ, UR12, P1 ;  /* 0x0000000cff167e24 */ /* 0x000fe200088e06ff */
        /* <DEDUP_REMOVED lines=9> */
[--C-:B--2---:R-:W-:Y:S02]  /*a6b0*/  HADD2.F32 R20, -RZ, R26.reuse.H0_H0 ;  /* 0x2000001aff147230 */ /* 0x104fe40000004100 */
[----:B------:R-:W-:Y:S02]  /*a6c0*/  HADD2.F32 R21, -RZ, R26.H1_H1 ;  /* 0x3000001aff157230 */ /* 0x000fe40000004100 */
[--C-:B------:R-:W-:Y:S02]  /*a6d0*/  HADD2.F32 R23, -RZ, R24.reuse.H0_H0 ;  /* 0x20000018ff177230 */ /* 0x100fe40000004100 */
[----:B------:R-:W-:Y:S01]  /*a6e0*/  FFMA.FTZ R35, R22, R20, R35 ;  /* 0x0000001416237223 */ /* 0x000fe20000010023 */
[----:B------:R-:W-:-:S02]  /*a6f0*/  HADD2.F32 R29, -RZ, R24.H1_H1 ;  /* 0x30000018ff1d7230 */ /* 0x000fc40000004100 */
[C---:B------:R-:W-:Y:S01]  /*a700*/  FFMA.FTZ R34, R22.reuse, R21, R34 ;  /* 0x0000001516227223 */ /* 0x040fe20000010022 */
        /* <DEDUP_REMOVED lines=10> */
.L_x_3946:
[----:B------:R-:W-:Y:S05]  /*a7b0*/  BSYNC.RECONVERGENT B3 ;  /* 0x0000000000037941 */ /* 0x000fea0003800200 */
.L_x_3945:
[----:B------:R-:W-:Y:S01]  /*a7c0*/  IADD3 R38, PT, PT, R38, 0x4, RZ ;  /* 0x0000000426267810 */ /* 0x000fe20007ffe0ff */
[----:B------:R-:W-:Y:S01]  /*a7d0*/  VIADD R44, R44, 0x8 ;  /* 0x000000082c2c7836 */ /* 0x000fe20000000000 */
[----:B------:R-:W-:Y:S06]  /*a7e0*/  @P0 BRA `(.L_x_3947) ;  /* 0xfffffffc00180947 */ /* 0x000fec000383ffff */
.L_x_3944:
[----:B------:R-:W-:Y:S05]  /*a7f0*/  BSYNC.RECONVERGENT B2 ;  /* 0x0000000000027941 */ /* 0x000fea0003800200 */
.L_x_3943:
[----:B------:R-:W-:-:S13]  /*a800*/  ISETP.GE.U32.AND P0, PT, R28, 0xc, PT ;  /* 0x0000000c1c00780c */ /* 0x000fda0003f06070 */
[----:B------:R-:W-:Y:S05]  /*a810*/  @!P0 BRA `(.L_x_3942) ;  /* 0x0000000c00848947 */ /* 0x000fea0003800000 */
[----:B------:R-:W0:Y:S02]  /*a820*/  LDC R39, c[0x0][0x3f4] ;  /* 0x0000fd00ff277b82 */ /* 0x000e240000000800 */
.L_x_3956:
[CC--:B0-----:R-:W-:Y:S01]  /*a830*/  ISETP.GE.AND P3, PT, R38.reuse, R39.reuse, PT ;  /* 0x000000272600720c */ /* 0x0c1fe20003f66270 */
[C---:B------:R-:W-:Y:S01]  /*a840*/  VIADD R44, R38.reuse, 0x8 ;  /* 0x00000008262c7836 */ /* 0x040fe20000000000 */
[C---:B------:R-:W-:Y:S01]  /*a850*/  IADD3 R30, PT, PT, R38.reuse, 0x4, RZ ;  /* 0x00000004261e7810 */ /* 0x040fe20007ffe0ff */
[C---:B------:R-:W-:Y:S01]  /*a860*/  IMAD.IADD R20, R38.reuse, 0x1, -R19 ;  /* 0x0000000126147824 */ /* 0x040fe200078e0a13 */
[----:B------:R-:W-:Y:S01]  /*a870*/  IADD3 R14, PT, PT, R38, 0xc, RZ ;  /* 0x0000000c260e7810 */ /* 0x000fe20007ffe0ff */
[----:B------:R-:W-:Y:S01]  /*a880*/  BSSY.RECONVERGENT B2, `(.L_x_3948) ;  /* 0x0000038000027945 */ /* 0x000fe20003800200 */
[-C--:B------:R-:W-:Y:S02]  /*a890*/  ISETP.GE.AND P2, PT, R30, R39.reuse, PT ;  /* 0x000000271e00720c */ /* 0x080fe40003f46270 */
[-C--:B------:R-:W-:Y:S02]  /*a8a0*/  ISETP.GE.AND P0, PT, R44, R39.reuse, PT ;  /* 0x000000272c00720c */ /* 0x080fe40003f06270 */
[----:B------:R-:W-:-:S02]  /*a8b0*/  ISETP.GE.AND P1, PT, R14, R39, PT ;  /* 0x000000270e00720c */ /* 0x000fc40003f26270 */
[----:B------:R-:W-:Y:S01]  /*a8c0*/  LEA R13, R20, R41, 0x1 ;  /* 0x00000029140d7211 */ /* 0x000fe200078e08ff */
[----:B------:R-:W-:Y:S10]  /*a8d0*/  @!P3 BRA `(.L_x_3949) ;  /* 0x0000000000c8b947 */ /* 0x000ff40003800000 */
[----:B------:R-:W-:Y:S01]  /*a8e0*/  IABS R22, R39 ;  /* 0x0000002700167213 */ /* 0x000fe20000000000 */
[----:B------:R-:W-:Y:S01]  /*a8f0*/  IMAD.MOV.U32 R20, RZ, RZ, RZ ;  /* 0x000000ffff147224 */ /* 0x000fe200078e00ff */
[----:B------:R-:W-:Y:S01]  /*a900*/  IABS R24, R38 ;  /* 0x0000002600187213 */ /* 0x000fe20000000000 */
[----:B------:R-:W0:Y:S01]  /*a910*/  LDCU.64 UR8, c[0x0][0x3c8] ;  /* 0x00007900ff0877ac */ /* 0x000e220008000a00 */
[----:B-----5:R-:W1:Y:S01]  /*a920*/  I2F.RP R23, R22 ;  /* 0x0000001600177306 */ /* 0x020e620000209400 */
[----:B------:R-:W-:Y:S02]  /*a930*/  ISETP.GE.AND P4, PT, R38, RZ, PT ;  /* 0x000000ff2600720c */ /* 0x000fe40003f86270 */
[----:B------:R-:W-:-:S05]  /*a940*/  ISETP.NE.AND P5, PT, R39, RZ, PT ;  /* 0x000000ff2700720c */ /* 0x000fca0003fa5270 */
[----:B-1----:R-:W1:Y:S02]  /*a950*/  MUFU.RCP R23, R23 ;  /* 0x0000001700177308 */ /* 0x002e640000001000 */
[----:B-1----:R-:W-:-:S06]  /*a960*/  VIADD R21, R23, 0xffffffe ;  /* 0x0ffffffe17157836 */ /* 0x002fcc0000000000 */
[----:B------:R-:W1:Y:S02]  /*a970*/  F2I.FTZ.U32.TRUNC.NTZ R21, R21 ;  /* 0x0000001500157305 */ /* 0x000e64000021f000 */
[----:B-1----:R-:W-:-:S05]  /*a980*/  IADD3 R15, PT, PT, RZ, -R21, RZ ;  /* 0x80000015ff0f7210 */ /* 0x002fca0007ffe0ff */
[----:B------:R-:W-:-:S04]  /*a990*/  IMAD R15, R15, R22, RZ ;  /* 0x000000160f0f7224 */ /* 0x000fc800078e02ff */
        /* <DEDUP_REMOVED lines=13> */
[----:B0-----:R-:W-:-:S04]  /*aa70*/  LEA R24, P3, R20, UR8, 0x2 ;  /* 0x0000000814187c11 */ /* 0x001fc8000f8610ff */
[----:B------:R-:W-:-:S05]  /*aa80*/  LEA.HI.X R25, R20, UR9, R21, 0x2, P3 ;  /* 0x0000000914197c11 */ /* 0x000fca00098f1415 */
[----:B------:R-:W2:Y:S02]  /*aa90*/  LDG.E R24, desc[UR36][R24.64] ;  /* 0x0000002418187981 */ /* 0x000ea4000c1e1900 */
[----:B--2---:R-:W-:-:S04]  /*aaa0*/  IMAD R15, R12, R24, R15 ;  /* 0x000000180c0f7224 */ /* 0x004fc800078e020f */
[----:B------:R-:W-:-:S04]  /*aab0*/  IMAD R15, R15, 0xa0, RZ ;  /* 0x000000a00f0f7824 */ /* 0x000fc800078e02ff */
[----:B------:R-:W-:Y:S02]  /*aac0*/  IMAD.WIDE R20, R15, 0x2, R10 ;  /* 0x000000020f147825 */ /* 0x000fe400078e020a */
[----:B------:R-:W0:Y:S04]  /*aad0*/  LDS.U16 R15, [R13] ;  /* 0x000000000d0f7984 */ /* 0x000e280000000400 */
[----:B------:R-:W2:Y:S01]  /*aae0*/  LDG.E.128 R20, desc[UR36][R20.64] ;  /* 0x0000002414147981 */ /* 0x000ea2000c1e1d00 */
[----:B0-----:R-:W-:Y:S02]  /*aaf0*/  HADD2.F32 R26, -RZ, R15.H0_H0 ;  /* 0x2000000fff1a7230 */ /* 0x001fe40000004100 */
[--C-:B--2---:R-:W-:Y:S02]  /*ab00*/  HADD2.F32 R24, -RZ, R22.reuse.H0_H0 ;  /* 0x20000016ff187230 */ /* 0x104fe40000004100 */
[----:B------:R-:W-:-:S02]  /*ab10*/  HADD2.F32 R25, -RZ, R22.H1_H1 ;  /* 0x30000016ff197230 */ /* 0x000fc40000004100 */
[----:B------:R-:W-:Y:S02]  /*ab20*/  HADD2.F32 R22, -RZ, R23.H0_H0 ;  /* 0x20000017ff167230 */ /* 0x000fe40000004100 */
        /* <DEDUP_REMOVED lines=11> */
[C---:B------:R-:W-:Y:S02]  /*abe0*/  FFMA.FTZ R37, R26.reuse, R28, R37 ;  /* 0x0000001c1a257223 */ /* 0x040fe40000010025 */
[----:B------:R-:W-:-:S07]  /*abf0*/  FFMA.FTZ R36, R26, R23, R36 ;  /* 0x000000171a247223 */ /* 0x000fce0000010024 */
.L_x_3949:
[----:B------:R-:W-:Y:S05]  /*ac00*/  BSYNC.RECONVERGENT B2 ;  /* 0x0000000000027941 */ /* 0x000fea0003800200 */
.L_x_3948:
[----:B------:R-:W-:Y:S04]  /*ac10*/  BSSY.RECONVERGENT B2, `(.L_x_3950) ;  /* 0x0000034000027945 */ /* 0x000fe80003800200 */
[----:B------:R-:W-:Y:S05]  /*ac20*/  @!P2 BRA `(.L_x_3951) ;  /* 0x0000000000c8a947 */ /* 0x000fea0003800000 */
[----:B------:R-:W-:Y:S01]  /*ac30*/  IABS R22, R39 ;  /* 0x0000002700167213 */ /* 0x000fe20000000000 */
[----:B------:R-:W-:Y:S01]  /*ac40*/  HFMA2 R20, -RZ, RZ, 0, 0 ;  /* 0x00000000ff147431 */ /* 0x000fe200000001ff */
[----:B------:R-:W-:Y:S01]  /*ac50*/  IABS R24, R30 ;  /* 0x0000001e00187213 */ /* 0x000fe20000000000 */
[----:B------:R-:W0:Y:S01]  /*ac60*/  LDCU.64 UR8, c[0x0][0x3c8] ;  /* 0x00007900ff0877ac */ /* 0x000e220008000a00 */
[----:B-----5:R-:W1:Y:S01]  /*ac70*/  I2F.RP R23, R22 ;  /* 0x0000001600177306 */ /* 0x020e620000209400 */
[----:B------:R-:W-:Y:S02]  /*ac80*/  ISETP.GE.AND P3, PT, R30, RZ, PT ;  /* 0x000000ff1e00720c */ /* 0x000fe40003f66270 */
[----:B------:R-:W-:-:S05]  /*ac90*/  ISETP.NE.AND P4, PT, R39, RZ, PT ;  /* 0x000000ff2700720c */ /* 0x000fca0003f85270 */
[----:B-1----:R-:W1:Y:S02]  /*aca0*/  MUFU.RCP R23, R23 ;  /* 0x0000001700177308 */ /* 0x002e640000001000 */
[----:B-1----:R-:W-:-:S06]  /*acb0*/  IADD3 R21, PT, PT, R23, 0xffffffe, RZ ;  /* 0x0ffffffe17157810 */ /* 0x002fcc0007ffe0ff */
[----:B------:R-:W1:Y:S02]  /*acc0*/  F2I.FTZ.U32.TRUNC.NTZ R21, R21 ;  /* 0x0000001500157305 */ /* 0x000e64000021f000 */
[----:B-1----:R-:W-:-:S04]  /*acd0*/  IMAD.MOV R15, RZ, RZ, -R21 ;  /* 0x000000ffff0f7224 */ /* 0x002fc800078e0a15 */
[----:B------:R-:W-:-:S04]  /*ace0*/  IMAD R15, R15, R22, RZ ;  /* 0x000000160f0f7224 */ /* 0x000fc800078e02ff */
        /* <DEDUP_REMOVED lines=10> */
[----:B------:R-:W-:-:S04]  /*ad90*/  @!P4 LOP3.LUT R15, RZ, R39, RZ, 0x33, !PT ;  /* 0x00000027ff0fc212 */ /* 0x000fc800078e33ff */
[----:B------:R-:W-:-:S04]  /*ada0*/  IADD3 R20, P2, PT, R15, UR6, RZ ;  /* 0x000000060f147c10 */ /* 0x000fc8000ff5e0ff */
[----:B------:R-:W-:Y:S02]  /*adb0*/  IADD3.X R21, PT, PT, RZ, UR12, RZ, P2, !PT ;  /* 0x0000000cff157c10 */ /* 0x000fe400097fe4ff */
[----:B0-----:R-:W-:-:S04]  /*adc0*/  LEA R22, P2, R20, UR8, 0x2 ;  /* 0x0000000814167c11 */ /* 0x001fc8000f8410ff */
[----:B------:R-:W-:-:S05]  /*add0*/  LEA.HI.X R23, R20, UR9, R21, 0x2, P2 ;  /* 0x0000000914177c11 */ /* 0x000fca00090f1415 */
[----:B------:R-:W2:Y:S02]  /*ade0*/  LDG.E R22, desc[UR36][R22.64] ;  /* 0x0000002416167981 */ /* 0x000ea4000c1e1900 */
[----:B--2---:R-:W-:-:S04]  /*adf0*/  IMAD R15, R12, R22, R15 ;  /* 0x000000160c0f7224 */ /* 0x004fc800078e020f */
[----:B------:R-:W-:-:S04]  /*ae00*/  IMAD R15, R15, 0xa0, RZ ;  /* 0x000000a00f0f7824 */ /* 0x000fc800078e02ff */
[----:B------:R-:W-:Y:S02]  /*ae10*/  IMAD.WIDE R20, R15, 0x2, R10 ;  /* 0x000000020f147825 */ /* 0x000fe400078e020a */
[----:B------:R-:W0:Y:S04]  /*ae20*/  LDS.U16 R15, [R13+0x8] ;  /* 0x000008000d0f7984 */ /* 0x000e280000000400 */
[----:B------:R-:W2:Y:S01]  /*ae30*/  LDG.E.128 R24, desc[UR36][R20.64] ;  /* 0x0000002414187981 */ /* 0x000ea2000c1e1d00 */
[----:B0-----:R-:W-:Y:S02]  /*ae40*/  HADD2.F32 R28, -RZ, R15.H0_H0 ;  /* 0x2000000fff1c7230 */ /* 0x001fe40000004100 */
[--C-:B--2---:R-:W-:Y:S02]  /*ae50*/  HADD2.F32 R22, -RZ, R26.reuse.H0_H0 ;  /* 0x2000001aff167230 */ /* 0x104fe40000004100 */
[----:B------:R-:W-:-:S02]  /*ae60*/  HADD2.F32 R23, -RZ, R26.H1_H1 ;  /* 0x3000001aff177230 */ /* 0x000fc40000004100 */
[--C-:B------:R-:W-:Y:S02]  /*ae70*/  HADD2.F32 R15, -RZ, R24.reuse.H0_H0 ;  /* 0x20000018ff0f7230 */ /* 0x100fe40000004100 */
[C---:B------:R-:W-:Y:S01]  /*ae80*/  FFMA.FTZ R35, R28.reuse, R22, R35 ;  /* 0x000000161c237223 */ /* 0x040fe20000010023 */
[----:B------:R-:W-:Y:S02]  /*ae90*/  HADD2.F32 R29, -RZ, R24.H1_H1 ;  /* 0x30000018ff1d7230 */ /* 0x000fe40000004100 */
[C---:B------:R-:W-:Y:S01]  /*aea0*/  FFMA.FTZ R34, R28.reuse, R23, R34 ;  /* 0x000000171c227223 */ /* 0x040fe20000010022 */
[----:B------:R-:W-:Y:S02]  /*aeb0*/  HADD2.F32 R26, -RZ, R27.H0_H0 ;  /* 0x2000001bff1a7230 */ /* 0x000fe40000004100 */
        /* <DEDUP_REMOVED lines=9> */
.L_x_3951:
[----:B------:R-:W-:Y:S05]  /*af50*/  BSYNC.RECONVERGENT B2 ;  /* 0x0000000000027941 */ /* 0x000fea0003800200 */
.L_x_3950:
[----:B------:R-:W-:Y:S04]  /*af60*/  BSSY.RECONVERGENT B2, `(.L_x_3952) ;  /* 0x0000034000027945 */ /* 0x000fe80003800200 */
[----:B------:R-:W-:Y:S05]  /*af70*/  @!P0 BRA `(.L_x_3953) ;  /* 0x0000000000c88947 */ /* 0x000fea0003800000 */
        /* <DEDUP_REMOVED lines=50> */
.L_x_3953:
[----:B------:R-:W-:Y:S05]  /*b2a0*/  BSYNC.RECONVERGENT B2 ;  /* 0x0000000000027941 */ /* 0x000fea0003800200 */
.L_x_3952:
[----:B------:R-:W-:Y:S04]  /*b2b0*/  BSSY.RECONVERGENT B2, `(.L_x_3954) ;  /* 0x0000034000027945 */ /* 0x000fe80003800200 */
[----:B------:R-:W-:Y:S05]  /*b2c0*/  @!P1 BRA `(.L_x_3955) ;  /* 0x0000000000c89947 */ /* 0x000fea0003800000 */
[----:B------:R-:W-:Y:S01]  /*b2d0*/  IABS R22, R39 ;  /* 0x0000002700167213 */ /* 0x000fe20000000000 */
[----:B------:R-:W-:Y:S01]  /*b2e0*/  HFMA2 R20, -RZ, RZ, 0, 0 ;  /* 0x00000000ff147431 */ /* 0x000fe200000001ff */
[----:B------:R-:W-:Y:S01]  /*b2f0*/  IABS R24, R14 ;  /* 0x0000000e00187213 */ /* 0x000fe20000000000 */
[----:B------:R-:W0:Y:S01]  /*b300*/  LDCU.64 UR8, c[0x0][0x3c8] ;  /* 0x00007900ff0877ac */ /* 0x000e220008000a00 */
[----:B-----5:R-:W1:Y:S01]  /*b310*/  I2F.RP R23, R22 ;  /* 0x0000001600177306 */ /* 0x020e620000209400 */
[----:B------:R-:W-:Y:S01]  /*b320*/  ISETP.GE.AND P1, PT, R14, RZ, PT ;  /* 0x000000ff0e00720c */ /* 0x000fe20003f26270 */
[----:B------:R-:W2:Y:S01]  /*b330*/  LDS.U16 R13, [R13+0x18] ;  /* 0x000018000d0d7984 */ /* 0x000ea20000000400 */
        /* <DEDUP_REMOVED lines=21> */
[----:B------:R-:W3:Y:S02]  /*b490*/  LDG.E R20, desc[UR36][R20.64] ;  /* 0x0000002414147981 */ /* 0x000ee4000c1e1900 */
[----:B---3--:R-:W-:-:S04]  /*b4a0*/  IMAD R15, R12, R20, R15 ;  /* 0x000000140c0f7224 */ /* 0x008fc800078e020f */
[----:B------:R-:W-:-:S04]  /*b4b0*/  IMAD R15, R15, 0xa0, RZ ;  /* 0x000000a00f0f7824 */ /* 0x000fc800078e02ff */
[----:B------:R-:W-:-:S05]  /*b4c0*/  IMAD.WIDE R14, R15, 0x2, R10 ;  /* 0x000000020f0e7825 */ /* 0x000fca00078e020a */
[----:B------:R-:W3:Y:S01]  /*b4d0*/  LDG.E.128 R24, desc[UR36][R14.64] ;  /* 0x000000240e187981 */ /* 0x000ee2000c1e1d00 */
[----:B--2---:R-:W-:Y:S02]  /*b4e0*/  HADD2.F32 R22, -RZ, R13.H0_H0 ;  /* 0x2000000dff167230 */ /* 0x004fe40000004100 */
[--C-:B---3--:R-:W-:Y:S02]  /*b4f0*/  HADD2.F32 R20, -RZ, R26.reuse.H0_H0 ;  /* 0x2000001aff147230 */ /* 0x108fe40000004100 */
        /* <DEDUP_REMOVED lines=15> */
.L_x_3955:
[----:B------:R-:W-:Y:S05]  /*b5f0*/  BSYNC.RECONVERGENT B2 ;  /* 0x0000000000027941 */ /* 0x000fea0003800200 */
.L_x_3954:
[----:B------:R-:W-:-:S05]  /*b600*/  VIADD R38, R38, 0x10 ;  /* 0x0000001026267836 */ /* 0x000fca0000000000 */
[----:B------:R-:W-:-:S13]  /*b610*/  ISETP.GE.AND P0, PT, R38, R16, PT ;  /* 0x000000102600720c */ /* 0x000fda0003f06270 */
[----:B------:R-:W-:Y:S05]  /*b620*/  @!P0 BRA `(.L_x_3956) ;  /* 0xfffffff000808947 */ /* 0x000fea000383ffff */
.L_x_3942:
[----:B------:R-:W-:Y:S05]  /*b630*/  BSYNC.RECONVERGENT B1 ;  /* 0x0000000000017941 */ /* 0x000fea0003800200 */
.L_x_3941:
[----:B------:R-:W-:-:S13]  /*b640*/  ISETP.NE.AND P0, PT, R8, R43, PT ;  /* 0x0000002b0800720c */ /* 0x000fda0003f05270 */
[----:B------:R-:W-:Y:S05]  /*b650*/  @P0 BRA `(.L_x_3933) ;  /* 0x0000000400a80947 */ /* 0x000fea0003800000 */
        /* <DEDUP_REMOVED lines=9> */
[----:B0-----:R0:W4:Y:S01]  /*b6f0*/  LDG.E R12, desc[UR36][R12.64+0x8] ;  /* 0x000008240c0c7981 */ /* 0x001122000c1e1900 */
[----:B--2---:R-:W-:Y:S01]  /*b700*/  LOP3.LUT R24, R21, 0xff, RZ, 0xc0, !PT ;  /* 0x000000ff15187812 */ /* 0x004fe200078ec0ff */
        /* <DEDUP_REMOVED lines=13> */
[----:B----4-:R-:W-:Y:S01]  /*b7e0*/  FMUL.FTZ R15, R12, R15 ;  /* 0x0000000f0c0f7220 */ /* 0x010fe20000410000 */
        /* <DEDUP_REMOVED lines=17> */
[----:B------:R-:W0:Y:S01]  /*b900*/  I2F.S16 R21, R14 ;  /* 0x0000000e00157306 */ /* 0x000e220000101400 */
[----:B-1----:R-:W-:-:S07]  /*b910*/  FMUL.FTZ R20, R12, R25 ;  /* 0x000000190c147220 */ /* 0x002fce0000410000 */
[----:B------:R-:W1:Y:S01]  /*b920*/  I2F.S16 R13, R13 ;  /* 0x0000000d000d7306 */ /* 0x000e620000101400 */
[----:B0-----:R-:W-:-:S07]  /*b930*/  FMUL.FTZ R16, R12, R21 ;  /* 0x000000150c107220 */ /* 0x001fce0000410000 */
[----:B------:R0:W2:Y:S01]  /*b940*/  I2F.S8 R19, R24 ;  /* 0x0000001800137306 */ /* 0x0000a20000001400 */
[----:B-1----:R-:W-:-:S07]  /*b950*/  FMUL.FTZ R14, R12, R13 ;  /* 0x0000000d0c0e7220 */ /* 0x002fce0000410000 */
[----:B------:R1:W4:Y:S01]  /*b960*/  I2F.S8 R17, R26 ;  /* 0x0000001a00117306 */ /* 0x0003220000001400 */
[----:B0-----:R-:W-:Y:S01]  /*b970*/  F2FP.F16.F32.PACK_AB R24, R10, R15 ;  /* 0x0000000f0a18723e */ /* 0x001fe200000000ff */
[----:B--2---:R-:W-:-:S06]  /*b980*/  FMUL.FTZ R19, R12, R19 ;  /* 0x000000130c137220 */ /* 0x004fcc0000410000 */
[----:B-----5:R-:W0:Y:S01]  /*b990*/  I2F.S8 R23, R22 ;  /* 0x0000001600177306 */ /* 0x020e220000001400 */
[----:B-1----:R-:W-:Y:S01]  /*b9a0*/  F2FP.F16.F32.PACK_AB R26, R16, R19 ;  /* 0x00000013101a723e */ /* 0x002fe200000000ff */
[----:B----4-:R-:W-:-:S05]  /*b9b0*/  FMUL.FTZ R17, R12, R17 ;  /* 0x000000110c117220 */ /* 0x010fca0000410000 */
[----:B------:R-:W-:Y:S01]  /*b9c0*/  F2FP.F16.F32.PACK_AB R25, R14, R17 ;  /* 0x000000110e19723e */ /* 0x000fe200000000ff */
[----:B0-----:R-:W-:-:S05]  /*b9d0*/  FMUL.FTZ R23, R12, R23 ;  /* 0x000000170c177220 */ /* 0x001fca0000410000 */
[----:B------:R-:W-:Y:S01]  /*b9e0*/  F2FP.F16.F32.PACK_AB R27, R20, R23 ;  /* 0x00000017141b723e */ /* 0x000fe200000000ff */
[----:B------:R-:W-:Y:S06]  /*b9f0*/  BRA `(.L_x_3958) ;  /* 0x00000000000c7947 */ /* 0x000fec0003800000 */
.L_x_3957:
[----:B------:R-:W0:Y:S02]  /*ba00*/  LDC.64 R10, c[0x0][0x3a8] ;  /* 0x0000ea00ff0a7b82 */ /* 0x000e240000000a00 */
[----:B0-----:R-:W-:-:S05]  /*ba10*/  IMAD.WIDE R10, R17, 0x2, R10 ;  /* 0x00000002110a7825 */ /* 0x001fca00078e020a */
[----:B------:R0:W5:Y:S02]  /*ba20*/  LDG.E.128 R24, desc[UR36][R10.64] ;  /* 0x000000240a187981 */ /* 0x000164000c1e1d00 */
.L_x_3958:
[----:B------:R-:W1:Y:S02]  /*ba30*/  LDCU.64 UR8, c[0x0][0x460] ;  /* 0x00008c00ff0877ac */ /* 0x000e640008000a00 */
[----:B-1----:R-:W-:-:S04]  /*ba40*/  ISETP.NE.U32.AND P0, PT, RZ, UR8, PT ;  /* 0x00000008ff007c0c */ /* 0x002fc8000bf05070 */
[----:B------:R-:W-:Y:S01]  /*ba50*/  ISETP.NE.AND.EX P0, PT, RZ, UR9, PT, P0 ;  /* 0x00000009ff007c0c */ /* 0x000fe2000bf05300 */
[----:B------:R-:W-:Y:S01]  /*ba60*/  IMAD R41, R150, 0x2, R41 ;  /* 0x0000000296297824 */ /* 0x000fe200078e0229 */
[----:B------:R-:W1:Y:S05]  /*ba70*/  LDCU.64 UR8, c[0x0][0x3c0] ;  /* 0x00007800ff0877ac */ /* 0x000e6a0008000a00 */
[----:B------:R-:W2:Y:S06]  /*ba80*/  LDS.U16 R41, [R41] ;  /* 0x0000000029297984 */ /* 0x000eac0000000400 */
[----:B------:R-:W4:Y:S08]  /*ba90*/  @P0 LDC R12, c[0x0][0x3f8] ;  /* 0x0000fe00ff0c0b82 */ /* 0x000f300000000800 */
[----:B0-----:R-:W0:Y:S01]  /*baa0*/  @P0 LDC.64 R10, c[0x0][0x458] ;  /* 0x00011600ff0a0b82 */ /* 0x001e220000000a00 */
[----:B----4-:R-:W-:-:S04]  /*bab0*/  @P0 IMAD R2, R2, R12, R3 ;  /* 0x0000000c02020224 */ /* 0x010fc800078e0203 */
[----:B------:R-:W-:-:S04]  /*bac0*/  @P0 IMAD R3, R2, 0xa0, R9 ;  /* 0x000000a002030824 */ /* 0x000fc800078e0209 */
[----:B0-----:R-:W-:-:S05]  /*bad0*/  @P0 IMAD.WIDE R2, R3, 0x2, R10 ;  /* 0x0000000203020825 */ /* 0x001fca00078e020a */
[----:B------:R2:W4:Y:S01]  /*bae0*/  @P0 LDG.E.128 R12, desc[UR36][R2.64] ;  /* 0x00000024020c0981 */ /* 0x000522000c1e1d00 */
[----:B------:R-:W-:Y:S02]  /*baf0*/  IMAD R39, R32, R39, R9 ;  /* 0x0000002720277224 */ /* 0x000fe400078e0209 */
[----:B-----5:R-:W-:Y:S02]  /*bb00*/  HFMA2 R24, R24, 1, 1, R4 ;  /* 0x3c003c0018187831 */ /* 0x020fe40000000004 */
[----:B------:R-:W-:Y:S02]  /*bb10*/  IMAD R18, R18, 0xa0, RZ ;  /* 0x000000a012127824 */ /* 0x000fe400078e02ff */
[----:B------:R-:W-:Y:S02]  /*bb20*/  HADD2 R25, R25, R5 ;  /* 0x0000000519197230 */ /* 0x000fe40000000000 */
[----:B------:R-:W-:Y:S01]  /*bb30*/  HFMA2 R26, R26, 1, 1, R6 ;  /* 0x3c003c001a1a7831 */ /* 0x000fe20000000006 */
[----:B------:R-:W-:Y:S01]  /*bb40*/  SHF.R.S32.HI R11, RZ, 0x1f, R39 ;  /* 0x0000001fff0b7819 */ /* 0x000fe20000011427 */
[----:B------:R-:W-:Y:S01]  /*bb50*/  HADD2 R27, R27, R7 ;  /* 0x000000071b1b7230 */ /* 0x000fe20000000000 */
[----:B------:R-:W-:Y:S01]  /*bb60*/  IADD3 R39, P1, PT, R18, R39, RZ ;  /* 0x0000002712277210 */ /* 0x000fe20007f3e0ff */
[----:B--2---:R-:W-:-:S03]  /*bb70*/  HADD2.F32 R2, -RZ, R41.H0_H0 ;  /* 0x20000029ff027230 */ /* 0x004fc60000004100 */
[----:B------:R-:W-:Y:S02]  /*bb80*/  LEA.HI.X.SX32 R18, R18, R11, 0x1, P1 ;  /* 0x0000000b12127211 */ /* 0x000fe400008f0eff */
[----:B-1----:R-:W-:-:S04]  /*bb90*/  LEA R4, P1, R39, UR8, 0x1 ;  /* 0x0000000827047c11 */ /* 0x002fc8000f8208ff */
[----:B------:R-:W-:Y:S01]  /*bba0*/  LEA.HI.X R5, R39, UR9, R18, 0x1, P1 ;  /* 0x0000000927057c11 */ /* 0x000fe200088f0c12 */
[----:B----4-:R-:W-:Y:S02]  /*bbb0*/  @P0 HMUL2 R24, R24, R12 ;  /* 0x0000000c18180232 */ /* 0x010fe40000000000 */
[----:B------:R-:W-:Y:S02]  /*bbc0*/  @P0 HFMA2 R25, R25, R13, -RZ ;  /* 0x0000000d19190231 */ /* 0x000fe400001000ff */
[----:B------:R-:W-:Y:S02]  /*bbd0*/  @P0 HMUL2 R26, R26, R14 ;  /* 0x0000000e1a1a0232 */ /* 0x000fe40000000000 */
[----:B------:R-:W-:Y:S02]  /*bbe0*/  @P0 HFMA2 R27, R27, R15, -RZ ;  /* 0x0000000f1b1b0231 */ /* 0x000fe400001000ff */
[--C-:B------:R-:W-:Y:S02]  /*bbf0*/  HADD2.F32 R3, -RZ, R24.reuse.H0_H0 ;  /* 0x20000018ff037230 */ /* 0x100fe40000004100 */
[----:B------:R-:W-:Y:S01]  /*bc00*/  HADD2.F32 R7, -RZ, R24.H1_H1 ;  /* 0x30000018ff077230 */ /* 0x000fe20000004100 */
[----:B------:R0:W-:Y:S01]  /*bc10*/  STG.E.128 desc[UR36][R4.64], R24 ;  /* 0x0000001804007986 */ /* 0x0001e2000c101d24 */
        /* <DEDUP_REMOVED lines=13> */
[----:B0-----:R-:W-:-:S07]  /*bcf0*/  FFMA.FTZ R36, R2, R15, R36 ;  /* 0x0000000f02247223 */ /* 0x001fce0000010024 */
.L_x_3933:
[----:B------:R-:W-:Y:S05]  /*bd00*/  BSYNC.RECONVERGENT B0 ;  /* 0x0000000000007941 */ /* 0x000fea0003800200 */
.L_x_3932:
        /* <DEDUP_REMOVED lines=9> */
[C---:B------:R-:W-:Y:S02]  /*bda0*/  LOP3.LUT R3, R0.reuse, 0x3e0, RZ, 0xc0, !PT ;  /* 0x000003e000037812 */ /* 0x040fe400078ec0ff */
[----:B------:R-:W-:Y:S02]  /*bdb0*/  ISETP.GT.U32.AND P2, PT, R0, 0x3f, PT ;  /* 0x0000003f0000780c */ /* 0x000fe40003f44070 */
[----:B------:R-:W-:-:S02]  /*bdc0*/  ISETP.NE.AND P3, PT, R3, 0x20, PT ;  /* 0x000000200300780c */ /* 0x000fc40003f65270 */
[----:B------:R-:W-:Y:S01]  /*bdd0*/  ISETP.GT.U32.AND P4, PT, R0, 0x1f, PT ;  /* 0x0000001f0000780c */ /* 0x000fe20003f84070 */
[----:B0-----:R-:W-:-:S06]  /*bde0*/  ULEA UR4, UR5, UR4, 0x18 ;  /* 0x0000000405047291 */ /* 0x001fcc000f8ec0ff */
[----:B------:R-:W-:Y:S01]  /*bdf0*/  LEA R8, R8, UR4, 0x1 ;  /* 0x0000000408087c11 */ /* 0x000fe2000f8e08ff */
[----:B------:R-:W-:Y:S06]  /*be00*/  @P1 BRA `(.L_x_3960) ;  /* 0x0000000000141947 */ /* 0x000fec0003800000 */
[----:B-----5:R-:W-:Y:S02]  /*be10*/  F2FP.F16.F32.PACK_AB R4, R42, R45 ;  /* 0x0000002d2a04723e */ /* 0x020fe400000000ff */
[----:B------:R-:W-:Y:S02]  /*be20*/  F2FP.F16.F32.PACK_AB R5, R37, R40 ;  /* 0x000000282505723e */ /* 0x000fe400000000ff */
[----:B------:R-:W-:Y:S02]  /*be30*/  F2FP.F16.F32.PACK_AB R6, R34, R35 ;  /* 0x000000232206723e */ /* 0x000fe400000000ff */
[----:B------:R-:W-:-:S05]  /*be40*/  F2FP.F16.F32.PACK_AB R7, R36, R33 ;  /* 0x000000212407723e */ /* 0x000fca00000000ff */
[----:B------:R0:W-:Y:S02]  /*be50*/  STS.128 [R8+-0x280], R4 ;  /* 0xfffd800408007388 */ /* 0x0001e40000000c00 */
.L_x_3960:
[----:B------:R-:W-:Y:S05]  /*be60*/  WARPSYNC.ALL ;  /* 0x0000000000007948 */ /* 0x000fea0003800000 */
[----:B------:R-:W-:Y:S06]  /*be70*/  BAR.SYNC.DEFER_BLOCKING 0x0 ;  /* 0x0000000000007b1d */ /* 0x000fec0000010000 */
[----:B------:R-:W-:Y:S04]  /*be80*/  BSSY.RECONVERGENT B0, `(.L_x_3961) ;  /* 0x0000013000007945 */ /* 0x000fe80003800200 */
[----:B------:R-:W-:Y:S05]  /*be90*/  @P2 BRA `(.L_x_3962) ;  /* 0x0000000000442947 */ /* 0x000fea0003800000 */
[----:B0----5:R-:W0:Y:S02]  /*bea0*/  LDS.128 R4, [R8] ;  /* 0x0000000008047984 */ /* 0x021e240000000c00 */
[--C-:B0-----:R-:W-:Y:S02]  /*beb0*/  HADD2.F32 R2, -RZ, R4.reuse.H0_H0 ;  /* 0x20000004ff027230 */ /* 0x101fe40000004100 */
[----:B------:R-:W-:Y:S02]  /*bec0*/  HADD2.F32 R3, -RZ, R4.H1_H1 ;  /* 0x30000004ff037230 */ /* 0x000fe40000004100 */
[--C-:B------:R-:W-:Y:S02]  /*bed0*/  HADD2.F32 R11, -RZ, R5.reuse.H0_H0 ;  /* 0x20000005ff0b7230 */ /* 0x100fe40000004100 */
[----:B------:R-:W-:Y:S01]  /*bee0*/  FADD.FTZ R45, R45, R2 ;  /* 0x000000022d2d7221 */ /* 0x000fe20000010000 */
[----:B------:R-:W-:Y:S02]  /*bef0*/  HADD2.F32 R4, -RZ, R5.H1_H1 ;  /* 0x30000005ff047230 */ /* 0x000fe40000004100 */
[----:B------:R-:W-:Y:S01]  /*bf00*/  FADD.FTZ R42, R42, R3 ;  /* 0x000000032a2a7221 */ /* 0x000fe20000010000 */
[----:B------:R-:W-:-:S02]  /*bf10*/  HADD2.F32 R10, -RZ, R6.H0_H0 ;  /* 0x20000006ff0a7230 */ /* 0x000fc40000004100 */
        /* <DEDUP_REMOVED lines=9> */
.L_x_3962:
[----:B------:R-:W-:Y:S05]  /*bfb0*/  BSYNC.RECONVERGENT B0 ;  /* 0x0000000000007941 */ /* 0x000fea0003800200 */
.L_x_3961:
[----:B------:R-:W-:Y:S06]  /*bfc0*/  BAR.SYNC.DEFER_BLOCKING 0x0 ;  /* 0x0000000000007b1d */ /* 0x000fec0000010000 */
[----:B------:R-:W-:Y:S04]  /*bfd0*/  BSSY.RECONVERGENT B0, `(.L_x_3963) ;  /* 0x0000007000007945 */ /* 0x000fe80003800200 */
[----:B------:R-:W-:Y:S05]  /*bfe0*/  @P3 BRA `(.L_x_3964) ;  /* 0x0000000000143947 */ /* 0x000fea0003800000 */
[----:B0----5:R-:W-:Y:S02]  /*bff0*/  F2FP.F16.F32.PACK_AB R4, R42, R45 ;  /* 0x0000002d2a04723e */ /* 0x021fe400000000ff */
[----:B------:R-:W-:Y:S02]  /*c000*/  F2FP.F16.F32.PACK_AB R5, R37, R40 ;  /* 0x000000282505723e */ /* 0x000fe400000000ff */
[----:B------:R-:W-:Y:S02]  /*c010*/  F2FP.F16.F32.PACK_AB R6, R34, R35 ;  /* 0x000000232206723e */ /* 0x000fe400000000ff */
[----:B------:R-:W-:-:S05]  /*c020*/  F2FP.F16.F32.PACK_AB R7, R36, R33 ;  /* 0x000000212407723e */ /* 0x000fca00000000ff */
[----:B------:R1:W-:Y:S02]  /*c030*/  STS.128 [R8+-0x140], R4 ;  /* 0xfffec00408007388 */ /* 0x0003e40000000c00 */
.L_x_3964:
[----:B------:R-:W-:Y:S05]  /*c040*/  BSYNC.RECONVERGENT B0 ;  /* 0x0000000000007941 */ /* 0x000fea0003800200 */
.L_x_3963:
[----:B------:R-:W-:Y:S06]  /*c050*/  BAR.SYNC.DEFER_BLOCKING 0x0 ;  /* 0x0000000000007b1d */ /* 0x000fec0000010000 */
[----:B------:R-:W-:Y:S04]  /*c060*/  BSSY.RECONVERGENT B0, `(.L_x_3965) ;  /* 0x0000013000007945 */ /* 0x000fe80003800200 */
[----:B------:R-:W-:Y:S05]  /*c070*/  @P4 BRA `(.L_x_3966) ;  /* 0x0000000000444947 */ /* 0x000fea0003800000 */
[----:B01---5:R-:W0:Y:S02]  /*c080*/  LDS.128 R4, [R8] ;  /* 0x0000000008047984 */ /* 0x023e240000000c00 */
        /* <DEDUP_REMOVED lines=16> */
.L_x_3966:
[----:B------:R-:W-:Y:S05]  /*c190*/  BSYNC.RECONVERGENT B0 ;  /* 0x0000000000007941 */ /* 0x000fea0003800200 */
.L_x_3965:
[----:B------:R-:W-:Y:S06]  /*c1a0*/  BAR.SYNC.DEFER_BLOCKING 0x0 ;  /* 0x0000000000007b1d */ /* 0x000fec0000010000 */
.L_x_3959:
[----:B------:R-:W-:-:S13]  /*c1b0*/  ISETP.GT.U32.OR P0, PT, R0, 0x1f, P0 ;  /* 0x0000001f0000780c */ /* 0x000fda0000704470 */
[----:B------:R-:W-:Y:S05]  /*c1c0*/  @P0 EXIT ;  /* 0x000000000000094d */ /* 0x000fea0003800000 */
[----:B------:R-:W4:Y:S02]  /*c1d0*/  LDCU UR4, c[0x0][0x478] ;  /* 0x00008f00ff0477ac */ /* 0x000f240008000800 */
[----:B----4-:R-:W-:-:S09]  /*c1e0*/  UISETP.NE.AND UP0, UPT, UR4, 0x2, UPT ;  /* 0x000000020400788c */ /* 0x010fd2000bf05270 */
[----:B------:R-:W-:Y:S05]  /*c1f0*/  BRA.U UP0, `(.L_x_3967) ;  /* 0x0000000100e07547 */ /* 0x000fea000b800000 */
[----:B------:R-:W4:Y:S01]  /*c200*/  LDC.64 R2, c[0x0][0x470] ;  /* 0x00011c00ff027b82 */ /* 0x000f220000000a00 */
[----:B------:R-:W0:Y:S01]  /*c210*/  LDCU.64 UR4, c[0x0][0x380] ;  /* 0x00007000ff0477ac */ /* 0x000e220008000a00 */
[----:B----4-:R-:W4:Y:S01]  /*c220*/  LDG.E R2, desc[UR36][R2.64] ;  /* 0x0000002402027981 */ /* 0x010f22000c1e1900 */
[----:B------:R-:W-:-:S05]  /*c230*/  IMAD.IADD R9, R32, 0x1, R9 ;  /* 0x0000000120097824 */ /* 0x000fca00078e0209 */
[----:B01----:R-:W-:-:S04]  /*c240*/  IADD3 R8, P0, PT, R9, UR4, RZ ;  /* 0x0000000409087c10 */ /* 0x003fc8000ff1e0ff */
[----:B------:R-:W-:Y:S01]  /*c250*/  LEA.HI.X.SX32 R9, R9, UR5, 0x1, P0 ;  /* 0x0000000509097c11 */ /* 0x000fe200080f0eff */
        /* <DEDUP_REMOVED lines=15> */
[----:B------:R-:W-:Y:S02]  /*c350*/  SHF.L.U32 R0, R0, 0x10, RZ ;  /* 0x0000001000007819 */ /* 0x000fe400000006ff */
[----:B------:R-:W-:Y:S02]  /*c360*/  PRMT R3, R3, 0x7710, RZ ;  /* 0x0000771003037816 */ /* 0x000fe400000000ff */
[----:B-----5:R-:W-:Y:S02]  /*c370*/  LOP3.LUT R4, R0, 0xff0000, RZ, 0xc0, !PT ;  /* 0x00ff000000047812 */ /* 0x020fe400078ec0ff */
[----:B0-----:R-:W-:Y:S01]  /*c380*/  PRMT R34, R34, 0x8880, RZ ;  /* 0x0000888022227816 */ /* 0x001fe200000000ff */
[----:B------:R-:W0:Y:S01]  /*c390*/  F2I.S8.NTZ R42, R42 ;  /* 0x0000002a002a7305 */ /* 0x000e220000202100 */
[----:B------:R-:W-:Y:S02]  /*c3a0*/  PRMT R3, R4, 0x4210, R3 ;  /* 0x0000421004037816 */ /* 0x000fe40000000003 */
[----:B------:R-:W-:-:S04]  /*c3b0*/  PRMT R0, R34, 0x7710, RZ ;  /* 0x0000771022007816 */ /* 0x000fc800000000ff */
[----:B------:R-:W-:Y:S01]  /*c3c0*/  SHF.L.U32 R0, R0, 0x8, RZ ;  /* 0x0000000800007819 */ /* 0x000fe200000006ff */
[----:B------:R-:W4:Y:S01]  /*c3d0*/  F2I.S8.NTZ R40, R40 ;  /* 0x0000002800287305 */ /* 0x000f220000202100 */
[----:B-1----:R-:W-:Y:S02]  /*c3e0*/  PRMT R4, R37, 0x8880, RZ ;  /* 0x0000888025047816 */ /* 0x002fe400000000ff */
[----:B------:R-:W-:Y:S02]  /*c3f0*/  LOP3.LUT R13, R3, 0xff00, R0, 0xf8, !PT ;  /* 0x0000ff00030d7812 */ /* 0x000fe400078ef800 */
[----:B------:R-:W-:Y:S02]  /*c400*/  PRMT R4, R4, 0x7710, RZ ;  /* 0x0000771004047816 */ /* 0x000fe400000000ff */
[----:B0-----:R-:W-:Y:S01]  /*c410*/  PRMT R42, R42, 0x8880, RZ ;  /* 0x000088802a2a7816 */ /* 0x001fe200000000ff */
[----:B------:R-:W0:Y:S01]  /*c420*/  F2I.S8.NTZ R35, R35 ;  /* 0x0000002300237305 */ /* 0x000e220000202100 */
[----:B------:R-:W-:-:S02]  /*c430*/  LOP3.LUT R4, R4, 0xff, RZ, 0xc0, !PT ;  /* 0x000000ff04047812 */ /* 0x000fc400078ec0ff */
[----:B------:R-:W-:Y:S02]  /*c440*/  PRMT R0, R42, 0x7710, RZ ;  /* 0x000077102a007816 */ /* 0x000fe400000000ff */
[----:B----4-:R-:W-:-:S03]  /*c450*/  PRMT R40, R40, 0x8880, RZ ;  /* 0x0000888028287816 */ /* 0x010fc600000000ff */
[----:B------:R-:W1:Y:S01]  /*c460*/  F2I.S8.NTZ R2, R2 ;  /* 0x0000000200027305 */ /* 0x000e620000202100 */
[----:B------:R-:W-:Y:S02]  /*c470*/  LOP3.LUT R6, R0, 0xff, RZ, 0xc0, !PT ;  /* 0x000000ff00067812 */ /* 0x000fe400078ec0ff */
[----:B------:R-:W-:-:S03]  /*c480*/  PRMT R3, R40, 0x7710, RZ ;  /* 0x0000771028037816 */ /* 0x000fc600000000ff */
[----:B------:R-:W-:Y:S01]  /*c490*/  IMAD.WIDE.U32 R6, R6, 0x100, RZ ;  /* 0x0000010006067825 */ /* 0x000fe200078e00ff */
[----:B0-----:R-:W-:Y:S02]  /*c4a0*/  PRMT R35, R35, 0x8880, RZ ;  /* 0x0000888023237816 */ /* 0x001fe400000000ff */
[----:B------:R-:W-:Y:S02]  /*c4b0*/  LOP3.LUT R5, R3, 0xff, RZ, 0xc0, !PT ;  /* 0x000000ff03057812 */ /* 0x000fe400078ec0ff */
[----:B------:R-:W-:Y:S02]  /*c4c0*/  PRMT R0, R35, 0x7710, RZ ;  /* 0x0000771023007816 */ /* 0x000fe400000000ff */
[----:B-1----:R-:W-:Y:S01]  /*c4d0*/  PRMT R10, R2, 0x8880, RZ ;  /* 0x00008880020a7816 */ /* 0x002fe200000000ff */
[----:B------:R-:W-:Y:S01]  /*c4e0*/  IMAD.WIDE.U32 R2, R4, 0x1000000, RZ ;  /* 0x0100000004027825 */ /* 0x000fe200078e00ff */
[----:B------:R-:W-:Y:S02]  /*c4f0*/  LOP3.LUT R13, R13, 0xff, R0, 0xf8, !PT ;  /* 0x000000ff0d0d7812 */ /* 0x000fe400078ef800 */
[----:B------:R-:W-:Y:S01]  /*c500*/  PRMT R0, R10, 0x7710, RZ ;  /* 0x000077100a007816 */ /* 0x000fe200000000ff */
[----:B------:R-:W-:-:S03]  /*c510*/  IMAD.WIDE.U32 R4, R5, 0x10000, RZ ;  /* 0x0001000005047825 */ /* 0x000fc600078e00ff */
[----:B------:R-:W-:Y:S02]  /*c520*/  LOP3.LUT R11, R6, R2, R4, 0xfe, !PT ;  /* 0x00000002060b7212 */ /* 0x000fe400078efe04 */
[----:B------:R-:W-:Y:S02]  /*c530*/  LOP3.LUT R3, R5, R13, R3, 0xfe, !PT ;  /* 0x0000000d05037212 */ /* 0x000fe400078efe03 */
[----:B------:R-:W-:Y:S02]  /*c540*/  LOP3.LUT R2, R11, 0xff, R0, 0xf8, !PT ;  /* 0x000000ff0b027812 */ /* 0x000fe400078ef800 */
[----:B------:R-:W-:-:S05]  /*c550*/  LOP3.LUT R3, R3, R7, RZ, 0xfc, !PT ;  /* 0x0000000703037212 */ /* 0x000fca00078efcff */
[----:B------:R-:W-:Y:S01]  /*c560*/  STG.E.64 desc[UR36][R8.64], R2 ;  /* 0x0000000208007986 */ /* 0x000fe2000c101b24 */
[----:B------:R-:W-:Y:S05]  /*c570*/  EXIT ;  /* 0x000000000000794d */ /* 0x000fea0003800000 */
.L_x_3967:
[----:B------:R-:W4:Y:S01]  /*c580*/  LDC.64 R2, c[0x0][0x380] ;  /* 0x0000e000ff027b82 */ /* 0x000f220000000a00 */
[----:B------:R-:W-:Y:S01]  /*c590*/  IMAD.IADD R9, R32, 0x1, R9 ;  /* 0x0000000120097824 */ /* 0x000fe200078e0209 */
        /* <DEDUP_REMOVED lines=10> */
.L_x_3838:
[----:B------:R-:W-:Y:S01]  /*c640*/  MOV R12, 0x10 ;  /* 0x00000010000c7802 */ /* 0x000fe20000000f00 */
[----:B------:R-:W-:Y:S01]  /*c650*/  IMAD.MOV.U32 R11, RZ, RZ, 0x1f ;  /* 0x0000001fff0b7424 */ /* 0x000fe200078e00ff */
[----:B------:R-:W-:-:S07]  /*c660*/  MOV R15, 0xffffffff ;  /* 0xffffffff000f7802 */ /* 0x000fce0000000f00 */
[----:B0----5:R-:W-:Y:S05]  /*c670*/  WARPSYNC.COLLECTIVE R15, `(.L_x_3968) ;  /* 0x000000000f087348 */ /* 0x021fea0003c00000 */
[----:B------:R1:W2:Y:S02]  /*c680*/  SHFL.BFLY P6, R14, R13, R12, R11 ;  /* 0x0c00000c0d0e7389 */ /* 0x0002a400000c000b */
[----:B012--5:R-:W-:Y:S05]  /*c690*/  ENDCOLLECTIVE ;  /* 0x000000000000791b */ /* 0x027fea0003800000 */
.L_x_3968:
[----:B------:R-:W-:Y:S01]  /*c6a0*/  MOV R12, 0x8 ;  /* 0x00000008000c7802 */ /* 0x000fe20000000f00 */
[----:B------:R-:W-:-:S04]  /*c6b0*/  FADD.FTZ R3, R13, R14 ;  /* 0x0000000e0d037221 */ /* 0x000fc80000010000 */
[----:B------:R-:W-:-:S07]  /*c6c0*/  IMAD.MOV.U32 R13, RZ, RZ, R3 ;  /* 0x000000ffff0d7224 */ /* 0x000fce00078e0003 */
[----:B------:R-:W-:Y:S05]  /*c6d0*/  WARPSYNC.COLLECTIVE R15, `(.L_x_3969) ;  /* 0x000000000f087348 */ /* 0x000fea0003c00000 */
[----:B------:R0:W1:Y:S02]  /*c6e0*/  SHFL.BFLY P6, R14, R13, R12, R11 ;  /* 0x0c00000c0d0e7389 */ /* 0x00006400000c000b */
[----:B01----:R-:W-:Y:S05]  /*c6f0*/  ENDCOLLECTIVE ;  /* 0x000000000000791b */ /* 0x003fea0003800000 */
.L_x_3969:
[----:B------:R-:W-:Y:S01]  /*c700*/  MOV R12, 0x4 ;  /* 0x00000004000c7802 */ /* 0x000fe20000000f00 */
[----:B------:R-:W-:-:S04]  /*c710*/  FADD.FTZ R4, R3, R14 ;  /* 0x0000000e03047221 */ /* 0x000fc80000010000 */
[----:B------:R-:W-:-:S07]  /*c720*/  IMAD.MOV.U32 R13, RZ, RZ, R4 ;  /* 0x000000ffff0d7224 */ /* 0x000fce00078e0004 */
[----:B------:R-:W-:Y:S05]  /*c730*/  WARPSYNC.COLLECTIVE R15, `(.L_x_3970) ;  /* 0x000000000f087348 */ /* 0x000fea0003c00000 */
[----:B------:R0:W1:Y:S02]  /*c740*/  SHFL.BFLY P6, R14, R13, R12, R11 ;  /* 0x0c00000c0d0e7389 */ /* 0x00006400000c000b */
[----:B01----:R-:W-:Y:S05]  /*c750*/  ENDCOLLECTIVE ;  /* 0x000000000000791b */ /* 0x003fea0003800000 */
.L_x_3970:
[----:B------:R-:W-:Y:S01]  /*c760*/  MOV R12, 0x2 ;  /* 0x00000002000c7802 */ /* 0x000fe20000000f00 */
[----:B------:R-:W-:-:S04]  /*c770*/  FADD.FTZ R5, R4, R14 ;  /* 0x0000000e04057221 */ /* 0x000fc80000010000 */
[----:B------:R-:W-:-:S07]  /*c780*/  IMAD.MOV.U32 R13, RZ, RZ, R5 ;  /* 0x000000ffff0d7224 */ /* 0x000fce00078e0005 */
[----:B------:R-:W-:Y:S05]  /*c790*/  WARPSYNC.COLLECTIVE R15, `(.L_x_3971) ;  /* 0x000000000f087348 */ /* 0x000fea0003c00000 */
[----:B------:R0:W1:Y:S02]  /*c7a0*/  SHFL.BFLY P6, R14, R13, R12, R11 ;  /* 0x0c00000c0d0e7389 */ /* 0x00006400000c000b */
[----:B01----:R-:W-:Y:S05]  /*c7b0*/  ENDCOLLECTIVE ;  /* 0x000000000000791b */ /* 0x003fea0003800000 */
.L_x_3971:
[----:B------:R-:W-:Y:S01]  /*c7c0*/  MOV R12, 0x1 ;  /* 0x00000001000c7802 */ /* 0x000fe20000000f00 */
[----:B------:R-:W-:-:S04]  /*c7d0*/  FADD.FTZ R6, R5, R14 ;  /* 0x0000000e05067221 */ /* 0x000fc80000010000 */
[----:B------:R-:W-:-:S07]  /*c7e0*/  IMAD.MOV.U32 R13, RZ, RZ, R6 ;  /* 0x000000ffff0d7224 */ /* 0x000fce00078e0006 */
[----:B------:R-:W-:Y:S05]  /*c7f0*/  WARPSYNC.COLLECTIVE R15, `(.L_x_3972) ;  /* 0x000000000f087348 */ /* 0x000fea0003c00000 */
[----:B------:R0:W1:Y:S02]  /*c800*/  SHFL.BFLY P6, R14, R13, R12, R11 ;  /* 0x0c00000c0d0e7389 */ /* 0x00006400000c000b */
[----:B01----:R-:W-:Y:S05]  /*c810*/  ENDCOLLECTIVE ;  /* 0x000000000000791b */ /* 0x003fea0003800000 */
.L_x_3972:
[----:B------:R-:W-:Y:S05]  /*c820*/  BRA `(.L_x_3973) ;  /* 0xffffff6000207947 */ /* 0x000fea000383ffff */
.L_x_3905:
[----:B------:R-:W-:Y:S01]  /*c830*/  BSSY B1, `(.L_x_3974) ;  /* 0x0000007000017945 */ /* 0x000fe20003800000 */
[----:B------:R-:W-:Y:S01]  /*c840*/  IMAD.MOV.U32 R12, RZ, RZ, 0x1 ;  /* 0x00000001ff0c7424 */ /* 0x000fe200078e00ff */
[----:B------:R-:W-:Y:S01]  /*c850*/  MOV R11, 0x1f ;  /* 0x0000001f000b7802 */ /* 0x000fe20000000f00 */
[----:B------:R-:W-:-:S07]  /*c860*/  IMAD.MOV.U32 R15, RZ, RZ, -0x1 ;  /* 0xffffffffff0f7424 */ /* 0x000fce00078e00ff */
[----:B------:R-:W-:Y:S05]  /*c870*/  WARPSYNC.COLLECTIVE R15, `(.L_x_3975) ;  /* 0x000000000f087348 */ /* 0x000fea0003c00000 */
[----:B------:R0:W1:Y:S02]  /*c880*/  SHFL.BFLY P6, R14, R13, R12, R11 ;  /* 0x0c00000c0d0e7389 */ /* 0x00006400000c000b */
[----:B01----:R-:W-:Y:S05]  /*c890*/  ENDCOLLECTIVE ;  /* 0x000000000000791b */ /* 0x003fea0003800000 */
.L_x_3975:
[----:B------:R-:W-:Y:S05]  /*c8a0*/  BSYNC B1 ;  /* 0x0000000000017941 */ /* 0x000fea0003800000 */
.L_x_3974:
[----:B------:R-:W-:Y:S05]  /*c8b0*/  BRA `(.L_x_3976) ;  /* 0xffffffa400647947 */ /* 0x000fea000383ffff */
.L_x_3909:
[----:B------:R-:W-:Y:S01]  /*c8c0*/  HFMA2 R11, -RZ, RZ, 0, 1.847743988037109375e-06 ;  /* 0x0000001fff0b7431 */ /* 0x000fe200000001ff */
[----:B------:R-:W-:Y:S01]  /*c8d0*/  BSSY B0, `(.L_x_3977) ;  /* 0x0000007000007945 */ /* 0x000fe20003800000 */
[----:B------:R-:W-:Y:S01]  /*c8e0*/  MOV R13, R0 ;  /* 0x00000000000d7202 */ /* 0x000fe20000000f00 */
[----:B------:R-:W-:Y:S02]  /*c8f0*/  IMAD.MOV.U32 R12, RZ, RZ, 0x10 ;  /* 0x00000010ff0c7424 */ /* 0x000fe400078e00ff */
[----:B------:R-:W-:-:S07]  /*c900*/  IMAD.MOV.U32 R15, RZ, RZ, -0x1 ;  /* 0xffffffffff0f7424 */ /* 0x000fce00078e00ff */
[----:B---3-5:R-:W-:Y:S05]  /*c910*/  WARPSYNC.COLLECTIVE R15, `(.L_x_3978) ;  /* 0x000000000f087348 */ /* 0x028fea0003c00000 */
[----:B------:R0:W1:Y:S02]  /*c920*/  SHFL.BFLY P6, R14, R13, R12, R11 ;  /* 0x0c00000c0d0e7389 */ /* 0x00006400000c000b */
[----:B01-3-5:R-:W-:Y:S05]  /*c930*/  ENDCOLLECTIVE ;  /* 0x000000000000791b */ /* 0x02bfea0003800000 */
.L_x_3978:
[----:B------:R-:W-:Y:S05]  /*c940*/  BSYNC B0 ;  /* 0x0000000000007941 */ /* 0x000fea0003800000 */
.L_x_3977:
[----:B------:R-:W-:Y:S01]  /*c950*/  FMNMX.FTZ R13, R14, R0, !PT ;  /* 0x000000000e0d7209 */ /* 0x000fe20007810000 */
[----:B------:R-:W-:Y:S01]  /*c960*/  IMAD.MOV.U32 R11, RZ, RZ, 0x1f ;  /* 0x0000001fff0b7424 */ /* 0x000fe200078e00ff */
[----:B------:R-:W-:Y:S02]  /*c970*/  MOV R12, 0x8 ;  /* 0x00000008000c7802 */ /* 0x000fe40000000f00 */
[----:B------:R-:W-:-:S07]  /*c980*/  MOV R15, 0xffffffff ;  /* 0xffffffff000f7802 */ /* 0x000fce0000000f00 */
[----:B------:R-:W-:Y:S05]  /*c990*/  WARPSYNC.COLLECTIVE R15, `(.L_x_3979) ;  /* 0x000000000f087348 */ /* 0x000fea0003c00000 */
[----:B------:R0:W1:Y:S02]  /*c9a0*/  SHFL.BFLY P6, R14, R13, R12, R11 ;  /* 0x0c00000c0d0e7389 */ /* 0x00006400000c000b */
[----:B01----:R-:W-:Y:S05]  /*c9b0*/  ENDCOLLECTIVE ;  /* 0x000000000000791b */ /* 0x003fea0003800000 */
.L_x_3979:
[----:B------:R-:W-:Y:S01]  /*c9c0*/  HFMA2 R12, -RZ, RZ, 0, 2.384185791015625e-07 ;  /* 0x00000004ff0c7431 */ /* 0x000fe200000001ff */
[----:B------:R-:W-:-:S05]  /*c9d0*/  FMNMX.FTZ R3, R13, R14, !PT ;  /* 0x0000000e0d037209 */ /* 0x000fca0007810000 */
[----:B------:R-:W-:-:S07]  /*c9e0*/  IMAD.MOV.U32 R13, RZ, RZ, R3 ;  /* 0x000000ffff0d7224 */ /* 0x000fce00078e0003 */
[----:B------:R-:W-:Y:S05]  /*c9f0*/  WARPSYNC.COLLECTIVE R15, `(.L_x_3980) ;  /* 0x000000000f087348 */ /* 0x000fea0003c00000 */
[----:B------:R0:W1:Y:S02]  /*ca00*/  SHFL.BFLY P6, R14, R13, R12, R11 ;  /* 0x0c00000c0d0e7389 */ /* 0x00006400000c000b */
[----:B01----:R-:W-:Y:S05]  /*ca10*/  ENDCOLLECTIVE ;  /* 0x000000000000791b */ /* 0x003fea0003800000 */
.L_x_3980:
[----:B------:R-:W-:Y:S02]  /*ca20*/  MOV R12, 0x2 ;  /* 0x00000002000c7802 */ /* 0x000fe40000000f00 */
[----:B------:R-:W-:-:S05]  /*ca30*/  FMNMX.FTZ R4, R3, R14, !PT ;  /* 0x0000000e03047209 */ /* 0x000fca0007810000 */
[----:B------:R-:W-:-:S07]  /*ca40*/  IMAD.MOV.U32 R13, RZ, RZ, R4 ;  /* 0x000000ffff0d7224 */ /* 0x000fce00078e0004 */
[----:B------:R-:W-:Y:S05]  /*ca50*/  WARPSYNC.COLLECTIVE R15, `(.L_x_3981) ;  /* 0x000000000f087348 */ /* 0x000fea0003c00000 */
[----:B------:R0:W1:Y:S02]  /*ca60*/  SHFL.BFLY P6, R14, R13, R12, R11 ;  /* 0x0c00000c0d0e7389 */ /* 0x00006400000c000b */
[----:B01----:R-:W-:Y:S05]  /*ca70*/  ENDCOLLECTIVE ;  /* 0x000000000000791b */ /* 0x003fea0003800000 */
.L_x_3981:
[----:B------:R-:W-:Y:S05]  /*ca80*/  BRA `(.L_x_3982) ;  /* 0xffffffa400ac7947 */ /* 0x000fea000383ffff */
.L_x_3983:
        /* <DEDUP_REMOVED lines=15> */
.L_x_5602:


//--------------------- .text._ZN4mmha33masked_multihead_attention_kernelItLi160ELi256ELi4ELi32ELi64ELb0ELb1EEEv26Multihead_attention_paramsIT_XT5_EE --------------------------
	.section	.text._ZN4mmha33masked_multihead_attention_kernelItLi160ELi256ELi4ELi32ELi64ELb0ELb1EEEv26Multihead_attention_paramsIT_XT5_EE,"ax",@progbits
	.align	128
        .global         _ZN4mmha33masked_multihead_attention_kernelItLi160ELi256ELi4ELi32ELi64ELb0ELb1EEEv26Multihead_attention_paramsIT_XT5_EE
        .type           _ZN4mmha33masked_multihead_attention_kernelItLi160ELi256ELi4ELi32ELi64ELb0ELb1EEEv26Multihead_attention_paramsIT_XT5_EE,@function
        .size           _ZN4mmha33masked_multihead_attention_kernelItLi160ELi256ELi4ELi32ELi64ELb0ELb1EEEv26Multihead_attention_paramsIT_XT5_EE,(.L_x_5603 - _ZN4mmha33masked_multihead_attention_kernelItLi160ELi256ELi4ELi32ELi64ELb0ELb1EEEv26Multihead_attention_paramsIT_XT5_EE)
        .other          _ZN4mmha33masked_multihead_attention_kernelItLi160ELi256ELi4ELi32ELi64ELb0ELb1EEEv26Multihead_attention_paramsIT_XT5_EE,@"STO_CUDA_ENTRY STV_DEFAULT"
_ZN4mmha33masked_multihead_attention_kernelItLi160ELi256ELi4ELi32ELi64ELb0ELb1EEEv26Multihead_attention_paramsIT_XT5_EE:
.text._ZN4mmha33masked_multihead_attention_kernelItLi160ELi256ELi4ELi32ELi64ELb0ELb1EEEv26Multihead_attention_paramsIT_XT5_EE:
        /* <DEDUP_REMOVED lines=12> */
.L_x_3984:
[----:B------:R-:W1:Y:S01]  /*00c0*/  LDC.64 R2, c[0x0][0x4a0] ;  /* 0x00012800ff027b82 */ /* 0x000e620000000a00 */
[----:B------:R-:W3:Y:S07]  /*00d0*/  LDCU UR4, c[0x0][0x3f4] ;  /* 0x00007e80ff0477ac */ /* 0x000eee0008000800 */
[----:B------:R-:W4:Y:S01]  /*00e0*/  LDC R9, c[0x0][0x3f0] ;  /* 0x0000fc00ff097b82 */ /* 0x000f220000000800 */
[----:B-1----:R-:W-:-:S04]  /*00f0*/  ISETP.NE.U32.AND P0, PT, R2, RZ, PT ;  /* 0x000000ff0200720c */ /* 0x002fc80003f05070 */
[----:B------:R-:W-:Y:S02]  /*0100*/  ISETP.NE.AND.EX P0, PT, R3, RZ, PT, P0 ;  /* 0x000000ff0300720c */ /* 0x000fe40003f05300 */
[----:B----4-:R-:W-:-:S04]  /*0110*/  IABS R7, R9 ;  /* 0x0000000900077213 */ /* 0x010fc80000000000 */
[----:B------:R-:W1:Y:S07]  /*0120*/  I2F.RP R0, R7 ;  /* 0x0000000700007306 */ /* 0x000e6e0000209400 */
[----:B------:R-:W2:Y:S02]  /*0130*/  @P0 LDC.64 R2, c[0x0][0x4a0] ;  /* 0x00012800ff020b82 */ /* 0x000ea40000000a00 */
[----:B--2---:R-:W-:-:S05]  /*0140*/  @P0 IMAD.WIDE.U32 R2, R52, 0x4, R2 ;  /* 0x0000000434020825 */ /* 0x004fca00078e0002 */
[----:B------:R2:W4:Y:S01]  /*0150*/  @P0 LDG.E R6, desc[UR36][R2.64] ;  /* 0x0000002402060981 */ /* 0x000522000c1e1900 */
[----:B-1----:R-:W1:Y:S01]  /*0160*/  MUFU.RCP R0, R0 ;  /* 0x0000000000007308 */ /* 0x002e620000001000 */
[----:B------:R-:W-:Y:S01]  /*0170*/  IMAD.MOV.U32 R17, RZ, RZ, RZ ;  /* 0x000000ffff117224 */ /* 0x000fe200078e00ff */
[----:B--2---:R-:W2:Y:S01]  /*0180*/  LDC.64 R2, c[0x0][0x460] ;  /* 0x00011800ff027b82 */ /* 0x004ea20000000a00 */
[----:B-1----:R-:W-:-:S05]  /*0190*/  VIADD R4, R0, 0xffffffe ;  /* 0x0ffffffe00047836 */ /* 0x002fca0000000000 */
[----:B------:R1:W0:Y:S02]  /*01a0*/  F2I.FTZ.U32.TRUNC.NTZ R5, R4 ;  /* 0x0000000400057305 */ /* 0x000224000021f000 */
[----:B-1----:R-:W-:Y:S01]  /*01b0*/  IMAD.MOV.U32 R4, RZ, RZ, RZ ;  /* 0x000000ffff047224 */ /* 0x002fe200078e00ff */
[----:B--2---:R-:W-:Y:S02]  /*01c0*/  ISETP.NE.U32.AND P1, PT, R2, RZ, PT ;  /* 0x000000ff0200720c */ /* 0x004fe40003f25070 */
[----:B0-----:R-:W-:Y:S02]  /*01d0*/  IADD3 R8, PT, PT, RZ, -R5, RZ ;  /* 0x80000005ff087210 */ /* 0x001fe40007ffe0ff */
[----:B------:R-:W-:-:S03]  /*01e0*/  ISETP.NE.AND.EX P1, PT, R3, RZ, PT, P1 ;  /* 0x000000ff0300720c */ /* 0x000fc60003f25310 */
[----:B------:R-:W-:Y:S01]  /*01f0*/  IMAD R11, R8, R7, RZ ;  /* 0x00000007080b7224 */ /* 0x000fe200078e02ff */
[----:B------:R-:W-:-:S03]  /*0200*/  IABS R8, R52 ;  /* 0x0000003400087213 */ /* 0x000fc60000000000 */
[----:B------:R-:W-:-:S06]  /*0210*/  IMAD.HI.U32 R5, R5, R11, R4 ;  /* 0x0000000b05057227 */ /* 0x000fcc00078e0004 */
[----:B------:R-:W-:-:S04]  /*0220*/  IMAD.HI.U32 R0, R5, R8, RZ ;  /* 0x0000000805007227 */ /* 0x000fc800078e00ff */
[----:B------:R-:W-:-:S04]  /*0230*/  IMAD.MOV R5, RZ, RZ, -R0 ;  /* 0x000000ffff057224 */ /* 0x000fc800078e0a00 */
[----:B------:R-:W-:-:S05]  /*0240*/  IMAD R4, R7, R5, R8 ;  /* 0x0000000507047224 */ /* 0x000fca00078e0208 */
[----:B------:R-:W-:-:S13]  /*0250*/  ISETP.GT.U32.AND P3, PT, R7, R4, PT ;  /* 0x000000040700720c */ /* 0x000fda0003f64070 */
[-C--:B------:R-:W-:Y:S01]  /*0260*/  @!P3 IADD3 R4, PT, PT, R4, -R7.reuse, RZ ;  /* 0x800000070404b210 */ /* 0x080fe20007ffe0ff */
[----:B------:R-:W-:Y:S01]  /*0270*/  @!P3 VIADD R0, R0, 0x1 ;  /* 0x000000010000b836 */ /* 0x000fe20000000000 */
[----:B------:R-:W-:Y:S02]  /*0280*/  ISETP.NE.AND P3, PT, R9, RZ, PT ;  /* 0x000000ff0900720c */ /* 0x000fe40003f65270 */
[----:B------:R-:W-:Y:S02]  /*0290*/  ISETP.GE.U32.AND P2, PT, R4, R7, PT ;  /* 0x000000070400720c */ /* 0x000fe40003f46070 */
[----:B------:R-:W-:Y:S01]  /*02a0*/  LOP3.LUT R7, R52, R9, RZ, 0x3c, !PT ;  /* 0x0000000934077212 */ /* 0x000fe200078e3cff */
[----:B------:R-:W0:Y:S03]  /*02b0*/  @!P0 LDC R10, c[0x0][0x40c] ;  /* 0x00010300ff0a8b82 */ /* 0x000e260000000800 */
[----:B------:R-:W-:-:S05]  /*02c0*/  ISETP.GE.AND P4, PT, R7, RZ, PT ;  /* 0x000000ff0700720c */ /* 0x000fca0003f86270 */
[----:B------:R-:W1:Y:S02]  /*02d0*/  @P1 LDC.64 R4, c[0x0][0x460] ;  /* 0x00011800ff041b82 */ /* 0x000e640000000a00 */
[----:B------:R-:W-:-:S05]  /*02e0*/  @P2 VIADD R0, R0, 0x1 ;  /* 0x0000000100002836 */ /* 0x000fca0000000000 */
[----:B------:R-:W-:Y:S02]  /*02f0*/  MOV R11, R0 ;  /* 0x00000000000b7202 */ /* 0x000fe40000000f00 */
[----:B---3--:R-:W-:-:S03]  /*0300*/  MOV R0, UR4 ;  /* 0x0000000400007c02 */ /* 0x008fc60008000f00 */
[----:B------:R-:W-:Y:S01]  /*0310*/  @!P4 IMAD.MOV R11, RZ, RZ, -R11 ;  /* 0x000000ffff0bc224 */ /* 0x000fe200078e0a0b */
[----:B------:R-:W-:Y:S02]  /*0320*/  IABS R8, R0 ;  /* 0x0000000000087213 */ /* 0x000fe40000000000 */
[----:B------:R-:W-:Y:S02]  /*0330*/  @!P3 LOP3.LUT R11, RZ, R9, RZ, 0x33, !PT ;  /* 0x00000009ff0bb212 */ /* 0x000fe400078e33ff */
[----:B------:R-:W2:Y:S01]  /*0340*/  I2F.RP R0, R8 ;  /* 0x0000000800007306 */ /* 0x000ea20000209400 */
[----:B------:R-:W4:Y:S01]  /*0350*/  @P0 LDC R9, c[0x0][0x430] ;  /* 0x00010c00ff090b82 */ /* 0x000f220000000800 */
[----:B0-----:R-:W-:Y:S01]  /*0360*/  @!P0 R2UR UR40, R10 ;  /* 0x000000000a2882ca */ /* 0x001fe200000e0000 */
[----:B-1----:R-:W-:Y:S01]  /*0370*/  @P1 IMAD.WIDE R4, R11, 0x4, R4 ;  /* 0x000000040b041825 */ /* 0x002fe200078e0204 */
[----:B------:R-:W0:Y:S05]  /*0380*/  S2R R51, SR_TID.X ;  /* 0x0000000000337919 */ /* 0x000e2a0000002100 */
[----:B------:R-:W1:Y:S01]  /*0390*/  LDC R10, c[0x0][0x3f8] ;  /* 0x0000fe00ff0a7b82 */ /* 0x000e620000000800 */
[----:B------:R3:W5:Y:S01]  /*03a0*/  @P1 LDG.E R17, desc[UR36][R4.64] ;  /* 0x0000002404111981 */ /* 0x000762000c1e1900 */
[----:B------:R-:W-:Y:S01]  /*03b0*/  UISETP.NE.AND UP0, UPT, UR4, URZ, UPT ;  /* 0x000000ff0400728c */ /* 0x000fe2000bf05270 */
[----:B------:R-:W-:Y:S01]  /*03c0*/  BSSY.RECONVERGENT B0, `(.L_x_3985) ;  /* 0x0000066000007945 */ /* 0x000fe20003800200 */
[----:B--2---:R-:W2:Y:S01]  /*03d0*/  MUFU.RCP R0, R0 ;  /* 0x0000000000007308 */ /* 0x004ea20000001000 */
[----:B------:R-:W3:Y:S01]  /*03e0*/  S2R R53, SR_CTAID.X ;  /* 0x0000000000357919 */ /* 0x000ee20000002500 */
[----:B------:R-:W-:-:S02]  /*03f0*/  CS2R R26, SRZ ;  /* 0x00000000001a7805 */ /* 0x000fc4000001ff00 */
[----:B------:R-:W-:Y:S01]  /*0400*/  CS2R R24, SRZ ;  /* 0x0000000000187805 */ /* 0x000fe2000001ff00 */
[----:B--2---:R-:W-:Y:S02]  /*0410*/  VIADD R7, R0, 0xffffffe ;  /* 0x0ffffffe00077836 */ /* 0x004fe40000000000 */
[----:B-1----:R-:W-:-:S04]  /*0420*/  IMAD R18, R11, R10, RZ ;  /* 0x0000000a0b127224 */ /* 0x002fc800078e02ff */
[----:B------:R-:W1:Y:S01]  /*0430*/  F2I.FTZ.U32.TRUNC.NTZ R7, R7 ;  /* 0x0000000700077305 */ /* 0x000e62000021f000 */
[----:B0-----:R-:W-:Y:S01]  /*0440*/  ISETP.GT.U32.AND P3, PT, R51, 0x13, PT ;  /* 0x000000133300780c */ /* 0x001fe20003f64070 */
[----:B---3--:R-:W-:Y:S01]  /*0450*/  IMAD R19, R52, R10, R53 ;  /* 0x0000000a34137224 */ /* 0x008fe200078e0235 */
[----:B-1----:R-:W-:-:S05]  /*0460*/  IADD3 R5, PT, PT, RZ, -R7, RZ ;  /* 0x80000007ff057210 */ /* 0x002fca0007ffe0ff */
[----:B------:R-:W-:Y:S02]  /*0470*/  IMAD R5, R5, R8, RZ ;  /* 0x0000000805057224 */ /* 0x000fe400078e02ff */
[----:B----4-:R-:W-:-:S05]  /*0480*/  @P0 IMAD.IADD R6, R6, 0x1, R9 ;  /* 0x0000000106060824 */ /* 0x010fca00078e0209 */
[----:B------:R-:W-:Y:S01]  /*0490*/  @P0 R2UR UR40, R6 ;  /* 0x00000000062802ca */ /* 0x000fe200000e0000 */
[----:B------:R-:W-:-:S04]  /*04a0*/  IMAD.MOV.U32 R6, RZ, RZ, RZ ;  /* 0x000000ffff067224 */ /* 0x000fc800078e00ff */
[----:B------:R-:W-:-:S08]  /*04b0*/  IMAD.HI.U32 R6, R7, R5, R6 ;  /* 0x0000000507067227 */ /* 0x000fd000078e0006 */
[----:B------:R-:W-:Y:S01]  /*04c0*/  IABS R0, UR40 ;  /* 0x0000002800007c13 */ /* 0x000fe20008000000 */
[----:B------:R-:W-:Y:S02]  /*04d0*/  UISETP.GE.AND UP1, UPT, UR40, URZ, UPT ;  /* 0x000000ff2800728c */ /* 0x000fe4000bf26270 */
[----:B------:R-:W-:Y:S02]  /*04e0*/  UIADD3 UR39, UPT, UPT, UR40, 0x1, -UR4 ;  /* 0x0000000128277890 */ /* 0x000fe4000fffe804 */
[----:B------:R-:W-:Y:S02]  /*04f0*/  IMAD.MOV.U32 R5, RZ, RZ, R0 ;  /* 0x000000ffff057224 */ /* 0x000fe400078e0000 */
[----:B------:R-:W-:Y:S02]  /*0500*/  UISETP.LT.AND UP2, UPT, URZ, UR39, UPT ;  /* 0x00000027ff00728c */ /* 0x000fe4000bf41270 */
[----:B------:R-:W-:Y:S02]  /*0510*/  IMAD.HI.U32 R6, R6, R5, RZ ;  /* 0x0000000506067227 */ /* 0x000fe400078e00ff */
[----:B------:R-:W-:-:S03]  /*0520*/  USEL UR39, URZ, UR39, !UP2 ;  /* 0x00000027ff277287 */ /* 0x000fc6000d000000 */
[----:B------:R-:W-:-:S05]  /*0530*/  IADD3 R6, PT, PT, -R6, RZ, RZ ;  /* 0x000000ff06067210 */ /* 0x000fca0007ffe1ff */
[----:B------:R-:W-:Y:S02]  /*0540*/  IMAD R6, R8, R6, R5 ;  /* 0x0000000608067224 */ /* 0x000fe400078e0205 */
[----:B------:R-:W0:Y:S03]  /*0550*/  LDC R5, c[0x0][0x3e8] ;  /* 0x0000fa00ff057b82 */ /* 0x000e260000000800 */
[----:B------:R-:W-:-:S13]  /*0560*/  R2UR UR38, R6 ;  /* 0x00000000062672ca */ /* 0x000fda00000e0000 */
[----:B------:R-:W-:-:S13]  /*0570*/  ISETP.GT.U32.AND P0, PT, R8, UR38, PT ;  /* 0x0000002608007c0c */ /* 0x000fda000bf04070 */
[----:B------:R-:W-:-:S04]  /*0580*/  @!P0 IADD3 R0, PT, PT, -R8, UR38, RZ ;  /* 0x0000002608008c10 */ /* 0x000fc8000fffe1ff */
[----:B------:R-:W-:Y:S02]  /*0590*/  @!P0 R2UR UR38, R0 ;  /* 0x00000000002682ca */ /* 0x000fe400000e0000 */
[----:B0-----:R-:W-:-:S11]  /*05a0*/  ISETP.NE.AND P0, PT, R5, RZ, PT ;  /* 0x000000ff0500720c */ /* 0x001fd60003f05270 */
[----:B------:R-:W-:Y:S02]  /*05b0*/  ISETP.GT.U32.AND P1, PT, R8, UR38, PT ;  /* 0x0000002608007c0c */ /* 0x000fe4000bf24070 */
[----:B------:R-:W-:Y:S02]  /*05c0*/  @P0 IMAD R0, R52, R5, RZ ;  /* 0x0000000534000224 */ /* 0x000fe400078e02ff */
[----:B------:R-:W-:Y:S02]  /*05d0*/  @!P0 IMAD R16, R19, 0xa0, RZ ;  /* 0x000000a013108824 */ /* 0x000fe400078e02ff */
[----:B------:R-:W-:Y:S02]  /*05e0*/  @P0 IMAD R16, R53, 0xa0, R0 ;  /* 0x000000a035100824 */ /* 0x000fe400078e0200 */
[----:B------:R-:W-:-:S04]  /*05f0*/  IMAD.SHL.U32 R0, R51, 0x8, RZ ;  /* 0x0000000833007824 */ /* 0x000fc800078e00ff */
[----:B------:R-:W-:Y:S01]  /*0600*/  IMAD.IADD R33, R0, 0x1, R16 ;  /* 0x0000000100217824 */ /* 0x000fe200078e0210 */
[----:B------:R-:W-:-:S04]  /*0610*/  @!P1 IADD3 R8, PT, PT, -R8, UR38, RZ ;  /* 0x0000002608089c10 */ /* 0x000fc8000fffe1ff */
[----:B------:R-:W-:Y:S01]  /*0620*/  @!P1 R2UR UR38, R8 ;  /* 0x00000000082692ca */ /* 0x000fe200000e0000 */
[----:B------:R-:W-:-:S12]  /*0630*/  IMAD R8, R53, 0xa0, R0 ;  /* 0x000000a035087824 */ /* 0x000fd800078e0200 */
[----:B------:R-:W-:Y:S02]  /*0640*/  @!UP1 UIADD3 UR38, UPT, UPT, -UR38, URZ, URZ ;  /* 0x000000ff26269290 */ /* 0x000fe4000fffe1ff */
[----:B------:R-:W-:Y:S01]  /*0650*/  @!UP0 ULOP3.LUT UR38, URZ, UR4, URZ, 0x33, !UPT ;  /* 0x00000004ff268292 */ /* 0x000fe2000f8e33ff */
[----:B------:R-:W-:Y:S11]  /*0660*/  @P3 BRA `(.L_x_3986) ;  /* 0x0000000000ec3947 */ /* 0x000ff60003800000 */
        /* <DEDUP_REMOVED lines=11> */
[----:B------:R-:W-:Y:S02]  /*0720*/  PRMT R11, R14, 0x9910, RZ ;  /* 0x000099100e0b7816 */ /* 0x000fe400000000ff */
[----:B------:R-:W-:Y:S02]  /*0730*/  LOP3.LUT R22, R22, 0xff, RZ, 0xc0, !PT ;  /* 0x000000ff16167812 */ /* 0x000fe400078ec0ff */
[----:B------:R-:W-:-:S02]  /*0740*/  SHF.R.U64 R7, R14, 0x10, R15 ;  /* 0x000000100e077819 */ /* 0x000fc4000000120f */
[----:B------:R-:W-:Y:S02]  /*0750*/  SHF.R.U64 R6, R22, 0x7, RZ ;  /* 0x0000000716067819 */ /* 0x000fe400000012ff */
[----:B0-----:R-:W-:Y:S02]  /*0760*/  SHF.R.S32.HI R14, RZ, 0x10, R15 ;  /* 0x00000010ff0e7819 */ /* 0x001fe4000001140f */
[----:B------:R-:W-:Y:S02]  /*0770*/  PRMT R7, R7, 0x9910, RZ ;  /* 0x0000991007077816 */ /* 0x000fe400000000ff */
[----:B------:R-:W-:Y:S02]  /*0780*/  LOP3.LUT R20, R15, 0xff, RZ, 0xc0, !PT ;  /* 0x000000ff0f147812 */ /* 0x000fe400078ec0ff */
[----:B------:R-:W-:Y:S02]  /*0790*/  LOP3.LUT R14, R14, 0xff, RZ, 0xc0, !PT ;  /* 0x000000ff0e0e7812 */ /* 0x000fe400078ec0ff */
[----:B------:R-:W-:-:S02]  /*07a0*/  ISETP.NE.U32.AND P0, PT, R6, RZ, PT ;  /* 0x000000ff0600720c */ /* 0x000fc40003f05070 */
[----:B------:R-:W-:Y:S02]  /*07b0*/  MOV R6, R7 ;  /* 0x0000000700067202 */ /* 0x000fe40000000f00 */
[----:B------:R-:W-:Y:S02]  /*07c0*/  SHF.R.U64 R12, R20, 0x7, RZ ;  /* 0x00000007140c7819 */ /* 0x000fe400000012ff */
[----:B------:R-:W-:Y:S01]  /*07d0*/  SHF.R.U64 R7, R14, 0x7, RZ ;  /* 0x000000070e077819 */ /* 0x000fe200000012ff */
[----:B---3--:R-:W-:Y:S01]  /*07e0*/  FMUL.FTZ R9, R4, R9 ;  /* 0x0000000904097220 */ /* 0x008fe20000410000 */
[----:B------:R-:W-:Y:S02]  /*07f0*/  ISETP.NE.U32.AND P1, PT, R12, RZ, PT ;  /* 0x000000ff0c00720c */ /* 0x000fe40003f25070 */
[----:B------:R-:W-:Y:S02]  /*0800*/  ISETP.NE.U32.AND P2, PT, R7, RZ, PT ;  /* 0x000000ff0700720c */ /* 0x000fe40003f45070 */
[----:B------:R-:W-:-:S02]  /*0810*/  ISETP.NE.U32.AND.EX P1, PT, RZ, RZ, PT, P1 ;  /* 0x000000ffff00720c */ /* 0x000fc40003f25110 */
[----:B------:R-:W-:Y:S02]  /*0820*/  ISETP.NE.U32.AND.EX P0, PT, RZ, RZ, PT, P0 ;  /* 0x000000ffff00720c */ /* 0x000fe40003f05100 */
[----:B------:R-:W-:Y:S02]  /*0830*/  ISETP.NE.U32.AND.EX P2, PT, RZ, RZ, PT, P2 ;  /* 0x000000ffff00720c */ /* 0x000fe40003f45120 */
[----:B------:R-:W-:Y:S02]  /*0840*/  PRMT R12, R15, 0x9910, RZ ;  /* 0x000099100f0c7816 */ /* 0x000fe400000000ff */
[----:B------:R-:W-:Y:S02]  /*0850*/  SHF.R.S32.HI R23, RZ, 0x18, R15 ;  /* 0x00000018ff177819 */ /* 0x000fe4000001140f */
[----:B------:R-:W-:Y:S02]  /*0860*/  SHF.R.S32.HI R5, RZ, 0x8, R11 ;  /* 0x00000008ff057819 */ /* 0x000fe4000001140b */
[----:B------:R-:W-:-:S02]  /*0870*/  SHF.R.S32.HI R12, RZ, 0x8, R12 ;  /* 0x00000008ff0c7819 */ /* 0x000fc4000001140c */
[----:B------:R-:W-:Y:S01]  /*0880*/  SHF.R.S32.HI R6, RZ, 0x8, R6 ;  /* 0x00000008ff067819 */ /* 0x000fe20000011406 */
[----:B------:R-:W-:Y:S01]  /*0890*/  I2F.S16 R23, R23 ;  /* 0x0000001700177306 */ /* 0x000fe20000101400 */
[----:B------:R-:W-:Y:S02]  /*08a0*/  @P1 LOP3.LUT R20, R20, 0xffffff00, RZ, 0xfc, !PT ;  /* 0xffffff0014141812 */ /* 0x000fe400078efcff */
        /* <DEDUP_REMOVED lines=20> */
.L_x_3987:
[----:B------:R-:W0:Y:S02]  /*09f0*/  LDC.64 R24, c[0x0][0x388] ;  /* 0x0000e200ff187b82 */ /* 0x000e240000000a00 */
[----:B0-----:R-:W-:-:S06]  /*0a00*/  IMAD.WIDE R24, R33, 0x2, R24 ;  /* 0x0000000221187825 */ /* 0x001fcc00078e0218 */
[----:B------:R-:W5:Y:S02]  /*0a10*/  LDG.E.128 R24, desc[UR36][R24.64] ;  /* 0x0000002418187981 */ /* 0x000f64000c1e1d00 */
.L_x_3986:
[----:B------:R-:W-:Y:S05]  /*0a20*/  BSYNC.RECONVERGENT B0 ;  /* 0x0000000000007941 */ /* 0x000fea0003800200 */
.L_x_3985:
        /* <DEDUP_REMOVED lines=9> */
[C---:B--2---:R-:W-:Y:S01]  /*0ac0*/  PRMT R11, R14.reuse, 0x9910, RZ ;  /* 0x000099100e0b7816 */ /* 0x044fe200000000ff */
[----:B------:R1:W3:Y:S01]  /*0ad0*/  I2F.S8 R9, R14 ;  /* 0x0000000e00097306 */ /* 0x0002e20000001400 */
[----:B------:R-:W-:Y:S02]  /*0ae0*/  SHF.R.S64 R22, R14, 0x10, R15 ;  /* 0x000000100e167819 */ /* 0x000fe4000000100f */
[----:B------:R-:W-:Y:S02]  /*0af0*/  SHF.R.S32.HI R4, RZ, 0x8, R11 ;  /* 0x00000008ff047819 */ /* 0x000fe4000001140b */
[----:B------:R-:W-:-:S02]  /*0b00*/  LOP3.LUT R22, R22, 0xff, RZ, 0xc0, !PT ;  /* 0x000000ff16167812 */ /* 0x000fc400078ec0ff */
[--C-:B------:R-:W-:Y:S01]  /*0b10*/  SHF.R.U64 R11, R14, 0x10, R15.reuse ;  /* 0x000000100e0b7819 */ /* 0x100fe2000000120f */
[----:B------:R-:W2:Y:S01]  /*0b20*/  I2F.S16 R5, R4 ;  /* 0x0000000400057306 */ /* 0x000ea20000101400 */
[----:B-1----:R-:W-:Y:S02]  /*0b30*/  SHF.R.S32.HI R14, RZ, 0x10, R15 ;  /* 0x00000010ff0e7819 */ /* 0x002fe4000001140f */
[----:B0-----:R-:W-:Y:S02]  /*0b40*/  SHF.R.U64 R7, R22, 0x7, RZ ;  /* 0x0000000716077819 */ /* 0x001fe400000012ff */
[----:B------:R-:W-:Y:S02]  /*0b50*/  PRMT R11, R11, 0x9910, RZ ;  /* 0x000099100b0b7816 */ /* 0x000fe400000000ff */
[----:B------:R-:W-:Y:S02]  /*0b60*/  LOP3.LUT R20, R15, 0xff, RZ, 0xc0, !PT ;  /* 0x000000ff0f147812 */ /* 0x000fe400078ec0ff */
[----:B------:R-:W-:-:S02]  /*0b70*/  LOP3.LUT R14, R14, 0xff, RZ, 0xc0, !PT ;  /* 0x000000ff0e0e7812 */ /* 0x000fc400078ec0ff */
[----:B------:R-:W-:Y:S01]  /*0b80*/  ISETP.NE.U32.AND P0, PT, R7, RZ, PT ;  /* 0x000000ff0700720c */ /* 0x000fe20003f05070 */
[----:B------:R-:W-:Y:S01]  /*0b90*/  IMAD.MOV.U32 R7, RZ, RZ, R11 ;  /* 0x000000ffff077224 */ /* 0x000fe200078e000b */
[----:B------:R-:W-:Y:S02]  /*0ba0*/  SHF.R.U64 R12, R20, 0x7, RZ ;  /* 0x00000007140c7819 */ /* 0x000fe400000012ff */
[----:B------:R-:W-:Y:S01]  /*0bb0*/  SHF.R.U64 R11, R14, 0x7, RZ ;  /* 0x000000070e0b7819 */ /* 0x000fe200000012ff */
[----:B---3--:R-:W-:Y:S01]  /*0bc0*/  FMUL.FTZ R9, R6, R9 ;  /* 0x0000000906097220 */ /* 0x008fe20000410000 */
[----:B------:R-:W-:Y:S01]  /*0bd0*/  ISETP.NE.U32.AND P1, PT, R12, RZ, PT ;  /* 0x000000ff0c00720c */ /* 0x000fe20003f25070 */
[----:B--2---:R-:W-:Y:S01]  /*0be0*/  FMUL.FTZ R28, R6, R5 ;  /* 0x00000005061c7220 */ /* 0x004fe20000410000 */
        /* <DEDUP_REMOVED lines=8> */
[----:B------:R-:W-:Y:S01]  /*0c70*/  @P1 LOP3.LUT R20, R20, 0xffffff00, RZ, 0xfc, !PT ;  /* 0xffffff0014141812 */ /* 0x000fe200078efcff */
[----:B------:R-:W0:Y:S01]  /*0c80*/  I2F.S16 R23, R23 ;  /* 0x0000001700177306 */ /* 0x000e220000101400 */
[----:B------:R-:W-:Y:S02]  /*0c90*/  @P0 LOP3.LUT R22, R22, 0xffffff00, RZ, 0xfc, !PT ;  /* 0xffffff0016160812 */ /* 0x000fe400078efcff */
[----:B------:R-:W-:Y:S02]  /*0ca0*/  @P2 LOP3.LUT R14, R14, 0xffffff00, RZ, 0xfc, !PT ;  /* 0xffffff000e0e2812 */ /* 0x000fe400078efcff */
[----:B------:R-:W-:-:S03]  /*0cb0*/  F2FP.F16.F32.PACK_AB R28, R28, R9 ;  /* 0x000000091c1c723e */ /* 0x000fc600000000ff */
        /* <DEDUP_REMOVED lines=15> */
.L_x_3988:
[----:B------:R-:W-:Y:S01]  /*0db0*/  BSSY.RECONVERGENT B0, `(.L_x_3989) ;  /* 0x0000007000007945 */ /* 0x000fe20003800200 */
[----:B------:R-:W-:Y:S02]  /*0dc0*/  CS2R R30, SRZ ;  /* 0x00000000001e7805 */ /* 0x000fe4000001ff00 */
[----:B------:R-:W-:Y:S01]  /*0dd0*/  CS2R R28, SRZ ;  /* 0x00000000001c7805 */ /* 0x000fe2000001ff00 */
[----:B------:R-:W-:Y:S06]  /*0de0*/  @P3 BRA `(.L_x_3990) ;  /* 0x00000000000c3947 */ /* 0x000fec0003800000 */
[----:B------:R-:W0:Y:S02]  /*0df0*/  LDC.64 R28, c[0x0][0x398] ;  /* 0x0000e600ff1c7b82 */ /* 0x000e240000000a00 */
[----:B0-----:R-:W-:-:S06]  /*0e00*/  IMAD.WIDE R28, R33, 0x2, R28 ;  /* 0x00000002211c7825 */ /* 0x001fcc00078e021c */
[----:B------:R-:W5:Y:S02]  /*0e10*/  LDG.E.128 R28, desc[UR36][R28.64] ;  /* 0x000000241c1c7981 */ /* 0x000f64000c1e1d00 */
.L_x_3990:
[----:B------:R-:W-:Y:S05]  /*0e20*/  BSYNC.RECONVERGENT B0 ;  /* 0x0000000000007941 */ /* 0x000fea0003800200 */
.L_x_3989:
[----:B------:R-:W0:Y:S01]  /*0e30*/  LDCU.64 UR4, c[0x0][0x390] ;  /* 0x00007200ff0477ac */ /* 0x000e220008000a00 */
[----:B------:R-:W1:Y:S01]  /*0e40*/  LDC.64 R4, c[0x0][0x418] ;  /* 0x00010600ff047b82 */ /* 0x000e620000000a00 */
[----:B------:R-:W-:Y:S02]  /*0e50*/  ISETP.EQ.U32.AND P3, PT, R2, RZ, PT ;  /* 0x000000ff0200720c */ /* 0x000fe40003f62070 */
[----:B------:R-:W-:Y:S01]  /*0e60*/  CS2R R6, SRZ ;  /* 0x0000000000067805 */ /* 0x000fe2000001ff00 */
[----:B------:R-:W2:Y:S01]  /*0e70*/  LDCU.64 UR6, c[0x0][0x3a0] ;  /* 0x00007400ff0677ac */ /* 0x000ea20008000a00 */
[----:B------:R-:W-:-:S04]  /*0e80*/  ISETP.GT.U32.AND P1, PT, R51, 0x1f, PT ;  /* 0x0000001f3300780c */ /* 0x000fc80003f24070 */
[----:B------:R-:W-:Y:S02]  /*0e90*/  ISETP.EQ.OR.EX P1, PT, R3, RZ, P1, P3 ;  /* 0x000000ff0300720c */ /* 0x000fe40000f22730 */
[----:B0-----:R-:W-:Y:S02]  /*0ea0*/  ISETP.NE.U32.AND P0, PT, RZ, UR4, PT ;  /* 0x00000004ff007c0c */ /* 0x001fe4000bf05070 */
[----:B------:R-:W-:Y:S02]  /*0eb0*/  CS2R R34, SRZ ;  /* 0x0000000000227805 */ /* 0x000fe4000001ff00 */
[----:B------:R-:W-:Y:S01]  /*0ec0*/  CS2R R32, SRZ ;  /* 0x0000000000207805 */ /* 0x000fe2000001ff00 */
[----:B------:R-:W0:Y:S01]  /*0ed0*/  LDCU.U8 UR4, c[0x0][0x404] ;  /* 0x00008080ff0477ac */ /* 0x000e220008000000 */
[----:B--2---:R-:W-:-:S05]  /*0ee0*/  ISETP.NE.U32.AND P2, PT, RZ, UR6, PT ;  /* 0x00000006ff007c0c */ /* 0x004fca000bf45070 */
[----:B------:R-:W2:Y:S01]  /*0ef0*/  @!P1 LDC.64 R14, c[0x0][0x450] ;  /* 0x00011400ff0e9b82 */ /* 0x000ea20000000a00 */
[----:B------:R-:W-:Y:S01]  /*0f00*/  ISETP.NE.AND.EX P0, PT, RZ, UR5, PT, P0 ;  /* 0x00000005ff007c0c */ /* 0x000fe2000bf05300 */
[----:B-----5:R-:W-:Y:S01]  /*0f10*/  @!P1 IMAD R9, R17, R10, RZ ;  /* 0x0000000a11099224 */ /* 0x020fe200078e02ff */
[----:B------:R-:W-:Y:S02]  /*0f20*/  ISETP.NE.AND.EX P2, PT, RZ, UR7, PT, P2 ;  /* 0x00000007ff007c0c */ /* 0x000fe4000bf45320 */
[C---:B------:R-:W-:Y:S02]  /*0f30*/  ISETP.GT.U32.OR P0, PT, R51.reuse, 0x13, !P0 ;  /* 0x000000133300780c */ /* 0x040fe40004704470 */
[----:B------:R-:W-:Y:S02]  /*0f40*/  ISETP.GT.U32.OR P2, PT, R51, 0x13, !P2 ;  /* 0x000000133300780c */ /* 0x000fe40005744470 */
[----:B-1----:R-:W-:-:S04]  /*0f50*/  ISETP.NE.U32.AND P3, PT, R4, RZ, PT ;  /* 0x000000ff0400720c */ /* 0x002fc80003f65070 */
[----:B------:R-:W-:Y:S02]  /*0f60*/  ISETP.NE.AND.EX P3, PT, R5, RZ, PT, P3 ;  /* 0x000000ff0500720c */ /* 0x000fe40003f65330 */
[----:B------:R-:W-:-:S03]  /*0f70*/  CS2R R4, SRZ ;  /* 0x0000000000047805 */ /* 0x000fc6000001ff00 */
[----:B------:R-:W1:Y:S08]  /*0f80*/  @!P0 LDC.64 R2, c[0x0][0x390] ;  /* 0x0000e400ff028b82 */ /* 0x000e700000000a00 */
[----:B------:R-:W3:Y:S08]  /*0f90*/  @!P2 LDC.64 R12, c[0x0][0x3a0] ;  /* 0x0000e800ff0cab82 */ /* 0x000ef00000000a00 */
[----:B------:R-:W4:Y:S01]  /*0fa0*/  @P3 LDC.64 R20, c[0x0][0x418] ;  /* 0x00010600ff143b82 */ /* 0x000f220000000a00 */
[----:B-1----:R-:W-:-:S04]  /*0fb0*/  @!P0 IMAD.WIDE.U32 R10, R8, 0x2, R2 ;  /* 0x00000002080a8825 */ /* 0x002fc800078e0002 */
[----:B------:R-:W-:Y:S01]  /*0fc0*/  @!P1 IMAD R3, R9, 0xa0, R8 ;  /* 0x000000a009039824 */ /* 0x000fe200078e0208 */
[----:B------:R1:W4:Y:S01]  /*0fd0*/  @!P0 LDG.E.128 R4, desc[UR36][R10.64] ;  /* 0x000000240a048981 */ /* 0x000322000c1e1d00 */
[----:B---3--:R-:W-:-:S04]  /*0fe0*/  @!P2 IMAD.WIDE.U32 R8, R8, 0x2, R12 ;  /* 0x000000020808a825 */ /* 0x008fc800078e000c */
[----:B--2---:R-:W-:Y:S01]  /*0ff0*/  @!P1 IMAD.WIDE R12, R3, 0x2, R14 ;  /* 0x00000002030c9825 */ /* 0x004fe200078e020e */
[----:B------:R-:W2:Y:S01]  /*1000*/  @!P2 LDG.E.128 R32, desc[UR36][R8.64] ;  /* 0x000000240820a981 */ /* 0x000ea2000c1e1d00 */
[----:B-1----:R-:W1:Y:S02]  /*1010*/  LDC R11, c[0x0][0x400] ;  /* 0x00010000ff0b7b82 */ /* 0x002e640000000800 */
[----:B------:R-:W-:Y:S01]  /*1020*/  IMAD.MOV.U32 R2, RZ, RZ, RZ ;  /* 0x000000ffff027224 */ /* 0x000fe200078e00ff */
[----:B------:R-:W3:Y:S01]  /*1030*/  @!P1 LDG.E.128 R36, desc[UR36][R12.64] ;  /* 0x000000240c249981 */ /* 0x000ee2000c1e1d00 */
[----:B----4-:R-:W-:-:S05]  /*1040*/  @P3 IMAD.WIDE.U32 R14, R52, 0x4, R20 ;  /* 0x00000004340e3825 */ /* 0x010fca00078e0014 */
[----:B------:R4:W5:Y:S01]  /*1050*/  @P3 LDG.E R2, desc[UR36][R14.64] ;  /* 0x000000240e023981 */ /* 0x000962000c1e1900 */
[----:B0-----:R-:W-:Y:S01]  /*1060*/  ISETP.NE.AND P0, PT, RZ, UR4, PT ;  /* 0x00000004ff007c0c */ /* 0x001fe2000bf05270 */
[----:B------:R-:W-:Y:S03]  /*1070*/  BSSY.RECONVERGENT B6, `(.L_x_3991) ;  /* 0x0000162000067945 */ /* 0x000fe60003800200 */
[----:B-1----:R-:W-:Y:S01]  /*1080*/  ISETP.LT.OR P0, PT, R11, 0x1, P0 ;  /* 0x000000010b00780c */ /* 0x002fe20000701670 */
[----:B------:R-:W-:Y:S02]  /*1090*/  HFMA2 R24, R24, 1, 1, R4 ;  /* 0x3c003c0018187831 */ /* 0x000fe40000000004 */
[----:B------:R-:W-:Y:S02]  /*10a0*/  HFMA2 R26, R26, 1, 1, R6 ;  /* 0x3c003c001a1a7831 */ /* 0x000fe40000000006 */
[----:B--2---:R-:W-:-:S02]  /*10b0*/  HADD2 R29, R29, R33 ;  /* 0x000000211d1d7230 */ /* 0x004fc40000000000 */
[----:B------:R-:W-:Y:S02]  /*10c0*/  HADD2 R31, R31, R35 ;  /* 0x000000231f1f7230 */ /* 0x000fe40000000000 */
[----:B------:R-:W-:Y:S02]  /*10d0*/  HFMA2 R28, R28, 1, 1, R32 ;  /* 0x3c003c001c1c7831 */ /* 0x000fe40000000020 */
[----:B------:R-:W-:Y:S02]  /*10e0*/  HFMA2 R30, R30, 1, 1, R34 ;  /* 0x3c003c001e1e7831 */ /* 0x000fe40000000022 */
[----:B---3--:R-:W-:Y:S02]  /*10f0*/  @!P1 HFMA2 R29, R29, R37, -RZ ;  /* 0x000000251d1d9231 */ /* 0x008fe400001000ff */
[----:B------:R-:W-:Y:S02]  /*1100*/  @!P1 HFMA2 R31, R31, R39, -RZ ;  /* 0x000000271f1f9231 */ /* 0x000fe400001000ff */
[----:B------:R-:W-:-:S02]  /*1110*/  HADD2 R25, R25, R5 ;  /* 0x0000000519197230 */ /* 0x000fc40000000000 */
[----:B------:R-:W-:Y:S02]  /*1120*/  HADD2 R27, R27, R7 ;  /* 0x000000071b1b7230 */ /* 0x000fe40000000000 */
[----:B------:R-:W-:Y:S02]  /*1130*/  @!P1 HMUL2 R28, R28, R36 ;  /* 0x000000241c1c9232 */ /* 0x000fe40000000000 */
[----:B------:R-:W-:Y:S01]  /*1140*/  @!P1 HMUL2 R30, R30, R38 ;  /* 0x000000261e1e9232 */ /* 0x000fe20000000000 */
[----:B----4-:R-:W-:Y:S06]  /*1150*/  @P0 BRA `(.L_x_3992) ;  /* 0x00000004008c0947 */ /* 0x010fec0003800000 */
[----:B------:R-:W-:-:S13]  /*1160*/  ISETP.GE.AND P0, PT, R0, R11, PT ;  /* 0x0000000b0000720c */ /* 0x000fda0003f06270 */
[----:B------:R-:W-:Y:S05]  /*1170*/  @P0 BRA `(.L_x_3993) ;  /* 0x0000001400440947 */ /* 0x000fea0003800000 */
[----:B------:R-:W-:Y:S01]  /*1180*/  I2FP.F32.U32 R4, R11 ;  /* 0x0000000b00047245 */ /* 0x000fe20000201000 */
[----:B------:R-:W0:Y:S01]  /*1190*/  LDCU UR4, c[0x0][0x40c] ;  /* 0x00008180ff0477ac */ /* 0x000e220008000800 */
[----:B------:R-:W-:Y:S01]  /*11a0*/  I2FP.F32.U32 R3, R0 ;  /* 0x0000000000037245 */ /* 0x000fe20000201000 */
[C---:B------:R-:W-:Y:S01]  /*11b0*/  VIADD R6, R0.reuse, 0x4 ;  /* 0x0000000400067836 */ /* 0x040fe20000000000 */
[C---:B------:R-:W-:Y:S01]  /*11c0*/  IADD3 R5, PT, PT, R0.reuse, 0x2, RZ ;  /* 0x0000000200057810 */ /* 0x040fe20007ffe0ff */
[----:B------:R-:W-:Y:S01]  /*11d0*/  VIADD R0, R0, 0x6 ;  /* 0x0000000600007836 */ /* 0x000fe20000000000 */
[----:B------:R-:W1:Y:S01]  /*11e0*/  MUFU.RCP R4, R4 ;  /* 0x0000000400047308 */ /* 0x000e620000001000 */
[--C-:B------:R-:W-:Y:S01]  /*11f0*/  HADD2.F32 R21, -RZ, R26.reuse.H1_H1 ;  /* 0x3000001aff157230 */ /* 0x100fe20000004100 */
[----:B------:R-:W-:Y:S01]  /*1200*/  I2FP.F32.U32 R5, R5 ;  /* 0x0000000500057245 */ /* 0x000fe20000201000 */
[----:B------:R-:W-:Y:S01]  /*1210*/  HADD2.F32 R15, -RZ, R26.H0_H0 ;  /* 0x2000001aff0f7230 */ /* 0x000fe20000004100 */
[----:B------:R-:W-:Y:S01]  /*1220*/  I2FP.F32.U32 R6, R6 ;  /* 0x0000000600067245 */ /* 0x000fe20000201000 */
[--C-:B------:R-:W-:Y:S01]  /*1230*/  HADD2.F32 R11, -RZ, R25.reuse.H1_H1 ;  /* 0x30000019ff0b7230 */ /* 0x100fe20000004100 */
[----:B------:R-:W-:Y:S01]  /*1240*/  I2FP.F32.U32 R7, R0 ;  /* 0x0000000000077245 */ /* 0x000fe20000201000 */
        /* <DEDUP_REMOVED lines=68> */
[C---:B------:R-:W-:Y:S01]  /*1690*/  FFMA.FTZ R27, R14.reuse, R23, R27 ;  /* 0x000000170e1b7223 */ /* 0x040fe2000001001b */
[----:B0-----:R-:W-:Y:S01]  /*16a0*/  FFMA.FTZ R26, R14, R15, R21 ;  /* 0x0000000f0e1a7223 */ /* 0x001fe20000010015 */
        /* <DEDUP_REMOVED lines=14> */
.L_x_3992:
        /* <DEDUP_REMOVED lines=27> */
[----:B------:R-:W-:-:S04]  /*1940*/  ISETP.GE.AND P0, PT, R0, R11, PT ;  /* 0x0000000b0000720c */ /* 0x000fc80003f06270 */
[----:B------:R-:W-:Y:S01]  /*1950*/  @!P2 IMAD.MOV R22, RZ, RZ, -R22 ;  /* 0x000000ffff16a224 */ /* 0x000fe200078e0a16 */
        /* <DEDUP_REMOVED lines=13> */
[----:B------:R-:W-:Y:S01]  /*1a30*/  IMAD.MOV.U32 R13, RZ, RZ, RZ ;  /* 0x000000ffff0d7224 */ /* 0x000fe200078e00ff */
[----:B------:R-:W4:Y:S01]  /*1a40*/  LDCU.64 UR8, c[0x4][0x50] ;  /* 0x01000a00ff0877ac */ /* 0x000f220008000a00 */
[----:B0-----:R-:W-:Y:S01]  /*1a50*/  MOV R4, UR4 ;  /* 0x0000000400047c02 */ /* 0x001fe20008000f00 */
[----:B------:R-:W-:-:S02]  /*1a60*/  IMAD.U32 R5, RZ, RZ, UR5 ;  /* 0x00000005ff057e24 */ /* 0x000fc4000f8e00ff */
[----:B---3--:R-:W-:Y:S01]  /*1a70*/  IMAD.U32 R6, RZ, RZ, UR6 ;  /* 0x00000006ff067e24 */ /* 0x008fe2000f8e00ff */
[----:B------:R-:W-:Y:S01]  /*1a80*/  MOV R7, UR7 ;  /* 0x0000000700077c02 */ /* 0x000fe20008000f00 */
[----:B----4-:R-:W-:Y:S02]  /*1a90*/  IMAD.U32 R10, RZ, RZ, UR8 ;  /* 0x00000008ff0a7e24 */ /* 0x010fe4000f8e00ff */
[----:B-1----:R-:W-:-:S07]  /*1aa0*/  IMAD.U32 R11, RZ, RZ, UR9 ;  /* 0x00000009ff0b7e24 */ /* 0x002fce000f8e00ff */
[----:B------:R-:W-:-:S07]  /*1ab0*/  LEPC R20, `(.L_x_3994) ;  /* 0x000000001014794e */ /* 0x000fce0000000000 */
[----:B--2--5:R-:W-:Y:S05]  /*1ac0*/  CALL.ABS.NOINC R14 ;  /* 0x000000000e007343 */ /* 0x024fea0003c00000 */
.L_x_3994:
[----:B------:R-:W0:Y:S01]  /*1ad0*/  S2R R3, SR_CgaCtaId ;  /* 0x0000000000037919 */ /* 0x000e220000008800 */
[----:B------:R-:W1:Y:S01]  /*1ae0*/  LDC R9, c[0x0][0x400] ;  /* 0x00010000ff097b82 */ /* 0x000e620000000800 */
[----:B------:R-:W-:Y:S01]  /*1af0*/  ISETP.NE.AND P6, PT, R33, RZ, PT ;  /* 0x000000ff2100720c */ /* 0x000fe20003fc5270 */
[----:B------:R-:W-:Y:S05]  /*1b00*/  WARPSYNC.ALL ;  /* 0x0000000000007948 */ /* 0x000fea0003800000 */
[----:B------:R-:W-:-:S04]  /*1b10*/  MOV R0, 0x400 ;  /* 0x0000040000007802 */ /* 0x000fc80000000f00 */
[----:B------:R-:W-:-:S03]  /*1b20*/  IADD3 R0, PT, PT, R0, 0x210, RZ ;  /* 0x0000021000007810 */ /* 0x000fc60007ffe0ff */
[----:B------:R-:W-:Y:S01]  /*1b30*/  @!P6 IMAD R4, R23, R22, R32 ;  /* 0x000000161704e224 */ /* 0x000fe200078e0220 */
[----:B0-----:R-:W-:-:S05]  /*1b40*/  LEA R0, R3, R0, 0x18 ;  /* 0x0000000003007211 */ /* 0x001fca00078ec0ff */
[--C-:B-1----:R-:W-:Y:S02]  /*1b50*/  IMAD R3, R9, 0x2, R0.reuse ;  /* 0x0000000209037824 */ /* 0x102fe400078e0200 */
[----:B------:R-:W-:-:S03]  /*1b60*/  @!P6 IMAD R5, R4, 0x2, R0 ;  /* 0x000000020405e824 */ /* 0x000fc600078e0200 */
[----:B------:R-:W-:Y:S02]  /*1b70*/  @!P6 LEA R4, R4, R3, 0x1 ;  /* 0x000000030404e211 */ /* 0x000fe400078e08ff */
        /* <DEDUP_REMOVED lines=11> */
[C---:B------:R-:W-:Y:S01]  /*1c30*/  LEA R8, R7.reuse, R3, 0x1 ;  /* 0x0000000307087211 */ /* 0x040fe200078e08ff */
[----:B------:R-:W-:Y:S01]  /*1c40*/  IMAD R6, R7, 0x2, R0 ;  /* 0x0000000207067824 */ /* 0x000fe200078e0200 */
[----:B------:R-:W-:-:S03]  /*1c50*/  SHF.R.S32.HI R10, RZ, 0x1f, R7 ;  /* 0x0000001fff0a7819 */ /* 0x000fc60000011407 */
[C---:B------:R-:W-:Y:S01]  /*1c60*/  IMAD R5, R23.reuse, 0x2, R6 ;  /* 0x0000000217057824 */ /* 0x040fe200078e0206 */
[----:B------:R-:W0:Y:S01]  /*1c70*/  LDS.64 R14, [R6] ;  /* 0x00000000060e7984 */ /* 0x000e220000000a00 */
[----:B------:R-:W-:Y:S01]  /*1c80*/  IMAD R4, R23, 0x2, R8 ;  /* 0x0000000217047824 */ /* 0x000fe200078e0208 */
[----:B------:R-:W-:Y:S02]  /*1c90*/  LEA.HI R10, R10, R7, RZ, 0x2 ;  /* 0x000000070a0a7211 */ /* 0x000fe400078f10ff */
[----:B------:R-:W1:Y:S03]  /*1ca0*/  LDS.64 R26, [R5] ;  /* 0x00000000051a7984 */ /* 0x000e660000000a00 */
[----:B------:R-:W-:Y:S01]  /*1cb0*/  IMAD.SHL.U32 R10, R10, 0x2, RZ ;  /* 0x000000020a0a7824 */ /* 0x000fe200078e00ff */
[----:B------:R-:W2:Y:S04]  /*1cc0*/  LDS.64 R20, [R8] ;  /* 0x0000000008147984 */ /* 0x000ea80000000a00 */
[----:B------:R-:W3:Y:S01]  /*1cd0*/  LDS.64 R34, [R4] ;  /* 0x0000000004227984 */ /* 0x000ee20000000a00 */
[----:B------:R-:W-:-:S04]  /*1ce0*/  LOP3.LUT R13, R10, 0xfffffff8, RZ, 0xc0, !PT ;  /* 0xfffffff80a0d7812 */ /* 0x000fc800078ec0ff */
[----:B------:R-:W-:Y:S02]  /*1cf0*/  ISETP.GE.AND P0, PT, R13, R9, PT ;  /* 0x000000090d00720c */ /* 0x000fe40003f06270 */
[----:B0-----:R-:W-:Y:S02]  /*1d00*/  SHF.R.U64 R12, R14, 0x10, R15 ;  /* 0x000000100e0c7819 */ /* 0x001fe4000000120f */
[--C-:B-1----:R-:W-:Y:S02]  /*1d10*/  SHF.R.U64 R25, R26, 0x10, R27.reuse ;  /* 0x000000101a197819 */ /* 0x102fe4000000121b */
[----:B------:R-:W-:Y:S02]  /*1d20*/  PRMT R24, R14, 0x5410, R26 ;  /* 0x000054100e187816 */ /* 0x000fe4000000001a */
[----:B------:R-:W-:Y:S02]  /*1d30*/  PRMT R26, R15, 0x5410, R27 ;  /* 0x000054100f1a7816 */ /* 0x000fe4000000001b */
[----:B------:R-:W-:-:S02]  /*1d40*/  PRMT R25, R12, 0x5410, R25 ;  /* 0x000054100c197816 */ /* 0x000fc40000000019 */
[----:B------:R-:W-:Y:S02]  /*1d50*/  SHF.R.U32.HI R14, RZ, 0x10, R15 ;  /* 0x00000010ff0e7819 */ /* 0x000fe4000001160f */
[----:B------:R-:W-:Y:S02]  /*1d60*/  SHF.R.U32.HI R27, RZ, 0x10, R27 ;  /* 0x00000010ff1b7819 */ /* 0x000fe4000001161b */
[--C-:B--2---:R-:W-:Y:S02]  /*1d70*/  SHF.R.U64 R12, R20, 0x10, R21.reuse ;  /* 0x00000010140c7819 */ /* 0x104fe40000001215 */
[----:B------:R-:W-:Y:S02]  /*1d80*/  SHF.R.U32.HI R10, RZ, 0x10, R21 ;  /* 0x00000010ff0a7819 */ /* 0x000fe40000011615 */
[--C-:B---3--:R-:W-:Y:S02]  /*1d90*/  SHF.R.U64 R29, R34, 0x10, R35.reuse ;  /* 0x00000010221d7819 */ /* 0x108fe40000001223 */
[----:B------:R-:W-:-:S02]  /*1da0*/  SHF.R.U32.HI R31, RZ, 0x10, R35 ;  /* 0x00000010ff1f7819 */ /* 0x000fc40000011623 */
        /* <DEDUP_REMOVED lines=102> */
.L_x_3998:
[----:B------:R-:W-:Y:S05]  /*2410*/  BSYNC.RECONVERGENT B1 ;  /* 0x0000000000017941 */ /* 0x000fea0003800200 */
.L_x_3997:
        /* <DEDUP_REMOVED lines=15> */
[----:B------:R-:W-:Y:S01]  /*2510*/  LOP3.LUT R15, R15, R11, RZ, 0xfc, !PT ;  /* 0x0000000b0f0f7212 */ /* 0x000fe200078efcff */
[----:B------:R-:W-:Y:S01]  /*2520*/  IMAD.WIDE.U32 R10, R10, 0x10000, RZ ;  /* 0x000100000a0a7825 */ /* 0x000fe200078e00ff */
[----:B------:R-:W-:Y:S02]  /*2530*/  PRMT R36, R24, 0x7732, RZ ;  /* 0x0000773218247816 */ /* 0x000fe400000000ff */
[----:B------:R-:W-:Y:S01]  /*2540*/  LOP3.LUT R21, R21, R13, RZ, 0xfc, !PT ;  /* 0x0000000d15157212 */ /* 0x000fe200078efcff */
[----:B------:R-:W-:Y:S01]  /*2550*/  IMAD.WIDE.U32 R12, R12, 0x10000, RZ ;  /* 0x000100000c0c7825 */ /* 0x000fe200078e00ff */
[----:B------:R-:W-:Y:S01]  /*2560*/  PRMT R9, R28, 0x7732, RZ ;  /* 0x000077321c097816 */ /* 0x000fe200000000ff */
[----:B------:R0:W-:Y:S01]  /*2570*/  STS.64 [R8], R14 ;  /* 0x0000000e08007388 */ /* 0x0001e20000000a00 */
[----:B------:R-:W-:-:S02]  /*2580*/  PRMT R33, R34, 0x5410, R7 ;  /* 0x0000541022217816 */ /* 0x000fc40000000007 */
[----:B------:R-:W-:Y:S02]  /*2590*/  MOV R7, R36 ;  /* 0x0000002400077202 */ /* 0x000fe40000000f00 */
[----:B------:R-:W-:Y:S02]  /*25a0*/  LOP3.LUT R11, R35, R11, RZ, 0xfc, !PT ;  /* 0x0000000b230b7212 */ /* 0x000fe400078efcff */
[----:B------:R-:W-:Y:S02]  /*25b0*/  LOP3.LUT R10, R10, R9, RZ, 0xfc, !PT ;  /* 0x000000090a0a7212 */ /* 0x000fe400078efcff */
[----:B------:R-:W-:Y:S02]  /*25c0*/  LOP3.LUT R13, R33, R13, RZ, 0xfc, !PT ;  /* 0x0000000d210d7212 */ /* 0x000fe400078efcff */
[----:B------:R-:W-:Y:S01]  /*25d0*/  LOP3.LUT R12, R12, R7, RZ, 0xfc, !PT ;  /* 0x000000070c0c7212 */ /* 0x000fe200078efcff */
[----:B------:R0:W-:Y:S04]  /*25e0*/  STS.64 [R4], R10 ;  /* 0x0000000a04007388 */ /* 0x0001e80000000a00 */
[----:B------:R0:W-:Y:S04]  /*25f0*/  STS.64 [R6], R20 ;  /* 0x0000001406007388 */ /* 0x0001e80000000a00 */
[----:B------:R0:W-:Y:S02]  /*2600*/  STS.64 [R5], R12 ;  /* 0x0000000c05007388 */ /* 0x0001e40000000a00 */
.L_x_3996:
[----:B------:R-:W-:Y:S05]  /*2610*/  BSYNC.RECONVERGENT B0 ;  /* 0x0000000000007941 */ /* 0x000fea0003800200 */
.L_x_3995:
[----:B------:R-:W-:Y:S01]  /*2620*/  BAR.SYNC.DEFER_BLOCKING 0x0 ;  /* 0x0000000000007b1d */ /* 0x000fe20000010000 */
[----:B------:R-:W-:-:S04]  /*2630*/  @!P6 IMAD R22, R23, R22, R32 ;  /* 0x000000161716e224 */ /* 0x000fc800078e0220 */
[C---:B------:R-:W-:Y:S02]  /*2640*/  @!P6 IMAD R0, R22.reuse, 0x2, R0 ;  /* 0x000000021600e824 */ /* 0x040fe400078e0200 */
[----:B------:R-:W-:-:S03]  /*2650*/  @!P6 IMAD R3, R22, 0x2, R3 ;  /* 0x000000021603e824 */ /* 0x000fc600078e0203 */
[----:B------:R1:W2:Y:S04]  /*2660*/  @!P6 LDS.128 R24, [R0] ;  /* 0x000000000018e984 */ /* 0x0002a80000000c00 */
[----:B------:R1:W3:Y:S01]  /*2670*/  @!P6 LDS.128 R28, [R3] ;  /* 0x00000000031ce984 */ /* 0x0002e20000000c00 */
[----:B------:R-:W-:Y:S06]  /*2680*/  BAR.SYNC.DEFER_BLOCKING 0x0 ;  /* 0x0000000000007b1d */ /* 0x000fec0000010000 */
.L_x_3993:
[----:B------:R-:W-:Y:S05]  /*2690*/  BSYNC.RECONVERGENT B6 ;  /* 0x0000000000067941 */ /* 0x000fea0003800200 */
.L_x_3991:
[----:B------:R-:W-:Y:S02]  /*26a0*/  ISETP.GT.U32.AND P0, PT, R51, 0x1f, PT ;  /* 0x0000001f3300780c */ /* 0x000fe40003f04070 */
[----:B-1----:R-:W-:-:S11]  /*26b0*/  MOV R0, 0xff7fffff ;  /* 0xff7fffff00007802 */ /* 0x002fd60000000f00 */
        /* <DEDUP_REMOVED lines=9> */
[----:B------:R-:W-:-:S06]  /*2750*/  HFMA2 R13, R27, R31, R13 ;  /* 0x0000001f1b0d7231 */ /* 0x000fcc000000000d */
[----:B------:R-:W2:Y:S01]  /*2760*/  @!P0 LDC.64 R4, c[0x0][0x3b8] ;  /* 0x0000ee00ff048b82 */ /* 0x000ea20000000a00 */
[-C--:B-1----:R-:W-:Y:S02]  /*2770*/  @!P0 IMAD R6, R19, R8.reuse, RZ ;  /* 0x0000000813068224 */ /* 0x082fe400078e02ff */
[----:B------:R-:W-:Y:S02]  /*2780*/  @!P0 IMAD R3, R51, R8, UR38 ;  /* 0x0000002633038e24 */ /* 0x000fe4000f8e0208 */
[----:B------:R-:W-:Y:S02]  /*2790*/  HADD2.F32 R8, -RZ, R13.H1_H1 ;  /* 0x3000000dff087230 */ /* 0x000fe40000004100 */
[----:B------:R-:W-:Y:S02]  /*27a0*/  @!P0 IMAD R7, R6, 0x14, R3 ;  /* 0x0000001406078824 */ /* 0x000fe400078e0203 */
[----:B------:R-:W-:-:S05]  /*27b0*/  VIADD R3, R9, 0x10 ;  /* 0x0000001009037836 */ /* 0x000fca0000000000 */
[----:B0-----:R-:W-:Y:S01]  /*27c0*/  LEA R6, R10, R3, 0x18 ;  /* 0x000000030a067211 */ /* 0x001fe200078ec0ff */
[----:B------:R-:W-:-:S03]  /*27d0*/  @!P0 IMAD.SHL.U32 R3, R7, 0x8, RZ ;  /* 0x0000000807038824 */ /* 0x000fc600078e00ff */
[----:B------:R-:W-:Y:S01]  /*27e0*/  LEA R6, R51, R6, 0x4 ;  /* 0x0000000633067211 */ /* 0x000fe200078e20ff */
[----:B--2---:R-:W-:-:S04]  /*27f0*/  @!P0 IMAD.WIDE R4, R3, 0x2, R4 ;  /* 0x0000000203048825 */ /* 0x004fc800078e0204 */
        /* <DEDUP_REMOVED lines=14> */
.L_x_4131:
        /* <DEDUP_REMOVED lines=8> */
[----:B-----5:R-:W-:-:S07]  /*2960*/  @P0 IADD3 R0, PT, PT, -R2, UR40, RZ ;  /* 0x0000002802000c10 */ /* 0x020fce000fffe1ff */
[----:B------:R-:W2:Y:S01]  /*2970*/  @P0 LDC.64 R4, c[0x0][0x438] ;  /* 0x00010e00ff040b82 */ /* 0x000ea20000000a00 */
[----:B0-----:R-:W-:-:S04]  /*2980*/  @P0 IMAD R3, R53, R6, R0 ;  /* 0x0000000635030224 */ /* 0x001fc800078e0200 */
[----:B------:R-:W-:-:S04]  /*2990*/  @P0 IMAD R3, R3, R6, R0 ;  /* 0x0000000603030224 */ /* 0x000fc800078e0200 */
[----:B--2---:R-:W-:-:S06]  /*29a0*/  @P0 IMAD.WIDE R4, R3, 0x2, R4 ;  /* 0x0000000203040825 */ /* 0x004fcc00078e0204 */
[----:B------:R-:W2:Y:S01]  /*29b0*/  @P0 LDG.E.U16 R4, desc[UR36][R4.64] ;  /* 0x0000002404040981 */ /* 0x000ea2000c1e1500 */
[----:B------:R-:W-:Y:S02]  /*29c0*/  VIADD R9, R9, 0x210 ;  /* 0x0000021009097836 */ /* 0x000fe40000000000 */
[----:B-1----:R-:W-:Y:S01]  /*29d0*/  FMUL.FTZ R0, R14, UR4 ;  /* 0x000000040e007c20 */ /* 0x002fe20008410000 */
[----:B------:R-:W-:Y:S02]  /*29e0*/  IMAD.U32 R6, RZ, RZ, UR39 ;  /* 0x00000027ff067e24 */ /* 0x000fe4000f8e00ff */
[----:B------:R-:W-:-:S03]  /*29f0*/  LEA R7, R10, R9, 0x18 ;  /* 0x000000090a077211 */ /* 0x000fc600078ec0ff */
[----:B------:R-:W-:-:S04]  /*2a00*/  IADD3 R6, PT, PT, -R6, UR40, RZ ;  /* 0x0000002806067c10 */ /* 0x000fc8000fffe1ff */
[----:B------:R-:W-:Y:S01]  /*2a10*/  LEA R7, R6, R7, 0x2 ;  /* 0x0000000706077211 */ /* 0x000fe200078e10ff */
[----:B--2---:R-:W-:-:S05]  /*2a20*/  @P0 HADD2.F32 R3, -RZ, R4.H0_H0 ;  /* 0x20000004ff030230 */ /* 0x004fca0000004100 */
[----:B------:R-:W-:-:S05]  /*2a30*/  @P0 FADD.FTZ R0, R0, R3 ;  /* 0x0000000300000221 */ /* 0x000fca0000010000 */
[----:B------:R1:W-:Y:S02]  /*2a40*/  STS [R7], R0 ;  /* 0x0000000007007388 */ /* 0x0003e40000000800 */
.L_x_3999:
[----:B------:R-:W-:Y:S05]  /*2a50*/  WARPSYNC.ALL ;  /* 0x0000000000007948 */ /* 0x000fea0003800000 */
[----:B------:R-:W-:Y:S01]  /*2a60*/  UIADD3 UR16, UPT, UPT, -UR39, UR40, URZ ;  /* 0x0000002827107290 */ /* 0x000fe2000fffe1ff */
[----:B0-----:R-:W-:Y:S01]  /*2a70*/  SHF.R.U32.HI R10, RZ, 0x2, R51 ;  /* 0x00000002ff0a7819 */ /* 0x001fe20000011633 */
[----:B------:R-:W0:Y:S01]  /*2a80*/  LDCU UR5, c[0x0][0x3f0] ;  /* 0x00007e00ff0577ac */ /* 0x000e220008000800 */
[----:B------:R-:W-:Y:S01]  /*2a90*/  BSSY B0, `(.L_x_4001) ;  /* 0x0000433000007945 */ /* 0x000fe20003800000 */
[----:B------:R-:W-:Y:S01]  /*2aa0*/  UIADD3 UR4, UPT, UPT, UR16, 0x7, URZ ;  /* 0x0000000710047890 */ /* 0x000fe2000fffe0ff */
[----:B------:R-:W4:Y:S05]  /*2ab0*/  LDCU UR17, c[0x0][0x3f8] ;  /* 0x00007f00ff1177ac */ /* 0x000f2a0008000800 */
[----:B------:R-:W-:Y:S01]  /*2ac0*/  IMAD.U32 R3, RZ, RZ, UR4 ;  /* 0x00000004ff037e24 */ /* 0x000fe2000f8e00ff */
[----:B------:R-:W1:Y:S04]  /*2ad0*/  LDCU UR20, c[0x0][0x410] ;  /* 0x00008200ff1477ac */ /* 0x000e680008000800 */
[----:B------:R-:W-:Y:S01]  /*2ae0*/  SHF.R.S32.HI R3, RZ, 0x1f, R3 ;  /* 0x0000001fff037819 */ /* 0x000fe20000011403 */
[----:B------:R-:W1:Y:S01]  /*2af0*/  LDCU.64 UR8, c[0x0][0x3c8] ;  /* 0x00007900ff0877ac */ /* 0x000e620008000a00 */
[----:B0-----:R-:W-:-:S02]  /*2b00*/  IMAD R18, R18, UR5, R53 ;  /* 0x0000000512127c24 */ /* 0x001fc4000f8e0235 */
[----:B------:R-:W-:Y:S01]  /*2b10*/  LEA.HI R3, R3, UR4, RZ, 0x3 ;  /* 0x0000000403037c11 */ /* 0x000fe2000f8f18ff */
[----:B------:R-:W0:Y:S01]  /*2b20*/  LDCU.64 UR10, c[0x0][0x3b8] ;  /* 0x00007700ff0a77ac */ /* 0x000e220008000a00 */
[----:B------:R-:W-:Y:S02]  /*2b30*/  IMAD R50, R18, 0xa0, RZ ;  /* 0x000000a012327824 */ /* 0x000fe400078e02ff */
[----:B------:R-:W-:Y:S01]  /*2b40*/  LOP3.LUT R11, R3, 0xfffffff8, RZ, 0xc0, !PT ;  /* 0xfffffff8030b7812 */ /* 0x000fe200078ec0ff */
[----:B------:R-:W0:Y:S01]  /*2b50*/  LDCU.64 UR12, c[0x0][0x438] ;  /* 0x00008700ff0c77ac */ /* 0x000e220008000a00 */
[----:B------:R-:W-:Y:S02]  /*2b60*/  BAR.SYNC.DEFER_BLOCKING 0x0 ;  /* 0x0000000000007b1d */ /* 0x000fe40000010000 */
[----:B------:R-:W-:-:S04]  /*2b70*/  ISETP.GE.AND P0, PT, R10, R11, PT ;  /* 0x0000000b0a00720c */ /* 0x000fc80003f06270 */
[----:B------:R-:W0:Y:S09]  /*2b80*/  LDCU.64 UR14, c[0x0][0x448] ;  /* 0x00008900ff0e77ac */ /* 0x000e320008000a00 */
[----:B-1--4-:R-:W-:Y:S05]  /*2b90*/  @P0 BRA `(.L_x_4002) ;  /* 0x0000004000880947 */ /* 0x012fea0003800000 */
[----:B------:R-:W1:Y:S01]  /*2ba0*/  LDC R5, c[0x0][0x3f4] ;  /* 0x0000fd00ff057b82 */ /* 0x000e620000000800 */
[----:B------:R-:W4:Y:S01]  /*2bb0*/  LDCU UR7, c[0x0][0x440] ;  /* 0x00008800ff0777ac */ /* 0x000f220008000800 */
[----:B------:R-:W-:Y:S02]  /*2bc0*/  IMAD.SHL.U32 R3, R51, 0x4, RZ ;  /* 0x0000000433037824 */ /* 0x000fe400078e00ff */
[----:B------:R-:W-:Y:S01]  /*2bd0*/  VIADD R10, R10, UR39 ;  /* 0x000000270a0a7c36 */ /* 0x000fe20008000000 */
[----:B------:R-:W-:Y:S01]  /*2be0*/  UMOV UR4, 0x400 ;  /* 0x0000040000047882 */ /* 0x000fe20000000000 */
[----:B------:R-:W2:Y:S01]  /*2bf0*/  LDCU.64 UR18, c[0x0][0x420] ;  /* 0x00008400ff1277ac */ /* 0x000ea20008000a00 */
[----:B------:R-:W-:Y:S01]  /*2c00*/  LOP3.LUT R3, R3, 0xc, RZ, 0xc0, !PT ;  /* 0x0000000c03037812 */ /* 0x000fe200078ec0ff */
[----:B------:R-:W3:Y:S01]  /*2c10*/  S2UR UR6, SR_CgaCtaId ;  /* 0x00000000000679c3 */ /* 0x000ee20000008800 */
[----:B------:R-:W-:Y:S02]  /*2c20*/  UIADD3 UR5, UPT, UPT, UR4, 0x10, URZ ;  /* 0x0000001004057890 */ /* 0x000fe4000fffe0ff */
[----:B------:R-:W-:Y:S01]  /*2c30*/  UIADD3 UR4, UPT, UPT, UR4, 0x210, URZ ;  /* 0x0000021004047890 */ /* 0x000fe2000fffe0ff */
[----:B----4-:R-:W-:-:S04]  /*2c40*/  IMAD.U32 R6, RZ, RZ, UR7 ;  /* 0x00000007ff067e24 */ /* 0x010fc8000f8e00ff */
[----:B------:R-:W-:Y:S01]  /*2c50*/  IMAD R53, R53, R6, UR40 ;  /* 0x0000002835357e24 */ /* 0x000fe2000f8e0206 */
[-C--:B-1----:R-:W-:Y:S01]  /*2c60*/  IABS R49, R5.reuse ;  /* 0x0000000500317213 */ /* 0x082fe20000000000 */
[----:B------:R-:W-:Y:S01]  /*2c70*/  IMAD R5, R52, R5, RZ ;  /* 0x0000000534057224 */ /* 0x000fe200078e02ff */
[----:B--2---:R-:W-:Y:S02]  /*2c80*/  ISETP.NE.U32.AND P0, PT, RZ, UR18, PT ;  /* 0x00000012ff007c0c */ /* 0x004fe4000bf05070 */
[----:B------:R-:W1:Y:S02]  /*2c90*/  I2F.RP R4, R49 ;  /* 0x0000003100047306 */ /* 0x000e640000209400 */
[----:B------:R-:W-:Y:S01]  /*2ca0*/  ISETP.NE.AND.EX P0, PT, RZ, UR19, PT, P0 ;  /* 0x00000013ff007c0c */ /* 0x000fe2000bf05300 */
[----:B---3--:R-:W-:Y:S02]  /*2cb0*/  ULEA UR5, UR6, UR5, 0x18 ;  /* 0x0000000506057291 */ /* 0x008fe4000f8ec0ff */
[----:B------:R-:W-:-:S07]  /*2cc0*/  ULEA UR4, UR6, UR4, 0x18 ;  /* 0x0000000406047291 */ /* 0x000fce000f8ec0ff */
[----:B------:R-:W2:Y:S01]  /*2cd0*/  LDS R48, [R3+UR5] ;  /* 0x0000000503307984 */ /* 0x000ea20008000800 */
[----:B-1----:R-:W1:Y:S03]  /*2ce0*/  MUFU.RCP R4, R4 ;  /* 0x0000000400047308 */ /* 0x002e660000001000 */
[----:B------:R-:W3:Y:S04]  /*2cf0*/  LDS R47, [R3+UR5+0x10] ;  /* 0x00001005032f7984 */ /* 0x000ee80008000800 */
[----:B------:R-:W4:Y:S04]  /*2d00*/  LDS R46, [R3+UR5+0x20] ;  /* 0x00002005032e7984 */ /* 0x000f280008000800 */
[----:B------:R-:W0:Y:S04]  /*2d10*/  LDS R45, [R3+UR5+0x30] ;  /* 0x00003005032d7984 */ /* 0x000e280008000800 */
[----:B------:R-:W0:Y:S01]  /*2d20*/  LDS R44, [R3+UR5+0x40] ;  /* 0x00004005032c7984 */ /* 0x000e220008000800 */
[----:B-1----:R-:W-:-:S03]  /*2d30*/  IADD3 R4, PT, PT, R4, 0xffffffe, RZ ;  /* 0x0ffffffe04047810 */ /* 0x002fc60007ffe0ff */
[----:B------:R-:W1:Y:S01]  /*2d40*/  LDS R43, [R3+UR5+0x50] ;  /* 0x00005005032b7984 */ /* 0x000e620008000800 */
[----:B------:R2:W2:Y:S03]  /*2d50*/  F2I.FTZ.U32.TRUNC.NTZ R7, R4 ;  /* 0x0000000400077305 */ /* 0x0004a6000021f000 */
[----:B------:R-:W0:Y:S04]  /*2d60*/  LDS R42, [R3+UR5+0x60] ;  /* 0x00006005032a7984 */ /* 0x000e280008000800 */
[----:B------:R-:W0:Y:S04]  /*2d70*/  LDS R41, [R3+UR5+0x70] ;  /* 0x0000700503297984 */ /* 0x000e280008000800 */
[----:B------:R-:W0:Y:S01]  /*2d80*/  LDS R40, [R3+UR5+0x80] ;  /* 0x0000800503287984 */ /* 0x000e220008000800 */
[----:B--2---:R-:W-:-:S03]  /*2d90*/  SHF.R.S32.HI R4, RZ, 0x1f, R5 ;  /* 0x0000001fff047819 */ /* 0x004fc60000011405 */
[----:B------:R-:W2:Y:S01]  /*2da0*/  LDS R39, [R3+UR5+0x90] ;  /* 0x0000900503277984 */ /* 0x000ea20008000800 */
[----:B------:R-:W-:-:S03]  /*2db0*/  IMAD.MOV R8, RZ, RZ, -R7 ;  /* 0x000000ffff087224 */ /* 0x000fc600078e0a07 */
[----:B------:R-:W0:Y:S02]  /*2dc0*/  LDS R38, [R3+UR5+0xa0] ;  /* 0x0000a00503267984 */ /* 0x000e240008000800 */
[----:B------:R-:W-:Y:S02]  /*2dd0*/  MOV R6, R8 ;  /* 0x0000000800067202 */ /* 0x000fe40000000f00 */
[----:B------:R-:W0:Y:S01]  /*2de0*/  LDS R37, [R3+UR5+0xb0] ;  /* 0x0000b00503257984 */ /* 0x000e220008000800 */
[----:B------:R-:W-:Y:S02]  /*2df0*/  IADD3 R8, P1, P2, R5, UR18, R10 ;  /* 0x0000001205087c10 */ /* 0x000fe4000fa3e00a */
[----:B------:R-:W-:Y:S01]  /*2e00*/  IADD3 R5, PT, PT, R11, UR39, RZ ;  /* 0x000000270b057c10 */ /* 0x000fe2000fffe0ff */
        /* <DEDUP_REMOVED lines=19> */
[----:B------:R3:W0:Y:S02]  /*2f40*/  LDS R9, [R3+UR5+0x1f0] ;  /* 0x0001f00503097984 */ /* 0x0006240008000800 */
[----:B---3--:R-:W-:-:S02]  /*2f50*/  IMAD R3, R6, R49, RZ ;  /* 0x0000003106037224 */ /* 0x008fc400078e02ff */
[----:B------:R-:W-:-:S04]  /*2f60*/  IMAD.MOV.U32 R6, RZ, RZ, RZ ;  /* 0x000000ffff067224 */ /* 0x000fc800078e00ff */
[----:B------:R-:W-:Y:S01]  /*2f70*/  IMAD.HI.U32 R6, R7, R3, R6 ;  /* 0x0000000307067227 */ /* 0x000fe200078e0006 */
[----:B------:R-:W-:Y:S02]  /*2f80*/  LOP3.LUT R3, R51, 0x3fc, RZ, 0xc0, !PT ;  /* 0x000003fc33037812 */ /* 0x000fe400078ec0ff */
[----:B------:R-:W-:Y:S01]  /*2f90*/  IADD3.X R7, PT, PT, R4, UR19, RZ, P1, P2 ;  /* 0x0000001304077c10 */ /* 0x000fe20008fe44ff */
[----:B------:R-:W-:Y:S02]  /*2fa0*/  IMAD R4, R53, UR7, R10 ;  /* 0x0000000735047c24 */ /* 0x000fe4000f8e020a */
[----:B-12-4-:R-:W-:-:S07]  /*2fb0*/  VIADD R3, R3, UR4 ;  /* 0x0000000403037c36 */ /* 0x016fce0008000000 */
.L_x_4070:
[----:B------:R-:W1:Y:S01]  /*2fc0*/  LDC R15, c[0x0][0x3f4] ;  /* 0x0000fd00ff0f7b82 */ /* 0x000e620000000800 */
[----:B------:R-:W-:Y:S01]  /*2fd0*/  IABS R83, R10 ;  /* 0x0000000a00537213 */ /* 0x000fe20000000000 */
[----:B------:R-:W-:Y:S01]  /*2fe0*/  @P0 IMAD.MOV.U32 R12, RZ, RZ, R8 ;  /* 0x000000ffff0c0224 */ /* 0x000fe200078e0008 */
[----:B0-----:R-:W-:-:S03]  /*2ff0*/  @P0 MOV R13, R7 ;  /* 0x00000007000d0202 */ /* 0x001fc60000000f00 */
[----:B------:R-:W-:Y:S01]  /*3000*/  IMAD.HI.U32 R14, R6, R83, RZ ;  /* 0x00000053060e7227 */ /* 0x000fe200078e00ff */
[C---:B------:R-:W-:Y:S01]  /*3010*/  ISETP.GE.AND P2, PT, R10.reuse, RZ, PT ;  /* 0x000000ff0a00720c */ /* 0x040fe20003f46270 */
[----:B-----5:R2:W5:Y:S01]  /*3020*/  @P0 LDG.E.U8 R11, desc[UR36][R12.64] ;  /* 0x000000240c0b0981 */ /* 0x020562000c1e1100 */
[----:B------:R-:W-:Y:S01]  /*3030*/  ISETP.GE.AND P4, PT, R10, UR40, PT ;  /* 0x000000280a007c0c */ /* 0x000fe2000bf86270 */
[----:B------:R-:W-:Y:S01]  /*3040*/  IMAD.MOV R14, RZ, RZ, -R14 ;  /* 0x000000ffff0e7224 */ /* 0x000fe200078e0a0e */
[----:B------:R-:W-:Y:S02]  /*3050*/  BSSY.RECONVERGENT B1, `(.L_x_4003) ;  /* 0x0000028000017945 */ /* 0x000fe40003800200 */
[----:B------:R-:W-:Y:S02]  /*3060*/  SEL R80, R80, RZ, P4 ;  /* 0x000000ff50507207 */ /* 0x000fe40002000000 */
[----:B------:R-:W-:Y:S02]  /*3070*/  SEL R51, R51, RZ, P4 ;  /* 0x000000ff33337207 */ /* 0x000fe40002000000 */
[----:B-1----:R-:W-:-:S02]  /*3080*/  IABS R85, R15 ;  /* 0x0000000f00557213 */ /* 0x002fc40000000000 */
[----:B------:R-:W-:-:S03]  /*3090*/  ISETP.NE.AND P3, PT, R15, RZ, PT ;  /* 0x000000ff0f00720c */ /* 0x000fc60003f65270 */
[----:B------:R-:W-:Y:S02]  /*30a0*/  IMAD R14, R85, R14, R83 ;  /* 0x0000000e550e7224 */ /* 0x000fe400078e0253 */
[----:B------:R-:W-:-:S03]  /*30b0*/  IMAD R83, R15, 0xa0, RZ ;  /* 0x000000a00f537824 */ /* 0x000fc600078e02ff */
[----:B------:R-:W-:-:S13]  /*30c0*/  ISETP.GT.U32.AND P1, PT, R49, R14, PT ;  /* 0x0000000e3100720c */ /* 0x000fda0003f24070 */
[----:B------:R-:W-:-:S05]  /*30d0*/  @!P1 IMAD.IADD R14, R14, 0x1, -R85 ;  /* 0x000000010e0e9824 */ /* 0x000fca00078e0a55 */
[----:B------:R-:W-:-:S13]  /*30e0*/  ISETP.GT.U32.AND P1, PT, R49, R14, PT ;  /* 0x0000000e3100720c */ /* 0x000fda0003f24070 */
[----:B------:R-:W-:Y:S02]  /*30f0*/  @!P1 IADD3 R14, PT, PT, R14, -R85, RZ ;  /* 0x800000550e0e9210 */ /* 0x000fe40007ffe0ff */
[----:B------:R-:W-:-:S03]  /*3100*/  ISETP.GE.AND P1, PT, R10, UR40, PT ;  /* 0x000000280a007c0c */ /* 0x000fc6000bf26270 */
[----:B------:R-:W-:Y:S01]  /*3110*/  @!P2 IMAD.MOV R14, RZ, RZ, -R14 ;  /* 0x000000ffff0ea224 */ /* 0x000fe200078e0a0e */
[----:B------:R-:W-:-:S04]  /*3120*/  @!P3 LOP3.LUT R14, RZ, R15, RZ, 0x33, !PT ;  /* 0x0000000fff0eb212 */ /* 0x000fc800078e33ff */
[C---:B------:R-:W-:Y:S01]  /*3130*/  SHF.L.U32 R86, R14.reuse, 0x3, RZ ;  /* 0x000000030e567819 */ /* 0x040fe200000006ff */
[----:B------:R-:W-:-:S03]  /*3140*/  IMAD.IADD R84, R14, 0x1, R15 ;  /* 0x000000010e547824 */ /* 0x000fc600078e020f */
[----:B------:R-:W-:Y:S01]  /*3150*/  ISETP.GE.OR P3, PT, R86, R83, P1 ;  /* 0x000000535600720c */ /* 0x000fe20000f66670 */
[----:B--2---:R-:W-:-:S05]  /*3160*/  IMAD.SHL.U32 R12, R84, 0x8, RZ ;  /* 0x00000008540c7824 */ /* 0x004fca00078e00ff */
[----:B------:R-:W-:-:S07]  /*3170*/  ISETP.GE.OR P2, PT, R12, R83, P1 ;  /* 0x000000530c00720c */ /* 0x000fce0000f46670 */
[----:B------:R-:W-:Y:S06]  /*3180*/  @P3 BRA `(.L_x_4004) ;  /* 0x0000000000503947 */ /* 0x000fec0003800000 */
[----:B------:R-:W1:Y:S02]  /*3190*/  S2UR UR4, SR_CTAID.Y ;  /* 0x00000000000479c3 */ /* 0x000e640000002600 */
[----:B-1----:R-:W-:-:S05]  /*31a0*/  IMAD R51, R15, UR4, RZ ;  /* 0x000000040f337c24 */ /* 0x002fca000f8e02ff */
[----:B------:R-:W-:-:S04]  /*31b0*/  IADD3 R13, P3, PT, R51, R14, RZ ;  /* 0x0000000e330d7210 */ /* 0x000fc80007f7e0ff */
[----:B------:R-:W-:Y:S02]  /*31c0*/  LEA.HI.X.SX32 R88, R51, RZ, 0x1, P3 ;  /* 0x000000ff33587211 */ /* 0x000fe400018f0eff */
[----:B------:R-:W-:-:S04]  /*31d0*/  LEA R12, P3, R13, UR8, 0x2 ;  /* 0x000000080d0c7c11 */ /* 0x000fc8000f8610ff */
[----:B------:R-:W-:-:S05]  /*31e0*/  LEA.HI.X R13, R13, UR9, R88, 0x2, P3 ;  /* 0x000000090d0d7c11 */ /* 0x000fca00098f1458 */
[----:B------:R-:W2:Y:S01]  /*31f0*/  LDG.E R12, desc[UR36][R12.64] ;  /* 0x000000240c0c7981 */ /* 0x000ea2000c1e1900 */
[----:B------:R-:W-:Y:S01]  /*3200*/  IMAD R51, R15, UR17, RZ ;  /* 0x000000110f337c24 */ /* 0x000fe2000f8e02ff */
[----:B------:R-:W1:Y:S02]  /*3210*/  S2R R85, SR_TID.X ;  /* 0x0000000000557919 */ /* 0x000e640000002100 */
[----:B-1----:R-:W-:-:S05]  /*3220*/  IMAD.SHL.U32 R85, R85, 0x2, RZ ;  /* 0x0000000255557824 */ /* 0x002fca00078e00ff */
[----:B------:R-:W-:-:S05]  /*3230*/  LOP3.LUT R85, R85, 0x6, RZ, 0xc0, !PT ;  /* 0x0000000655557812 */ /* 0x000fca00078ec0ff */
[----:B------:R-:W-:-:S05]  /*3240*/  IMAD R88, R50, R15, R85 ;  /* 0x0000000f32587224 */ /* 0x000fca00078e0255 */
[----:B------:R-:W-:Y:S01]  /*3250*/  SHF.R.S32.HI R90, RZ, 0x1f, R88 ;  /* 0x0000001fff5a7819 */ /* 0x000fe20000011458 */
[----:B--2---:R-:W-:-:S04]  /*3260*/  IMAD R51, R12, R51, RZ ;  /* 0x000000330c337224 */ /* 0x004fc800078e02ff */
[----:B------:R-:W-:-:S05]  /*3270*/  IMAD R51, R51, 0xa0, R86 ;  /* 0x000000a033337824 */ /* 0x000fca00078e0256 */
[----:B------:R-:W-:-:S04]  /*3280*/  IADD3 R88, P3, PT, R51, R88, RZ ;  /* 0x0000005833587210 */ /* 0x000fc80007f7e0ff */
[----:B------:R-:W-:Y:S02]  /*3290*/  LEA.HI.X.SX32 R51, R51, R90, 0x1, P3 ;  /* 0x0000005a33337211 */ /* 0x000fe400018f0eff */
[----:B0-----:R-:W-:-:S04]  /*32a0*/  LEA R12, P3, R88, UR10, 0x1 ;  /* 0x0000000a580c7c11 */ /* 0x001fc8000f8608ff */
[----:B------:R-:W-:-:S05]  /*32b0*/  LEA.HI.X R13, R88, UR11, R51, 0x1, P3 ;  /* 0x0000000b580d7c11 */ /* 0x000fca00098f0c33 */
[----:B------:R1:W5:Y:S04]  /*32c0*/  LDG.E R51, desc[UR36][R12.64] ;  /* 0x000000240c337981 */ /* 0x000368000c1e1900 */
.L_x_4004:
[----:B0-----:R-:W-:Y:S05]  /*32d0*/  BSYNC.RECONVERGENT B1 ;  /* 0x0000000000017941 */ /* 0x001fea0003800200 */
.L_x_4003:
[----:B------:R-:W-:Y:S04]  /*32e0*/  BSSY.RECONVERGENT B1, `(.L_x_4005) ;  /* 0x0000017000017945 */ /* 0x000fe80003800200 */
[----:B------:R-:W-:Y:S05]  /*32f0*/  @P2 BRA `(.L_x_4006) ;  /* 0x0000000000542947 */ /* 0x000fea0003800000 */
        /* <DEDUP_REMOVED lines=19> */
[----:B------:R-:W-:-:S05]  /*3430*/  LEA.HI.X R13, R80, UR11, R85, 0x1, P2 ;  /* 0x0000000b500d7c11 */ /* 0x000fca00090f0c55 */
[----:B------:R0:W5:Y:S04]  /*3440*/  LDG.E R80, desc[UR36][R12.64] ;  /* 0x000000240c507981 */ /* 0x000168000c1e1900 */
.L_x_4006:
[----:B------:R-:W-:Y:S05]  /*3450*/  BSYNC.RECONVERGENT B1 ;  /* 0x0000000000017941 */ /* 0x000fea0003800200 */
.L_x_4005:
[----:B------:R-:W-:Y:S01]  /*3460*/  IMAD R88, R15, 0x10, R86 ;  /* 0x000000100f587824 */ /* 0x000fe200078e0256 */
[----:B------:R-:W-:Y:S01]  /*3470*/  BSSY.RECONVERGENT B1, `(.L_x_4007) ;  /* 0x0000018000017945 */ /* 0x000fe20003800200 */
[----:B------:R-:W-:-:S03]  /*3480*/  SEL R79, R79, RZ, P4 ;  /* 0x000000ff4f4f7207 */ /* 0x000fc60002000000 */
[----:B------:R-:W-:-:S13]  /*3490*/  ISETP.GE.OR P2, PT, R88, R83, P1 ;  /* 0x000000535800720c */ /* 0x000fda0000f46670 */
[----:B------:R-:W-:Y:S05]  /*34a0*/  @P2 BRA `(.L_x_4008) ;  /* 0x0000000000502947 */ /* 0x000fea0003800000 */
[----:B------:R-:W0:Y:S02]  /*34b0*/  S2UR UR4, SR_CTAID.Y ;  /* 0x00000000000479c3 */ /* 0x000e240000002600 */
[----:B01----:R-:W-:-:S05]  /*34c0*/  IMAD R13, R15, UR4, RZ ;  /* 0x000000040f0d7c24 */ /* 0x003fca000f8e02ff */
[----:B------:R-:W-:-:S04]  /*34d0*/  IADD3 R79, P2, PT, R13, R14, RZ ;  /* 0x0000000e0d4f7210 */ /* 0x000fc80007f5e0ff */
[----:B------:R-:W-:Y:S02]  /*34e0*/  LEA.HI.X.SX32 R90, R13, RZ, 0x1, P2 ;  /* 0x000000ff0d5a7211 */ /* 0x000fe400010f0eff */
[----:B------:R-:W-:-:S04]  /*34f0*/  LEA R12, P2, R79, UR8, 0x2 ;  /* 0x000000084f0c7c11 */ /* 0x000fc8000f8410ff */
[----:B------:R-:W-:-:S05]  /*3500*/  LEA.HI.X R13, R79, UR9, R90, 0x2, P2 ;  /* 0x000000094f0d7c11 */ /* 0x000fca00090f145a */
[----:B------:R-:W2:Y:S01]  /*3510*/  LDG.E R12, desc[UR36][R12.64] ;  /* 0x000000240c0c7981 */ /* 0x000ea2000c1e1900 */
[----:B------:R-:W0:Y:S02]  /*3520*/  S2R R79, SR_TID.X ;  /* 0x00000000004f7919 */ /* 0x000e240000002100 */
[----:B0-----:R-:W-:Y:S01]  /*3530*/  SHF.L.U32 R85, R79, 0x1, RZ ;  /* 0x000000014f557819 */ /* 0x001fe200000006ff */
[----:B------:R-:W-:-:S03]  /*3540*/  IMAD R79, R15, UR17, RZ ;  /* 0x000000110f4f7c24 */ /* 0x000fc6000f8e02ff */
        /* <DEDUP_REMOVED lines=8> */
[----:B------:R-:W-:-:S05]  /*35d0*/  LEA.HI.X R13, R88, UR11, R79, 0x1, P2 ;  /* 0x0000000b580d7c11 */ /* 0x000fca00090f0c4f */
[----:B------:R2:W5:Y:S04]  /*35e0*/  LDG.E R79, desc[UR36][R12.64] ;  /* 0x000000240c4f7981 */ /* 0x000568000c1e1900 */
.L_x_4008:
[----:B------:R-:W-:Y:S05]  /*35f0*/  BSYNC.RECONVERGENT B1 ;  /* 0x0000000000017941 */ /* 0x000fea0003800200 */
.L_x_4007:
[----:B------:R-:W-:Y:S01]  /*3600*/  IMAD R88, R15, 0x2, R84 ;  /* 0x000000020f587824 */ /* 0x000fe200078e0254 */
[----:B------:R-:W-:Y:S01]  /*3610*/  BSSY.RECONVERGENT B1, `(.L_x_4009) ;  /* 0x0000019000017945 */ /* 0x000fe20003800200 */
[----:B------:R-:W-:Y:S02]  /*3620*/  SEL R82, R82, RZ, P4 ;  /* 0x000000ff52527207 */ /* 0x000fe40002000000 */
[----:B------:R-:W-:-:S05]  /*3630*/  IMAD.SHL.U32 R88, R88, 0x8, RZ ;  /* 0x0000000858587824 */ /* 0x000fca00078e00ff */
[----:B------:R-:W-:-:S13]  /*3640*/  ISETP.GE.OR P2, PT, R88, R83, P1 ;  /* 0x000000535800720c */ /* 0x000fda0000f46670 */
[----:B------:R-:W-:Y:S05]  /*3650*/  @P2 BRA `(.L_x_4010) ;  /* 0x0000000000502947 */ /* 0x000fea0003800000 */
[----:B------:R-:W0:Y:S02]  /*3660*/  S2UR UR4, SR_CTAID.Y ;  /* 0x00000000000479c3 */ /* 0x000e240000002600 */
[----:B012---:R-:W-:-:S05]  /*3670*/  IMAD R13, R15, UR4, RZ ;  /* 0x000000040f0d7c24 */ /* 0x007fca000f8e02ff */
        /* <DEDUP_REMOVED lines=16> */
[----:B------:R-:W-:-:S05]  /*3780*/  LEA.HI.X R13, R88, UR11, R85, 0x1, P2 ;  /* 0x0000000b580d7c11 */ /* 0x000fca00090f0c55 */
[----:B------:R3:W5:Y:S04]  /*3790*/  LDG.E R82, desc[UR36][R12.64] ;  /* 0x000000240c527981 */ /* 0x000768000c1e1900 */
.L_x_4010:
[----:B------:R-:W-:Y:S05]  /*37a0*/  BSYNC.RECONVERGENT B1 ;  /* 0x0000000000017941 */ /* 0x000fea0003800200 */
.L_x_4009:
[----:B------:R-:W-:Y:S01]  /*37b0*/  IMAD R88, R15, 0x20, R86 ;  /* 0x000000200f587824 */ /* 0x000fe200078e0256 */
[----:B------:R-:W-:Y:S01]  /*37c0*/  BSSY.RECONVERGENT B1, `(.L_x_4011) ;  /* 0x0000018000017945 */ /* 0x000fe20003800200 */
[----:B------:R-:W-:-:S03]  /*37d0*/  SEL R81, R81, RZ, P4 ;  /* 0x000000ff51517207 */ /* 0x000fc60002000000 */
[----:B------:R-:W-:-:S13]  /*37e0*/  ISETP.GE.OR P2, PT, R88, R83, P1 ;  /* 0x000000535800720c */ /* 0x000fda0000f46670 */
[----:B------:R-:W-:Y:S05]  /*37f0*/  @P2 BRA `(.L_x_4012) ;  /* 0x0000000000502947 */ /* 0x000fea0003800000 */
[----:B------:R-:W0:Y:S02]  /*3800*/  S2UR UR4, SR_CTAID.Y ;  /* 0x00000000000479c3 */ /* 0x000e240000002600 */
[----:B0123--:R-:W-:-:S05]  /*3810*/  IMAD R13, R15, UR4, RZ ;  /* 0x000000040f0d7c24 */ /* 0x00ffca000f8e02ff */
[----:B------:R-:W-:-:S04]  /*3820*/  IADD3 R81, P2, PT, R13, R14, RZ ;  /* 0x0000000e0d517210 */ /* 0x000fc80007f5e0ff */
[----:B------:R-:W-:Y:S02]  /*3830*/  LEA.HI.X.SX32 R90, R13, RZ, 0x1, P2 ;  /* 0x000000ff0d5a7211 */ /* 0x000fe400010f0eff */
[----:B------:R-:W-:-:S04]  /*3840*/  LEA R12, P2, R81, UR8, 0x2 ;  /* 0x00000008510c7c11 */ /* 0x000fc8000f8410ff */
[----:B------:R-:W-:-:S05]  /*3850*/  LEA.HI.X R13, R81, UR9, R90, 0x2, P2 ;  /* 0x00000009510d7c11 */ /* 0x000fca00090f145a */
[----:B------:R-:W2:Y:S01]  /*3860*/  LDG.E R12, desc[UR36][R12.64] ;  /* 0x000000240c0c7981 */ /* 0x000ea2000c1e1900 */
[----:B------:R-:W0:Y:S02]  /*3870*/  S2R R81, SR_TID.X ;  /* 0x0000000000517919 */ /* 0x000e240000002100 */
[----:B0-----:R-:W-:Y:S02]  /*3880*/  IMAD.SHL.U32 R85, R81, 0x2, RZ ;  /* 0x0000000251557824 */ /* 0x001fe400078e00ff */
        /* <DEDUP_REMOVED lines=11> */
.L_x_4012:
[----:B------:R-:W-:Y:S05]  /*3940*/  BSYNC.RECONVERGENT B1 ;  /* 0x0000000000017941 */ /* 0x000fea0003800200 */
.L_x_4011:
[C---:B------:R-:W-:Y:S01]  /*3950*/  LEA R85, R15.reuse, R84, 0x2 ;  /* 0x000000540f557211 */ /* 0x040fe200078e10ff */
[----:B------:R-:W-:Y:S01]  /*3960*/  BSSY.RECONVERGENT B1, `(.L_x_4013) ;  /* 0x000001b000017945 */ /* 0x000fe20003800200 */
[----:B------:R-:W-:Y:S01]  /*3970*/  IMAD R84, R15, 0x4, R84 ;  /* 0x000000040f547824 */ /* 0x000fe200078e0254 */
[----:B------:R-:W-:Y:S02]  /*3980*/  SEL R52, R52, RZ, P4 ;  /* 0x000000ff34347207 */ /* 0x000fe40002000000 */
[----:B01234-:R-:W-:-:S05]  /*3990*/  IMAD.SHL.U32 R12, R85, 0x8, RZ ;  /* 0x00000008550c7824 */ /* 0x01ffca00078e00ff */
[----:B------:R-:W-:-:S13]  /*39a0*/  ISETP.GE.OR P2, PT, R12, R83, P1 ;  /* 0x000000530c00720c */ /* 0x000fda0000f46670 */
        /* <DEDUP_REMOVED lines=22> */
.L_x_4014:
[----:B------:R-:W-:Y:S05]  /*3b10*/  BSYNC.RECONVERGENT B1 ;  /* 0x0000000000017941 */ /* 0x000fea0003800200 */
.L_x_4013:
[----:B------:R-:W-:Y:S01]  /*3b20*/  IMAD.IADD R85, R84, 0x1, R15 ;  /* 0x0000000154557824 */ /* 0x000fe200078e020f */
[----:B------:R-:W-:Y:S01]  /*3b30*/  BSSY.RECONVERGENT B1, `(.L_x_4015) ;  /* 0x000001a000017945 */ /* 0x000fe20003800200 */
[----:B------:R-:W-:-:S03]  /*3b40*/  SEL R53, R53, RZ, P4 ;  /* 0x000000ff35357207 */ /* 0x000fc60002000000 */
[----:B0-----:R-:W-:-:S04]  /*3b50*/  SHF.L.U32 R12, R85, 0x3, RZ ;  /* 0x00000003550c7819 */ /* 0x001fc800000006ff */
        /* <DEDUP_REMOVED lines=15> */
[----:B------:R-:W-:Y:S02]  /*3c50*/  IMAD R88, R50, R15, R87 ;  /* 0x0000000f32587224 */ /* 0x000fe400078e0257 */
[----:B------:R-:W-:-:S05]  /*3c60*/  IMAD.SHL.U32 R53, R53, 0x8, RZ ;  /* 0x0000000835357824 */ /* 0x000fca00078e00ff */
[----:B------:R-:W-:Y:S02]  /*3c70*/  SHF.R.S32.HI R85, RZ, 0x1f, R53 ;  /* 0x0000001fff557819 */ /* 0x000fe40000011435 */
[----:B------:R-:W-:-:S04]  /*3c80*/  IADD3 R53, P2, PT, R88, R53, RZ ;  /* 0x0000003558357210 */ /* 0x000fc80007f5e0ff */
[----:B------:R-:W-:Y:S02]  /*3c90*/  LEA.HI.X.SX32 R88, R88, R85, 0x1, P2 ;  /* 0x0000005558587211 */ /* 0x000fe400010f0eff */
[----:B------:R-:W-:-:S04]  /*3ca0*/  LEA R12, P2, R53, UR10, 0x1 ;  /* 0x0000000a350c7c11 */ /* 0x000fc8000f8408ff */
[----:B------:R-:W-:-:S05]  /*3cb0*/  LEA.HI.X R13, R53, UR11, R88, 0x1, P2 ;  /* 0x0000000b350d7c11 */ /* 0x000fca00090f0c58 */
[----:B------:R0:W5:Y:S04]  /*3cc0*/  LDG.E R53, desc[UR36][R12.64] ;  /* 0x000000240c357981 */ /* 0x000168000c1e1900 */
.L_x_4016:
[----:B------:R-:W-:Y:S05]  /*3cd0*/  BSYNC.RECONVERGENT B1 ;  /* 0x0000000000017941 */ /* 0x000fea0003800200 */
.L_x_4015:
[C---:B------:R-:W-:Y:S01]  /*3ce0*/  LEA R85, R15.reuse, R84, 0x1 ;  /* 0x000000540f557211 */ /* 0x040fe200078e08ff */
[----:B------:R-:W-:Y:S01]  /*3cf0*/  IMAD R84, R15, 0x2, R84 ;  /* 0x000000020f547824 */ /* 0x000fe200078e0254 */
[----:B------:R-:W-:Y:S01]  /*3d00*/  BSSY.RECONVERGENT B1, `(.L_x_4017) ;  /* 0x000001b000017945 */ /* 0x000fe20003800200 */
[----:B------:R-:W-:Y:S02]  /*3d10*/  SEL R54, R54, RZ, P4 ;  /* 0x000000ff36367207 */ /* 0x000fe40002000000 */
[----:B0-----:R-:W-:Y:S01]  /*3d20*/  IMAD.SHL.U32 R12, R85, 0x8, RZ ;  /* 0x00000008550c7824 */ /* 0x001fe200078e00ff */
[----:B------:R-:W-:-:S04]  /*3d30*/  LEA R84, R15, R84, 0x1 ;  /* 0x000000540f547211 */ /* 0x000fc800078e08ff */
        /* <DEDUP_REMOVED lines=23> */
.L_x_4018:
[----:B------:R-:W-:Y:S05]  /*3eb0*/  BSYNC.RECONVERGENT B1 ;  /* 0x0000000000017941 */ /* 0x000fea0003800200 */
.L_x_4017:
[----:B------:R-:W-:Y:S01]  /*3ec0*/  IMAD R88, R15, 0x40, R86 ;  /* 0x000000400f587824 */ /* 0x000fe200078e0256 */
[----:B0-----:R-:W-:Y:S01]  /*3ed0*/  SHF.L.U32 R12, R84, 0x3, RZ ;  /* 0x00000003540c7819 */ /* 0x001fe200000006ff */
[----:B------:R-:W-:Y:S01]  /*3ee0*/  BSSY.RECONVERGENT B1, `(.L_x_4019) ;  /* 0x0000019000017945 */ /* 0x000fe20003800200 */
[----:B------:R-:W-:Y:S02]  /*3ef0*/  SEL R55, R55, RZ, P4 ;  /* 0x000000ff37377207 */ /* 0x000fe40002000000 */
[-C--:B------:R-:W-:Y:S02]  /*3f00*/  ISETP.GE.OR P3, PT, R88, R83.reuse, P1 ;  /* 0x000000535800720c */ /* 0x080fe40000f66670 */
[----:B------:R-:W-:-:S11]  /*3f10*/  ISETP.GE.OR P2, PT, R12, R83, P1 ;  /* 0x000000530c00720c */ /* 0x000fd60000f46670 */
        /* <DEDUP_REMOVED lines=21> */
.L_x_4020:
[----:B------:R-:W-:Y:S05]  /*4070*/  BSYNC.RECONVERGENT B1 ;  /* 0x0000000000017941 */ /* 0x000fea0003800200 */
.L_x_4019:
[----:B------:R-:W-:Y:S01]  /*4080*/  BSSY.RECONVERGENT B1, `(.L_x_4021) ;  /* 0x0000018000017945 */ /* 0x000fe20003800200 */
[----:B------:R-:W-:-:S03]  /*4090*/  SEL R56, R56, RZ, P4 ;  /* 0x000000ff38387207 */ /* 0x000fc60002000000 */
        /* <DEDUP_REMOVED lines=22> */
.L_x_4022:
[----:B------:R-:W-:Y:S05]  /*4200*/  BSYNC.RECONVERGENT B1 ;  /* 0x0000000000017941 */ /* 0x000fea0003800200 */
.L_x_4021:
[----:B------:R-:W-:Y:S01]  /*4210*/  IMAD.IADD R85, R84, 0x1, R15 ;  /* 0x0000000154557824 */ /* 0x000fe200078e020f */
[----:B------:R-:W-:Y:S01]  /*4220*/  LEA R84, R15, R84, 0x1 ;  /* 0x000000540f547211 */ /* 0x000fe200078e08ff */
[----:B------:R-:W-:Y:S01]  /*4230*/  BSSY.RECONVERGENT B1, `(.L_x_4023) ;  /* 0x000001c000017945 */ /* 0x000fe20003800200 */
[----:B------:R-:W-:Y:S01]  /*4240*/  SEL R57, R57, RZ, P4 ;  /* 0x000000ff39397207 */ /* 0x000fe20002000000 */
[----:B01----:R-:W-:-:S05]  /*4250*/  IMAD.SHL.U32 R12, R85, 0x8, RZ ;  /* 0x00000008550c7824 */ /* 0x003fca00078e00ff */
[----:B------:R-:W-:Y:S02]  /*4260*/  ISETP.GE.OR P3, PT, R12, R83, P1 ;  /* 0x000000530c00720c */ /* 0x000fe40000f66670 */
[----:B------:R-:W-:-:S04]  /*4270*/  SHF.L.U32 R12, R84, 0x3, RZ ;  /* 0x00000003540c7819 */ /* 0x000fc800000006ff */
        /* <DEDUP_REMOVED lines=21> */
[----:B------:R-:W-:-:S05]  /*43d0*/  LEA.HI.X R13, R57, UR11, R88, 0x1, P3 ;  /* 0x0000000b390d7c11 */ /* 0x000fca00098f0c58 */
[----:B------:R0:W5:Y:S04]  /*43e0*/  LDG.E R57, desc[UR36][R12.64] ;  /* 0x000000240c397981 */ /* 0x000168000c1e1900 */
.L_x_4024:
[----:B------:R-:W-:Y:S05]  /*43f0*/  BSYNC.RECONVERGENT B1 ;  /* 0x0000000000017941 */ /* 0x000fea0003800200 */
.L_x_4023:
[----:B------:R-:W-:Y:S01]  /*4400*/  BSSY.RECONVERGENT B1, `(.L_x_4025) ;  /* 0x0000019000017945 */ /* 0x000fe20003800200 */
[----:B------:R-:W-:Y:S01]  /*4410*/  IMAD.IADD R88, R84, 0x1, R15 ;  /* 0x0000000154587824 */ /* 0x000fe200078e020f */
        /* <DEDUP_REMOVED lines=23> */
.L_x_4026:
[----:B------:R-:W-:Y:S05]  /*4590*/  BSYNC.RECONVERGENT B1 ;  /* 0x0000000000017941 */ /* 0x000fea0003800200 */
.L_x_4025:
[C---:B01----:R-:W-:Y:S01]  /*45a0*/  SHF.L.U32 R12, R88.reuse, 0x3, RZ ;  /* 0x00000003580c7819 */ /* 0x043fe200000006ff */
[----:B------:R-:W-:Y:S01]  /*45b0*/  IMAD.IADD R84, R88, 0x1, R15 ;  /* 0x0000000158547824 */ /* 0x000fe200078e020f */
[----:B------:R-:W-:Y:S01]  /*45c0*/  BSSY.RECONVERGENT B1, `(.L_x_4027) ;  /* 0x000001b000017945 */ /* 0x000fe20003800200 */
[----:B------:R-:W-:Y:S02]  /*45d0*/  SEL R59, R59, RZ, P4 ;  /* 0x000000ff3b3b7207 */ /* 0x000fe40002000000 */
        /* <DEDUP_REMOVED lines=25> */
.L_x_4028:
[----:B------:R-:W-:Y:S05]  /*4770*/  BSYNC.RECONVERGENT B1 ;  /* 0x0000000000017941 */ /* 0x000fea0003800200 */
.L_x_4027:
        /* <DEDUP_REMOVED lines=25> */
.L_x_4030:
[----:B------:R-:W-:Y:S05]  /*4910*/  BSYNC.RECONVERGENT B1 ;  /* 0x0000000000017941 */ /* 0x000fea0003800200 */
.L_x_4029:
[C---:B01----:R-:W-:Y:S01]  /*4920*/  SHF.L.U32 R12, R88.reuse, 0x3, RZ ;  /* 0x00000003580c7819 */ /* 0x043fe200000006ff */
[----:B------:R-:W-:Y:S01]  /*4930*/  IMAD.IADD R84, R88, 0x1, R15 ;  /* 0x0000000158547824 */ /* 0x000fe200078e020f */
[----:B------:R-:W-:Y:S01]  /*4940*/  LEA R86, R15, R86, 0x7 ;  /* 0x000000560f567211 */ /* 0x000fe200078e38ff */
[----:B------:R-:W-:Y:S01]  /*4950*/  BSSY.RECONVERGENT B1, `(.L_x_4031) ;  /* 0x000001c000017945 */ /* 0x000fe20003800200 */
[-C--:B------:R-:W-:Y:S01]  /*4960*/  ISETP.GE.OR P5, PT, R12, R83.reuse, P1 ;  /* 0x000000530c00720c */ /* 0x080fe20000fa6670 */
[----:B------:R-:W-:Y:S01]  /*4970*/  IMAD.SHL.U32 R12, R84, 0x8, RZ ;  /* 0x00000008540c7824 */ /* 0x000fe200078e00ff */
[-C--:B------:R-:W-:Y:S02]  /*4980*/  ISETP.GE.OR P3, PT, R86, R83.reuse, P1 ;  /* 0x000000535600720c */ /* 0x080fe40000f66670 */
        /* <DEDUP_REMOVED lines=24> */
.L_x_4032:
[----:B------:R-:W-:Y:S05]  /*4b10*/  BSYNC.RECONVERGENT B1 ;  /* 0x0000000000017941 */ /* 0x000fea0003800200 */
.L_x_4031:
[----:B------:R-:W-:Y:S01]  /*4b20*/  BSSY.RECONVERGENT B1, `(.L_x_4033) ;  /* 0x0000019000017945 */ /* 0x000fe20003800200 */
[----:B------:R-:W-:Y:S02]  /*4b30*/  MOV R85, R63 ;  /* 0x0000003f00557202 */ /* 0x000fe40000000f00 */
        /* <DEDUP_REMOVED lines=21> */
[----:B------:R-:W-:-:S05]  /*4c90*/  LEA.HI.X R63, R87, UR11, R12, 0x1, P2 ;  /* 0x0000000b573f7c11 */ /* 0x000fca00090f0c0c */
[----:B------:R1:W5:Y:S04]  /*4ca0*/  LDG.E R62, desc[UR36][R62.64] ;  /* 0x000000243e3e7981 */ /* 0x000368000c1e1900 */
.L_x_4034:
[----:B------:R-:W-:Y:S05]  /*4cb0*/  BSYNC.RECONVERGENT B1 ;  /* 0x0000000000017941 */ /* 0x000fea0003800200 */
.L_x_4033:
[----:B------:R-:W-:Y:S01]  /*4cc0*/  BSSY.RECONVERGENT B1, `(.L_x_4035) ;  /* 0x0000018000017945 */ /* 0x000fe20003800200 */
[----:B------:R-:W-:Y:S01]  /*4cd0*/  IMAD R84, R15, 0x2, R84 ;  /* 0x000000020f547824 */ /* 0x000fe200078e0254 */
[----:B-1----:R-:W-:Y:S02]  /*4ce0*/  SEL R63, R85, RZ, P4 ;  /* 0x000000ff553f7207 */ /* 0x002fe40002000000 */
        /* <DEDUP_REMOVED lines=21> */
.L_x_4036:
[----:B------:R-:W-:Y:S05]  /*4e40*/  BSYNC.RECONVERGENT B1 ;  /* 0x0000000000017941 */ /* 0x000fea0003800200 */
.L_x_4035:
[C---:B01----:R-:W-:Y:S01]  /*4e50*/  SHF.L.U32 R12, R84.reuse, 0x3, RZ ;  /* 0x00000003540c7819 */ /* 0x043fe200000006ff */
[----:B------:R-:W-:Y:S01]  /*4e60*/  IMAD.IADD R86, R84, 0x1, R15 ;  /* 0x0000000154567824 */ /* 0x000fe200078e020f */
[----:B------:R-:W-:Y:S01]  /*4e70*/  BSSY.RECONVERGENT B1, `(.L_x_4037) ;  /* 0x000001c000017945 */ /* 0x000fe20003800200 */
[----:B------:R-:W-:Y:S02]  /*4e80*/  MOV R85, R65 ;  /* 0x0000004100557202 */ /* 0x000fe40000000f00 */
[----:B------:R-:W-:Y:S01]  /*4e90*/  ISETP.GE.OR P3, PT, R12, R83, P1 ;  /* 0x000000530c00720c */ /* 0x000fe20000f66670 */
[----:B------:R-:W-:Y:S01]  /*4ea0*/  IMAD.SHL.U32 R88, R86, 0x8, RZ ;  /* 0x0000000856587824 */ /* 0x000fe200078e00ff */
[----:B------:R-:W-:-:S04]  /*4eb0*/  SEL R64, R64, RZ, P4 ;  /* 0x000000ff40407207 */ /* 0x000fc80002000000 */
        /* <DEDUP_REMOVED lines=23> */
.L_x_4038:
[----:B------:R-:W-:Y:S05]  /*5030*/  BSYNC.RECONVERGENT B1 ;  /* 0x0000000000017941 */ /* 0x000fea0003800200 */
.L_x_4037:
[----:B------:R-:W-:Y:S01]  /*5040*/  BSSY.RECONVERGENT B1, `(.L_x_4039) ;  /* 0x0000019000017945 */ /* 0x000fe20003800200 */
[----:B------:R-:W-:Y:S01]  /*5050*/  IMAD.IADD R88, R86, 0x1, R15 ;  /* 0x0000000156587824 */ /* 0x000fe200078e020f */
[----:B0-----:R-:W-:Y:S02]  /*5060*/  SEL R65, R85, RZ, P4 ;  /* 0x000000ff55417207 */ /* 0x001fe40002000000 */
        /* <DEDUP_REMOVED lines=22> */
.L_x_4040:
[----:B------:R-:W-:Y:S05]  /*51d0*/  BSYNC.RECONVERGENT B1 ;  /* 0x0000000000017941 */ /* 0x000fea0003800200 */
.L_x_4039:
[C---:B0-----:R-:W-:Y:S01]  /*51e0*/  SHF.L.U32 R12, R88.reuse, 0x3, RZ ;  /* 0x00000003580c7819 */ /* 0x041fe200000006ff */
[----:B------:R-:W-:Y:S01]  /*51f0*/  IMAD.IADD R86, R88, 0x1, R15 ;  /* 0x0000000158567824 */ /* 0x000fe200078e020f */
[----:B------:R-:W-:Y:S01]  /*5200*/  BSSY.RECONVERGENT B1, `(.L_x_4041) ;  /* 0x000001f000017945 */ /* 0x000fe20003800200 */
[----:B------:R-:W-:Y:S01]  /*5210*/  IMAD.MOV.U32 R85, RZ, RZ, R67 ;  /* 0x000000ffff557224 */ /* 0x000fe200078e0043 */
[-C--:B------:R-:W-:Y:S01]  /*5220*/  ISETP.GE.OR P5, PT, R12, R83.reuse, P1 ;  /* 0x000000530c00720c */ /* 0x080fe20000fa6670 */
[C---:B------:R-:W-:Y:S01]  /*5230*/  IMAD.IADD R84, R86.reuse, 0x1, R15 ;  /* 0x0000000156547824 */ /* 0x040fe200078e020f */
[----:B------:R-:W-:Y:S02]  /*5240*/  SHF.L.U32 R12, R86, 0x3, RZ ;  /* 0x00000003560c7819 */ /* 0x000fe400000006ff */
[----:B------:R-:W-:Y:S02]  /*5250*/  SEL R66, R66, RZ, P4 ;  /* 0x000000ff42427207 */ /* 0x000fe40002000000 */
[----:B------:R-:W-:-:S02]  /*5260*/  ISETP.GE.OR P2, PT, R12, R83, P1 ;  /* 0x000000530c00720c */ /* 0x000fc40000f46670 */
        /* <DEDUP_REMOVED lines=24> */
.L_x_4042:
[----:B------:R-:W-:Y:S05]  /*53f0*/  BSYNC.RECONVERGENT B1 ;  /* 0x0000000000017941 */ /* 0x000fea0003800200 */
.L_x_4041:
[----:B------:R-:W-:Y:S01]  /*5400*/  BSSY.RECONVERGENT B1, `(.L_x_4043) ;  /* 0x0000018000017945 */ /* 0x000fe20003800200 */
[----:B0-----:R-:W-:-:S03]  /*5410*/  SEL R67, R85, RZ, P4 ;  /* 0x000000ff55437207 */ /* 0x001fc60002000000 */
        /* <DEDUP_REMOVED lines=22> */
.L_x_4044:
[----:B------:R-:W-:Y:S05]  /*5580*/  BSYNC.RECONVERGENT B1 ;  /* 0x0000000000017941 */ /* 0x000fea0003800200 */
.L_x_4043:
[----:B------:R-:W-:Y:S01]  /*5590*/  BSSY.RECONVERGENT B1, `(.L_x_4045) ;  /* 0x0000019000017945 */ /* 0x000fe20003800200 */
[----:B------:R-:W-:Y:S02]  /*55a0*/  IADD3 R86, PT, PT, R84, R15, RZ ;  /* 0x0000000f54567210 */ /* 0x000fe40007ffe0ff */
        /* <DEDUP_REMOVED lines=23> */
.L_x_4046:
[----:B------:R-:W-:Y:S05]  /*5720*/  BSYNC.RECONVERGENT B1 ;  /* 0x0000000000017941 */ /* 0x000fea0003800200 */
.L_x_4045:
[C---:B01----:R-:W-:Y:S01]  /*5730*/  IMAD.SHL.U32 R12, R86.reuse, 0x8, RZ ;  /* 0x00000008560c7824 */ /* 0x043fe200078e00ff */
[----:B------:R-:W-:Y:S01]  /*5740*/  IADD3 R88, PT, PT, R86, R15, RZ ;  /* 0x0000000f56587210 */ /* 0x000fe20007ffe0ff */
[----:B------:R-:W-:Y:S01]  /*5750*/  BSSY.RECONVERGENT B1, `(.L_x_4047) ;  /* 0x000001e000017945 */ /* 0x000fe20003800200 */
        /* <DEDUP_REMOVED lines=29> */
.L_x_4048:
[----:B------:R-:W-:Y:S05]  /*5930*/  BSYNC.RECONVERGENT B1 ;  /* 0x0000000000017941 */ /* 0x000fea0003800200 */
.L_x_4047:
        /* <DEDUP_REMOVED lines=25> */
.L_x_4050:
[----:B------:R-:W-:Y:S05]  /*5ad0*/  BSYNC.RECONVERGENT B1 ;  /* 0x0000000000017941 */ /* 0x000fea0003800200 */
.L_x_4049:
[----:B------:R-:W-:Y:S01]  /*5ae0*/  BSSY.RECONVERGENT B1, `(.L_x_4051) ;  /* 0x0000019000017945 */ /* 0x000fe20003800200 */
[----:B------:R-:W-:Y:S01]  /*5af0*/  IMAD.IADD R86, R84, 0x1, R15 ;  /* 0x0000000154567824 */ /* 0x000fe200078e020f */
        /* <DEDUP_REMOVED lines=23> */
.L_x_4052:
[----:B------:R-:W-:Y:S05]  /*5c70*/  BSYNC.RECONVERGENT B1 ;  /* 0x0000000000017941 */ /* 0x000fea0003800200 */
.L_x_4051:
[C---:B01----:R-:W-:Y:S01]  /*5c80*/  SHF.L.U32 R12, R86.reuse, 0x3, RZ ;  /* 0x00000003560c7819 */ /* 0x043fe200000006ff */
        /* <DEDUP_REMOVED lines=32> */
.L_x_4054:
[----:B------:R-:W-:Y:S05]  /*5e90*/  BSYNC.RECONVERGENT B1 ;  /* 0x0000000000017941 */ /* 0x000fea0003800200 */
.L_x_4053:
        /* <DEDUP_REMOVED lines=24> */
.L_x_4056:
[----:B------:R-:W-:Y:S05]  /*6020*/  BSYNC.RECONVERGENT B1 ;  /* 0x0000000000017941 */ /* 0x000fea0003800200 */
.L_x_4055:
        /* <DEDUP_REMOVED lines=25> */
.L_x_4058:
[----:B------:R-:W-:Y:S05]  /*61c0*/  BSYNC.RECONVERGENT B1 ;  /* 0x0000000000017941 */ /* 0x000fea0003800200 */
.L_x_4057:
        /* <DEDUP_REMOVED lines=8> */
[C---:B------:R-:W-:Y:S02]  /*6250*/  IMAD.IADD R84, R86.reuse, 0x1, R15 ;  /* 0x0000000156547824 */ /* 0x040fe400078e020f */
        /* <DEDUP_REMOVED lines=26> */
.L_x_4060:
[----:B------:R-:W-:Y:S05]  /*6400*/  BSYNC.RECONVERGENT B1 ;  /* 0x0000000000017941 */ /* 0x000fea0003800200 */
.L_x_4059:
        /* <DEDUP_REMOVED lines=25> */
.L_x_4062:
[----:B------:R-:W-:Y:S05]  /*65a0*/  BSYNC.RECONVERGENT B1 ;  /* 0x0000000000017941 */ /* 0x000fea0003800200 */
.L_x_4061:
[----:B------:R-:W-:Y:S01]  /*65b0*/  BSSY.RECONVERGENT B1, `(.L_x_4063) ;  /* 0x0000018000017945 */ /* 0x000fe20003800200 */
[----:B-1----:R-:W-:-:S03]  /*65c0*/  SEL R77, R83, RZ, P4 ;  /* 0x000000ff534d7207 */ /* 0x002fc60002000000 */
        /* <DEDUP_REMOVED lines=22> */
.L_x_4064:
[----:B------:R-:W-:Y:S05]  /*6730*/  BSYNC.RECONVERGENT B1 ;  /* 0x0000000000017941 */ /* 0x000fea0003800200 */
.L_x_4063:
[----:B------:R-:W-:Y:S01]  /*6740*/  BSSY.RECONVERGENT B1, `(.L_x_4065) ;  /* 0x0000017000017945 */ /* 0x000fe20003800200 */
[----:B------:R-:W-:-:S03]  /*6750*/  SEL R78, R78, RZ, P4 ;  /* 0x000000ff4e4e7207 */ /* 0x000fc60002000000 */
        /* <DEDUP_REMOVED lines=21> */
.L_x_4066:
[----:B------:R-:W-:Y:S05]  /*68b0*/  BSYNC.RECONVERGENT B1 ;  /* 0x0000000000017941 */ /* 0x000fea0003800200 */
.L_x_4065:
[----:B012--5:R-:W-:Y:S01]  /*68c0*/  HMUL2 R12, R48, R51 ;  /* 0x00000033300c7232 */ /* 0x027fe20000000000 */
[----:B------:R-:W-:Y:S01]  /*68d0*/  UMOV UR4, 0xffffffff ;  /* 0xffffffff00047882 */ /* 0x000fe20000000000 */
[----:B------:R-:W-:Y:S02]  /*68e0*/  ISETP.NE.AND P2, PT, R11, RZ, P0 ;  /* 0x000000ff0b00720c */ /* 0x000fe40000745270 */
        /* <DEDUP_REMOVED lines=22> */
[----:B------:R-:W-:Y:S02]  /*6a50*/  HFMA2 R12, R25, R70, R13 ;  /* 0x00000046190c7231 */ /* 0x000fe4000000000d */
[----:B------:R-:W0:Y:S02]  /*6a60*/  S2R R13, SR_TID.X ;  /* 0x00000000000d7919 */ /* 0x000e240000002100 */
[----:B------:R-:W-:-:S04]  /*6a70*/  HFMA2 R12, R24, R71, R12 ;  /* 0x00000047180c7231 */ /* 0x000fc8000000000c */
[----:B------:R-:W-:-:S04]  /*6a80*/  HFMA2 R12, R23, R72, R12 ;  /* 0x00000048170c7231 */ /* 0x000fc8000000000c */
[----:B------:R-:W-:-:S04]  /*6a90*/  HFMA2 R12, R22, R73, R12 ;  /* 0x00000049160c7231 */ /* 0x000fc8000000000c */
[----:B------:R-:W-:-:S04]  /*6aa0*/  HFMA2 R12, R21, R74, R12 ;  /* 0x0000004a150c7231 */ /* 0x000fc8000000000c */
[----:B------:R-:W-:-:S04]  /*6ab0*/  HFMA2 R12, R20, R75, R12 ;  /* 0x0000004b140c7231 */ /* 0x000fc8000000000c */
[----:B------:R-:W-:-:S04]  /*6ac0*/  HFMA2 R12, R19, R76, R12 ;  /* 0x0000004c130c7231 */ /* 0x000fc8000000000c */
[----:B------:R-:W-:-:S04]  /*6ad0*/  HFMA2 R12, R18, R77, R12 ;  /* 0x0000004d120c7231 */ /* 0x000fc8000000000c */
[----:B------:R-:W-:Y:S01]  /*6ae0*/  HFMA2 R12, R9, R78, R12 ;  /* 0x0000004e090c7231 */ /* 0x000fe2000000000c */
[----:B0-----:R-:W-:-:S04]  /*6af0*/  LOP3.LUT P1, RZ, R13, 0x3, RZ, 0xc0, !PT ;  /* 0x000000030dff7812 */ /* 0x001fc8000782c0ff */
[--C-:B------:R-:W-:Y:S02]  /*6b00*/  HADD2.F32 R13, -RZ, R12.reuse.H0_H0 ;  /* 0x2000000cff0d7230 */ /* 0x100fe40000004100 */
[----:B------:R-:W-:-:S05]  /*6b10*/  HADD2.F32 R12, -RZ, R12.H1_H1 ;  /* 0x3000000cff0c7230 */ /* 0x000fca0000004100 */
[----:B------:R-:W-:Y:S01]  /*6b20*/  FADD.FTZ R13, R13, R12 ;  /* 0x0000000c0d0d7221 */ /* 0x000fe20000010000 */
[----:B------:R-:W-:Y:S06]  /*6b30*/  BRA.DIV UR4, `(.L_x_4067) ;  /* 0x0000005604f47947 */ /* 0x000fec000b800000 */
[----:B------:R-:W0:Y:S02]  /*6b40*/  SHFL.BFLY PT, R14, R13, 0x2, 0x1f ;  /* 0x0c401f000d0e7f89 */ /* 0x000e2400000e0000 */
[----:B0-----:R-:W-:-:S05]  /*6b50*/  FADD.FTZ R13, R13, R14 ;  /* 0x0000000e0d0d7221 */ /* 0x001fca0000010000 */
[----:B------:R0:W1:Y:S02]  /*6b60*/  SHFL.BFLY PT, R14, R13, 0x1, 0x1f ;  /* 0x0c201f000d0e7f89 */ /* 0x00006400000e0000 */
.L_x_4135:
[----:B------:R-:W-:Y:S01]  /*6b70*/  ISETP.GE.OR P1, PT, R10, UR40, P1 ;  /* 0x000000280a007c0c */ /* 0x000fe20008f26670 */
        /* <DEDUP_REMOVED lines=20> */
[----:B------:R-:W-:Y:S01]  /*6cc0*/  @P1 IADD3 R83, PT, PT, R10, -UR40, R83 ;  /* 0x800000280a531c10 */ /* 0x000fe2000fffe053 */
[----:B---3--:R-:W-:Y:S02]  /*6cd0*/  @P1 HADD2.F32 R85, -RZ, R14.H0_H0 ;  /* 0x2000000eff551230 */ /* 0x008fe40000004100 */
[----:B----4-:R-:W-:Y:S01]  /*6ce0*/  @P3 HADD2.F32 R84, -RZ, R12.H0_H0 ;  /* 0x2000000cff543230 */ /* 0x010fe20000004100 */
[----:B------:R-:W-:-:S04]  /*6cf0*/  @P1 I2FP.F32.S32 R12, R83 ;  /* 0x00000053000c1245 */ /* 0x000fc80000201400 */
[----:B------:R-:W-:-:S04]  /*6d00*/  @P3 FADD.FTZ R11, R11, R84 ;  /* 0x000000540b0b3221 */ /* 0x000fc80000010000 */
[----:B------:R-:W-:-:S05]  /*6d10*/  @P1 FFMA.FTZ R11, R12, R85, R11 ;  /* 0x000000550c0b1223 */ /* 0x000fca000001000b */
[----:B------:R1:W-:Y:S01]  /*6d20*/  STS [R3], R11 ;  /* 0x0000000b03007388 */ /* 0x0003e20000000800 */
[----:B------:R-:W-:-:S07]  /*6d30*/  @!P2 FMNMX.FTZ R0, R0, R11, !PT ;  /* 0x0000000b0000a209 */ /* 0x000fce0007810000 */
.L_x_4069:
[----:B------:R-:W-:Y:S05]  /*6d40*/  BSYNC.RECONVERGENT B1 ;  /* 0x0000000000017941 */ /* 0x000fea0003800200 */
.L_x_4068:
[----:B------:R-:W-:Y:S01]  /*6d50*/  VIADD R10, R10, 0x10 ;  /* 0x000000100a0a7836 */ /* 0x000fe20000000000 */
[----:B------:R-:W-:Y:S01]  /*6d60*/  IADD3 R8, P2, PT, R8, 0x10, RZ ;  /* 0x0000001008087810 */ /* 0x000fe20007f5e0ff */
[----:B------:R-:W-:Y:S01]  /*6d70*/  VIADD R4, R4, 0x10 ;  /* 0x0000001004047836 */ /* 0x000fe20000000000 */
[----:B-1----:R-:W-:Y:S02]  /*6d80*/  IADD3 R3, PT, PT, R3, 0x40, RZ ;  /* 0x0000004003037810 */ /* 0x002fe40007ffe0ff */
[----:B------:R-:W-:Y:S02]  /*6d90*/  ISETP.GE.AND P1, PT, R10, R5, PT ;  /* 0x000000050a00720c */ /* 0x000fe40003f26270 */
[----:B------:R-:W-:-:S11]  /*6da0*/  IADD3.X R7, PT, PT, RZ, R7, RZ, P2, !PT ;  /* 0x00000007ff077210 */ /* 0x000fd600017fe4ff */
[----:B------:R-:W-:Y:S05]  /*6db0*/  @!P1 BRA `(.L_x_4070) ;  /* 0xffffffc000809947 */ /* 0x000fea000383ffff */
.L_x_4002:
[----:B0-----:R-:W-:Y:S05]  /*6dc0*/  BSYNC B0 ;  /* 0x0000000000007941 */ /* 0x001fea0003800000 */
.L_x_4001:
[----:B------:R-:W-:-:S03]  /*6dd0*/  UMOV UR4, 0xffffffff ;  /* 0xffffffff00047882 */ /* 0x000fc60000000000 */
[----:B------:R-:W-:Y:S05]  /*6de0*/  BRA.DIV UR4, `(.L_x_4071) ;  /* 0x0000005604887947 */ /* 0x000fea000b800000 */
[----:B------:R-:W0:Y:S02]  /*6df0*/  SHFL.BFLY PT, R14, R0, 0x10, 0x1f ;  /* 0x0e001f00000e7f89 */ /* 0x000e2400000e0000 */
[----:B0-----:R-:W-:-:S05]  /*6e00*/  FMNMX.FTZ R13, R14, R0, !PT ;  /* 0x000000000e0d7209 */ /* 0x001fca0007810000 */
[----:B------:R-:W0:Y:S02]  /*6e10*/  SHFL.BFLY PT, R14, R13, 0x8, 0x1f ;  /* 0x0d001f000d0e7f89 */ /* 0x000e2400000e0000 */
[----:B0----5:R-:W-:-:S05]  /*6e20*/  FMNMX.FTZ R2, R13, R14, !PT ;  /* 0x0000000e0d027209 */ /* 0x021fca0007810000 */
[----:B------:R0:W1:Y:S02]  /*6e30*/  SHFL.BFLY PT, R14, R2, 0x4, 0x1f ;  /* 0x0c801f00020e7f89 */ /* 0x00006400000e0000 */
.L_x_4140:
[----:B------:R-:W4:Y:S01]  /*6e40*/  S2R R0, SR_TID.X ;  /* 0x0000000000007919 */ /* 0x000f220000002100 */
[----:B------:R-:W-:Y:S01]  /*6e50*/  MOV R13, 0x400 ;  /* 0x00000400000d7802 */ /* 0x000fe20000000f00 */
[----:B------:R-:W-:Y:S05]  /*6e60*/  WARPSYNC.ALL ;  /* 0x0000000000007948 */ /* 0x000fea0003800000 */
[----:B------:R-:W5:Y:S01]  /*6e70*/  S2R R20, SR_CgaCtaId ;  /* 0x0000000000147919 */ /* 0x000f620000008800 */
[----:B-1----:R-:W-:Y:S02]  /*6e80*/  FMNMX.FTZ R3, R2, R14, !PT ;  /* 0x0000000e02037209 */ /* 0x002fe40007810000 */
[----:B----4-:R-:W-:-:S02]  /*6e90*/  LOP3.LUT P0, R5, R0, 0x1f, RZ, 0xc0, !PT ;  /* 0x0000001f00057812 */ /* 0x010fc4000780c0ff */
[----:B-----5:R-:W-:-:S11]  /*6ea0*/  LEA R4, R20, R13, 0x18 ;  /* 0x0000000d14047211 */ /* 0x020fd600078ec0ff */
[----:B0-----:R-:W-:-:S05]  /*6eb0*/  @!P0 LEA.HI R2, R0, R4, RZ, 0x1d ;  /* 0x0000000400028211 */ /* 0x001fca00078fe8ff */
[----:B------:R0:W-:Y:S01]  /*6ec0*/  @!P0 STS [R2], R3 ;  /* 0x0000000302008388 */ /* 0x0001e20000000800 */
[----:B------:R-:W-:Y:S01]  /*6ed0*/  BAR.SYNC.DEFER_BLOCKING 0x0 ;  /* 0x0000000000007b1d */ /* 0x000fe20000010000 */
[C---:B------:R-:W-:Y:S01]  /*6ee0*/  ISETP.GT.U32.AND P0, PT, R5.reuse, 0x1, PT ;  /* 0x000000010500780c */ /* 0x040fe20003f04070 */
[----:B------:R-:W-:Y:S01]  /*6ef0*/  IMAD R6, R5, 0x4, R4 ;  /* 0x0000000405067824 */ /* 0x000fe200078e0204 */
[----:B0-----:R-:W-:Y:S01]  /*6f00*/  MOV R2, 0xff7fffff ;  /* 0xff7fffff00027802 */ /* 0x001fe20000000f00 */
[----:B------:R-:W-:Y:S01]  /*6f10*/  IMAD.MOV.U32 R8, RZ, RZ, RZ ;  /* 0x000000ffff087224 */ /* 0x000fe200078e00ff */
[----:B------:R-:W-:-:S03]  /*6f20*/  MOV R9, UR40 ;  /* 0x0000002800097c02 */ /* 0x000fc60008000f00 */
        /* <DEDUP_REMOVED lines=8> */
[----:B------:R-:W-:Y:S01]  /*6fb0*/  VIADD R3, R0, UR39 ;  /* 0x0000002700037c36 */ /* 0x000fe20008000000 */
[----:B------:R-:W-:-:S04]  /*6fc0*/  IADD3 R2, PT, PT, R9, 0x1, RZ ;  /* 0x0000000109027810 */ /* 0x000fc80007ffe0ff */
[----:B------:R-:W-:Y:S01]  /*6fd0*/  ISETP.GT.AND P0, PT, R3, UR40, PT ;  /* 0x0000002803007c0c */ /* 0x000fe2000bf04270 */
        /* <DEDUP_REMOVED lines=9> */
[----:B------:R-:W-:Y:S02]  /*7070*/  IADD3 R10, PT, PT, R8, -UR39, R9 ;  /* 0x80000027080a7c10 */ /* 0x000fe4000fffe009 */
[----:B------:R-:W-:Y:S02]  /*7080*/  MOV R9, R3 ;  /* 0x0000000300097202 */ /* 0x000fe40000000f00 */
[C---:B------:R-:W-:Y:S02]  /*7090*/  LOP3.LUT R8, R10.reuse, 0xc0, RZ, 0xc0, !PT ;  /* 0x000000c00a087812 */ /* 0x040fe400078ec0ff */
[----:B------:R-:W-:Y:S02]  /*70a0*/  ISETP.GE.U32.AND P1, PT, R10, 0xc0, PT ;  /* 0x000000c00a00780c */ /* 0x000fe40003f26070 */
[----:B------:R-:W-:Y:S01]  /*70b0*/  ISETP.NE.AND P0, PT, R8, 0xc0, PT ;  /* 0x000000c00800780c */ /* 0x000fe20003f05270 */
[----:B------:R-:W-:-:S12]  /*70c0*/  IMAD.MOV.U32 R8, RZ, RZ, RZ ;  /* 0x000000ffff087224 */ /* 0x000fd800078e00ff */
[----:B------:R-:W-:Y:S05]  /*70d0*/  @!P0 BRA `(.L_x_4076) ;  /* 0x00000000004c8947 */ /* 0x000fea0003800000 */
[----:B------:R-:W-:Y:S01]  /*70e0*/  VIADD R9, R13, 0x210 ;  /* 0x000002100d097836 */ /* 0x000fe20000000000 */
[----:B------:R-:W-:-:S04]  /*70f0*/  LEA.HI R8, R10, 0x1, RZ, 0x1a ;  /* 0x000000010a087811 */ /* 0x000fc800078fd0ff */
[----:B------:R-:W-:Y:S01]  /*7100*/  LOP3.LUT R10, R8, 0x3, RZ, 0xc0, !PT ;  /* 0x00000003080a7812 */ /* 0x000fe200078ec0ff */
[----:B------:R-:W-:Y:S01]  /*7110*/  HFMA2 R8, -RZ, RZ, 0, 0 ;  /* 0x00000000ff087431 */ /* 0x000fe200000001ff */
[----:B------:R-:W-:Y:S01]  /*7120*/  LEA R11, R20, R9, 0x18 ;  /* 0x00000009140b7211 */ /* 0x000fe200078ec0ff */
[----:B------:R-:W-:Y:S02]  /*7130*/  IMAD.MOV.U32 R9, RZ, RZ, R3 ;  /* 0x000000ffff097224 */ /* 0x000fe400078e0003 */
[----:B------:R-:W-:Y:S01]  /*7140*/  IMAD.MOV R10, RZ, RZ, -R10 ;  /* 0x000000ffff0a7224 */ /* 0x000fe200078e0a0a */
[----:B------:R-:W-:-:S07]  /*7150*/  LEA R11, R0, R11, 0x2 ;  /* 0x0000000b000b7211 */ /* 0x000fce00078e10ff */
.L_x_4077:
        /* <DEDUP_REMOVED lines=11> */
.L_x_4076:
[----:B------:R-:W-:Y:S05]  /*7210*/  BSYNC.RECONVERGENT B1 ;  /* 0x0000000000017941 */ /* 0x000fea0003800200 */
.L_x_4075:
[----:B------:R-:W-:Y:S05]  /*7220*/  @!P1 BRA `(.L_x_4073) ;  /* 0x0000001400009947 */ /* 0x000fea0003800000 */
[----:B------:R-:W-:Y:S01]  /*7230*/  USHF.L.U32 UR4, UR39, 0x2, URZ ;  /* 0x0000000227047899 */ /* 0x000fe200080006ff */
[----:B------:R-:W-:-:S05]  /*7240*/  VIADD R13, R13, 0x210 ;  /* 0x000002100d0d7836 */ /* 0x000fca0000000000 */
[----:B------:R-:W-:Y:S02]  /*7250*/  LEA R11, R20, R13, 0x18 ;  /* 0x0000000d140b7211 */ /* 0x000fe400078ec0ff */
[C---:B------:R-:W-:Y:S01]  /*7260*/  LEA R10, R9.reuse, -UR4, 0x2 ;  /* 0x80000004090a7c11 */ /* 0x040fe2000f8e10ff */
[----:B------:R-:W-:-:S03]  /*7270*/  VIADD R9, R9, 0x100 ;  /* 0x0000010009097836 */ /* 0x000fc60000000000 */
[----:B------:R-:W-:Y:S02]  /*7280*/  IADD3 R11, PT, PT, R11, R10, RZ ;  /* 0x0000000a0b0b7210 */ /* 0x000fe40007ffe0ff */
[----:B------:R-:W-:-:S03]  /*7290*/  ISETP.GT.AND P0, PT, R9, UR40, PT ;  /* 0x0000002809007c0c */ /* 0x000fc6000bf04270 */
[----:B------:R-:W0:Y:S04]  /*72a0*/  LDS R10, [R11] ;  /* 0x000000000b0a7984 */ /* 0x000e280000000800 */
[----:B------:R-:W1:Y:S04]  /*72b0*/  LDS R12, [R11+0x100] ;  /* 0x000100000b0c7984 */ /* 0x000e680000000800 */
[----:B------:R-:W4:Y:S04]  /*72c0*/  LDS R14, [R11+0x200] ;  /* 0x000200000b0e7984 */ /* 0x000f280000000800 */
        /* <DEDUP_REMOVED lines=13> */
[----:B0-----:R0:W-:Y:S01]  /*73a0*/  STS [R11], R10 ;  /* 0x0000000a0b007388 */ /* 0x0011e20000000800 */
[----:B------:R-:W-:-:S03]  /*73b0*/  FADD.FTZ R8, R8, R10 ;  /* 0x0000000a08087221 */ /* 0x000fc60000010000 */
[----:B-1----:R0:W-:Y:S01]  /*73c0*/  STS [R11+0x100], R12 ;  /* 0x0001000c0b007388 */ /* 0x0021e20000000800 */
[----:B------:R-:W-:-:S03]  /*73d0*/  FADD.FTZ R8, R8, R12 ;  /* 0x0000000c08087221 */ /* 0x000fc60000010000 */
[----:B----4-:R0:W-:Y:S01]  /*73e0*/  STS [R11+0x200], R14 ;  /* 0x0002000e0b007388 */ /* 0x0101e20000000800 */
[----:B------:R-:W-:-:S03]  /*73f0*/  FADD.FTZ R8, R8, R14 ;  /* 0x0000000e08087221 */ /* 0x000fc60000010000 */
[----:B-----5:R0:W-:Y:S01]  /*7400*/  STS [R11+0x300], R18 ;  /* 0x000300120b007388 */ /* 0x0201e20000000800 */
[----:B------:R-:W-:Y:S01]  /*7410*/  FADD.FTZ R8, R8, R18 ;  /* 0x0000001208087221 */ /* 0x000fe20000010000 */
[----:B------:R-:W-:Y:S06]  /*7420*/  @P0 BRA `(.L_x_4073) ;  /* 0x0000001000800947 */ /* 0x000fec0003800000 */
[----:B0-----:R-:W-:Y:S01]  /*7430*/  MOV R10, R9 ;  /* 0x00000009000a7202 */ /* 0x001fe20000000f00 */
[----:B------:R-:W-:Y:S01]  /*7440*/  BSSY.RECONVERGENT B1, `(.L_x_4078) ;  /* 0x000006d000017945 */ /* 0x000fe20003800200 */
[----:B------:R-:W-:Y:S02]  /*7450*/  PLOP3.LUT P0, PT, PT, PT, PT, 0x80, 0x8 ;  /* 0x000000000008781c */ /* 0x000fe40003f0f070 */
[----:B------:R-:W-:-:S04]  /*7460*/  IADD3 R9, PT, PT, -R10, UR40, RZ ;  /* 0x000000280a097c10 */ /* 0x000fc8000fffe1ff */
[----:B------:R-:W-:Y:S01]  /*7470*/  ISETP.GT.AND P1, PT, R9, 0x2ff, PT ;  /* 0x000002ff0900780c */ /* 0x000fe20003f24270 */
[----:B------:R-:W-:-:S12]  /*7480*/  VIADD R9, R11, 0x600 ;  /* 0x000006000b097836 */ /* 0x000fd80000000000 */
[----:B------:R-:W-:Y:S05]  /*7490*/  @!P1 BRA `(.L_x_4079) ;  /* 0x00000004009c9947 */ /* 0x000fea0003800000 */
[----:B------:R-:W-:Y:S02]  /*74a0*/  MOV R11, UR40 ;  /* 0x00000028000b7c02 */ /* 0x000fe40008000f00 */
[----:B------:R-:W-:-:S03]  /*74b0*/  PLOP3.LUT P0, PT, PT, PT, PT, 0x8, 0x80 ;  /* 0x000000000080781c */ /* 0x000fc60003f0e170 */
[----:B------:R-:W-:-:S10]  /*74c0*/  VIADD R11, R11, 0xfffffd01 ;  /* 0xfffffd010b0b7836 */ /* 0x000fd40000000000 */
.L_x_4080:
[----:B------:R-:W0:Y:S01]  /*74d0*/  LDS R12, [R9+-0x200] ;  /* 0xfffe0000090c7984 */ /* 0x000e220000000800 */
[----:B------:R-:W-:-:S03]  /*74e0*/  IADD3 R10, PT, PT, R10, 0x400, RZ ;  /* 0x000004000a0a7810 */ /* 0x000fc60007ffe0ff */
[----:B------:R-:W1:Y:S01]  /*74f0*/  LDS R14, [R9+-0x100] ;  /* 0xffff0000090e7984 */ /* 0x000e620000000800 */
[----:B------:R-:W-:-:S03]  /*7500*/  ISETP.GE.AND P1, PT, R10, R11, PT ;  /* 0x0000000b0a00720c */ /* 0x000fc60003f26270 */
[----:B------:R-:W4:Y:S04]  /*7510*/  LDS R18, [R9] ;  /* 0x0000000009127984 */ /* 0x000f280000000800 */
[----:B------:R-:W5:Y:S04]  /*7520*/  LDS R20, [R9+0x100] ;  /* 0x0001000009147984 */ /* 0x000f680000000800 */
[----:B------:R-:W5:Y:S04]  /*7530*/  LDS R22, [R9+0x200] ;  /* 0x0002000009167984 */ /* 0x000f680000000800 */
[----:B--2---:R-:W2:Y:S04]  /*7540*/  LDS R24, [R9+0x300] ;  /* 0x0003000009187984 */ /* 0x004ea80000000800 */
[----:B------:R-:W2:Y:S04]  /*7550*/  LDS R26, [R9+0x400] ;  /* 0x00040000091a7984 */ /* 0x000ea80000000800 */
[----:B---3--:R-:W3:Y:S04]  /*7560*/  LDS R28, [R9+0x500] ;  /* 0x00050000091c7984 */ /* 0x008ee80000000800 */
        /* <DEDUP_REMOVED lines=16> */
[C---:B------:R-:W-:Y:S01]  /*7670*/  FADD.FTZ R22, -R7.reuse, R22 ;  /* 0x0000001607167221 */ /* 0x040fe20000010100 */
[----:B------:R-:W-:Y:S01]  /*7680*/  FMUL.FTZ R20, R20, 1.4426950216293334961 ;  /* 0x3fb8aa3b14147820 */ /* 0x000fe20000410000 */
[C---:B--2---:R-:W-:Y:S01]  /*7690*/  FADD.FTZ R24, -R7.reuse, R24 ;  /* 0x0000001807187221 */ /* 0x044fe20000010100 */
[----:B------:R-:W2:Y:S01]  /*76a0*/  MUFU.EX2 R18, R18 ;  /* 0x0000001200127308 */ /* 0x000ea20000000800 */
[----:B------:R-:W1:Y:S01]  /*76b0*/  LDS R44, [R9+0xd00] ;  /* 0x000d0000092c7984 */ /* 0x000e620000000800 */
[----:B------:R-:W-:Y:S01]  /*76c0*/  FMUL.FTZ R22, R22, 1.4426950216293334961 ;  /* 0x3fb8aa3b16167820 */ /* 0x000fe20000410000 */
[C---:B------:R-:W-:Y:S01]  /*76d0*/  FADD.FTZ R26, -R7.reuse, R26 ;  /* 0x0000001a071a7221 */ /* 0x040fe20000010100 */
[----:B------:R-:W2:Y:S01]  /*76e0*/  MUFU.EX2 R20, R20 ;  /* 0x0000001400147308 */ /* 0x000ea20000000800 */
[----:B------:R-:W-:Y:S01]  /*76f0*/  FMUL.FTZ R24, R24, 1.4426950216293334961 ;  /* 0x3fb8aa3b18187820 */ /* 0x000fe20000410000 */
[----:B----4-:R-:W-:Y:S01]  /*7700*/  FADD.FTZ R8, R12, R8 ;  /* 0x000000080c087221 */ /* 0x010fe20000010000 */
[C---:B---3--:R-:W-:Y:S01]  /*7710*/  FADD.FTZ R28, -R7.reuse, R28 ;  /* 0x0000001c071c7221 */ /* 0x048fe20000010100 */
[----:B------:R-:W3:Y:S01]  /*7720*/  MUFU.EX2 R22, R22 ;  /* 0x0000001600167308 */ /* 0x000ee20000000800 */
[----:B------:R-:W-:Y:S01]  /*7730*/  FMUL.FTZ R26, R26, 1.4426950216293334961 ;  /* 0x3fb8aa3b1a1a7820 */ /* 0x000fe20000410000 */
[----:B-----5:R-:W-:Y:S01]  /*7740*/  FADD.FTZ R8, R8, R14 ;  /* 0x0000000e08087221 */ /* 0x020fe20000010000 */
[C---:B------:R-:W-:Y:S01]  /*7750*/  FADD.FTZ R30, -R7.reuse, R30 ;  /* 0x0000001e071e7221 */ /* 0x040fe20000010100 */
[----:B------:R-:W4:Y:S01]  /*7760*/  MUFU.EX2 R24, R24 ;  /* 0x0000001800187308 */ /* 0x000f220000000800 */
[----:B------:R-:W-:Y:S01]  /*7770*/  FMUL.FTZ R28, R28, 1.4426950216293334961 ;  /* 0x3fb8aa3b1c1c7820 */ /* 0x000fe20000410000 */
[----:B--2---:R-:W-:Y:S01]  /*7780*/  FADD.FTZ R8, R8, R18 ;  /* 0x0000001208087221 */ /* 0x004fe20000010000 */
[C---:B------:R-:W-:Y:S01]  /*7790*/  FADD.FTZ R32, -R7.reuse, R32 ;  /* 0x0000002007207221 */ /* 0x040fe20000010100 */
[----:B------:R-:W2:Y:S01]  /*77a0*/  MUFU.EX2 R26, R26 ;  /* 0x0000001a001a7308 */ /* 0x000ea20000000800 */
[----:B------:R-:W-:Y:S01]  /*77b0*/  FMUL.FTZ R30, R30, 1.4426950216293334961 ;  /* 0x3fb8aa3b1e1e7820 */ /* 0x000fe20000410000 */
[----:B------:R-:W-:Y:S01]  /*77c0*/  FADD.FTZ R8, R8, R20 ;  /* 0x0000001408087221 */ /* 0x000fe20000010000 */
[C---:B------:R-:W-:Y:S01]  /*77d0*/  FADD.FTZ R34, -R7.reuse, R34 ;  /* 0x0000002207227221 */ /* 0x040fe20000010100 */
[----:B------:R-:W5:Y:S01]  /*77e0*/  MUFU.EX2 R28, R28 ;  /* 0x0000001c001c7308 */ /* 0x000f620000000800 */
[----:B------:R-:W-:Y:S01]  /*77f0*/  FMUL.FTZ R32, R32, 1.4426950216293334961 ;  /* 0x3fb8aa3b20207820 */ /* 0x000fe20000410000 */
[----:B---3--:R-:W-:Y:S01]  /*7800*/  FADD.FTZ R8, R8, R22 ;  /* 0x0000001608087221 */ /* 0x008fe20000010000 */
[C---:B0-----:R-:W-:Y:S01]  /*7810*/  FADD.FTZ R36, -R7.reuse, R36 ;  /* 0x0000002407247221 */ /* 0x041fe20000010100 */
[----:B------:R-:W0:Y:S01]  /*7820*/  MUFU.EX2 R30, R30 ;  /* 0x0000001e001e7308 */ /* 0x000e220000000800 */
[----:B------:R-:W-:Y:S01]  /*7830*/  FMUL.FTZ R34, R34, 1.4426950216293334961 ;  /* 0x3fb8aa3b22227820 */ /* 0x000fe20000410000 */
[----:B----4-:R-:W-:Y:S01]  /*7840*/  FADD.FTZ R8, R8, R24 ;  /* 0x0000001808087221 */ /* 0x010fe20000010000 */
[C---:B-1----:R-:W-:Y:S01]  /*7850*/  FADD.FTZ R38, -R7.reuse, R38 ;  /* 0x0000002607267221 */ /* 0x042fe20000010100 */
[----:B------:R-:W1:Y:S01]  /*7860*/  MUFU.EX2 R32, R32 ;  /* 0x0000002000207308 */ /* 0x000e620000000800 */
[----:B------:R-:W-:Y:S01]  /*7870*/  FMUL.FTZ R36, R36, 1.4426950216293334961 ;  /* 0x3fb8aa3b24247820 */ /* 0x000fe20000410000 */
[----:B--2---:R-:W-:Y:S01]  /*7880*/  FADD.FTZ R8, R8, R26 ;  /* 0x0000001a08087221 */ /* 0x004fe20000010000 */
[----:B------:R-:W-:Y:S01]  /*7890*/  FMUL.FTZ R38, R38, 1.4426950216293334961 ;  /* 0x3fb8aa3b26267820 */ /* 0x000fe20000410000 */
[----:B------:R-:W2:Y:S01]  /*78a0*/  MUFU.EX2 R34, R34 ;  /* 0x0000002200227308 */ /* 0x000ea20000000800 */
[C---:B------:R-:W-:Y:S01]  /*78b0*/  FADD.FTZ R40, -R7.reuse, R40 ;  /* 0x0000002807287221 */ /* 0x040fe20000010100 */
[----:B-----5:R-:W-:Y:S01]  /*78c0*/  FADD.FTZ R8, R8, R28 ;  /* 0x0000001c08087221 */ /* 0x020fe20000010000 */
[----:B------:R-:W-:Y:S01]  /*78d0*/  STS [R9+-0x200], R12 ;  /* 0xfffe000c09007388 */ /* 0x000fe20000000800 */
        /* <DEDUP_REMOVED lines=35> */
.L_x_4079:
[----:B------:R-:W-:Y:S05]  /*7b10*/  BSYNC.RECONVERGENT B1 ;  /* 0x0000000000017941 */ /* 0x000fea0003800200 */
.L_x_4078:
        /* <DEDUP_REMOVED lines=8> */
[----:B------:R-:W4:Y:S04]  /*7ba0*/  LDS R18, [R9] ;  /* 0x0000000009127984 */ /* 0x000f280000000800 */
[----:B------:R-:W5:Y:S04]  /*7bb0*/  LDS R20, [R9+0x100] ;  /* 0x0001000009147984 */ /* 0x000f680000000800 */
[----:B------:R-:W5:Y:S04]  /*7bc0*/  LDS R22, [R9+0x200] ;  /* 0x0002000009167984 */ /* 0x000f680000000800 */
[----:B--2---:R-:W2:Y:S04]  /*7bd0*/  LDS R24, [R9+0x300] ;  /* 0x0003000009187984 */ /* 0x004ea80000000800 */
[----:B------:R-:W2:Y:S04]  /*7be0*/  LDS R26, [R9+0x400] ;  /* 0x00040000091a7984 */ /* 0x000ea80000000800 */
[----:B---3--:R-:W3:Y:S01]  /*7bf0*/  LDS R28, [R9+0x500] ;  /* 0x00050000091c7984 */ /* 0x008ee20000000800 */
        /* <DEDUP_REMOVED lines=9> */
[C---:B------:R-:W-:Y:S01]  /*7c90*/  FADD.FTZ R22, -R7.reuse, R22 ;  /* 0x0000001607167221 */ /* 0x040fe20000010100 */
[----:B------:R-:W-:Y:S02]  /*7ca0*/  FMUL.FTZ R20, R20, 1.4426950216293334961 ;  /* 0x3fb8aa3b14147820 */ /* 0x000fe40000410000 */
[----:B------:R-:W4:Y:S01]  /*7cb0*/  MUFU.EX2 R18, R18 ;  /* 0x0000001200127308 */ /* 0x000f220000000800 */
[----:B--2---:R-:W-:Y:S01]  /*7cc0*/  FADD.FTZ R24, -R7, R24 ;  /* 0x0000001807187221 */ /* 0x004fe20000010100 */
[----:B------:R-:W-:-:S02]  /*7cd0*/  FMUL.FTZ R22, R22, 1.4426950216293334961 ;  /* 0x3fb8aa3b16167820 */ /* 0x000fc40000410000 */
[----:B------:R-:W2:Y:S01]  /*7ce0*/  MUFU.EX2 R20, R20 ;  /* 0x0000001400147308 */ /* 0x000ea20000000800 */
[C---:B------:R-:W-:Y:S01]  /*7cf0*/  FADD.FTZ R26, -R7.reuse, R26 ;  /* 0x0000001a071a7221 */ /* 0x040fe20000010100 */
        /* <DEDUP_REMOVED lines=9> */
[----:B----4-:R-:W-:Y:S01]  /*7d90*/  FADD.FTZ R8, R8, R18 ;  /* 0x0000001208087221 */ /* 0x010fe20000010000 */
[----:B------:R-:W3:Y:S02]  /*7da0*/  MUFU.EX2 R26, R26 ;  /* 0x0000001a001a7308 */ /* 0x000ee40000000800 */
[----:B------:R-:W-:Y:S01]  /*7db0*/  STS [R9+-0x100], R14 ;  /* 0xffff000e09007388 */ /* 0x000fe20000000800 */
[----:B--2---:R-:W-:Y:S01]  /*7dc0*/  FADD.FTZ R8, R8, R20 ;  /* 0x0000001408087221 */ /* 0x004fe20000010000 */
[----:B------:R-:W2:Y:S02]  /*7dd0*/  MUFU.EX2 R28, R28 ;  /* 0x0000001c001c7308 */ /* 0x000ea40000000800 */
[----:B------:R-:W-:Y:S01]  /*7de0*/  STS [R9], R18 ;  /* 0x0000001209007388 */ /* 0x000fe20000000800 */
[----:B0-----:R-:W-:-:S03]  /*7df0*/  FADD.FTZ R8, R8, R22 ;  /* 0x0000001608087221 */ /* 0x001fc60000010000 */
[----:B------:R-:W-:Y:S01]  /*7e00*/  STS [R9+0x100], R20 ;  /* 0x0001001409007388 */ /* 0x000fe20000000800 */
[----:B-1----:R-:W-:-:S03]  /*7e10*/  FADD.FTZ R8, R8, R24 ;  /* 0x0000001808087221 */ /* 0x002fc60000010000 */
[----:B------:R-:W-:Y:S01]  /*7e20*/  STS [R9+0x200], R22 ;  /* 0x0002001609007388 */ /* 0x000fe20000000800 */
[----:B---3--:R-:W-:-:S03]  /*7e30*/  FADD.FTZ R8, R8, R26 ;  /* 0x0000001a08087221 */ /* 0x008fc60000010000 */
[----:B------:R-:W-:Y:S01]  /*7e40*/  STS [R9+0x300], R24 ;  /* 0x0003001809007388 */ /* 0x000fe20000000800 */
[----:B--2---:R-:W-:-:S03]  /*7e50*/  FADD.FTZ R8, R8, R28 ;  /* 0x0000001c08087221 */ /* 0x004fc60000010000 */
[----:B------:R-:W-:Y:S04]  /*7e60*/  STS [R9+0x400], R26 ;  /* 0x0004001a09007388 */ /* 0x000fe80000000800 */
[----:B------:R0:W-:Y:S02]  /*7e70*/  STS [R9+0x500], R28 ;  /* 0x0005001c09007388 */ /* 0x0001e40000000800 */
[----:B0-----:R-:W-:-:S07]  /*7e80*/  VIADD R9, R9, 0x800 ;  /* 0x0000080009097836 */ /* 0x001fce0000000000 */
.L_x_4082:
[----:B------:R-:W-:Y:S05]  /*7e90*/  BSYNC.RECONVERGENT B1 ;  /* 0x0000000000017941 */ /* 0x000fea0003800200 */
.L_x_4081:
[----:B------:R-:W-:-:S13]  /*7ea0*/  ISETP.GT.AND P1, PT, R10, UR40, PT ;  /* 0x000000280a007c0c */ /* 0x000fda000bf24270 */
[----:B------:R-:W-:Y:S05]  /*7eb0*/  @!P0 BRA P1, `(.L_x_4073) ;  /* 0x0000000400dc8947 */ /* 0x000fea0000800000 */
        /* <DEDUP_REMOVED lines=25> */
.L_x_4074:
[----:B------:R-:W-:Y:S01]  /*8050*/  VIADDMNMX R8, R3, 0x40, R2, !PT ;  /* 0x0000004003087846 */ /* 0x000fe20007800102 */
[----:B------:R-:W-:Y:S01]  /*8060*/  BSSY.RECONVERGENT B1, `(.L_x_4083) ;  /* 0x0000024000017945 */ /* 0x000fe20003800200 */
[----:B------:R-:W-:-:S04]  /*8070*/  LOP3.LUT R9, RZ, R0, RZ, 0x33, !PT ;  /* 0x00000000ff097212 */ /* 0x000fc800078e33ff */
[----:B------:R-:W-:Y:S01]  /*8080*/  IADD3 R12, PT, PT, R8, -UR39, R9 ;  /* 0x80000027080c7c10 */ /* 0x000fe2000fffe009 */
        /* <DEDUP_REMOVED lines=9> */
[----:B------:R-:W-:Y:S02]  /*8120*/  IADD3 R18, P1, P2, R10, UR6, R3 ;  /* 0x000000060a127c10 */ /* 0x000fe4000fa3e003 */
[----:B------:R-:W-:Y:S01]  /*8130*/  LOP3.LUT R10, R8, 0x3, RZ, 0xc0, !PT ;  /* 0x00000003080a7812 */ /* 0x000fe200078ec0ff */
[----:B------:R-:W-:Y:S01]  /*8140*/  IMAD R12, R0, 0x4, R13 ;  /* 0x00000004000c7824 */ /* 0x000fe200078e020d */
[----:B------:R-:W-:Y:S01]  /*8150*/  IADD3.X R11, PT, PT, R11, UR12, RZ, P1, P2 ;  /* 0x0000000c0b0b7c10 */ /* 0x000fe20008fe44ff */
[----:B------:R-:W-:Y:S01]  /*8160*/  IMAD.MOV.U32 R8, RZ, RZ, RZ ;  /* 0x000000ffff087224 */ /* 0x000fe200078e00ff */
[----:B------:R-:W-:-:S02]  /*8170*/  MOV R9, R3 ;  /* 0x0000000300097202 */ /* 0x000fc40000000f00 */
[----:B------:R-:W-:-:S07]  /*8180*/  IADD3 R13, PT, PT, -R10, RZ, RZ ;  /* 0x000000ff0a0d7210 */ /* 0x000fce0007ffe1ff */
.L_x_4085:
[----:B------:R-:W-:-:S06]  /*8190*/  IMAD.MOV.U32 R10, RZ, RZ, R18 ;  /* 0x000000ffff0a7224 */ /* 0x000fcc00078e0012 */
[----:B------:R1:W4:Y:S01]  /*81a0*/  LDG.E.U8 R10, desc[UR36][R10.64] ;  /* 0x000000240a0a7981 */ /* 0x000322000c1e1100 */
[----:B------:R-:W-:Y:S01]  /*81b0*/  MOV R15, RZ ;  /* 0x000000ff000f7202 */ /* 0x000fe20000000f00 */
[----:B------:R-:W-:Y:S01]  /*81c0*/  VIADD R13, R13, 0x1 ;  /* 0x000000010d0d7836 */ /* 0x000fe20000000000 */
[----:B------:R-:W-:Y:S02]  /*81d0*/  IADD3 R18, P2, PT, R18, 0x40, RZ ;  /* 0x0000004012127810 */ /* 0x000fe40007f5e0ff */
[----:B------:R-:W-:-:S03]  /*81e0*/  IADD3 R9, PT, PT, R9, 0x40, RZ ;  /* 0x0000004009097810 */ /* 0x000fc60007ffe0ff */
[----:B-1----:R-:W-:Y:S01]  /*81f0*/  IMAD.X R11, RZ, RZ, R11, P2 ;  /* 0x000000ffff0b7224 */ /* 0x002fe200010e060b */
[----:B----4-:R-:W-:-:S13]  /*8200*/  ISETP.NE.AND P1, PT, R10, RZ, PT ;  /* 0x000000ff0a00720c */ /* 0x010fda0003f25270 */
        /* <DEDUP_REMOVED lines=9> */
.L_x_4084:
[----:B------:R-:W-:Y:S05]  /*82a0*/  BSYNC.RECONVERGENT B1 ;  /* 0x0000000000017941 */ /* 0x000fea0003800200 */
.L_x_4083:
[----:B------:R-:W-:Y:S05]  /*82b0*/  @!P0 BRA `(.L_x_4073) ;  /* 0x0000000000dc8947 */ /* 0x000fea0003800000 */
[----:B------:R-:W1:Y:S01]  /*82c0*/  S2R R12, SR_CgaCtaId ;  /* 0x00000000000c7919 */ /* 0x000e620000008800 */
[----:B------:R-:W4:Y:S01]  /*82d0*/  LDC.64 R14, c[0x0][0x420] ;  /* 0x00010800ff0e7b82 */ /* 0x000f220000000a00 */
        /* <DEDUP_REMOVED lines=10> */
.L_x_4086:
[----:B------:R-:W-:-:S05]  /*8380*/  IMAD.MOV.U32 R10, RZ, RZ, R14 ;  /* 0x000000ffff0a7224 */ /* 0x000fca00078e000e */
[----:B------:R-:W4:Y:S04]  /*8390*/  LDG.E.U8 R18, desc[UR36][R10.64+-0x80] ;  /* 0xffff80240a127981 */ /* 0x000f28000c1e1100 */
[----:B------:R-:W5:Y:S04]  /*83a0*/  LDG.E.U8 R13, desc[UR36][R10.64+-0x40] ;  /* 0xffffc0240a0d7981 */ /* 0x000f68000c1e1100 */
[----:B------:R-:W2:Y:S04]  /*83b0*/  LDG.E.U8 R14, desc[UR36][R10.64] ;  /* 0x000000240a0e7981 */ /* 0x000ea8000c1e1100 */
[----:B------:R-:W3:Y:S01]  /*83c0*/  LDG.E.U8 R15, desc[UR36][R10.64+0x40] ;  /* 0x000040240a0f7981 */ /* 0x000ee2000c1e1100 */
[----:B------:R-:W-:Y:S01]  /*83d0*/  MOV R19, RZ ;  /* 0x000000ff00137202 */ /* 0x000fe20000000f00 */
[----:B------:R-:W-:Y:S01]  /*83e0*/  IMAD.MOV.U32 R21, RZ, RZ, RZ ;  /* 0x000000ffff157224 */ /* 0x000fe200078e00ff */
[----:B------:R-:W-:-:S02]  /*83f0*/  IADD3 R9, PT, PT, R9, 0x100, RZ ;  /* 0x0000010009097810 */ /* 0x000fc40007ffe0ff */
[----:B----4-:R-:W-:Y:S02]  /*8400*/  ISETP.NE.AND P0, PT, R18, RZ, PT ;  /* 0x000000ff1200720c */ /* 0x010fe40003f05270 */
[----:B-----5:R-:W-:Y:S01]  /*8410*/  ISETP.NE.AND P1, PT, R13, RZ, PT ;  /* 0x000000ff0d00720c */ /* 0x020fe20003f25270 */
[----:B------:R-:W-:Y:S01]  /*8420*/  HFMA2 R13, -RZ, RZ, 0, 0 ;  /* 0x00000000ff0d7431 */ /* 0x000fe200000001ff */
        /* <DEDUP_REMOVED lines=13> */
[----:B------:R-:W-:Y:S01]  /*8500*/  ISETP.GT.AND P0, PT, R9, UR40, PT ;  /* 0x0000002809007c0c */ /* 0x000fe2000bf04270 */
        /* <DEDUP_REMOVED lines=18> */
.L_x_4073:
[----:B------:R-:W-:Y:S05]  /*8630*/  BSYNC.RECONVERGENT B0 ;  /* 0x0000000000007941 */ /* 0x000fea0003800200 */
.L_x_4072:
[----:B0-----:R-:W0:Y:S01]  /*8640*/  SHFL.BFLY PT, R7, R8, 0x10, 0x1f ;  /* 0x0e001f0008077f89 */ /* 0x001e2200000e0000 */
[C---:B------:R-:W-:Y:S01]  /*8650*/  ISETP.NE.AND P0, PT, R5.reuse, RZ, PT ;  /* 0x000000ff0500720c */ /* 0x040fe20003f05270 */
[----:B------:R-:W1:Y:S01]  /*8660*/  LDCU UR4, c[0x0][0x40c] ;  /* 0x00008180ff0477ac */ /* 0x000e620008000800 */
[----:B------:R-:W-:Y:S01]  /*8670*/  SHF.R.U32.HI R39, RZ, 0x5, R0 ;  /* 0x00000005ff277819 */ /* 0x000fe20000011600 */
[----:B------:R-:W4:Y:S01]  /*8680*/  S2R R18, SR_CTAID.X ;  /* 0x0000000000127919 */ /* 0x000f220000002500 */
[----:B------:R-:W-:Y:S01]  /*8690*/  ISETP.GT.U32.AND P1, PT, R5, 0x1, PT ;  /* 0x000000010500780c */ /* 0x000fe20003f24070 */
[----:B------:R-:W1:Y:S01]  /*86a0*/  LDCU UR5, c[0x0][0x3f4] ;  /* 0x00007e80ff0577ac */ /* 0x000e620008000800 */
[----:B------:R-:W5:Y:S07]  /*86b0*/  LDCU.U8 UR8, c[0x0][0x48c] ;  /* 0x00009180ff0877ac */ /* 0x000f6e0008000000 */
[----:B------:R-:W-:-:S02]  /*86c0*/  @!P0 IMAD R4, R39, 0x4, R4 ;  /* 0x0000000427048824 */ /* 0x000fc400078e0204 */
[----:B0-----:R-:W-:Y:S01]  /*86d0*/  FADD.FTZ R7, R7, R8 ;  /* 0x0000000807077221 */ /* 0x001fe20000010000 */
[----:B-1----:R-:W-:-:S04]  /*86e0*/  UISETP.LT.AND UP0, UPT, UR5, UR4, UPT ;  /* 0x000000040500728c */ /* 0x002fc8000bf01270 */
[----:B------:R-:W0:Y:S01]  /*86f0*/  SHFL.BFLY PT, R10, R7, 0x8, 0x1f ;  /* 0x0d001f00070a7f89 */ /* 0x000e2200000e0000 */
[----:B------:R-:W-:-:S04]  /*8700*/  USEL UR4, UR5, UR4, UP0 ;  /* 0x0000000405047287 */ /* 0x000fc80008000000 */
[----:B------:R-:W-:-:S04]  /*8710*/  UIADD3 UR4, UPT, UPT, UR4, 0x4, URZ ;  /* 0x0000000404047890 */ /* 0x000fc8000fffe0ff */
[----:B------:R-:W-:-:S04]  /*8720*/  USHF.R.S32.HI UR5, URZ, 0x1f, UR4 ;  /* 0x0000001fff057899 */ /* 0x000fc80008011404 */
[----:B------:R-:W-:-:S04]  /*8730*/  ULEA.HI UR5, UR5, UR4, URZ, 0x2 ;  /* 0x0000000405057291 */ /* 0x000fc8000f8f10ff */
[----:B------:R-:W-:-:S04]  /*8740*/  USHF.L.U32 UR5, UR5, 0x2, URZ ;  /* 0x0000000205057899 */ /* 0x000fc800080006ff */
[----:B------:R-:W-:Y:S01]  /*8750*/  ULOP3.LUT UR5, UR5, 0xfffffff0, URZ, 0xc0, !UPT ;  /* 0xfffffff005057892 */ /* 0x000fe2000f8ec0ff */
[----:B0-----:R-:W-:Y:S02]  /*8760*/  FADD.FTZ R10, R7, R10 ;  /* 0x0000000a070a7221 */ /* 0x001fe40000010000 */
[----:B------:R-:W4:Y:S03]  /*8770*/  LDC R7, c[0x0][0x3f8] ;  /* 0x0000fe00ff077b82 */ /* 0x000f260000000800 */
[----:B------:R-:W0:Y:S01]  /*8780*/  SHFL.BFLY PT, R9, R10, 0x4, 0x1f ;  /* 0x0c801f000a097f89 */ /* 0x000e2200000e0000 */
[----:B----4-:R-:W-:Y:S02]  /*8790*/  IMAD R23, R7, UR7, R18 ;  /* 0x0000000707177c24 */ /* 0x010fe4000f8e0212 */
[----:B0-----:R-:W-:-:S05]  /*87a0*/  FADD.FTZ R9, R10, R9 ;  /* 0x000000090a097221 */ /* 0x001fca0000010000 */
[----:B------:R-:W0:Y:S02]  /*87b0*/  SHFL.BFLY PT, R12, R9, 0x2, 0x1f ;  /* 0x0c401f00090c7f89 */ /* 0x000e2400000e0000 */
[----:B0-----:R-:W-:-:S05]  /*87c0*/  FADD.FTZ R12, R9, R12 ;  /* 0x0000000c090c7221 */ /* 0x001fca0000010000 */
[----:B------:R-:W0:Y:S02]  /*87d0*/  SHFL.BFLY PT, R11, R12, 0x1, 0x1f ;  /* 0x0c201f000c0b7f89 */ /* 0x000e2400000e0000 */
[----:B0-----:R-:W-:-:S05]  /*87e0*/  FADD.FTZ R11, R12, R11 ;  /* 0x0000000b0c0b7221 */ /* 0x001fca0000010000 */
[----:B------:R0:W-:Y:S01]  /*87f0*/  @!P0 STS [R4+0x8], R11 ;  /* 0x0000080b04008388 */ /* 0x0001e20000000800 */
[----:B------:R-:W-:Y:S01]  /*8800*/  BAR.SYNC.DEFER_BLOCKING 0x0 ;  /* 0x0000000000007b1d */ /* 0x000fe20000010000 */
[----:B-----5:R-:W-:Y:S02]  /*8810*/  ISETP.NE.AND P0, PT, RZ, UR8, PT ;  /* 0x00000008ff007c0c */ /* 0x020fe4000bf05270 */
[----:B0-----:R-:W-:-:S03]  /*8820*/  CS2R R4, SRZ ;  /* 0x0000000000047805 */ /* 0x001fc6000001ff00 */
[----:B------:R-:W0:Y:S01]  /*8830*/  @!P1 LDS R11, [R6+0x8] ;  /* 0x00000800060b9984 */ /* 0x000e220000000800 */
[----:B------:R-:W-:-:S03]  /*8840*/  ISETP.GT.AND P1, PT, R3, UR40, PT ;  /* 0x0000002803007c0c */ /* 0x000fc6000bf24270 */
[----:B0-----:R-:W0:Y:S02]  /*8850*/  SHFL.BFLY PT, R8, R11, 0x1, 0x1f ;  /* 0x0c201f000b087f89 */ /* 0x001e2400000e0000 */
[----:B0-----:R-:W-:-:S06]  /*8860*/  FADD.FTZ R8, R8, R11 ;  /* 0x0000000b08087221 */ /* 0x001fcc0000010000 */
[----:B------:R-:W0:Y:S02]  /*8870*/  SHFL.IDX PT, R8, R8, RZ, 0x1f ;  /* 0x00001fff08087589 */ /* 0x000e2400000e0000 */
[----:B0-----:R-:W-:-:S04]  /*8880*/  FADD.FTZ R6, R8, 9.9999999747524270788e-07 ;  /* 0x358637bd08067421 */ /* 0x001fc80000010000 */
[----:B------:R0:W1:Y:S01]  /*8890*/  MUFU.RCP R13, R6 ;  /* 0x00000006000d7308 */ /* 0x0000620000001000 */
[----:B------:R-:W-:Y:S05]  /*88a0*/  @!P0 BRA `(.L_x_4087) ;  /* 0x0000000000188947 */ /* 0x000fea0003800000 */
[----:B------:R-:W4:Y:S08]  /*88b0*/  LDC R4, c[0x0][0x488] ;  /* 0x00012200ff047b82 */ /* 0x000f300000000800 */
[----:B------:R-:W4:Y:S08]  /*88c0*/  LDC R5, c[0x0][0x40c] ;  /* 0x00010300ff057b82 */ /* 0x000f300000000800 */
[----:B------:R-:W5:Y:S01]  /*88d0*/  LDC R7, c[0x0][0x3f4] ;  /* 0x0000fd00ff077b82 */ /* 0x000f620000000800 */
[----:B----4-:R-:W-:-:S04]  /*88e0*/  IMAD R4, R23, R4, R5 ;  /* 0x0000000417047224 */ /* 0x010fc800078e0205 */
[----:B-----5:R-:W-:-:S05]  /*88f0*/  IMAD R4, R4, R7, RZ ;  /* 0x0000000704047224 */ /* 0x020fca00078e02ff */
[----:B------:R-:W-:-:S07]  /*8900*/  SHF.R.S32.HI R5, RZ, 0x1f, R4 ;  /* 0x0000001fff057819 */ /* 0x000fce0000011404 */
.L_x_4087:
[----:B------:R-:W-:Y:S04]  /*8910*/  BSSY.RECONVERGENT B0, `(.L_x_4088) ;  /* 0x0000062000007945 */ /* 0x000fe80003800200 */
[----:B------:R-:W-:Y:S05]  /*8920*/  @P1 BRA `(.L_x_4089) ;  /* 0x0000000400801947 */ /* 0x000fea0003800000 */
[----:B------:R-:W-:Y:S01]  /*8930*/  VIADDMNMX R2, R3, 0x40, R2, !PT ;  /* 0x0000004003027846 */ /* 0x000fe20007800102 */
[----:B------:R-:W-:Y:S01]  /*8940*/  BSSY.RECONVERGENT B1, `(.L_x_4090) ;  /* 0x0000028000017945 */ /* 0x000fe20003800200 */
[----:B------:R-:W-:-:S04]  /*8950*/  LOP3.LUT R7, RZ, R0, RZ, 0x33, !PT ;  /* 0x00000000ff077212 */ /* 0x000fc800078e33ff */
[----:B------:R-:W-:-:S04]  /*8960*/  IADD3 R2, PT, PT, R2, -UR39, R7 ;  /* 0x8000002702027c10 */ /* 0x000fc8000fffe007 */
[C---:B0-----:R-:W-:Y:S02]  /*8970*/  LOP3.LUT R6, R2.reuse, 0xc0, RZ, 0xc0, !PT ;  /* 0x000000c002067812 */ /* 0x041fe400078ec0ff */
[----:B------:R-:W-:Y:S02]  /*8980*/  ISETP.GE.U32.AND P1, PT, R2, 0xc0, PT ;  /* 0x000000c00200780c */ /* 0x000fe40003f26070 */
[----:B------:R-:W-:-:S13]  /*8990*/  ISETP.NE.AND P2, PT, R6, 0xc0, PT ;  /* 0x000000c00600780c */ /* 0x000fda0003f45270 */
[----:B------:R-:W-:Y:S05]  /*89a0*/  @!P2 BRA `(.L_x_4091) ;  /* 0x000000000084a947 */ /* 0x000fea0003800000 */
[----:B------:R-:W0:Y:S01]  /*89b0*/  S2UR UR7, SR_CgaCtaId ;  /* 0x00000000000779c3 */ /* 0x000e220000008800 */
[----:B------:R-:W4:Y:S01]  /*89c0*/  LDCU.64 UR10, c[0x0][0x480] ;  /* 0x00009000ff0a77ac */ /* 0x000f220008000a00 */
        /* <DEDUP_REMOVED lines=11> */
[----:B----4-:R-:W-:-:S04]  /*8a80*/  LEA R10, P2, R11, UR10, 0x2 ;  /* 0x0000000a0b0a7c11 */ /* 0x010fc8000f8410ff */
[----:B------:R-:W-:Y:S01]  /*8a90*/  LEA.HI.X R11, R11, UR11, R12, 0x2, P2 ;  /* 0x0000000b0b0b7c11 */ /* 0x000fe200090f140c */
[----:B0-----:R-:W-:-:S06]  /*8aa0*/  ULEA UR4, UR7, UR4, 0x18 ;  /* 0x0000000407047291 */ /* 0x001fcc000f8ec0ff */
[----:B------:R-:W-:Y:S02]  /*8ab0*/  IADD3 R2, PT, PT, R6, UR4, RZ ;  /* 0x0000000406027c10 */ /* 0x000fe4000fffe0ff */
[----:B------:R-:W-:-:S07]  /*8ac0*/  LEA R8, R0, UR4, 0x2 ;  /* 0x0000000400087c11 */ /* 0x000fce000f8e10ff */
.L_x_4092:
[----:B----4-:R0:W1:Y:S01]  /*8ad0*/  LDS R6, [R8] ;  /* 0x0000000008067984 */ /* 0x0100620000000800 */
[----:B------:R-:W-:Y:S01]  /*8ae0*/  @P0 MOV R7, R11 ;  /* 0x0000000b00070202 */ /* 0x000fe20000000f00 */
[----:B------:R-:W-:-:S05]  /*8af0*/  VIADD R9, R9, 0x1 ;  /* 0x0000000109097836 */ /* 0x000fca0000000000 */
[----:B------:R-:W-:Y:S02]  /*8b00*/  ISETP.NE.AND P3, PT, R9, RZ, PT ;  /* 0x000000ff0900720c */ /* 0x000fe40003f65270 */
[----:B0-----:R-:W-:Y:S01]  /*8b10*/  IADD3 R8, PT, PT, R8, 0x100, RZ ;  /* 0x0000010008087810 */ /* 0x001fe20007ffe0ff */
[----:B-1----:R-:W-:-:S05]  /*8b20*/  FMUL.FTZ R15, R6, R13 ;  /* 0x0000000d060f7220 */ /* 0x002fca0000410000 */
        /* <DEDUP_REMOVED lines=9> */
.L_x_4091:
[----:B------:R-:W-:Y:S05]  /*8bc0*/  BSYNC.RECONVERGENT B1 ;  /* 0x0000000000017941 */ /* 0x000fea0003800200 */
.L_x_4090:
[----:B------:R-:W-:Y:S05]  /*8bd0*/  @!P1 BRA `(.L_x_4089) ;  /* 0x0000000000d49947 */ /* 0x000fea0003800000 */
[----:B----4-:R-:W0:Y:S01]  /*8be0*/  S2R R7, SR_CgaCtaId ;  /* 0x0000000000077919 */ /* 0x010e220000008800 */
[----:B------:R-:W4:Y:S01]  /*8bf0*/  LDCU.64 UR10, c[0x0][0x480] ;  /* 0x00009000ff0a77ac */ /* 0x000f220008000a00 */
[C---:B------:R-:W-:Y:S01]  /*8c00*/  IADD3 R9, P0, PT, R3.reuse, R4, RZ ;  /* 0x0000000403097210 */ /* 0x040fe20007f1e0ff */
[----:B------:R-:W-:Y:S01]  /*8c10*/  IMAD.U32 R11, RZ, RZ, UR39 ;  /* 0x00000027ff0b7e24 */ /* 0x000fe2000f8e00ff */
[----:B------:R-:W-:Y:S01]  /*8c20*/  MOV R6, 0x400 ;  /* 0x0000040000067802 */ /* 0x000fe20000000f00 */
[----:B------:R-:W-:Y:S01]  /*8c30*/  USHF.L.U32 UR4, UR39, 0x2, URZ ;  /* 0x0000000227047899 */ /* 0x000fe200080006ff */
[----:B------:R-:W-:Y:S01]  /*8c40*/  LEA R2, R3, UR5, 0x1 ;  /* 0x0000000503027c11 */ /* 0x000fe2000f8e08ff */
[----:B------:R-:W-:Y:S01]  /*8c50*/  IMAD.X R10, RZ, RZ, R5, P0 ;  /* 0x000000ffff0a7224 */ /* 0x000fe200000e0605 */
[----:B------:R-:W-:Y:S01]  /*8c60*/  IADD3 R6, PT, PT, R6, 0x210, RZ ;  /* 0x0000021006067810 */ /* 0x000fe20007ffe0ff */
[----:B------:R-:W-:Y:S02]  /*8c70*/  UISETP.NE.AND UP0, UPT, UR8, URZ, UPT ;  /* 0x000000ff0800728c */ /* 0x000fe4000bf05270 */
[----:B------:R-:W-:Y:S01]  /*8c80*/  ISETP.NE.AND P1, PT, RZ, UR8, PT ;  /* 0x00000008ff007c0c */ /* 0x000fe2000bf25270 */
[----:B------:R-:W-:Y:S01]  /*8c90*/  IMAD R4, R11, -0x2, R2 ;  /* 0xfffffffe0b047824 */ /* 0x000fe200078e0202 */
[----:B------:R-:W-:-:S02]  /*8ca0*/  LEA R2, R3, -UR4, 0x2 ;  /* 0x8000000403027c11 */ /* 0x000fc4000f8e10ff */
[----:B------:R-:W-:Y:S02]  /*8cb0*/  PLOP3.LUT P0, PT, PT, PT, UP0, 0x80, 0x8 ;  /* 0x000000000008781c */ /* 0x000fe40003f0f008 */
[----:B----4-:R-:W-:-:S04]  /*8cc0*/  LEA R8, P3, R9, UR10, 0x2 ;  /* 0x0000000a09087c11 */ /* 0x010fc8000f8610ff */
[----:B------:R-:W-:Y:S02]  /*8cd0*/  IADD3 R8, P2, PT, R8, 0x200, RZ ;  /* 0x0000020008087810 */ /* 0x000fe40007f5e0ff */
[----:B------:R-:W-:-:S04]  /*8ce0*/  LEA.HI.X R9, R9, UR11, R10, 0x2, P3 ;  /* 0x0000000b09097c11 */ /* 0x000fc800098f140a */
[----:B------:R-:W-:Y:S02]  /*8cf0*/  IADD3.X R9, PT, PT, RZ, R9, RZ, P2, !PT ;  /* 0x00000009ff097210 */ /* 0x000fe400017fe4ff */
[----:B0-----:R-:W-:-:S04]  /*8d00*/  LEA R7, R7, R6, 0x18 ;  /* 0x0000000607077211 */ /* 0x001fc800078ec0ff */
[--C-:B------:R-:W-:Y:S02]  /*8d10*/  IADD3 R2, PT, PT, R2, 0x200, R7.reuse ;  /* 0x0000020002027810 */ /* 0x100fe40007ffe007 */
[----:B------:R-:W-:-:S07]  /*8d20*/  IADD3 R6, PT, PT, R4, 0x100, R7 ;  /* 0x0000010004067810 */ /* 0x000fce0007ffe007 */
.L_x_4093:
[----:B------:R-:W1:Y:S01]  /*8d30*/  LDS R4, [R2+-0x200] ;  /* 0xfffe000002047984 */ /* 0x000e620000000800 */
[----:B------:R-:W-:-:S05]  /*8d40*/  VIADD R3, R3, 0x100 ;  /* 0x0000010003037836 */ /* 0x000fca0000000000 */
[----:B------:R-:W-:Y:S01]  /*8d50*/  ISETP.GT.AND P2, PT, R3, UR40, PT ;  /* 0x0000002803007c0c */ /* 0x000fe2000bf44270 */
[----:B-1----:R-:W-:-:S05]  /*8d60*/  FMUL.FTZ R11, R4, R13 ;  /* 0x0000000d040b7220 */ /* 0x002fca0000410000 */
[----:B------:R-:W-:-:S04]  /*8d70*/  F2FP.F16.F32.PACK_AB R4, RZ, R11 ;  /* 0x0000000bff04723e */ /* 0x000fc800000000ff */
[----:B------:R-:W-:-:S05]  /*8d80*/  PRMT R5, R4, 0x7610, R5 ;  /* 0x0000761004057816 */ /* 0x000fca0000000005 */
[----:B------:R0:W-:Y:S04]  /*8d90*/  STS.U16 [R6+-0x100], R5 ;  /* 0xffff000506007388 */ /* 0x0001e80000000400 */
[----:B------:R-:W1:Y:S01]  /*8da0*/  LDS R4, [R2+-0x100] ;  /* 0xffff000002047984 */ /* 0x000e620000000800 */
[----:B0-----:R-:W-:Y:S01]  /*8db0*/  MOV R5, R9 ;  /* 0x0000000900057202 */ /* 0x001fe20000000f00 */
[----:B-1----:R-:W-:-:S05]  /*8dc0*/  FMUL.FTZ R15, R4, R13 ;  /* 0x0000000d040f7220 */ /* 0x002fca0000410000 */
        /* <DEDUP_REMOVED lines=9> */
[----:B-1----:R-:W-:-:S03]  /*8e60*/  VIADD R2, R2, 0x400 ;  /* 0x0000040002027836 */ /* 0x002fc60000000000 */
        /* <DEDUP_REMOVED lines=12> */
.L_x_4089:
[----:B------:R-:W-:Y:S05]  /*8f30*/  BSYNC.RECONVERGENT B0 ;  /* 0x0000000000007941 */ /* 0x000fea0003800200 */
.L_x_4088:
[----:B------:R-:W-:Y:S01]  /*8f40*/  IMAD.U32 R2, RZ, RZ, UR40 ;  /* 0x00000028ff027e24 */ /* 0x000fe2000f8e00ff */
[----:B------:R-:W1:Y:S01]  /*8f50*/  LDCU.64 UR8, c[0x0][0x3b0] ;  /* 0x00007600ff0877ac */ /* 0x000e620008000a00 */
[----:B------:R-:W-:Y:S02]  /*8f60*/  SHF.L.U32 R33, R0, 0x3, RZ ;  /* 0x0000000300217819 */ /* 0x000fe400000006ff */
[----:B0---4-:R-:W-:Y:S02]  /*8f70*/  CS2R R6, SRZ ;  /* 0x0000000000067805 */ /* 0x011fe4000001ff00 */
[----:B------:R-:W-:Y:S01]  /*8f80*/  LEA.HI R2, R2, UR40, RZ, 0x1 ;  /* 0x0000002802027c11 */ /* 0x000fe2000f8f08ff */
[----:B------:R-:W0:Y:S01]  /*8f90*/  LDCU.64 UR10, c[0x0][0x3c8] ;  /* 0x00007900ff0a77ac */ /* 0x000e220008000a00 */
[----:B------:R-:W-:Y:S02]  /*8fa0*/  LOP3.LUT R33, R33, 0xf8, RZ, 0xc0, !PT ;  /* 0x000000f821217812 */ /* 0x000fe400078ec0ff */
[----:B------:R-:W-:Y:S01]  /*8fb0*/  LOP3.LUT R2, R2, 0xfffffffe, RZ, 0xc0, !PT ;  /* 0xfffffffe02027812 */ /* 0x000fe200078ec0ff */
[----:B------:R-:W4:Y:S03]  /*8fc0*/  LDCU.64 UR14, c[0x0][0x3c8] ;  /* 0x00007900ff0e77ac */ /* 0x000f260008000a00 */
[----:B------:R-:W-:-:S04]  /*8fd0*/  IADD3 R40, PT, PT, -R2, UR40, RZ ;  /* 0x0000002802287c10 */ /* 0x000fc8000fffe1ff */
[----:B------:R-:W-:Y:S02]  /*8fe0*/  ISETP.NE.AND P0, PT, R39, R40, PT ;  /* 0x000000282700720c */ /* 0x000fe40003f05270 */
[----:B-1----:R-:W-:Y:S02]  /*8ff0*/  ISETP.EQ.U32.AND P1, PT, RZ, UR8, PT ;  /* 0x00000008ff007c0c */ /* 0x002fe4000bf22070 */
[----:B------:R-:W-:-:S04]  /*9000*/  ISETP.GT.U32.OR P0, PT, R33, 0x9f, P0 ;  /* 0x0000009f2100780c */ /* 0x000fc80000704470 */
[----:B------:R-:W-:-:S13]  /*9010*/  ISETP.EQ.OR.EX P0, PT, RZ, UR9, P0, P1 ;  /* 0x00000009ff007c0c */ /* 0x000fda0008702710 */
[----:B------:R-:W1:Y:S01]  /*9020*/  @!P0 LDC.64 R2, c[0x0][0x3b0] ;  /* 0x0000ec00ff028b82 */ /* 0x000e620000000a00 */
[----:B------:R-:W-:Y:S01]  /*9030*/  @!P0 IMAD R5, R18, 0xa0, R33 ;  /* 0x000000a012058824 */ /* 0x000fe200078e0221 */
[----:B------:R-:W-:Y:S01]  /*9040*/  BSSY.RECONVERGENT B0, `(.L_x_4094) ;  /* 0x000029c000007945 */ /* 0x000fe20003800200 */
[----:B------:R-:W-:Y:S02]  /*9050*/  HFMA2 R36, -RZ, RZ, 0, 0 ;  /* 0x00000000ff247431 */ /* 0x000fe400000001ff */
[----:B-1----:R-:W-:Y:S01]  /*9060*/  @!P0 IMAD.WIDE.U32 R2, R5, 0x2, R2 ;  /* 0x0000000205028825 */ /* 0x002fe200078e0002 */
[----:B------:R-:W-:-:S06]  /*9070*/  CS2R R4, SRZ ;  /* 0x0000000000047805 */ /* 0x000fcc000001ff00 */
[----:B------:R1:W5:Y:S01]  /*9080*/  @!P0 LDG.E.128 R4, desc[UR36][R2.64] ;  /* 0x0000002402048981 */ /* 0x000362000c1e1d00 */
[----:B------:R-:W-:Y:S01]  /*9090*/  BAR.SYNC.DEFER_BLOCKING 0x0 ;  /* 0x0000000000007b1d */ /* 0x000fe20000010000 */
[----:B------:R-:W-:Y:S01]  /*90a0*/  ISETP.GT.U32.AND P0, PT, R33, 0x9f, PT ;  /* 0x0000009f2100780c */ /* 0x000fe20003f04070 */
[----:B------:R-:W-:Y:S01]  /*90b0*/  IMAD R32, R23, 0xa0, RZ ;  /* 0x000000a017207824 */ /* 0x000fe200078e02ff */
[----:B---3--:R-:W-:Y:S02]  /*90c0*/  CS2R R30, SRZ ;  /* 0x00000000001e7805 */ /* 0x008fe4000001ff00 */
[----:B------:R-:W-:Y:S01]  /*90d0*/  CS2R R28, SRZ ;  /* 0x00000000001c7805 */ /* 0x000fe2000001ff00 */
[----:B------:R-:W-:Y:S01]  /*90e0*/  IMAD.MOV.U32 R19, RZ, RZ, RZ ;  /* 0x000000ffff137224 */ /* 0x000fe200078e00ff */
[----:B------:R-:W-:-:S07]  /*90f0*/  CS2R R34, SRZ ;  /* 0x0000000000227805 */ /* 0x000fce000001ff00 */
[----:B01--4-:R-:W-:Y:S05]  /*9100*/  @P0 BRA `(.L_x_4095) ;  /* 0x00000028003c0947 */ /* 0x013fea0003800000 */
[----:B------:R-:W0:Y:S01]  /*9110*/  LDCU UR4, c[0x0][0x3f4] ;  /* 0x00007e80ff0477ac */ /* 0x000e220008000800 */
[----:B------:R-:W1:Y:S01]  /*9120*/  S2R R10, SR_CgaCtaId ;  /* 0x00000000000a7919 */ /* 0x000e620000008800 */
[----:B------:R-:W3:Y:S01]  /*9130*/  LDC.64 R2, c[0x0][0x3c0] ;  /* 0x0000f000ff027b82 */ /* 0x000ee20000000a00 */
[----:B------:R-:W-:Y:S01]  /*9140*/  IADD3 R42, PT, PT, R39, UR39, RZ ;  /* 0x00000027272a7c10 */ /* 0x000fe2000fffe0ff */
[----:B------:R-:W-:Y:S01]  /*9150*/  BSSY.RECONVERGENT B1, `(.L_x_4096) ;  /* 0x00000ea000017945 */ /* 0x000fe20003800200 */
[----:B------:R-:W-:Y:S02]  /*9160*/  MOV R9, 0x400 ;  /* 0x0000040000097802 */ /* 0x000fe40000000f00 */
[----:B------:R-:W-:-:S03]  /*9170*/  MOV R31, RZ ;  /* 0x000000ff001f7202 */ /* 0x000fc60000000f00 */
[----:B------:R-:W-:Y:S02]  /*9180*/  VIADD R41, R9, 0x210 ;  /* 0x0000021009297836 */ /* 0x000fe40000000000 */
[----:B0-----:R-:W-:-:S04]  /*9190*/  IMAD.U32 R37, RZ, RZ, UR4 ;  /* 0x00000004ff257e24 */ /* 0x001fc8000f8e00ff */
[----:B------:R-:W-:Y:S01]  /*91a0*/  IMAD R9, R50, R37, R33 ;  /* 0x0000002532097224 */ /* 0x000fe200078e0221 */
[----:B------:R-:W-:-:S03]  /*91b0*/  VIMNMX R8, PT, PT, R37, UR40, PT ;  /* 0x0000002825087c48 */ /* 0x000fc6000bfe0100 */
[----:B---3--:R-:W-:Y:S01]  /*91c0*/  IMAD.WIDE R2, R9, 0x2, R2 ;  /* 0x0000000209027825 */ /* 0x008fe200078e0202 */
[----:B------:R-:W-:Y:S02]  /*91d0*/  ISETP.GE.AND P0, PT, R42, R8, PT ;  /* 0x000000082a00720c */ /* 0x000fe40003f06270 */
[----:B-1----:R-:W-:-:S05]  /*91e0*/  LEA R41, R10, R41, 0x18 ;  /* 0x000000290a297211 */ /* 0x002fca00078ec0ff */
[----:B------:R-:W-:-:S06]  /*91f0*/  VIADD R38, R41, UR5 ;  /* 0x0000000529267c36 */ /* 0x000fcc0008000000 */
[----:B------:R-:W-:Y:S05]  /*9200*/  @P0 BRA `(.L_x_4097) ;  /* 0x0000000c00780947 */ /* 0x000fea0003800000 */
[----:B------:R-:W-:Y:S01]  /*9210*/  IADD3 R47, PT, PT, R42, 0x2, RZ ;  /* 0x000000022a2f7810 */ /* 0x000fe20007ffe0ff */
[----:B------:R-:W-:Y:S01]  /*9220*/  ULOP3.LUT UR4, URZ, UR39, URZ, 0x33, !UPT ;  /* 0x00000027ff047292 */ /* 0x000fe2000f8e33ff */
[----:B------:R-:W-:Y:S01]  /*9230*/  BSSY.RECONVERGENT B2, `(.L_x_4098) ;  /* 0x000007f000027945 */ /* 0x000fe20003800200 */
[----:B------:R-:W0:Y:S01]  /*9240*/  LDCU UR7, c[0x0][0x3f8] ;  /* 0x00007f00ff0777ac */ /* 0x000e220008000800 */
[----:B------:R-:W-:Y:S02]  /*9250*/  VIMNMX R8, PT, PT, R8, R47, !PT ;  /* 0x0000002f08087248 */ /* 0x000fe40007fe0100 */
[----:B------:R-:W-:Y:S01]  /*9260*/  CS2R R34, SRZ ;  /* 0x0000000000227805 */ /* 0x000fe2000001ff00 */
[----:B------:R-:W-:Y:S01]  /*9270*/  IMAD.MOV.U32 R43, RZ, RZ, R42 ;  /* 0x000000ffff2b7224 */ /* 0x000fe200078e002a */
[----:B------:R-:W-:Y:S01]  /*9280*/  MOV R36, RZ ;  /* 0x000000ff00247202 */ /* 0x000fe20000000f00 */
[----:B------:R-:W-:Y:S01]  /*9290*/  IMAD.MOV.U32 R19, RZ, RZ, RZ ;  /* 0x000000ffff137224 */ /* 0x000fe200078e00ff */
[----:B------:R-:W-:-:S02]  /*92a0*/  IADD3 R45, PT, PT, -R39, UR4, R8 ;  /* 0x00000004272d7c10 */ /* 0x000fc4000fffe108 */
[----:B------:R-:W-:Y:S02]  /*92b0*/  CS2R R28, SRZ ;  /* 0x00000000001c7805 */ /* 0x000fe4000001ff00 */
[----:B------:R-:W-:Y:S02]  /*92c0*/  CS2R R30, SRZ ;  /* 0x00000000001e7805 */ /* 0x000fe4000001ff00 */
[C---:B------:R-:W-:Y:S02]  /*92d0*/  ISETP.GE.U32.AND P0, PT, R45.reuse, 0x6, PT ;  /* 0x000000062d00780c */ /* 0x040fe40003f06070 */
[----:B------:R-:W-:-:S04]  /*92e0*/  LEA.HI R48, R45, 0x1, RZ, 0x1f ;  /* 0x000000012d307811 */ /* 0x000fc800078ff8ff */
[----:B------:R-:W-:Y:S01]  /*92f0*/  LOP3.LUT P1, R58, R48, 0x3, RZ, 0xc0, !PT ;  /* 0x00000003303a7812 */ /* 0x000fe2000782c0ff */
[----:B0-----:R-:W-:-:S06]  /*9300*/  IMAD R44, R37, UR7, RZ ;  /* 0x00000007252c7c24 */ /* 0x001fcc000f8e02ff */
[----:B------:R-:W-:Y:S06]  /*9310*/  @!P0 BRA `(.L_x_4099) ;  /* 0x0000000400c08947 */ /* 0x000fec0003800000 */
[----:B------:R-:W-:Y:S01]  /*9320*/  LOP3.LUT R48, R48, 0xfffffffc, RZ, 0xc0, !PT ;  /* 0xfffffffc30307812 */ /* 0x000fe200078ec0ff */
[----:B------:R-:W-:Y:S01]  /*9330*/  HFMA2 R34, -RZ, RZ, 0, 0 ;  /* 0x00000000ff227431 */ /* 0x000fe200000001ff */
[----:B------:R-:W-:Y:S01]  /*9340*/  LEA R46, R39, UR5, 0x1 ;  /* 0x00000005272e7c11 */ /* 0x000fe2000f8e08ff */
[C---:B------:R-:W-:Y:S01]  /*9350*/  VIADD R49, R42.reuse, 0x4 ;  /* 0x000000042a317836 */ /* 0x040fe20000000000 */
[----:B------:R-:W-:Y:S01]  /*9360*/  IADD3 R51, PT, PT, R42, 0x6, RZ ;  /* 0x000000062a337810 */ /* 0x000fe20007ffe0ff */
[----:B------:R-:W-:Y:S01]  /*9370*/  IMAD.MOV.U32 R43, RZ, RZ, R42 ;  /* 0x000000ffff2b7224 */ /* 0x000fe200078e002a */
[----:B------:R-:W-:Y:S02]  /*9380*/  IADD3 R46, PT, PT, R46, 0x8, R41 ;  /* 0x000000082e2e7810 */ /* 0x000fe40007ffe029 */
[----:B------:R-:W-:-:S07]  /*9390*/  IADD3 R48, PT, PT, -R48, RZ, RZ ;  /* 0x000000ff30307210 */ /* 0x000fce0007ffe1ff */
.L_x_4100:
[----:B------:R-:W-:Y:S01]  /*93a0*/  IADD3 R8, P0, PT, R43, UR6, RZ ;  /* 0x000000062b087c10 */ /* 0x000fe2000ff1e0ff */
[----:B------:R-:W0:Y:S04]  /*93b0*/  LDS.U16 R50, [R46+-0x8] ;  /* 0xfffff8002e327984 */ /* 0x000e280000000400 */
[----:B------:R-:W-:Y:S01]  /*93c0*/  IMAD.X R9, RZ, RZ, UR12, P0 ;  /* 0x0000000cff097e24 */ /* 0x000fe200080e06ff */
[C---:B------:R-:W-:Y:S01]  /*93d0*/  LEA R20, P0, R8.reuse, UR10, 0x2 ;  /* 0x0000000a08147c11 */ /* 0x040fe2000f8010ff */
[----:B------:R-:W1:Y:S03]  /*93e0*/  LDS.U16 R56, [R46+-0x4] ;  /* 0xfffffc002e387984 */ /* 0x000e660000000400 */
[----:B------:R-:W-:Y:S01]  /*93f0*/  LEA.HI.X R21, R8, UR11, R9, 0x2, P0 ;  /* 0x0000000b08157c11 */ /* 0x000fe200080f1409 */
[----:B------:R-:W3:Y:S04]  /*9400*/  LDS.U16 R59, [R46] ;  /* 0x000000002e3b7984 */ /* 0x000ee80000000400 */
[----:B------:R-:W4:Y:S04]  /*9410*/  LDG.E R8, desc[UR36][R20.64] ;  /* 0x0000002414087981 */ /* 0x000f28000c1e1900 */
[----:B------:R-:W3:Y:S04]  /*9420*/  LDG.E R12, desc[UR36][R20.64+0x8] ;  /* 0x00000824140c7981 */ /* 0x000ee8000c1e1900 */
[----:B------:R-:W3:Y:S04]  /*9430*/  LDG.E R22, desc[UR36][R20.64+0x10] ;  /* 0x0000102414167981 */ /* 0x000ee8000c1e1900 */
[----:B--2---:R-:W2:Y:S01]  /*9440*/  LDG.E R24, desc[UR36][R20.64+0x18] ;  /* 0x0000182414187981 */ /* 0x004ea2000c1e1900 */
[----:B----4-:R-:W-:-:S04]  /*9450*/  IMAD R8, R44, R8, R43 ;  /* 0x000000082c087224 */ /* 0x010fc800078e022b */
[----:B------:R-:W-:-:S04]  /*9460*/  IMAD R9, R8, 0xa0, RZ ;  /* 0x000000a008097824 */ /* 0x000fc800078e02ff */
[----:B------:R-:W-:-:S06]  /*9470*/  IMAD.WIDE R8, R9, 0x2, R2 ;  /* 0x0000000209087825 */ /* 0x000fcc00078e0202 */
[----:B------:R-:W4:Y:S01]  /*9480*/  LDG.E.128 R8, desc[UR36][R8.64] ;  /* 0x0000002408087981 */ /* 0x000f22000c1e1d00 */
[----:B---3--:R-:W-:-:S04]  /*9490*/  IMAD R12, R44, R12, R47 ;  /* 0x0000000c2c0c7224 */ /* 0x008fc800078e022f */
[----:B------:R-:W-:Y:S02]  /*94a0*/  IMAD R13, R12, 0xa0, RZ ;  /* 0x000000a00c0d7824 */ /* 0x000fe400078e02ff */
[----:B------:R-:W-:Y:S02]  /*94b0*/  IMAD R22, R44, R22, R49 ;  /* 0x000000162c167224 */ /* 0x000fe400078e0231 */
[----:B------:R-:W-:-:S04]  /*94c0*/  IMAD.WIDE R12, R13, 0x2, R2 ;  /* 0x000000020d0c7825 */ /* 0x000fc800078e0202 */
[----:B------:R-:W-:Y:S02]  /*94d0*/  IMAD R23, R22, 0xa0, RZ ;  /* 0x000000a016177824 */ /* 0x000fe400078e02ff */
[----:B------:R-:W3:Y:S01]  /*94e0*/  LDG.E.128 R12, desc[UR36][R12.64] ;  /* 0x000000240c0c7981 */ /* 0x000ee2000c1e1d00 */
[----:B--2---:R-:W-:Y:S02]  /*94f0*/  IMAD R24, R44, R24, R51 ;  /* 0x000000182c187224 */ /* 0x004fe400078e0233 */
[----:B------:R-:W-:-:S04]  /*9500*/  IMAD.WIDE R20, R23, 0x2, R2 ;  /* 0x0000000217147825 */ /* 0x000fc800078e0202 */
[----:B------:R-:W-:Y:S02]  /*9510*/  IMAD R25, R24, 0xa0, RZ ;  /* 0x000000a018197824 */ /* 0x000fe400078e02ff */
[----:B------:R-:W2:Y:S02]  /*9520*/  LDG.E.128 R20, desc[UR36][R20.64] ;  /* 0x0000002414147981 */ /* 0x000ea4000c1e1d00 */
[----:B------:R-:W-:-:S06]  /*9530*/  IMAD.WIDE R24, R25, 0x2, R2 ;  /* 0x0000000219187825 */ /* 0x000fcc00078e0202 */
[----:B------:R-:W2:Y:S01]  /*9540*/  LDG.E.128 R24, desc[UR36][R24.64] ;  /* 0x0000002418187981 */ /* 0x000ea2000c1e1d00 */
[----:B0-----:R-:W-:Y:S01]  /*9550*/  HADD2.F32 R53, -RZ, R50.H0_H0 ;  /* 0x20000032ff357230 */ /* 0x001fe20000004100 */
[----:B------:R-:W-:Y:S01]  /*9560*/  IADD3 R48, PT, PT, R48, 0x4, RZ ;  /* 0x0000000430307810 */ /* 0x000fe20007ffe0ff */
[----:B------:R-:W-:Y:S01]  /*9570*/  VIADD R47, R47, 0x8 ;  /* 0x000000082f2f7836 */ /* 0x000fe20000000000 */
[----:B------:R-:W-:Y:S01]  /*9580*/  IADD3 R43, PT, PT, R43, 0x8, RZ ;  /* 0x000000082b2b7810 */ /* 0x000fe20007ffe0ff */
[----:B------:R-:W-:Y:S01]  /*9590*/  VIADD R51, R51, 0x8 ;  /* 0x0000000833337836 */ /* 0x000fe20000000000 */
[----:B------:R-:W-:Y:S02]  /*95a0*/  ISETP.NE.AND P0, PT, R48, RZ, PT ;  /* 0x000000ff3000720c */ /* 0x000fe40003f05270 */
[----:B------:R-:W-:Y:S01]  /*95b0*/  IADD3 R49, PT, PT, R49, 0x8, RZ ;  /* 0x0000000831317810 */ /* 0x000fe20007ffe0ff */
[--C-:B----4-:R-:W-:Y:S02]  /*95c0*/  HADD2.F32 R50, -RZ, R8.reuse.H0_H0 ;  /* 0x20000008ff327230 */ /* 0x110fe40000004100 */
[----:B------:R-:W-:-:S02]  /*95d0*/  HADD2.F32 R8, -RZ, R8.H1_H1 ;  /* 0x30000008ff087230 */ /* 0x000fc40000004100 */
[--C-:B------:R-:W-:Y:S02]  /*95e0*/  HADD2.F32 R55, -RZ, R9.reuse.H0_H0 ;  /* 0x20000009ff377230 */ /* 0x100fe40000004100 */
[C---:B------:R-:W-:Y:S01]  /*95f0*/  FFMA.FTZ R50, R53.reuse, R50, R34 ;  /* 0x0000003235327223 */ /* 0x040fe20000010022 */
[----:B------:R-:W-:Y:S02]  /*9600*/  HADD2.F32 R52, -RZ, R9.H1_H1 ;  /* 0x30000009ff347230 */ /* 0x000fe40000004100 */
[C---:B------:R-:W-:Y:S01]  /*9610*/  FFMA.FTZ R35, R53.reuse, R8, R35 ;  /* 0x0000000835237223 */ /* 0x040fe20000010023 */
[--C-:B------:R-:W-:Y:S01]  /*9620*/  HADD2.F32 R9, -RZ, R10.reuse.H0_H0 ;  /* 0x2000000aff097230 */ /* 0x100fe20000004100 */
[----:B------:R-:W0:Y:S01]  /*9630*/  LDS.U16 R8, [R46+0x4] ;  /* 0x000004002e087984 */ /* 0x000e220000000400 */
[----:B------:R-:W-:Y:S02]  /*9640*/  HADD2.F32 R10, -RZ, R10.H1_H1 ;  /* 0x3000000aff0a7230 */ /* 0x000fe40000004100 */
[----:B------:R-:W-:Y:S01]  /*9650*/  FFMA.FTZ R52, R53, R52, R19 ;  /* 0x0000003435347223 */ /* 0x000fe20000010013 */
[----:B------:R-:W-:-:S02]  /*9660*/  HADD2.F32 R57, -RZ, R11.H0_H0 ;  /* 0x2000000bff397230 */ /* 0x000fc40000004100 */
[C---:B------:R-:W-:Y:S01]  /*9670*/  FFMA.FTZ R9, R53.reuse, R9, R28 ;  /* 0x0000000935097223 */ /* 0x040fe2000001001c */
[----:B------:R-:W-:Y:S02]  /*9680*/  HADD2.F32 R54, -RZ, R11.H1_H1 ;  /* 0x3000000bff367230 */ /* 0x000fe40000004100 */
[C---:B------:R-:W-:Y:S01]  /*9690*/  FFMA.FTZ R10, R53.reuse, R10, R29 ;  /* 0x0000000a350a7223 */ /* 0x040fe2000001001d */
[--C-:B---3--:R-:W-:Y:S02]  /*96a0*/  HADD2.F32 R29, -RZ, R14.reuse.H1_H1 ;  /* 0x3000000eff1d7230 */ /* 0x108fe40000004100 */
[C---:B------:R-:W-:Y:S01]  /*96b0*/  FFMA.FTZ R57, R53.reuse, R57, R30 ;  /* 0x0000003935397223 */ /* 0x040fe2000001001e */
[----:B------:R-:W-:Y:S02]  /*96c0*/  HADD2.F32 R30, -RZ, R14.H0_H0 ;  /* 0x2000000eff1e7230 */ /* 0x000fe40000004100 */
[----:B------:R-:W-:Y:S01]  /*96d0*/  FFMA.FTZ R55, R53, R55, R36 ;  /* 0x0000003735377223 */ /* 0x000fe20000010024 */
[----:B------:R-:W-:-:S02]  /*96e0*/  HADD2.F32 R19, -RZ, R12.H0_H0 ;  /* 0x2000000cff137230 */ /* 0x000fc40000004100 */
[----:B------:R-:W-:Y:S01]  /*96f0*/  FFMA.FTZ R54, R53, R54, R31 ;  /* 0x0000003635367223 */ /* 0x000fe2000001001f */
[----:B------:R-:W-:Y:S02]  /*9700*/  HADD2.F32 R28, -RZ, R13.H0_H0 ;  /* 0x2000000dff1c7230 */ /* 0x000fe40000004100 */
[----:B------:R-:W-:Y:S02]  /*9710*/  HADD2.F32 R14, -RZ, R15.H0_H0 ;  /* 0x2000000fff0e7230 */ /* 0x000fe40000004100 */
[----:B-1----:R-:W-:Y:S02]  /*9720*/  HADD2.F32 R11, -RZ, R56.H0_H0 ;  /* 0x20000038ff0b7230 */ /* 0x002fe40000004100 */
[----:B------:R-:W-:Y:S02]  /*9730*/  HADD2.F32 R12, -RZ, R12.H1_H1 ;  /* 0x3000000cff0c7230 */ /* 0x000fe40000004100 */
[----:B------:R-:W-:Y:S02]  /*9740*/  HADD2.F32 R13, -RZ, R13.H1_H1 ;  /* 0x3000000dff0d7230 */ /* 0x000fe40000004100 */
[----:B------:R-:W-:Y:S01]  /*9750*/  FFMA.FTZ R19, R11, R19, R50 ;  /* 0x000000130b137223 */ /* 0x000fe20000010032 */
[----:B------:R-:W-:-:S02]  /*9760*/  HADD2.F32 R15, -RZ, R15.H1_H1 ;  /* 0x3000000fff0f7230 */ /* 0x000fc40000004100 */
[C---:B------:R-:W-:Y:S01]  /*9770*/  FFMA.FTZ R12, R11.reuse, R12, R35 ;  /* 0x0000000c0b0c7223 */ /* 0x040fe20000010023 */
[C---:B------:R-:W-:Y:S01]  /*9780*/  FFMA.FTZ R28, R11.reuse, R28, R55 ;  /* 0x0000001c0b1c7223 */ /* 0x040fe20000010037 */
[C---:B------:R-:W-:Y:S01]  /*9790*/  FFMA.FTZ R13, R11.reuse, R13, R52 ;  /* 0x0000000d0b0d7223 */ /* 0x040fe20000010034 */
[C---:B------:R-:W-:Y:S01]  /*97a0*/  FFMA.FTZ R9, R11.reuse, R30, R9 ;  /* 0x0000001e0b097223 */ /* 0x040fe20000010009 */
[C---:B------:R-:W-:Y:S01]  /*97b0*/  FFMA.FTZ R10, R11.reuse, R29, R10 ;  /* 0x0000001d0b0a7223 */ /* 0x040fe2000001000a */
[C---:B------:R-:W-:Y:S01]  /*97c0*/  FFMA.FTZ R14, R11.reuse, R14, R57 ;  /* 0x0000000e0b0e7223 */ /* 0x040fe20000010039 */
[----:B------:R-:W-:Y:S01]  /*97d0*/  FFMA.FTZ R15, R11, R15, R54 ;  /* 0x0000000f0b0f7223 */ /* 0x000fe20000010036 */
[--C-:B--2---:R-:W-:Y:S02]  /*97e0*/  HADD2.F32 R11, -RZ, R20.reuse.H0_H0 ;  /* 0x20000014ff0b7230 */ /* 0x104fe40000004100 */
[----:B------:R-:W-:Y:S02]  /*97f0*/  HADD2.F32 R29, -RZ, R20.H1_H1 ;  /* 0x30000014ff1d7230 */ /* 0x000fe40000004100 */
[----:B------:R-:W-:-:S02]  /*9800*/  HADD2.F32 R31, -RZ, R21.H0_H0 ;  /* 0x20000015ff1f7230 */ /* 0x000fc40000004100 */
[----:B------:R-:W-:Y:S02]  /*9810*/  HADD2.F32 R20, -RZ, R21.H1_H1 ;  /* 0x30000015ff147230 */ /* 0x000fe40000004100 */
[----:B------:R-:W-:Y:S02]  /*9820*/  HADD2.F32 R30, -RZ, R59.H0_H0 ;  /* 0x2000003bff1e7230 */ /* 0x000fe40000004100 */
[--C-:B------:R-:W-:Y:S02]  /*9830*/  HADD2.F32 R34, -RZ, R22.reuse.H0_H0 ;  /* 0x20000016ff227230 */ /* 0x100fe40000004100 */
        /* <DEDUP_REMOVED lines=8> */
[C---:B------:R-:W-:Y:S01]  /*98c0*/  FFMA.FTZ R10, R30.reuse, R21, R10 ;  /* 0x000000151e0a7223 */ /* 0x040fe2000001000a */
[C---:B------:R-:W-:Y:S01]  /*98d0*/  FFMA.FTZ R15, R30.reuse, R22, R15 ;  /* 0x000000161e0f7223 */ /* 0x040fe2000001000f */
[----:B0-----:R-:W-:Y:S02]  /*98e0*/  HADD2.F32 R8, -RZ, R8.H0_H0 ;  /* 0x20000008ff087230 */ /* 0x001fe40000004100 */
[----:B------:R-:W-:Y:S01]  /*98f0*/  FFMA.FTZ R28, R30, R31, R28 ;  /* 0x0000001f1e1c7223 */ /* 0x000fe2000001001c */
[--C-:B------:R-:W-:Y:S02]  /*9900*/  HADD2.F32 R34, -RZ, R24.reuse.H0_H0 ;  /* 0x20000018ff227230 */ /* 0x100fe40000004100 */
[----:B------:R-:W-:-:S02]  /*9910*/  HADD2.F32 R35, -RZ, R24.H1_H1 ;  /* 0x30000018ff237230 */ /* 0x000fc40000004100 */
[--C-:B------:R-:W-:Y:S02]  /*9920*/  HADD2.F32 R19, -RZ, R25.reuse.H0_H0 ;  /* 0x20000019ff137230 */ /* 0x100fe40000004100 */
        /* <DEDUP_REMOVED lines=15> */
.L_x_4099:
[----:B------:R-:W-:Y:S05]  /*9a20*/  BSYNC.RECONVERGENT B2 ;  /* 0x0000000000027941 */ /* 0x000fea0003800200 */
.L_x_4098:
        /* <DEDUP_REMOVED lines=13> */
[----:B------:R-:W-:-:S05]  /*9b00*/  IADD3 R23, PT, PT, R43, -UR39, RZ ;  /* 0x800000272b177c10 */ /* 0x000fca000fffe0ff */
[----:B------:R-:W-:-:S05]  /*9b10*/  IMAD R23, R23, 0x2, R38 ;  /* 0x0000000217177824 */ /* 0x000fca00078e0226 */
[----:B0-----:R-:W0:Y:S04]  /*9b20*/  LDS.U16 R20, [R23] ;  /* 0x0000000017147984 */ /* 0x001e280000000400 */
[----:B--2---:R-:W1:Y:S01]  /*9b30*/  LDS.U16 R26, [R23+0x4] ;  /* 0x00000400171a7984 */ /* 0x004e620000000400 */
[----:B---3--:R-:W-:-:S04]  /*9b40*/  IMAD R8, R44, R8, R43 ;  /* 0x000000082c087224 */ /* 0x008fc800078e022b */
[----:B------:R-:W-:Y:S02]  /*9b50*/  IMAD R9, R8, 0xa0, RZ ;  /* 0x000000a008097824 */ /* 0x000fe400078e02ff */
[----:B----4-:R-:W-:Y:S02]  /*9b60*/  IMAD R12, R44, R12, R43 ;  /* 0x0000000c2c0c7224 */ /* 0x010fe400078e022b */
[----:B------:R-:W-:-:S04]  /*9b70*/  IMAD.WIDE R8, R9, 0x2, R2 ;  /* 0x0000000209087825 */ /* 0x000fc800078e0202 */
[----:B------:R-:W-:Y:S02]  /*9b80*/  IMAD R13, R12, R13, 0x140 ;  /* 0x000001400c0d7424 */ /* 0x000fe400078e020d */
[----:B------:R-:W2:Y:S02]  /*9b90*/  LDG.E.128 R8, desc[UR36][R8.64] ;  /* 0x0000002408087981 */ /* 0x000ea4000c1e1d00 */
[----:B------:R-:W-:-:S06]  /*9ba0*/  IMAD.WIDE R12, R13, 0x2, R2 ;  /* 0x000000020d0c7825 */ /* 0x000fcc00078e0202 */
[----:B------:R-:W3:Y:S01]  /*9bb0*/  LDG.E.128 R12, desc[UR36][R12.64] ;  /* 0x000000240c0c7981 */ /* 0x000ee2000c1e1d00 */
[----:B0-----:R-:W-:Y:S01]  /*9bc0*/  HADD2.F32 R21, -RZ, R20.H0_H0 ;  /* 0x20000014ff157230 */ /* 0x001fe20000004100 */
[----:B------:R-:W-:Y:S01]  /*9bd0*/  IADD3 R43, PT, PT, R43, 0x4, RZ ;  /* 0x000000042b2b7810 */ /* 0x000fe20007ffe0ff */
[--C-:B--2---:R-:W-:Y:S02]  /*9be0*/  HADD2.F32 R20, -RZ, R8.reuse.H0_H0 ;  /* 0x20000008ff147230 */ /* 0x104fe40000004100 */
[--C-:B------:R-:W-:Y:S02]  /*9bf0*/  HADD2.F32 R25, -RZ, R9.reuse.H0_H0 ;  /* 0x20000009ff197230 */ /* 0x100fe40000004100 */
        /* <DEDUP_REMOVED lines=12> */
[--C-:B---3--:R-:W-:Y:S02]  /*9cc0*/  HADD2.F32 R34, -RZ, R12.reuse.H0_H0 ;  /* 0x2000000cff227230 */ /* 0x108fe40000004100 */
[C---:B------:R-:W-:Y:S01]  /*9cd0*/  FFMA.FTZ R27, R21.reuse, R27, R30 ;  /* 0x0000001b151b7223 */ /* 0x040fe2000001001e */
[----:B------:R-:W-:Y:S02]  /*9ce0*/  HADD2.F32 R35, -RZ, R12.H1_H1 ;  /* 0x3000000cff237230 */ /* 0x000fe40000004100 */
[----:B------:R-:W-:Y:S01]  /*9cf0*/  FFMA.FTZ R24, R21, R24, R31 ;  /* 0x0000001815187223 */ /* 0x000fe2000001001f */
[----:B-1----:R-:W-:Y:S02]  /*9d00*/  HADD2.F32 R31, -RZ, R26.H0_H0 ;  /* 0x2000001aff1f7230 */ /* 0x002fe40000004100 */
[--C-:B------:R-:W-:Y:S02]  /*9d10*/  HADD2.F32 R36, -RZ, R13.reuse.H0_H0 ;  /* 0x2000000dff247230 */ /* 0x100fe40000004100 */
        /* <DEDUP_REMOVED lines=12> */
[----:B------:R-:W-:-:S07]  /*9de0*/  FFMA.FTZ R31, R31, R15, R24 ;  /* 0x0000000f1f1f7223 */ /* 0x000fce0000010018 */
.L_x_4102:
[----:B------:R-:W-:Y:S05]  /*9df0*/  BSYNC.RECONVERGENT B2 ;  /* 0x0000000000027941 */ /* 0x000fea0003800200 */
.L_x_4101:
[----:B------:R-:W-:Y:S05]  /*9e00*/  @P0 BRA `(.L_x_4097) ;  /* 0x0000000000780947 */ /* 0x000fea0003800000 */
[----:B------:R-:W0:Y:S01]  /*9e10*/  LDCU.64 UR8, c[0x0][0x3c8] ;  /* 0x00007900ff0877ac */ /* 0x000e220008000a00 */
[----:B------:R-:W-:-:S05]  /*9e20*/  IADD3 R8, P0, PT, R43, UR6, RZ ;  /* 0x000000062b087c10 */ /* 0x000fca000ff1e0ff */
[----:B------:R-:W-:Y:S01]  /*9e30*/  IMAD.X R9, RZ, RZ, UR12, P0 ;  /* 0x0000000cff097e24 */ /* 0x000fe200080e06ff */
[----:B0-----:R-:W-:-:S04]  /*9e40*/  LEA R12, P0, R8, UR8, 0x2 ;  /* 0x00000008080c7c11 */ /* 0x001fc8000f8010ff */
[----:B------:R-:W-:-:S05]  /*9e50*/  LEA.HI.X R13, R8, UR9, R9, 0x2, P0 ;  /* 0x00000009080d7c11 */ /* 0x000fca00080f1409 */
[----:B------:R-:W3:Y:S01]  /*9e60*/  LDG.E R12, desc[UR36][R12.64] ;  /* 0x000000240c0c7981 */ /* 0x000ee2000c1e1900 */
[----:B------:R-:W-:-:S05]  /*9e70*/  IADD3 R15, PT, PT, R43, -UR39, RZ ;  /* 0x800000272b0f7c10 */ /* 0x000fca000fffe0ff */
[----:B------:R-:W-:-:S06]  /*9e80*/  IMAD R15, R15, 0x2, R38 ;  /* 0x000000020f0f7824 */ /* 0x000fcc00078e0226 */
[----:B------:R-:W0:Y:S01]  /*9e90*/  LDS.U16 R15, [R15] ;  /* 0x000000000f0f7984 */ /* 0x000e220000000400 */
[----:B---3--:R-:W-:-:S04]  /*9ea0*/  IMAD R44, R44, R12, R43 ;  /* 0x0000000c2c2c7224 */ /* 0x008fc800078e022b */
[----:B------:R-:W-:-:S04]  /*9eb0*/  IMAD R9, R44, 0xa0, RZ ;  /* 0x000000a02c097824 */ /* 0x000fc800078e02ff */
[----:B------:R-:W-:-:S06]  /*9ec0*/  IMAD.WIDE R8, R9, 0x2, R2 ;  /* 0x0000000209087825 */ /* 0x000fcc00078e0202 */
[----:B------:R-:W3:Y:S01]  /*9ed0*/  LDG.E.128 R8, desc[UR36][R8.64] ;  /* 0x0000002408087981 */ /* 0x000ee2000c1e1d00 */
[----:B0-----:R-:W-:Y:S02]  /*9ee0*/  HADD2.F32 R21, -RZ, R15.H0_H0 ;  /* 0x2000000fff157230 */ /* 0x001fe40000004100 */
[--C-:B---3--:R-:W-:Y:S02]  /*9ef0*/  HADD2.F32 R14, -RZ, R8.reuse.H0_H0 ;  /* 0x20000008ff0e7230 */ /* 0x108fe40000004100 */
        /* <DEDUP_REMOVED lines=15> */
.L_x_4097:
[----:B------:R-:W-:Y:S05]  /*9ff0*/  BSYNC.RECONVERGENT B1 ;  /* 0x0000000000017941 */ /* 0x000fea0003800200 */
.L_x_4096:
[----:B------:R-:W-:Y:S01]  /*a000*/  ISETP.GE.AND P0, PT, R42, UR40, PT ;  /* 0x000000282a007c0c */ /* 0x000fe2000bf06270 */
[----:B------:R-:W-:-:S12]  /*a010*/  BSSY.RECONVERGENT B1, `(.L_x_4103) ;  /* 0x0000130000017945 */ /* 0x000fd80003800200 */
[----:B------:R-:W-:Y:S05]  /*a020*/  @P0 BRA `(.L_x_4104) ;  /* 0x0000001000b80947 */ /* 0x000fea0003800000 */
[----:B------:R-:W-:Y:S01]  /*a030*/  MOV R9, 0x2 ;  /* 0x0000000200097802 */ /* 0x000fe20000000f00 */
[----:B------:R-:W-:Y:S01]  /*a040*/  ULOP3.LUT UR7, URZ, UR39, URZ, 0x33, !UPT ;  /* 0x00000027ff077292 */ /* 0x000fe2000f8e33ff */
[----:B------:R-:W-:Y:S01]  /*a050*/  BSSY.RECONVERGENT B2, `(.L_x_4105) ;  /* 0x0000048000027945 */ /* 0x000fe20003800200 */
[----:B------:R-:W0:Y:S01]  /*a060*/  LDCU UR4, c[0x0][0x3f8] ;  /* 0x00007f00ff0477ac */ /* 0x000e220008000800 */
[----:B------:R-:W-:-:S04]  /*a070*/  VIADDMNMX R8, R42, R9, UR40, !PT ;  /* 0x000000282a087e46 */ /* 0x000fc8000f800109 */
[----:B--2---:R-:W-:-:S04]  /*a080*/  IADD3 R26, PT, PT, -R39, UR7, R8 ;  /* 0x00000007271a7c10 */ /* 0x004fc8000fffe108 */
[----:B------:R-:W-:-:S04]  /*a090*/  LOP3.LUT R8, R26, 0x6, RZ, 0xc0, !PT ;  /* 0x000000061a087812 */ /* 0x000fc800078ec0ff */
[----:B------:R-:W-:Y:S01]  /*a0a0*/  ISETP.NE.AND P0, PT, R8, 0x6, PT ;  /* 0x000000060800780c */ /* 0x000fe20003f05270 */
[----:B0-----:R-:W-:-:S12]  /*a0b0*/  IMAD R12, R37, UR4, RZ ;  /* 0x00000004250c7c24 */ /* 0x001fd8000f8e02ff */
[----:B------:R-:W-:Y:S05]  /*a0c0*/  @!P0 BRA `(.L_x_4106) ;  /* 0x0000000400008947 */ /* 0x000fea0003800000 */
[----:B------:R-:W0:Y:S01]  /*a0d0*/  LDC R37, c[0x0][0x3f4] ;  /* 0x0000fd00ff257b82 */ /* 0x000e220000000800 */
[----:B------:R-:W-:Y:S02]  /*a0e0*/  LEA.HI R8, R26, 0x1, RZ, 0x1f ;  /* 0x000000011a087811 */ /* 0x000fe400078ff8ff */
[----:B------:R-:W-:Y:S02]  /*a0f0*/  LEA R10, R39, UR5, 0x1 ;  /* 0x00000005270a7c11 */ /* 0x000fe4000f8e08ff */
[----:B------:R-:W-:-:S03]  /*a100*/  LOP3.LUT R8, R8, 0x3, RZ, 0xc0, !PT ;  /* 0x0000000308087812 */ /* 0x000fc600078ec0ff */
[----:B------:R-:W-:Y:S01]  /*a110*/  IMAD.IADD R41, R41, 0x1, R10 ;  /* 0x0000000129297824 */ /* 0x000fe200078e020a */
[----:B------:R-:W-:-:S07]  /*a120*/  IADD3 R13, PT, PT, -R8, RZ, RZ ;  /* 0x000000ff080d7210 */ /* 0x000fce0007ffe1ff */
.L_x_4109:
[----:B0-----:R-:W-:Y:S01]  /*a130*/  ISETP.GE.AND P1, PT, R42, R37, PT ;  /* 0x000000252a00720c */ /* 0x001fe20003f26270 */
[----:B------:R-:W-:Y:S01]  /*a140*/  VIADD R13, R13, 0x1 ;  /* 0x000000010d0d7836 */ /* 0x000fe20000000000 */
[----:B------:R-:W-:Y:S04]  /*a150*/  BSSY.RECONVERGENT B3, `(.L_x_4107) ;  /* 0x0000034000037945 */ /* 0x000fe80003800200 */
        /* <DEDUP_REMOVED lines=11> */
[----:B------:R-:W-:Y:S02]  /*a210*/  IMAD R15, R8, R11, RZ ;  /* 0x0000000b080f7224 */ /* 0x000fe400078e02ff */
[----:B------:R-:W-:-:S05]  /*a220*/  HFMA2 R8, -RZ, RZ, 0, 0 ;  /* 0x00000000ff087431 */ /* 0x000fca00000001ff */
[----:B------:R-:W-:-:S04]  /*a230*/  IMAD.HI.U32 R8, R9, R15, R8 ;  /* 0x0000000f09087227 */ /* 0x000fc800078e0008 */
[----:B------:R-:W-:Y:S02]  /*a240*/  IMAD.MOV.U32 R9, RZ, RZ, R20 ;  /* 0x000000ffff097224 */ /* 0x000fe400078e0014 */
[----:B------:R-:W0:Y:S02]  /*a250*/  LDS.U16 R20, [R41] ;  /* 0x0000000029147984 */ /* 0x000e240000000400 */
        /* <DEDUP_REMOVED lines=11> */
[----:B------:R-:W-:-:S04]  /*a310*/  LEA R14, P1, R9, UR14, 0x2 ;  /* 0x0000000e090e7c11 */ /* 0x000fc8000f8210ff */
[----:B------:R-:W-:-:S06]  /*a320*/  LEA.HI.X R15, R9, UR15, R10, 0x2, P1 ;  /* 0x0000000f090f7c11 */ /* 0x000fcc00088f140a */
[----:B------:R-:W2:Y:S02]  /*a330*/  LDG.E R15, desc[UR36][R14.64] ;  /* 0x000000240e0f7981 */ /* 0x000ea4000c1e1900 */
[----:B--2---:R-:W-:-:S04]  /*a340*/  IMAD R8, R12, R15, R8 ;  /* 0x0000000f0c087224 */ /* 0x004fc800078e0208 */
[----:B------:R-:W-:-:S04]  /*a350*/  IMAD R9, R8, 0xa0, RZ ;  /* 0x000000a008097824 */ /* 0x000fc800078e02ff */
[----:B------:R-:W-:-:S06]  /*a360*/  IMAD.WIDE R8, R9, 0x2, R2 ;  /* 0x0000000209087825 */ /* 0x000fcc00078e0202 */
[----:B------:R-:W2:Y:S01]  /*a370*/  LDG.E.128 R8, desc[UR36][R8.64] ;  /* 0x0000002408087981 */ /* 0x000ea2000c1e1d00 */
[----:B0-----:R-:W-:Y:S02]  /*a380*/  HADD2.F32 R21, -RZ, R20.H0_H0 ;  /* 0x20000014ff157230 */ /* 0x001fe40000004100 */
[----:B--2---:R-:W-:Y:S02]  /*a390*/  HADD2.F32 R15, -RZ, R10.H0_H0 ;  /* 0x2000000aff0f7230 */ /* 0x004fe40000004100 */
[--C-:B------:R-:W-:Y:S02]  /*a3a0*/  HADD2.F32 R20, -RZ, R8.reuse.H0_H0 ;  /* 0x20000008ff147230 */ /* 0x100fe40000004100 */
[----:B------:R-:W-:Y:S02]  /*a3b0*/  HADD2.F32 R22, -RZ, R8.H1_H1 ;  /* 0x30000008ff167230 */ /* 0x000fe40000004100 */
[----:B------:R-:W-:Y:S01]  /*a3c0*/  FFMA.FTZ R28, R21, R15, R28 ;  /* 0x0000000f151c7223 */ /* 0x000fe2000001001c */
[----:B------:R-:W-:-:S02]  /*a3d0*/  HADD2.F32 R23, -RZ, R9.H0_H0 ;  /* 0x20000009ff177230 */ /* 0x000fc40000004100 */
        /* <DEDUP_REMOVED lines=11> */
.L_x_4108:
[----:B------:R-:W-:Y:S05]  /*a490*/  BSYNC.RECONVERGENT B3 ;  /* 0x0000000000037941 */ /* 0x000fea0003800200 */
.L_x_4107:
[----:B------:R-:W-:Y:S01]  /*a4a0*/  VIADD R42, R42, 0x2 ;  /* 0x000000022a2a7836 */ /* 0x000fe20000000000 */
[----:B------:R-:W-:Y:S01]  /*a4b0*/  IADD3 R41, PT, PT, R41, 0x4, RZ ;  /* 0x0000000429297810 */ /* 0x000fe20007ffe0ff */
[----:B------:R-:W-:Y:S06]  /*a4c0*/  @P0 BRA `(.L_x_4109) ;  /* 0xfffffffc00180947 */ /* 0x000fec000383ffff */
.L_x_4106:
[----:B------:R-:W-:Y:S05]  /*a4d0*/  BSYNC.RECONVERGENT B2 ;  /* 0x0000000000027941 */ /* 0x000fea0003800200 */
.L_x_4105:
[----:B------:R-:W-:-:S13]  /*a4e0*/  ISETP.GE.U32.AND P0, PT, R26, 0x6, PT ;  /* 0x000000061a00780c */ /* 0x000fda0003f06070 */
[----:B------:R-:W-:Y:S05]  /*a4f0*/  @!P0 BRA `(.L_x_4104) ;  /* 0x0000000c00848947 */ /* 0x000fea0003800000 */
[----:B------:R-:W0:Y:S02]  /*a500*/  LDC R37, c[0x0][0x3f4] ;  /* 0x0000fd00ff257b82 */ /* 0x000e240000000800 */
.L_x_4118:
[CC--:B0-----:R-:W-:Y:S01]  /*a510*/  ISETP.GE.AND P3, PT, R42.reuse, R37.reuse, PT ;  /* 0x000000252a00720c */ /* 0x0c1fe20003f66270 */
[C---:B------:R-:W-:Y:S01]  /*a520*/  VIADD R44, R42.reuse, 0x2 ;  /* 0x000000022a2c7836 */ /* 0x040fe20000000000 */
[C---:B------:R-:W-:Y:S01]  /*a530*/  IADD3 R13, PT, PT, R42.reuse, -UR39, RZ ;  /* 0x800000272a0d7c10 */ /* 0x040fe2000fffe0ff */
[C---:B------:R-:W-:Y:S01]  /*a540*/  VIADD R14, R42.reuse, 0x6 ;  /* 0x000000062a0e7836 */ /* 0x040fe20000000000 */
[----:B------:R-:W-:Y:S01]  /*a550*/  IADD3 R20, PT, PT, R42, 0x4, RZ ;  /* 0x000000042a147810 */ /* 0x000fe20007ffe0ff */
[----:B------:R-:W-:Y:S01]  /*a560*/  BSSY.RECONVERGENT B2, `(.L_x_4110) ;  /* 0x0000038000027945 */ /* 0x000fe20003800200 */
[-C--:B------:R-:W-:Y:S01]  /*a570*/  ISETP.GE.AND P0, PT, R44, R37.reuse, PT ;  /* 0x000000252c00720c */ /* 0x080fe20003f06270 */
[----:B------:R-:W-:Y:S01]  /*a580*/  IMAD R13, R13, 0x2, R38 ;  /* 0x000000020d0d7824 */ /* 0x000fe200078e0226 */
[-C--:B------:R-:W-:Y:S02]  /*a590*/  ISETP.GE.AND P1, PT, R20, R37.reuse, PT ;  /* 0x000000251400720c */ /* 0x080fe40003f26270 */
[----:B------:R-:W-:-:S03]  /*a5a0*/  ISETP.GE.AND P2, PT, R14, R37, PT ;  /* 0x000000250e00720c */ /* 0x000fc60003f46270 */
[----:B------:R-:W-:Y:S10]  /*a5b0*/  @!P3 BRA `(.L_x_4111) ;  /* 0x0000000000c8b947 */ /* 0x000ff40003800000 */
        /* <DEDUP_REMOVED lines=8> */
[----:B------:R1:W2:Y:S02]  /*a640*/  F2I.FTZ.U32.TRUNC.NTZ R9, R15 ;  /* 0x0000000f00097305 */ /* 0x0002a4000021f000 */
[----:B-1----:R-:W1:Y:S01]  /*a650*/  LDS.U16 R15, [R13] ;  /* 0x000000000d0f7984 */ /* 0x002e620000000400 */
[----:B--2---:R-:W-:-:S04]  /*a660*/  IMAD.MOV R8, RZ, RZ, -R9 ;  /* 0x000000ffff087224 */ /* 0x004fc800078e0a09 */
        /* <DEDUP_REMOVED lines=16> */
[----:B------:R-:W-:-:S06]  /*a770*/  LEA.HI.X R23, R9, UR9, R10, 0x2, P3 ;  /* 0x0000000909177c11 */ /* 0x000fcc00098f140a */
[----:B------:R-:W2:Y:S02]  /*a780*/  LDG.E R23, desc[UR36][R22.64] ;  /* 0x0000002416177981 */ /* 0x000ea4000c1e1900 */
[----:B--2---:R-:W-:-:S04]  /*a790*/  IMAD R8, R12, R23, R8 ;  /* 0x000000170c087224 */ /* 0x004fc800078e0208 */
[----:B------:R-:W-:-:S04]  /*a7a0*/  IMAD R9, R8, 0xa0, RZ ;  /* 0x000000a008097824 */ /* 0x000fc800078e02ff */
[----:B------:R-:W-:-:S06]  /*a7b0*/  IMAD.WIDE R8, R9, 0x2, R2 ;  /* 0x0000000209087825 */ /* 0x000fcc00078e0202 */
[----:B------:R-:W2:Y:S01]  /*a7c0*/  LDG.E.128 R8, desc[UR36][R8.64] ;  /* 0x0000002408087981 */ /* 0x000ea2000c1e1d00 */
[----:B-1----:R-:W-:Y:S02]  /*a7d0*/  HADD2.F32 R15, -RZ, R15.H0_H0 ;  /* 0x2000000fff0f7230 */ /* 0x002fe40000004100 */
        /* <DEDUP_REMOVED lines=16> */
.L_x_4111:
[----:B------:R-:W-:Y:S05]  /*a8e0*/  BSYNC.RECONVERGENT B2 ;  /* 0x0000000000027941 */ /* 0x000fea0003800200 */
.L_x_4110:
[----:B------:R-:W-:Y:S04]  /*a8f0*/  BSSY.RECONVERGENT B2, `(.L_x_4112) ;  /* 0x0000034000027945 */ /* 0x000fe80003800200 */
        /* <DEDUP_REMOVED lines=8> */
[----:B-1----:R-:W-:-:S06]  /*a980*/  VIADD R15, R10, 0xffffffe ;  /* 0x0ffffffe0a0f7836 */ /* 0x002fcc0000000000 */
[----:B------:R1:W2:Y:S02]  /*a990*/  F2I.FTZ.U32.TRUNC.NTZ R9, R15 ;  /* 0x0000000f00097305 */ /* 0x0002a4000021f000 */
[----:B-1----:R-:W1:Y:S01]  /*a9a0*/  LDS.U16 R15, [R13+0x4] ;  /* 0x000004000d0f7984 */ /* 0x002e620000000400 */
        /* <DEDUP_REMOVED lines=40> */
.L_x_4113:
[----:B------:R-:W-:Y:S05]  /*ac30*/  BSYNC.RECONVERGENT B2 ;  /* 0x0000000000027941 */ /* 0x000fea0003800200 */
.L_x_4112:
        /* <DEDUP_REMOVED lines=11> */
[----:B-1----:R-:W1:Y:S01]  /*acf0*/  LDS.U16 R15, [R13+0x8] ;  /* 0x000008000d0f7984 */ /* 0x002e620000000400 */
        /* <DEDUP_REMOVED lines=40> */
.L_x_4115:
[----:B------:R-:W-:Y:S05]  /*af80*/  BSYNC.RECONVERGENT B2 ;  /* 0x0000000000027941 */ /* 0x000fea0003800200 */
.L_x_4114:
[----:B------:R-:W-:Y:S04]  /*af90*/  BSSY.RECONVERGENT B2, `(.L_x_4116) ;  /* 0x0000034000027945 */ /* 0x000fe80003800200 */
[----:B------:R-:W-:Y:S05]  /*afa0*/  @!P2 BRA `(.L_x_4117) ;  /* 0x0000000000c8a947 */ /* 0x000fea0003800000 */
[----:B------:R-:W-:Y:S01]  /*afb0*/  IABS R11, R37 ;  /* 0x00000025000b7213 */ /* 0x000fe20000000000 */
[----:B------:R-:W0:Y:S01]  /*afc0*/  LDCU.64 UR8, c[0x0][0x3c8] ;  /* 0x00007900ff0877ac */ /* 0x000e220008000a00 */
[----:B------:R-:W-:Y:S01]  /*afd0*/  IABS R20, R14 ;  /* 0x0000000e00147213 */ /* 0x000fe20000000000 */
[----:B------:R-:W1:Y:S01]  /*afe0*/  LDS.U16 R13, [R13+0xc] ;  /* 0x00000c000d0d7984 */ /* 0x000e620000000400 */
[----:B------:R-:W2:Y:S01]  /*aff0*/  I2F.RP R10, R11 ;  /* 0x0000000b000a7306 */ /* 0x000ea20000209400 */
[----:B------:R-:W-:Y:S02]  /*b000*/  ISETP.GE.AND P1, PT, R14, RZ, PT ;  /* 0x000000ff0e00720c */ /* 0x000fe40003f26270 */
[----:B------:R-:W-:-:S05]  /*b010*/  ISETP.NE.AND P2, PT, R37, RZ, PT ;  /* 0x000000ff2500720c */ /* 0x000fca0003f45270 */
        /* <DEDUP_REMOVED lines=43> */
.L_x_4117:
[----:B------:R-:W-:Y:S05]  /*b2d0*/  BSYNC.RECONVERGENT B2 ;  /* 0x0000000000027941 */ /* 0x000fea0003800200 */
.L_x_4116:
[----:B------:R-:W-:-:S04]  /*b2e0*/  IADD3 R42, PT, PT, R42, 0x8, RZ ;  /* 0x000000082a2a7810 */ /* 0x000fc80007ffe0ff */
[----:B------:R-:W-:-:S13]  /*b2f0*/  ISETP.GE.AND P0, PT, R42, UR40, PT ;  /* 0x000000282a007c0c */ /* 0x000fda000bf06270 */
[----:B------:R-:W-:Y:S05]  /*b300*/  @!P0 BRA `(.L_x_4118) ;  /* 0xfffffff000808947 */ /* 0x000fea000383ffff */
.L_x_4104:
[----:B------:R-:W-:Y:S05]  /*b310*/  BSYNC.RECONVERGENT B1 ;  /* 0x0000000000017941 */ /* 0x000fea0003800200 */
.L_x_4103:
[----:B------:R-:W-:-:S13]  /*b320*/  ISETP.NE.AND P0, PT, R39, R40, PT ;  /* 0x000000282700720c */ /* 0x000fda0003f05270 */
[----:B------:R-:W-:Y:S05]  /*b330*/  @P0 BRA `(.L_x_4095) ;  /* 0x0000000400b00947 */ /* 0x000fea0003800000 */
[----:B------:R-:W0:Y:S01]  /*b340*/  LDCU UR4, c[0x0][0x478] ;  /* 0x00008f00ff0477ac */ /* 0x000e220008000800 */
[----:B------:R-:W-:Y:S01]  /*b350*/  IMAD.IADD R3, R33, 0x1, R16 ;  /* 0x0000000121037824 */ /* 0x000fe200078e0210 */
        /* <DEDUP_REMOVED lines=33> */
[----:B--2---:R-:W-:-:S02]  /*b570*/  SHF.R.S32.HI R25, RZ, 0x18, R21 ;  /* 0x00000018ff197819 */ /* 0x004fc40000011415 */
[----:B------:R-:W-:Y:S02]  /*b580*/  @P1 LOP3.LUT R15, R15, 0xffffff00, RZ, 0xfc, !PT ;  /* 0xffffff000f0f1812 */ /* 0x000fe400078efcff */
[----:B------:R-:W-:Y:S02]  /*b590*/  @P0 LOP3.LUT R13, R13, 0xffffff00, RZ, 0xfc, !PT ;  /* 0xffffff000d0d0812 */ /* 0x000fe400078efcff */
[----:B------:R-:W-:Y:S01]  /*b5a0*/  SHF.R.S32.HI R10, RZ, 0x8, R10 ;  /* 0x00000008ff0a7819 */ /* 0x000fe2000001140a */
[----:B------:R-:W1:Y:S01]  /*b5b0*/  I2F.S16 R9, R9 ;  /* 0x0000000900097306 */ /* 0x000e620000101400 */
[----:B------:R-:W-:Y:S01]  /*b5c0*/  @P2 LOP3.LUT R16, R16, 0xffffff00, RZ, 0xfc, !PT ;  /* 0xffffff0010102812 */ /* 0x000fe200078efcff */
[----:B0-----:R-:W-:-:S06]  /*b5d0*/  FMUL.FTZ R2, R8, R3 ;  /* 0x0000000308027220 */ /* 0x001fcc0000410000 */
[----:B------:R-:W0:Y:S01]  /*b5e0*/  I2F.S16 R25, R25 ;  /* 0x0000001900197306 */ /* 0x000e220000101400 */
[----:B-1----:R-:W-:-:S07]  /*b5f0*/  FMUL.FTZ R12, R8, R9 ;  /* 0x00000009080c7220 */ /* 0x002fce0000410000 */
[----:B------:R-:W1:Y:S01]  /*b600*/  I2F.S16 R21, R10 ;  /* 0x0000000a00157306 */ /* 0x000e620000101400 */
[----:B0-----:R-:W-:-:S07]  /*b610*/  FMUL.FTZ R14, R8, R25 ;  /* 0x00000019080e7220 */ /* 0x001fce0000410000 */
[----:B------:R-:W0:Y:S01]  /*b620*/  I2F.S8 R15, R15 ;  /* 0x0000000f000f7306 */ /* 0x000e220000001400 */
[----:B-1----:R-:W-:-:S07]  /*b630*/  FMUL.FTZ R21, R8, R21 ;  /* 0x0000001508157220 */ /* 0x002fce0000410000 */
[----:B------:R-:W1:Y:S01]  /*b640*/  I2F.S8 R13, R13 ;  /* 0x0000000d000d7306 */ /* 0x000e620000001400 */
[----:B0-----:R-:W-:-:S07]  /*b650*/  FMUL.FTZ R10, R8, R15 ;  /* 0x0000000f080a7220 */ /* 0x001fce0000410000 */
[----:B------:R-:W0:Y:S01]  /*b660*/  I2F.S8 R23, R16 ;  /* 0x0000001000177306 */ /* 0x000e220000001400 */
[----:B------:R-:W-:Y:S01]  /*b670*/  F2FP.F16.F32.PACK_AB R10, R21, R10 ;  /* 0x0000000a150a723e */ /* 0x000fe200000000ff */
[----:B-1----:R-:W-:-:S05]  /*b680*/  FMUL.FTZ R9, R8, R13 ;  /* 0x0000000d08097220 */ /* 0x002fca0000410000 */
[----:B------:R-:W-:Y:S01]  /*b690*/  F2FP.F16.F32.PACK_AB R9, R12, R9 ;  /* 0x000000090c09723e */ /* 0x000fe200000000ff */
[----:B0-----:R-:W-:Y:S01]  /*b6a0*/  FMUL.FTZ R23, R8, R23 ;  /* 0x0000001708177220 */ /* 0x001fe20000410000 */
[----:B------:R-:W-:-:S04]  /*b6b0*/  F2FP.F16.F32.PACK_AB R8, R2, R11 ;  /* 0x0000000b0208723e */ /* 0x000fc800000000ff */
[----:B------:R-:W-:Y:S01]  /*b6c0*/  F2FP.F16.F32.PACK_AB R11, R14, R23 ;  /* 0x000000170e0b723e */ /* 0x000fe200000000ff */
[----:B------:R-:W-:Y:S06]  /*b6d0*/  BRA `(.L_x_4120) ;  /* 0x00000000000c7947 */ /* 0x000fec0003800000 */
.L_x_4119:
[----:B------:R-:W0:Y:S02]  /*b6e0*/  LDC.64 R8, c[0x0][0x3a8] ;  /* 0x0000ea00ff087b82 */ /* 0x000e240000000a00 */
[----:B0-----:R-:W-:-:S06]  /*b6f0*/  IMAD.WIDE R8, R3, 0x2, R8 ;  /* 0x0000000203087825 */ /* 0x001fcc00078e0208 */
[----:B------:R-:W5:Y:S02]  /*b700*/  LDG.E.128 R8, desc[UR36][R8.64] ;  /* 0x0000002408087981 */ /* 0x000f64000c1e1d00 */
.L_x_4120:
[----:B------:R-:W0:Y:S02]  /*b710*/  LDCU.64 UR8, c[0x0][0x460] ;  /* 0x00008c00ff0877ac */ /* 0x000e240008000a00 */
[----:B0-----:R-:W-:-:S04]  /*b720*/  ISETP.NE.U32.AND P0, PT, RZ, UR8, PT ;  /* 0x00000008ff007c0c */ /* 0x001fc8000bf05070 */
[----:B------:R-:W-:Y:S01]  /*b730*/  ISETP.NE.AND.EX P0, PT, RZ, UR9, PT, P0 ;  /* 0x00000009ff007c0c */ /* 0x000fe2000bf05300 */
[----:B------:R-:W0:-:S12]  /*b740*/  LDCU.64 UR8, c[0x0][0x3c0] ;  /* 0x00007800ff0877ac */ /* 0x000e180008000a00 */
[----:B------:R-:W1:Y:S08]  /*b750*/  @P0 LDC R2, c[0x0][0x3f8] ;  /* 0x0000fe00ff020b82 */ /* 0x000e700000000800 */
[----:B------:R-:W3:Y:S01]  /*b760*/  @P0 LDC.64 R12, c[0x0][0x458] ;  /* 0x00011600ff0c0b82 */ /* 0x000ee20000000a00 */
[----:B-1----:R-:W-:-:S04]  /*b770*/  @P0 IMAD R18, R17, R2, R18 ;  /* 0x0000000211120224 */ /* 0x002fc800078e0212 */
[----:B------:R-:W-:-:S04]  /*b780*/  @P0 IMAD R3, R18, 0xa0, R33 ;  /* 0x000000a012030824 */ /* 0x000fc800078e0221 */
[----:B---3--:R-:W-:-:S06]  /*b790*/  @P0 IMAD.WIDE R12, R3, 0x2, R12 ;  /* 0x00000002030c0825 */ /* 0x008fcc00078e020c */
[----:B------:R-:W3:Y:S01]  /*b7a0*/  @P0 LDG.E.128 R12, desc[UR36][R12.64] ;  /* 0x000000240c0c0981 */ /* 0x000ee2000c1e1d00 */
[----:B------:R-:W-:Y:S01]  /*b7b0*/  MOV R3, UR16 ;  /* 0x0000001000037c02 */ /* 0x000fe20008000f00 */
[----:B------:R-:W-:Y:S01]  /*b7c0*/  UIMAD UR4, UR38, 0xa0, URZ ;  /* 0x000000a0260478a4 */ /* 0x000fe2000f8e02ff */
[----:B------:R-:W-:Y:S02]  /*b7d0*/  IMAD R37, R32, R37, R33 ;  /* 0x0000002520257224 */ /* 0x000fe400078e0221 */
[----:B-----5:R-:W-:Y:S02]  /*b7e0*/  HFMA2 R4, R8, 1, 1, R4 ;  /* 0x3c003c0008047831 */ /* 0x020fe40000000004 */
[----:B------:R-:W-:Y:S02]  /*b7f0*/  HADD2 R5, R9, R5 ;  /* 0x0000000509057230 */ /* 0x000fe40000000000 */
[----:B------:R-:W-:Y:S02]  /*b800*/  IMAD R38, R3, 0x2, R38 ;  /* 0x0000000203267824 */ /* 0x000fe400078e0226 */
[----:B------:R-:W-:Y:S01]  /*b810*/  HFMA2 R6, R10, 1, 1, R6 ;  /* 0x3c003c000a067831 */ /* 0x000fe20000000006 */
[----:B------:R-:W-:Y:S01]  /*b820*/  SHF.R.S32.HI R2, RZ, 0x1f, R37 ;  /* 0x0000001fff027819 */ /* 0x000fe20000011425 */
[----:B------:R-:W-:Y:S01]  /*b830*/  HADD2 R7, R11, R7 ;  /* 0x000000070b077230 */ /* 0x000fe20000000000 */
[----:B------:R-:W-:Y:S01]  /*b840*/  IADD3 R37, P1, PT, R37, UR4, RZ ;  /* 0x0000000425257c10 */ /* 0x000fe2000ff3e0ff */
[----:B------:R-:W1:Y:S01]  /*b850*/  LDS.U16 R38, [R38] ;  /* 0x0000000026267984 */ /* 0x000e620000000400 */
[----:B------:R-:W-:-:S04]  /*b860*/  MOV R3, UR4 ;  /* 0x0000000400037c02 */ /* 0x000fc80008000f00 */
[----:B------:R-:W-:Y:S02]  /*b870*/  LEA.HI.X.SX32 R16, R3, R2, 0x1, P1 ;  /* 0x0000000203107211 */ /* 0x000fe400008f0eff */
[----:B0-----:R-:W-:-:S04]  /*b880*/  LEA R2, P1, R37, UR8, 0x1 ;  /* 0x0000000825027c11 */ /* 0x001fc8000f8208ff */
[----:B------:R-:W-:Y:S01]  /*b890*/  LEA.HI.X R3, R37, UR9, R16, 0x1, P1 ;  /* 0x0000000925037c11 */ /* 0x000fe200088f0c10 */
[----:B-1----:R-:W-:Y:S02]  /*b8a0*/  HADD2.F32 R9, -RZ, R38.H0_H0 ;  /* 0x20000026ff097230 */ /* 0x002fe40000004100 */
[----:B---3--:R-:W-:Y:S02]  /*b8b0*/  @P0 HMUL2 R4, R4, R12 ;  /* 0x0000000c04040232 */ /* 0x008fe40000000000 */
        /* <DEDUP_REMOVED lines=20> */
.L_x_4095:
[----:B------:R-:W-:Y:S05]  /*ba00*/  BSYNC.RECONVERGENT B0 ;  /* 0x0000000000007941 */ /* 0x000fea0003800200 */
.L_x_4094:
[----:B------:R-:W-:Y:S01]  /*ba10*/  BAR.SYNC.DEFER_BLOCKING 0x0 ;  /* 0x0000000000007b1d */ /* 0x000fe20000010000 */
[----:B------:R-:W-:-:S13]  /*ba20*/  ISETP.GT.U32.AND P0, PT, R33, 0x9f, PT ;  /* 0x0000009f2100780c */ /* 0x000fda0003f04070 */
[----:B------:R-:W-:Y:S05]  /*ba30*/  @P0 BRA `(.L_x_4121) ;  /* 0x0000000000940947 */ /* 0x000fea0003800000 */
[----:B------:R-:W0:Y:S01]  /*ba40*/  S2UR UR5, SR_CgaCtaId ;  /* 0x00000000000579c3 */ /* 0x000e220000008800 */
[C---:B------:R-:W-:Y:S01]  /*ba50*/  LOP3.LUT R2, R0.reuse, 0x3e0, RZ, 0xc0, !PT ;  /* 0x000003e000027812 */ /* 0x040fe200078ec0ff */
[----:B------:R-:W-:Y:S01]  /*ba60*/  UMOV UR4, 0x400 ;  /* 0x0000040000047882 */ /* 0x000fe20000000000 */
[----:B------:R-:W-:Y:S01]  /*ba70*/  ISETP.GT.U32.AND P2, PT, R0, 0x1f, PT ;  /* 0x0000001f0000780c */ /* 0x000fe20003f44070 */
[----:B------:R-:W-:Y:S01]  /*ba80*/  UIADD3 UR4, UPT, UPT, UR4, 0x210, URZ ;  /* 0x0000021004047890 */ /* 0x000fe2000fffe0ff */
[----:B------:R-:W-:-:S03]  /*ba90*/  ISETP.NE.AND P1, PT, R2, 0x20, PT ;  /* 0x000000200200780c */ /* 0x000fc60003f25270 */
[----:B0-----:R-:W-:-:S06]  /*baa0*/  ULEA UR4, UR5, UR4, 0x18 ;  /* 0x0000000405047291 */ /* 0x001fcc000f8ec0ff */
[----:B------:R-:W-:-:S04]  /*bab0*/  LEA R2, R33, UR4, 0x1 ;  /* 0x0000000421027c11 */ /* 0x000fc8000f8e08ff */
[----:B------:R-:W-:Y:S05]  /*bac0*/  @P1 BRA `(.L_x_4122) ;  /* 0x0000000000141947 */ /* 0x000fea0003800000 */
[----:B-----5:R-:W-:Y:S02]  /*bad0*/  F2FP.F16.F32.PACK_AB R4, R35, R34 ;  /* 0x000000222304723e */ /* 0x020fe400000000ff */
[----:B------:R-:W-:Y:S02]  /*bae0*/  F2FP.F16.F32.PACK_AB R5, R19, R36 ;  /* 0x000000241305723e */ /* 0x000fe400000000ff */
[----:B------:R-:W-:Y:S02]  /*baf0*/  F2FP.F16.F32.PACK_AB R6, R29, R28 ;  /* 0x0000001c1d06723e */ /* 0x000fe400000000ff */
[----:B------:R-:W-:-:S05]  /*bb00*/  F2FP.F16.F32.PACK_AB R7, R31, R30 ;  /* 0x0000001e1f07723e */ /* 0x000fca00000000ff */
[----:B------:R0:W-:Y:S02]  /*bb10*/  STS.128 [R2], R4 ;  /* 0x0000000402007388 */ /* 0x0001e40000000c00 */
.L_x_4122:
[----:B------:R-:W-:Y:S05]  /*bb20*/  WARPSYNC.ALL ;  /* 0x0000000000007948 */ /* 0x000fea0003800000 */
[----:B------:R-:W-:Y:S06]  /*bb30*/  BAR.SYNC.DEFER_BLOCKING 0x0 ;  /* 0x0000000000007b1d */ /* 0x000fec0000010000 */
[----:B------:R-:W-:Y:S04]  /*bb40*/  BSSY.RECONVERGENT B0, `(.L_x_4123) ;  /* 0x0000013000007945 */ /* 0x000fe80003800200 */
[----:B------:R-:W-:Y:S05]  /*bb50*/  @P2 BRA `(.L_x_4124) ;  /* 0x0000000000442947 */ /* 0x000fea0003800000 */
[----:B0----5:R-:W0:Y:S02]  /*bb60*/  LDS.128 R4, [R2] ;  /* 0x0000000002047984 */ /* 0x021e240000000c00 */
        /* <DEDUP_REMOVED lines=16> */
.L_x_4124:
[----:B------:R-:W-:Y:S05]  /*bc70*/  BSYNC.RECONVERGENT B0 ;  /* 0x0000000000007941 */ /* 0x000fea0003800200 */
.L_x_4123:
[----:B------:R-:W-:Y:S06]  /*bc80*/  BAR.SYNC.DEFER_BLOCKING 0x0 ;  /* 0x0000000000007b1d */ /* 0x000fec0000010000 */
.L_x_4121:
[----:B------:R-:W-:-:S13]  /*bc90*/  ISETP.GT.U32.OR P0, PT, R0, 0x1f, P0 ;  /* 0x0000001f0000780c */ /* 0x000fda0000704470 */
[----:B------:R-:W-:Y:S05]  /*bca0*/  @P0 EXIT ;  /* 0x000000000000094d */ /* 0x000fea0003800000 */
[----:B------:R-:W1:Y:S02]  /*bcb0*/  LDCU UR4, c[0x0][0x478] ;  /* 0x00008f00ff0477ac */ /* 0x000e640008000800 */
[----:B-1----:R-:W-:-:S09]  /*bcc0*/  UISETP.NE.AND UP0, UPT, UR4, 0x2, UPT ;  /* 0x000000020400788c */ /* 0x002fd2000bf05270 */
[----:B------:R-:W-:Y:S05]  /*bcd0*/  BRA.U UP0, `(.L_x_4125) ;  /* 0x0000000100e07547 */ /* 0x000fea000b800000 */
[----:B0-----:R-:W0:Y:S01]  /*bce0*/  LDC.64 R2, c[0x0][0x470] ;  /* 0x00011c00ff027b82 */ /* 0x001e220000000a00 */
[----:B------:R-:W1:Y:S01]  /*bcf0*/  LDCU.64 UR4, c[0x0][0x380] ;  /* 0x00007000ff0477ac */ /* 0x000e620008000a00 */
[----:B0-----:R-:W3:Y:S01]  /*bd00*/  LDG.E R2, desc[UR36][R2.64] ;  /* 0x0000002402027981 */ /* 0x001ee2000c1e1900 */
[----:B------:R-:W-:-:S04]  /*bd10*/  IADD3 R32, PT, PT, R32, R33, RZ ;  /* 0x0000002120207210 */ /* 0x000fc80007ffe0ff */
[----:B-1----:R-:W-:Y:S01]  /*bd20*/  IADD3 R8, P0, PT, R32, UR4, RZ ;  /* 0x0000000420087c10 */ /* 0x002fe2000ff1e0ff */
        /* <DEDUP_REMOVED lines=15> */
[----:B------:R-:W-:-:S05]  /*be20*/  IMAD.U32 R0, R0, 0x10000, RZ ;  /* 0x0001000000007824 */ /* 0x000fca00078e00ff */
[----:B-----5:R-:W-:Y:S02]  /*be30*/  LOP3.LUT R4, R0, 0xff0000, RZ, 0xc0, !PT ;  /* 0x00ff000000047812 */ /* 0x020fe400078ec0ff */
[----:B------:R-:W3:Y:S01]  /*be40*/  F2I.S8.NTZ R35, R35 ;  /* 0x0000002300237305 */ /* 0x000ee20000202100 */
[----:B0-----:R-:W-:Y:S02]  /*be50*/  PRMT R3, R31, 0x8880, RZ ;  /* 0x000088801f037816 */ /* 0x001fe400000000ff */
[----:B------:R-:W-:Y:S02]  /*be60*/  PRMT R0, R29, 0x7710, RZ ;  /* 0x000077101d007816 */ /* 0x000fe400000000ff */
[----:B------:R-:W-:-:S03]  /*be70*/  PRMT R3, R3, 0x7710, RZ ;  /* 0x0000771003037816 */ /* 0x000fc600000000ff */
[----:B------:R-:W0:Y:S01]  /*be80*/  F2I.S8.NTZ R36, R36 ;  /* 0x0000002400247305 */ /* 0x000e220000202100 */
[----:B------:R-:W-:Y:S01]  /*be90*/  PRMT R3, R4, 0x4210, R3 ;  /* 0x0000421004037816 */ /* 0x000fe20000000003 */
[----:B------:R-:W-:Y:S01]  /*bea0*/  IMAD.SHL.U32 R0, R0, 0x100, RZ ;  /* 0x0000010000007824 */ /* 0x000fe200078e00ff */
[----:B-1----:R-:W-:Y:S02]  /*beb0*/  PRMT R4, R19, 0x8880, RZ ;  /* 0x0000888013047816 */ /* 0x002fe400000000ff */
[----:B---3--:R-:W-:-:S03]  /*bec0*/  PRMT R35, R35, 0x8880, RZ ;  /* 0x0000888023237816 */ /* 0x008fc600000000ff */
[----:B------:R-:W1:Y:S01]  /*bed0*/  F2I.S8.NTZ R28, R28 ;  /* 0x0000001c001c7305 */ /* 0x000e620000202100 */
[----:B------:R-:W-:Y:S02]  /*bee0*/  LOP3.LUT R9, R3, 0xff00, R0, 0xf8, !PT ;  /* 0x0000ff0003097812 */ /* 0x000fe400078ef800 */
[----:B------:R-:W-:Y:S02]  /*bef0*/  PRMT R4, R4, 0x7710, RZ ;  /* 0x0000771004047816 */ /* 0x000fe400000000ff */
[----:B------:R-:W-:Y:S02]  /*bf00*/  PRMT R0, R35, 0x7710, RZ ;  /* 0x0000771023007816 */ /* 0x000fe400000000ff */
[----:B0-----:R-:W-:Y:S01]  /*bf10*/  PRMT R36, R36, 0x8880, RZ ;  /* 0x0000888024247816 */ /* 0x001fe200000000ff */
[----:B------:R-:W0:Y:S01]  /*bf20*/  F2I.S8.NTZ R2, R2 ;  /* 0x0000000200027305 */ /* 0x000e220000202100 */
[----:B------:R-:W-:Y:S02]  /*bf30*/  LOP3.LUT R4, R4, 0xff, RZ, 0xc0, !PT ;  /* 0x000000ff04047812 */ /* 0x000fe400078ec0ff */
[----:B------:R-:W-:-:S02]  /*bf40*/  PRMT R3, R36, 0x7710, RZ ;  /* 0x0000771024037816 */ /* 0x000fc400000000ff */
[----:B------:R-:W-:Y:S02]  /*bf50*/  LOP3.LUT R6, R0, 0xff, RZ, 0xc0, !PT ;  /* 0x000000ff00067812 */ /* 0x000fe400078ec0ff */
[----:B-1----:R-:W-:Y:S02]  /*bf60*/  PRMT R28, R28, 0x8880, RZ ;  /* 0x000088801c1c7816 */ /* 0x002fe400000000ff */
[----:B------:R-:W-:Y:S01]  /*bf70*/  LOP3.LUT R5, R3, 0xff, RZ, 0xc0, !PT ;  /* 0x000000ff03057812 */ /* 0x000fe200078ec0ff */
[----:B------:R-:W-:Y:S01]  /*bf80*/  IMAD.WIDE.U32 R6, R6, 0x100, RZ ;  /* 0x0000010006067825 */ /* 0x000fe200078e00ff */
[----:B------:R-:W-:Y:S02]  /*bf90*/  PRMT R0, R28, 0x7710, RZ ;  /* 0x000077101c007816 */ /* 0x000fe400000000ff */
[----:B0-----:R-:W-:Y:S01]  /*bfa0*/  PRMT R10, R2, 0x8880, RZ ;  /* 0x00008880020a7816 */ /* 0x001fe200000000ff */
[----:B------:R-:W-:Y:S01]  /*bfb0*/  IMAD.WIDE.U32 R2, R4, 0x1000000, RZ ;  /* 0x0100000004027825 */ /* 0x000fe200078e00ff */
[----:B------:R-:W-:-:S02]  /*bfc0*/  LOP3.LUT R9, R9, 0xff, R0, 0xf8, !PT ;  /* 0x000000ff09097812 */ /* 0x000fc400078ef800 */
        /* <DEDUP_REMOVED lines=9> */
.L_x_4125:
        /* <DEDUP_REMOVED lines=12> */
.L_x_4000:
[----:B------:R-:W-:Y:S01]  /*c120*/  IMAD.MOV.U32 R12, RZ, RZ, 0x10 ;  /* 0x00000010ff0c7424 */ /* 0x000fe200078e00ff */
[----:B------:R-:W-:Y:S01]  /*c130*/  MOV R11, 0x1f ;  /* 0x0000001f000b7802 */ /* 0x000fe20000000f00 */
[----:B------:R-:W-:-:S07]  /*c140*/  IMAD.MOV.U32 R15, RZ, RZ, -0x1 ;  /* 0xffffffffff0f7424 */ /* 0x000fce00078e00ff */
[----:B0----5:R-:W-:Y:S05]  /*c150*/  WARPSYNC.COLLECTIVE R15, `(.L_x_4126) ;  /* 0x000000000f087348 */ /* 0x021fea0003c00000 */
[----:B------:R1:W2:Y:S02]  /*c160*/  SHFL.BFLY P6, R14, R13, R12, R11 ;  /* 0x0c00000c0d0e7389 */ /* 0x0002a400000c000b */
[----:B012--5:R-:W-:Y:S05]  /*c170*/  ENDCOLLECTIVE ;  /* 0x000000000000791b */ /* 0x027fea0003800000 */
.L_x_4126:
[----:B------:R-:W-:Y:S02]  /*c180*/  IMAD.MOV.U32 R12, RZ, RZ, 0x8 ;  /* 0x00000008ff0c7424 */ /* 0x000fe400078e00ff */
[----:B------:R-:W-:-:S05]  /*c190*/  FADD.FTZ R3, R13, R14 ;  /* 0x0000000e0d037221 */ /* 0x000fca0000010000 */
[----:B------:R-:W-:-:S07]  /*c1a0*/  MOV R13, R3 ;  /* 0x00000003000d7202 */ /* 0x000fce0000000f00 */
[----:B------:R-:W-:Y:S05]  /*c1b0*/  WARPSYNC.COLLECTIVE R15, `(.L_x_4127) ;  /* 0x000000000f087348 */ /* 0x000fea0003c00000 */
[----:B------:R0:W1:Y:S02]  /*c1c0*/  SHFL.BFLY P6, R14, R13, R12, R11 ;  /* 0x0c00000c0d0e7389 */ /* 0x00006400000c000b */
[----:B01----:R-:W-:Y:S05]  /*c1d0*/  ENDCOLLECTIVE ;  /* 0x000000000000791b */ /* 0x003fea0003800000 */
.L_x_4127:
[----:B------:R-:W-:Y:S02]  /*c1e0*/  IMAD.MOV.U32 R12, RZ, RZ, 0x4 ;  /* 0x00000004ff0c7424 */ /* 0x000fe400078e00ff */
[----:B------:R-:W-:-:S05]  /*c1f0*/  FADD.FTZ R4, R3, R14 ;  /* 0x0000000e03047221 */ /* 0x000fca0000010000 */
[----:B------:R-:W-:-:S07]  /*c200*/  MOV R13, R4 ;  /* 0x00000004000d7202 */ /* 0x000fce0000000f00 */
[----:B------:R-:W-:Y:S05]  /*c210*/  WARPSYNC.COLLECTIVE R15, `(.L_x_4128) ;  /* 0x000000000f087348 */ /* 0x000fea0003c00000 */
[----:B------:R0:W1:Y:S02]  /*c220*/  SHFL.BFLY P6, R14, R13, R12, R11 ;  /* 0x0c00000c0d0e7389 */ /* 0x00006400000c000b */
[----:B01----:R-:W-:Y:S05]  /*c230*/  ENDCOLLECTIVE ;  /* 0x000000000000791b */ /* 0x003fea0003800000 */
.L_x_4128:
[----:B------:R-:W-:Y:S02]  /*c240*/  IMAD.MOV.U32 R12, RZ, RZ, 0x2 ;  /* 0x00000002ff0c7424 */ /* 0x000fe400078e00ff */
[----:B------:R-:W-:-:S05]  /*c250*/  FADD.FTZ R5, R4, R14 ;  /* 0x0000000e04057221 */ /* 0x000fca0000010000 */
[----:B------:R-:W-:-:S07]  /*c260*/  MOV R13, R5 ;  /* 0x00000005000d7202 */ /* 0x000fce0000000f00 */
[----:B------:R-:W-:Y:S05]  /*c270*/  WARPSYNC.COLLECTIVE R15, `(.L_x_4129) ;  /* 0x000000000f087348 */ /* 0x000fea0003c00000 */
[----:B------:R0:W1:Y:S02]  /*c280*/  SHFL.BFLY P6, R14, R13, R12, R11 ;  /* 0x0c00000c0d0e7389 */ /* 0x00006400000c000b */
[----:B01----:R-:W-:Y:S05]  /*c290*/  ENDCOLLECTIVE ;  /* 0x000000000000791b */ /* 0x003fea0003800000 */
.L_x_4129:
[----:B------:R-:W-:Y:S02]  /*c2a0*/  IMAD.MOV.U32 R12, RZ, RZ, 0x1 ;  /* 0x00000001ff0c7424 */ /* 0x000fe400078e00ff */
[----:B------:R-:W-:-:S05]  /*c2b0*/  FADD.FTZ R6, R5, R14 ;  /* 0x0000000e05067221 */ /* 0x000fca0000010000 */
[----:B------:R-:W-:-:S07]  /*c2c0*/  MOV R13, R6 ;  /* 0x00000006000d7202 */ /* 0x000fce0000000f00 */
[----:B------:R-:W-:Y:S05]  /*c2d0*/  WARPSYNC.COLLECTIVE R15, `(.L_x_4130) ;  /* 0x000000000f087348 */ /* 0x000fea0003c00000 */
[----:B------:R0:W1:Y:S02]  /*c2e0*/  SHFL.BFLY P6, R14, R13, R12, R11 ;  /* 0x0c00000c0d0e7389 */ /* 0x00006400000c000b */
[----:B01----:R-:W-:Y:S05]  /*c2f0*/  ENDCOLLECTIVE ;  /* 0x000000000000791b */ /* 0x003fea0003800000 */
.L_x_4130:
[----:B------:R-:W-:Y:S05]  /*c300*/  BRA `(.L_x_4131) ;  /* 0xffffff6400747947 */ /* 0x000fea000383ffff */
.L_x_4067:
[----:B------:R-:W-:Y:S01]  /*c310*/  BSSY B1, `(.L_x_4132) ;  /* 0x0000007000017945 */ /* 0x000fe20003800000 */
[----:B------:R-:W-:Y:S01]  /*c320*/  MOV R12, 0x2 ;  /* 0x00000002000c7802 */ /* 0x000fe20000000f00 */
[----:B------:R-:W-:Y:S01]  /*c330*/  IMAD.MOV.U32 R11, RZ, RZ, 0x1f ;  /* 0x0000001fff0b7424 */ /* 0x000fe200078e00ff */
[----:B------:R-:W-:-:S07]  /*c340*/  MOV R15, 0xffffffff ;  /* 0xffffffff000f7802 */ /* 0x000fce0000000f00 */
[----:B------:R-:W-:Y:S05]  /*c350*/  WARPSYNC.COLLECTIVE R15, `(.L_x_4133) ;  /* 0x000000000f087348 */ /* 0x000fea0003c00000 */
[----:B------:R0:W1:Y:S02]  /*c360*/  SHFL.BFLY P6, R14, R13, R12, R11 ;  /* 0x0c00000c0d0e7389 */ /* 0x00006400000c000b */
[----:B01----:R-:W-:Y:S05]  /*c370*/  ENDCOLLECTIVE ;  /* 0x000000000000791b */ /* 0x003fea0003800000 */
.L_x_4133:
[----:B------:R-:W-:Y:S05]  /*c380*/  BSYNC B1 ;  /* 0x0000000000017941 */ /* 0x000fea0003800000 */
.L_x_4132:
[----:B------:R-:W-:Y:S01]  /*c390*/  FADD.FTZ R13, R13, R14 ;  /* 0x0000000e0d0d7221 */ /* 0x000fe20000010000 */
[----:B------:R-:W-:Y:S02]  /*c3a0*/  IMAD.MOV.U32 R12, RZ, RZ, 0x1 ;  /* 0x00000001ff0c7424 */ /* 0x000fe400078e00ff */
[----:B------:R-:W-:Y:S02]  /*c3b0*/  HFMA2 R11, -RZ, RZ, 0, 1.847743988037109375e-06 ;  /* 0x0000001fff0b7431 */ /* 0x000fe400000001ff */
[----:B------:R-:W-:-:S07]  /*c3c0*/  IMAD.MOV.U32 R15, RZ, RZ, -0x1 ;  /* 0xffffffffff0f7424 */ /* 0x000fce00078e00ff */
[----:B------:R-:W-:Y:S05]  /*c3d0*/  WARPSYNC.COLLECTIVE R15, `(.L_x_4134) ;  /* 0x000000000f087348 */ /* 0x000fea0003c00000 */
[----:B------:R0:W1:Y:S02]  /*c3e0*/  SHFL.BFLY P6, R14, R13, R12, R11 ;  /* 0x0c00000c0d0e7389 */ /* 0x00006400000c000b */
[----:B01----:R-:W-:Y:S05]  /*c3f0*/  ENDCOLLECTIVE ;  /* 0x000000000000791b */ /* 0x003fea0003800000 */
.L_x_4134:
[----:B------:R-:W-:Y:S05]  /*c400*/  BRA `(.L_x_4135) ;  /* 0xffffffa400d87947 */ /* 0x000fea000383ffff */
.L_x_4071:
[----:B------:R-:W-:Y:S01]  /*c410*/  HFMA2 R11, -RZ, RZ, 0, 1.847743988037109375e-06 ;  /* 0x0000001fff0b7431 */ /* 0x000fe200000001ff */
[----:B------:R-:W-:Y:S01]  /*c420*/  BSSY B0, `(.L_x_4136) ;  /* 0x0000007000007945 */ /* 0x000fe20003800000 */
[----:B------:R-:W-:Y:S01]  /*c430*/  MOV R13, R0 ;  /* 0x00000000000d7202 */ /* 0x000fe20000000f00 */
[----:B------:R-:W-:Y:S02]  /*c440*/  IMAD.MOV.U32 R12, RZ, RZ, 0x10 ;  /* 0x00000010ff0c7424 */ /* 0x000fe400078e00ff */
[----:B------:R-:W-:-:S07]  /*c450*/  IMAD.MOV.U32 R15, RZ, RZ, -0x1 ;  /* 0xffffffffff0f7424 */ /* 0x000fce00078e00ff */
[----:B--23-5:R-:W-:Y:S05]  /*c460*/  WARPSYNC.COLLECTIVE R15, `(.L_x_4137) ;  /* 0x000000000f087348 */ /* 0x02cfea0003c00000 */
[----:B------:R0:W1:Y:S02]  /*c470*/  SHFL.BFLY P6, R14, R13, R12, R11 ;  /* 0x0c00000c0d0e7389 */ /* 0x00006400000c000b */
[----:B0123-5:R-:W-:Y:S05]  /*c480*/  ENDCOLLECTIVE ;  /* 0x000000000000791b */ /* 0x02ffea0003800000 */
.L_x_4137:
[----:B------:R-:W-:Y:S05]  /*c490*/  BSYNC B0 ;  /* 0x0000000000007941 */ /* 0x000fea0003800000 */
.L_x_4136:
[----:B------:R-:W-:Y:S01]  /*c4a0*/  FMNMX.FTZ R13, R14, R0, !PT ;  /* 0x000000000e0d7209 */ /* 0x000fe20007810000 */
[----:B------:R-:W-:Y:S01]  /*c4b0*/  IMAD.MOV.U32 R11, RZ, RZ, 0x1f ;  /* 0x0000001fff0b7424 */ /* 0x000fe200078e00ff */
[----:B------:R-:W-:Y:S02]  /*c4c0*/  MOV R12, 0x8 ;  /* 0x00000008000c7802 */ /* 0x000fe40000000f00 */
[----:B------:R-:W-:-:S07]  /*c4d0*/  MOV R15, 0xffffffff ;  /* 0xffffffff000f7802 */ /* 0x000fce0000000f00 */
[----:B------:R-:W-:Y:S05]  /*c4e0*/  WARPSYNC.COLLECTIVE R15, `(.L_x_4138) ;  /* 0x000000000f087348 */ /* 0x000fea0003c00000 */
[----:B------:R0:W1:Y:S02]  /*c4f0*/  SHFL.BFLY P6, R14, R13, R12, R11 ;  /* 0x0c00000c0d0e7389 */ /* 0x00006400000c000b */
[----:B01----:R-:W-:Y:S05]  /*c500*/  ENDCOLLECTIVE ;  /* 0x000000000000791b */ /* 0x003fea0003800000 */
.L_x_4138:
[----:B------:R-:W-:Y:S01]  /*c510*/  HFMA2 R12, -RZ, RZ, 0, 2.384185791015625e-07 ;  /* 0x00000004ff0c7431 */ /* 0x000fe200000001ff */
[----:B------:R-:W-:-:S05]  /*c520*/  FMNMX.FTZ R2, R13, R14, !PT ;  /* 0x0000000e0d027209 */ /* 0x000fca0007810000 */
[----:B------:R-:W-:-:S07]  /*c530*/  IMAD.MOV.U32 R13, RZ, RZ, R2 ;  /* 0x000000ffff0d7224 */ /* 0x000fce00078e0002 */
[----:B------:R-:W-:Y:S05]  /*c540*/  WARPSYNC.COLLECTIVE R15, `(.L_x_4139) ;  /* 0x000000000f087348 */ /* 0x000fea0003c00000 */
[----:B------:R0:W1:Y:S02]  /*c550*/  SHFL.BFLY P6, R14, R13, R12, R11 ;  /* 0x0c00000c0d0e7389 */ /* 0x00006400000c000b */
[----:B01----:R-:W-:Y:S05]  /*c560*/  ENDCOLLECTIVE ;  /* 0x000000000000791b */ /* 0x003fea0003800000 */
.L_x_4139:
[----:B------:R-:W-:Y:S05]  /*c570*/  BRA `(.L_x_4140) ;  /* 0xffffffa800307947 */ /* 0x000fea000383ffff */
.L_x_4141:
        /* <DEDUP_REMOVED lines=16> */
.L_x_5603:


//--------------------- .text._ZN4mmha33masked_multihead_attention_kernelItLi160ELi256ELi1ELi32ELi256ELb0ELb0EEEv26Multihead_attention_paramsIT_XT5_EE --------------------------
	.section	.text._ZN4mmha33masked_multihead_attention_kernelItLi160ELi256ELi1ELi32ELi256ELb0ELb0EEEv26Multihead_attention_paramsIT_XT5_EE,"ax",@progbits
	.align	128
        .global         _ZN4mmha33masked_multihead_attention_kernelItLi160ELi256ELi1ELi32ELi256ELb0ELb0EEEv26Multihead_attention_paramsIT_XT5_EE
        .type           _ZN4mmha33masked_multihead_attention_kernelItLi160ELi256ELi1ELi32ELi256ELb0ELb0EEEv26Multihead_attention_paramsIT_XT5_EE,@function
        .size           _ZN4mmha33masked_multihead_attention_kernelItLi160ELi256ELi1ELi32ELi256ELb0ELb0EEEv26Multihead_attention_paramsIT_XT5_EE,(.L_x_5604 - _ZN4mmha33masked_multihead_attention_kernelItLi160ELi256ELi1ELi32ELi256ELb0ELb0EEEv26Multihead_attention_paramsIT_XT5_EE)
        .other          _ZN4mmha33masked_multihead_attention_kernelItLi160ELi256ELi1ELi32ELi256ELb0ELb0EEEv26Multihead_attention_paramsIT_XT5_EE,@"STO_CUDA_ENTRY STV_DEFAULT"
_ZN4mmha33masked_multihead_attention_kernelItLi160ELi256ELi1ELi32ELi256ELb0ELb0EEEv26Multihead_attention_paramsIT_XT5_EE:
.text._ZN4mmha33masked_multihead_attention_kernelItLi160ELi256ELi1ELi32ELi256ELb0ELb0EEEv26Multihead_attention_paramsIT_XT5_EE:
        /* <DEDUP_REMOVED lines=10> */
[----:B------:R-:W-:-:S04]  /*00a0*/  MOV R2, UR4 ;  /* 0x0000000400027c02 */ /* 0x000fc80008000f00 */
[----:B------:R-:W-:-:S05]  /*00b0*/  IMAD.U32 R3, RZ, RZ, UR5 ;  /* 0x00000005ff037e24 */ /* 0x000fca000f8e00ff */
[----:B0-----:R-:W2:Y:S02]  /*00c0*/  LDG.E.U8 R2, desc[UR36][R2.64] ;  /* 0x0000002402027981 */ /* 0x001ea4000c1e1100 */
[----:B--2---:R-:W-:-:S13]  /*00d0*/  ISETP.NE.AND P0, PT, R2, 0x1, PT ;  /* 0x000000010200780c */ /* 0x004fda0003f05270 */
[----:B------:R-:W-:Y:S05]  /*00e0*/  @!P0 EXIT ;  /* 0x000000000000894d */ /* 0x000fea0003800000 */
.L_x_4142:
[----:B------:R-:W1:Y:S01]  /*00f0*/  LDCU UR13, c[0x0][0x3f0] ;  /* 0x00007e00ff0d77ac */ /* 0x000e620008000800 */
[----:B------:R-:W2:Y:S01]  /*0100*/  S2R R5, SR_CTAID.Y ;  /* 0x0000000000057919 */ /* 0x000ea20000002600 */
[----:B------:R-:W3:Y:S01]  /*0110*/  LDCU.64 UR4, c[0x0][0x4a0] ;  /* 0x00009400ff0477ac */ /* 0x000ee20008000a00 */
[----:B------:R-:W4:Y:S01]  /*0120*/  LDCU.64 UR10, c[0x0][0x460] ;  /* 0x00008c00ff0a77ac */ /* 0x000f220008000a00 */
[----:B-1----:R-:W-:-:S04]  /*0130*/  MOV R0, UR13 ;  /* 0x0000000d00007c02 */ /* 0x002fc80008000f00 */
[----:B------:R-:W-:Y:S01]  /*0140*/  IABS R0, R0 ;  /* 0x0000000000007213 */ /* 0x000fe20000000000 */
[----:B---3--:R-:W-:-:S03]  /*0150*/  UISETP.NE.U32.AND UP0, UPT, UR4, URZ, UPT ;  /* 0x000000ff0400728c */ /* 0x008fc6000bf05070 */
[----:B------:R-:W-:Y:S01]  /*0160*/  R2UR UR12, R0 ;  /* 0x00000000000c72ca */ /* 0x000fe200000e0000 */
[----:B------:R-:W-:-:S06]  /*0170*/  UISETP.NE.AND.EX UP0, UPT, UR5, URZ, UPT, UP0 ;  /* 0x000000ff0500728c */ /* 0x000fcc000bf05300 */
[----:B------:R-:W-:-:S05]  /*0180*/  PLOP3.LUT P0, PT, PT, PT, UP0, 0x80, 0x8 ;  /* 0x000000000008781c */ /* 0x000fca0003f0f008 */
[----:B------:R-:W1:Y:S01]  /*0190*/  @UP0 LDCU.64 UR8, c[0x0][0x4a0] ;  /* 0x00009400ff0807ac */ /* 0x000e620008000a00 */
        /* <DEDUP_REMOVED lines=35> */
[----:B-1----:R-:W-:Y:S01]  /*03d0*/  MOV R0, UR8 ;  /* 0x0000000800007c02 */ /* 0x002fe20008000f00 */
[----:B------:R-:W1:Y:S02]  /*03e0*/  @UP0 LDCU UR7, c[0x0][0x430] ;  /* 0x00008600ff0707ac */ /* 0x000e640008000800 */
[----:B---3--:R-:W-:-:S06]  /*03f0*/  @UP1 UIMAD.WIDE UR4, UR41, 0x4, UR4 ;  /* 0x00000004290418a5 */ /* 0x008fcc000f8e0204 */
[----:B0-----:R-:W-:Y:S01]  /*0400*/  MOV R2, UR4 ;  /* 0x0000000400027c02 */ /* 0x001fe20008000f00 */
[----:B------:R-:W-:-:S05]  /*0410*/  IMAD.U32 R3, RZ, RZ, UR5 ;  /* 0x00000005ff037e24 */ /* 0x000fca000f8e00ff */
        /* <DEDUP_REMOVED lines=71> */
[----:B0-----:R-:W-:Y:S02]  /*0890*/  SHF.R.S32.HI R3, RZ, 0x8, R6 ;  /* 0x00000008ff037819 */ /* 0x001fe40000011406 */
[----:B------:R-:W-:-:S02]  /*08a0*/  SHF.R.S32.HI R8, RZ, 0x10, R15 ;  /* 0x00000010ff087819 */ /* 0x000fc4000001140f */
[----:B------:R-:W-:Y:S02]  /*08b0*/  MOV R6, R4 ;  /* 0x0000000400067202 */ /* 0x000fe40000000f00 */
[----:B------:R-:W-:Y:S01]  /*08c0*/  SHF.R.U64 R4, R12, 0x7, RZ ;  /* 0x000000070c047819 */ /* 0x000fe200000012ff */
[----:B------:R-:W0:Y:S01]  /*08d0*/  I2F.S16 R3, R3 ;  /* 0x0000000300037306 */ /* 0x000e220000101400 */
[----:B------:R-:W-:Y:S01]  /*08e0*/  PRMT R5, R5, 0x9910, RZ ;  /* 0x0000991005057816 */ /* 0x000fe200000000ff */
[----:B---3--:R-:W-:Y:S01]  /*08f0*/  FMUL.FTZ R7, R2, R7 ;  /* 0x0000000702077220 */ /* 0x008fe20000410000 */
[----:B------:R-:W-:Y:S02]  /*0900*/  LOP3.LUT R8, R8, 0xff, RZ, 0xc0, !PT ;  /* 0x000000ff08087812 */ /* 0x000fe400078ec0ff */
[----:B------:R-:W-:Y:S01]  /*0910*/  ISETP.NE.U32.AND P0, PT, R4, RZ, PT ;  /* 0x000000ff0400720c */ /* 0x000fe20003f05070 */
[----:B------:R-:W-:Y:S01]  /*0920*/  IMAD.MOV.U32 R4, RZ, RZ, R5 ;  /* 0x000000ffff047224 */ /* 0x000fe200078e0005 */
        /* <DEDUP_REMOVED lines=29> */
.L_x_4145:
[----:B------:R-:W0:Y:S02]  /*0b00*/  LDC.64 R24, c[0x0][0x388] ;  /* 0x0000e200ff187b82 */ /* 0x000e240000000a00 */
[----:B0-----:R-:W-:-:S06]  /*0b10*/  IMAD.WIDE R24, R21, 0x2, R24 ;  /* 0x0000000215187825 */ /* 0x001fcc00078e0218 */
[----:B------:R-:W5:Y:S02]  /*0b20*/  LDG.E.128 R24, desc[UR36][R24.64] ;  /* 0x0000002418187981 */ /* 0x000f64000c1e1d00 */
.L_x_4144:
[----:B------:R-:W-:Y:S05]  /*0b30*/  BSYNC.RECONVERGENT B0 ;  /* 0x0000000000007941 */ /* 0x000fea0003800200 */
.L_x_4143:
        /* <DEDUP_REMOVED lines=57> */
.L_x_4146:
[----:B------:R-:W-:Y:S01]  /*0ed0*/  BSSY.RECONVERGENT B0, `(.L_x_4147) ;  /* 0x0000007000007945 */ /* 0x000fe20003800200 */
[----:B------:R-:W-:Y:S02]  /*0ee0*/  CS2R R14, SRZ ;  /* 0x00000000000e7805 */ /* 0x000fe4000001ff00 */
[----:B------:R-:W-:Y:S01]  /*0ef0*/  CS2R R12, SRZ ;  /* 0x00000000000c7805 */ /* 0x000fe2000001ff00 */
[----:B------:R-:W-:Y:S06]  /*0f00*/  @P3 BRA `(.L_x_4148) ;  /* 0x00000000000c3947 */ /* 0x000fec0003800000 */
[----:B------:R-:W0:Y:S02]  /*0f10*/  LDC.64 R2, c[0x0][0x398] ;  /* 0x0000e600ff027b82 */ /* 0x000e240000000a00 */
[----:B0-----:R-:W-:-:S05]  /*0f20*/  IMAD.WIDE R2, R21, 0x2, R2 ;  /* 0x0000000215027825 */ /* 0x001fca00078e0202 */
[----:B------:R0:W5:Y:S02]  /*0f30*/  LDG.E.128 R12, desc[UR36][R2.64] ;  /* 0x00000024020c7981 */ /* 0x000164000c1e1d00 */
.L_x_4148:
[----:B------:R-:W-:Y:S05]  /*0f40*/  BSYNC.RECONVERGENT B0 ;  /* 0x0000000000007941 */ /* 0x000fea0003800200 */
.L_x_4147:
        /* <DEDUP_REMOVED lines=35> */
[----:B---3--:R-:W-:Y:S01]  /*1180*/  @!P1 IMAD.WIDE.U32 R4, R9, 0x2, R4 ;  /* 0x0000000209049825 */ /* 0x008fe200078e0004 */
[----:B------:R-:W-:-:S04]  /*1190*/  MOV R9, UR7 ;  /* 0x0000000700097c02 */ /* 0x000fc80008000f00 */
        /* <DEDUP_REMOVED lines=23> */
[C---:B------:R-:W-:Y:S01]  /*1310*/  VIADD R4, R0.reuse, 0x2 ;  /* 0x0000000200047836 */ /* 0x040fe20000000000 */
[----:B------:R-:W0:Y:S01]  /*1320*/  LDCU UR4, c[0x0][0x40c] ;  /* 0x00008180ff0477ac */ /* 0x000e220008000800 */
[----:B------:R-:W-:Y:S01]  /*1330*/  I2FP.F32.U32 R2, R0 ;  /* 0x0000000000027245 */ /* 0x000fe20000201000 */
[----:B------:R-:W-:Y:S01]  /*1340*/  HADD2.F32 R23, -RZ, R18.H1_H1 ;  /* 0x30000012ff177230 */ /* 0x000fe20000004100 */
[C---:B------:R-:W-:Y:S01]  /*1350*/  IADD3 R5, PT, PT, R0.reuse, 0x4, RZ ;  /* 0x0000000400057810 */ /* 0x040fe20007ffe0ff */
        /* <DEDUP_REMOVED lines=91> */
.L_x_4150:
        /* <DEDUP_REMOVED lines=10> */
[----:B0-----:R-:W-:Y:S01]  /*19b0*/  VIADD R2, R4, 0xffffffe ;  /* 0x0ffffffe04027836 */ /* 0x001fe20000000000 */
[----:B------:R-:W-:-:S05]  /*19c0*/  IADD3 R4, PT, PT, RZ, -R9, RZ ;  /* 0x80000009ff047210 */ /* 0x000fca0007ffe0ff */
[----:B------:R0:W1:Y:S02]  /*19d0*/  F2I.FTZ.U32.TRUNC.NTZ R3, R2 ;  /* 0x0000000200037305 */ /* 0x000064000021f000 */
[----:B0-----:R-:W-:Y:S01]  /*19e0*/  IMAD.MOV.U32 R2, RZ, RZ, RZ ;  /* 0x000000ffff027224 */ /* 0x001fe200078e00ff */
[----:B-1----:R-:W-:-:S05]  /*19f0*/  IADD3 R6, PT, PT, RZ, -R3, RZ ;  /* 0x80000003ff067210 */ /* 0x002fca0007ffe0ff */
        /* <DEDUP_REMOVED lines=13> */
[----:B------:R-:W-:Y:S02]  /*1ad0*/  ISETP.GE.AND P0, PT, R0, R11, PT ;  /* 0x0000000b0000720c */ /* 0x000fe40003f06270 */
[----:B------:R-:W-:-:S05]  /*1ae0*/  MOV R28, R3 ;  /* 0x00000003001c7202 */ /* 0x000fca0000000f00 */
        /* <DEDUP_REMOVED lines=18> */
[----:B---3--:R-:W-:-:S02]  /*1c10*/  MOV R6, UR6 ;  /* 0x0000000600067c02 */ /* 0x008fc40008000f00 */
[----:B------:R-:W-:Y:S01]  /*1c20*/  MOV R7, UR7 ;  /* 0x0000000700077c02 */ /* 0x000fe20008000f00 */
[----:B----4-:R-:W-:Y:S01]  /*1c30*/  IMAD.U32 R10, RZ, RZ, UR8 ;  /* 0x00000008ff0a7e24 */ /* 0x010fe2000f8e00ff */
[----:B-1----:R-:W-:-:S07]  /*1c40*/  MOV R11, UR9 ;  /* 0x00000009000b7c02 */ /* 0x002fce0008000f00 */
[----:B------:R-:W-:-:S07]  /*1c50*/  LEPC R20, `(.L_x_4152) ;  /* 0x000000001014794e */ /* 0x000fce0000000000 */
[----:B--2---:R-:W-:Y:S05]  /*1c60*/  CALL.ABS.NOINC R2 ;  /* 0x0000000002007343 */ /* 0x004fea0003c00000 */
.L_x_4152:
[----:B------:R-:W0:Y:S01]  /*1c70*/  S2R R3, SR_CgaCtaId ;  /* 0x0000000000037919 */ /* 0x000e220000008800 */
[----:B------:R-:W1:Y:S01]  /*1c80*/  LDC R5, c[0x0][0x400] ;  /* 0x00010000ff057b82 */ /* 0x000e620000000800 */
[----:B------:R-:W-:Y:S01]  /*1c90*/  ISETP.NE.AND P6, PT, R22, RZ, PT ;  /* 0x000000ff1600720c */ /* 0x000fe20003fc5270 */
[----:B------:R-:W-:Y:S05]  /*1ca0*/  WARPSYNC.ALL ;  /* 0x0000000000007948 */ /* 0x000fea0003800000 */
[----:B------:R-:W-:-:S04]  /*1cb0*/  MOV R0, 0x400 ;  /* 0x0000040000007802 */ /* 0x000fc80000000f00 */
[----:B------:R-:W-:-:S04]  /*1cc0*/  IADD3 R0, PT, PT, R0, 0x240, RZ ;  /* 0x0000024000007810 */ /* 0x000fc80007ffe0ff */
[----:B0-----:R-:W-:Y:S01]  /*1cd0*/  LEA R0, R3, R0, 0x18 ;  /* 0x0000000003007211 */ /* 0x001fe200078ec0ff */
[----:B------:R-:W-:-:S04]  /*1ce0*/  @!P6 IMAD R3, R23, R28, R29 ;  /* 0x0000001c1703e224 */ /* 0x000fc800078e021d */
[----:B-1----:R-:W-:Y:S01]  /*1cf0*/  IMAD R10, R5, 0x2, R0 ;  /* 0x00000002050a7824 */ /* 0x002fe200078e0200 */
[----:B------:R-:W-:-:S04]  /*1d00*/  @!P6 LEA R2, R3, R0, 0x1 ;  /* 0x000000000302e211 */ /* 0x000fc800078e08ff */
[----:B------:R-:W-:Y:S01]  /*1d10*/  @!P6 LEA R3, R3, R10, 0x1 ;  /* 0x0000000a0303e211 */ /* 0x000fe200078e08ff */
        /* <DEDUP_REMOVED lines=15> */
[----:B------:R-:W-:Y:S01]  /*1e10*/  LEA R31, R23, R30, 0x1 ;  /* 0x0000001e171f7211 */ /* 0x000fe200078e08ff */
[----:B------:R-:W0:Y:S01]  /*1e20*/  LDS.64 R8, [R30] ;  /* 0x000000001e087984 */ /* 0x000e220000000a00 */
[----:B------:R-:W-:-:S03]  /*1e30*/  LEA.HI R2, R2, R3, RZ, 0x2 ;  /* 0x0000000302027211 */ /* 0x000fc600078f10ff */
[----:B------:R-:W1:Y:S01]  /*1e40*/  LDS.64 R26, [R31] ;  /* 0x000000001f1a7984 */ /* 0x000e620000000a00 */
[----:B------:R-:W-:-:S03]  /*1e50*/  SHF.L.U32 R2, R2, 0x1, RZ ;  /* 0x0000000102027819 */ /* 0x000fc600000006ff */
[----:B------:R-:W2:Y:S01]  /*1e60*/  LDS.64 R12, [R32] ;  /* 0x00000000200c7984 */ /* 0x000ea20000000a00 */
[----:B------:R-:W-:-:S03]  /*1e70*/  LOP3.LUT R7, R2, 0xfffffff8, RZ, 0xc0, !PT ;  /* 0xfffffff802077812 */ /* 0x000fc600078ec0ff */
[----:B------:R-:W3:Y:S01]  /*1e80*/  LDS.64 R14, [R33] ;  /* 0x00000000210e7984 */ /* 0x000ee20000000a00 */
[----:B------:R-:W-:Y:S02]  /*1e90*/  ISETP.GE.AND P0, PT, R7, R5, PT ;  /* 0x000000050700720c */ /* 0x000fe40003f06270 */
[--C-:B0-----:R-:W-:Y:S02]  /*1ea0*/  SHF.R.U64 R4, R8, 0x10, R9.reuse ;  /* 0x0000001008047819 */ /* 0x101fe40000001209 */
[----:B------:R-:W-:Y:S02]  /*1eb0*/  SHF.R.U32.HI R6, RZ, 0x10, R9 ;  /* 0x00000010ff067819 */ /* 0x000fe40000011609 */
[--C-:B-1----:R-:W-:Y:S02]  /*1ec0*/  SHF.R.U64 R25, R26, 0x10, R27.reuse ;  /* 0x000000101a197819 */ /* 0x102fe4000000121b */
[----:B------:R-:W-:Y:S02]  /*1ed0*/  PRMT R24, R8, 0x5410, R26 ;  /* 0x0000541008187816 */ /* 0x000fe4000000001a */
[----:B------:R-:W-:-:S02]  /*1ee0*/  PRMT R26, R9, 0x5410, R27 ;  /* 0x00005410091a7816 */ /* 0x000fc4000000001b */
[----:B------:R-:W-:Y:S02]  /*1ef0*/  PRMT R25, R4, 0x5410, R25 ;  /* 0x0000541004197816 */ /* 0x000fe40000000019 */
        /* <DEDUP_REMOVED lines=107> */
.L_x_4156:
[----:B------:R-:W-:Y:S05]  /*25b0*/  BSYNC.RECONVERGENT B1 ;  /* 0x0000000000017941 */ /* 0x000fea0003800200 */
.L_x_4155:
        /* <DEDUP_REMOVED lines=11> */
[----:B------:R-:W-:Y:S02]  /*2670*/  LOP3.LUT R8, R4, 0xffff, R24, 0xf8, !PT ;  /* 0x0000ffff04087812 */ /* 0x000fe400078ef818 */
[----:B------:R-:W-:Y:S02]  /*2680*/  LOP3.LUT R9, R11, R5, RZ, 0xfc, !PT ;  /* 0x000000050b097212 */ /* 0x000fe400078efcff */
[----:B------:R-:W-:-:S02]  /*2690*/  PRMT R4, R25, 0x7732, RZ ;  /* 0x0000773219047816 */ /* 0x000fc400000000ff */
[----:B------:R-:W-:Y:S02]  /*26a0*/  PRMT R11, R27, 0x7732, RZ ;  /* 0x000077321b0b7816 */ /* 0x000fe400000000ff */
[----:B------:R-:W-:Y:S01]  /*26b0*/  PRMT R12, R26, 0x7732, RZ ;  /* 0x000077321a0c7816 */ /* 0x000fe200000000ff */
[----:B------:R-:W-:Y:S01]  /*26c0*/  IMAD.WIDE.U32 R4, R4, 0x10000, RZ ;  /* 0x0001000004047825 */ /* 0x000fe200078e00ff */
[----:B------:R-:W-:Y:S02]  /*26d0*/  LOP3.LUT R7, R7, R3, RZ, 0xfc, !PT ;  /* 0x0000000307077212 */ /* 0x000fe400078efcff */
[----:B------:R-:W-:Y:S01]  /*26e0*/  PRMT R14, R24, 0x7732, RZ ;  /* 0x00007732180e7816 */ /* 0x000fe200000000ff */
        /* <DEDUP_REMOVED lines=12> */
.L_x_4154:
[----:B------:R-:W-:Y:S05]  /*27b0*/  BSYNC.RECONVERGENT B0 ;  /* 0x0000000000007941 */ /* 0x000fea0003800200 */
.L_x_4153:
[----:B------:R-:W-:Y:S01]  /*27c0*/  BAR.SYNC.DEFER_BLOCKING 0x0 ;  /* 0x0000000000007b1d */ /* 0x000fe20000010000 */
[----:B------:R-:W-:-:S04]  /*27d0*/  @!P6 IMAD R23, R23, R28, R29 ;  /* 0x0000001c1717e224 */ /* 0x000fc800078e021d */
[C---:B------:R-:W-:Y:S01]  /*27e0*/  @!P6 IMAD R0, R23.reuse, 0x2, R0 ;  /* 0x000000021700e824 */ /* 0x040fe200078e0200 */
[----:B------:R-:W-:-:S04]  /*27f0*/  @!P6 LEA R10, R23, R10, 0x1 ;  /* 0x0000000a170ae211 */ /* 0x000fc800078e08ff */
[----:B------:R1:W2:Y:S04]  /*2800*/  @!P6 LDS.128 R24, [R0] ;  /* 0x000000000018e984 */ /* 0x0002a80000000c00 */
[----:B------:R1:W3:Y:S01]  /*2810*/  @!P6 LDS.128 R16, [R10] ;  /* 0x000000000a10e984 */ /* 0x0002e20000000c00 */
[----:B------:R-:W-:Y:S06]  /*2820*/  BAR.SYNC.DEFER_BLOCKING 0x0 ;  /* 0x0000000000007b1d */ /* 0x000fec0000010000 */
.L_x_4151:
[----:B------:R-:W-:Y:S05]  /*2830*/  BSYNC.RECONVERGENT B6 ;  /* 0x0000000000067941 */ /* 0x000fea0003800200 */
.L_x_4149:
        /* <DEDUP_REMOVED lines=17> */
[----:B------:R-:W-:Y:S02]  /*2950*/  @!P0 IMAD R7, R5, 0x14, R0 ;  /* 0x0000001405078824 */ /* 0x000fe400078e0200 */
[----:B------:R-:W-:-:S03]  /*2960*/  VIADD R0, R6, 0x40 ;  /* 0x0000004006007836 */ /* 0x000fc60000000000 */
[----:B------:R-:W-:Y:S02]  /*2970*/  @!P0 SHF.L.U32 R7, R7, 0x3, RZ ;  /* 0x0000000307078819 */ /* 0x000fe400000006ff */
        /* <DEDUP_REMOVED lines=17> */
.L_x_4295:
        /* <DEDUP_REMOVED lines=13> */
[----:B------:R-:W-:Y:S01]  /*2b60*/  IMAD.U32 R2, RZ, RZ, UR4 ;  /* 0x00000004ff027e24 */ /* 0x000fe2000f8e00ff */
[----:B------:R-:W-:-:S04]  /*2b70*/  MOV R3, UR5 ;  /* 0x0000000500037c02 */ /* 0x000fc80008000f00 */
[----:B------:R-:W1:Y:S01]  /*2b80*/  LDCU UR4, c[0x0][0x410] ;  /* 0x00008200ff0477ac */ /* 0x000e620008000800 */
[----:B------:R-:W2:Y:S01]  /*2b90*/  @P0 LDG.E.U16 R2, desc[UR36][R2.64] ;  /* 0x0000002402020981 */ /* 0x000ea2000c1e1500 */
[----:B------:R-:W-:Y:S02]  /*2ba0*/  IADD3 R6, PT, PT, R6, 0x240, RZ ;  /* 0x0000024006067810 */ /* 0x000fe40007ffe0ff */
[----:B0-----:R-:W-:Y:S02]  /*2bb0*/  IADD3 R4, PT, PT, -R125, UR42, RZ ;  /* 0x0000002a7d047c10 */ /* 0x001fe4000fffe1ff */
[----:B------:R-:W-:-:S05]  /*2bc0*/  LEA R21, R21, R6, 0x18 ;  /* 0x0000000615157211 */ /* 0x000fca00078ec0ff */
[----:B------:R-:W-:Y:S02]  /*2bd0*/  IMAD R4, R4, 0x4, R21 ;  /* 0x0000000404047824 */ /* 0x000fe400078e0215 */
[----:B-1----:R-:W-:Y:S01]  /*2be0*/  FMUL.FTZ R5, R14, UR4 ;  /* 0x000000040e057c20 */ /* 0x002fe20008410000 */
[----:B--2---:R-:W-:-:S05]  /*2bf0*/  @P0 HADD2.F32 R0, -RZ, R2.H0_H0 ;  /* 0x20000002ff000230 */ /* 0x004fca0000004100 */
[----:B------:R-:W-:-:S05]  /*2c00*/  @P0 FADD.FTZ R5, R5, R0 ;  /* 0x0000000005050221 */ /* 0x000fca0000010000 */
[----:B------:R1:W-:Y:S04]  /*2c10*/  STL [R1+0x30], R5 ;  /* 0x0000300501007387 */ /* 0x0003e80000100800 */
[----:B------:R1:W-:Y:S02]  /*2c20*/  STS [R4], R5 ;  /* 0x0000000504007388 */ /* 0x0003e40000000800 */
.L_x_4157:
[----:B------:R-:W-:Y:S05]  /*2c30*/  WARPSYNC.ALL ;  /* 0x0000000000007948 */ /* 0x000fea0003800000 */
[----:B------:R-:W-:Y:S01]  /*2c40*/  IADD3 R0, PT, PT, -R125, UR42, RZ ;  /* 0x0000002a7d007c10 */ /* 0x000fe2000fffe1ff */
[----:B------:R-:W4:Y:S01]  /*2c50*/  LDCU UR4, c[0x0][0x3f0] ;  /* 0x00007e00ff0477ac */ /* 0x000f220008000800 */
[----:B------:R-:W-:Y:S02]  /*2c60*/  BSSY.RECONVERGENT B0, `(.L_x_4159) ;  /* 0x000038d000007945 */ /* 0x000fe40003800200 */
[----:B------:R-:W-:Y:S01]  /*2c70*/  IADD3 R0, PT, PT, R0, 0x1f, RZ ;  /* 0x0000001f00007810 */ /* 0x000fe20007ffe0ff */
[----:B------:R-:W1:Y:S03]  /*2c80*/  LDCU UR15, c[0x0][0x410] ;  /* 0x00008200ff0f77ac */ /* 0x000e660008000800 */
[----:B0-----:R-:W-:Y:S01]  /*2c90*/  SHF.R.S32.HI R3, RZ, 0x1f, R0 ;  /* 0x0000001fff037819 */ /* 0x001fe20000011400 */
[----:B------:R-:W0:Y:S03]  /*2ca0*/  LDCU.64 UR10, c[0x0][0x3b8] ;  /* 0x00007700ff0a77ac */ /* 0x000e260008000a00 */
[----:B------:R-:W-:Y:S01]  /*2cb0*/  LEA.HI R3, R3, R0, RZ, 0x5 ;  /* 0x0000000003037211 */ /* 0x000fe200078f28ff */
[----:B------:R-:W0:Y:S03]  /*2cc0*/  LDCU.64 UR16, c[0x0][0x438] ;  /* 0x00008700ff1077ac */ /* 0x000e260008000a00 */
[----:B------:R-:W-:Y:S01]  /*2cd0*/  LOP3.LUT R0, R3, 0xffffffe0, RZ, 0xc0, !PT ;  /* 0xffffffe003007812 */ /* 0x000fe200078ec0ff */
[----:B------:R-:W0:Y:S01]  /*2ce0*/  LDCU.64 UR12, c[0x0][0x448] ;  /* 0x00008900ff0c77ac */ /* 0x000e220008000a00 */
[----:B------:R-:W-:Y:S02]  /*2cf0*/  BAR.SYNC.DEFER_BLOCKING 0x0 ;  /* 0x0000000000007b1d */ /* 0x000fe40000010000 */
[----:B------:R-:W-:Y:S01]  /*2d00*/  ISETP.GE.AND P0, PT, R124, R0, PT ;  /* 0x000000007c00720c */ /* 0x000fe20003f06270 */
[----:B----4-:R-:W-:-:S04]  /*2d10*/  UIMAD UR4, UR41, UR4, UR43 ;  /* 0x00000004290472a4 */ /* 0x010fc8000f8e022b */
[----:B------:R-:W-:-:S08]  /*2d20*/  UIMAD UR4, UR4, 0xa0, URZ ;  /* 0x000000a0040478a4 */ /* 0x000fd0000f8e02ff */
[----:B-1----:R-:W-:Y:S05]  /*2d30*/  @P0 BRA `(.L_x_4160) ;  /* 0x0000003400fc0947 */ /* 0x002fea0003800000 */
[----:B------:R-:W1:Y:S01]  /*2d40*/  LDC R2, c[0x0][0x3f4] ;  /* 0x0000fd00ff027b82 */ /* 0x000e620000000800 */
[----:B------:R-:W-:Y:S01]  /*2d50*/  UMOV UR5, 0x400 ;  /* 0x0000040000057882 */ /* 0x000fe20000000000 */
[----:B------:R-:W4:Y:S01]  /*2d60*/  LDCU.64 UR8, c[0x0][0x420] ;  /* 0x00008400ff0877ac */ /* 0x000f220008000a00 */
[----:B------:R-:W-:Y:S01]  /*2d70*/  IADD3 R0, PT, PT, R125, R0, RZ ;  /* 0x000000007d007210 */ /* 0x000fe20007ffe0ff */
[----:B------:R-:W5:Y:S04]  /*2d80*/  LDCU UR14, c[0x0][0x440] ;  /* 0x00008800ff0e77ac */ /* 0x000f680008000800 */
[----:B------:R-:W0:Y:S01]  /*2d90*/  S2UR UR6, SR_CgaCtaId ;  /* 0x00000000000679c3 */ /* 0x000e220000008800 */
[----:B----4-:R-:W-:Y:S02]  /*2da0*/  MOV R127, UR8 ;  /* 0x00000008007f7c02 */ /* 0x010fe40008000f00 */
[----:B------:R-:W-:-:S02]  /*2db0*/  ISETP.NE.U32.AND P0, PT, RZ, UR8, PT ;  /* 0x00000008ff007c0c */ /* 0x000fc4000bf05070 */
[----:B-1----:R-:W-:Y:S01]  /*2dc0*/  IABS R2, R2 ;  /* 0x0000000200027213 */ /* 0x002fe20000000000 */
[----:B-----5:R-:W-:Y:S01]  /*2dd0*/  IMAD.U32 R129, RZ, RZ, UR14 ;  /* 0x0000000eff817e24 */ /* 0x020fe2000f8e00ff */
[----:B------:R-:W-:Y:S02]  /*2de0*/  ISETP.NE.AND.EX P0, PT, RZ, UR9, PT, P0 ;  /* 0x00000009ff007c0c */ /* 0x000fe4000bf05300 */
[----:B------:R-:W-:-:S04]  /*2df0*/  MOV R128, R2 ;  /* 0x0000000200807202 */ /* 0x000fc80000000f00 */
[----:B------:R-:W1:Y:S01]  /*2e00*/  I2F.RP R2, R128 ;  /* 0x0000008000027306 */ /* 0x000e620000209400 */
[----:B0-----:R-:W-:Y:S02]  /*2e10*/  ULEA UR7, UR6, UR5, 0x18 ;  /* 0x0000000506077291 */ /* 0x001fe4000f8ec0ff */
[----:B------:R-:W-:-:S04]  /*2e20*/  UIADD3 UR5, UPT, UPT, UR5, 0x240, URZ ;  /* 0x0000024005057890 */ /* 0x000fc8000fffe0ff */
[----:B------:R-:W-:-:S03]  /*2e30*/  ULEA UR5, UR6, UR5, 0x18 ;  /* 0x0000000506057291 */ /* 0x000fc6000f8ec0ff */
[----:B------:R-:W0:Y:S04]  /*2e40*/  LDS.128 R8, [UR7+0x40] ;  /* 0x00004007ff087984 */ /* 0x000e280008000c00 */
[----:B------:R-:W4:Y:S01]  /*2e50*/  LDS.128 R4, [UR7+0x50] ;  /* 0x00005007ff047984 */ /* 0x000f220008000c00 */
[----:B-1----:R-:W1:Y:S03]  /*2e60*/  MUFU.RCP R2, R2 ;  /* 0x0000000200027308 */ /* 0x002e660000001000 */
[----:B------:R-:W2:Y:S04]  /*2e70*/  LDS.128 R120, [UR7+0x60] ;  /* 0x00006007ff787984 */ /* 0x000ea80008000c00 */
[----:B------:R-:W2:Y:S04]  /*2e80*/  LDS.128 R116, [UR7+0x70] ;  /* 0x00007007ff747984 */ /* 0x000ea80008000c00 */
[----:B------:R-:W2:Y:S04]  /*2e90*/  LDS.128 R112, [UR7+0x80] ;  /* 0x00008007ff707984 */ /* 0x000ea80008000c00 */
[----:B------:R-:W2:Y:S01]  /*2ea0*/  LDS.128 R108, [UR7+0x90] ;  /* 0x00009007ff6c7984 */ /* 0x000ea20008000c00 */
[----:B-1----:R-:W-:-:S03]  /*2eb0*/  VIADD R2, R2, 0xffffffe ;  /* 0x0ffffffe02027836 */ /* 0x002fc60000000000 */
[----:B------:R-:W1:Y:S01]  /*2ec0*/  LDS.128 R104, [UR7+0xa0] ;  /* 0x0000a007ff687984 */ /* 0x000e620008000c00 */
[----:B------:R5:W3:Y:S03]  /*2ed0*/  F2I.FTZ.U32.TRUNC.NTZ R3, R2 ;  /* 0x0000000200037305 */ /* 0x000ae6000021f000 */
[----:B------:R-:W1:Y:S04]  /*2ee0*/  LDS.128 R100, [UR7+0xb0] ;  /* 0x0000b007ff647984 */ /* 0x000e680008000c00 */
[----:B------:R-:W1:Y:S01]  /*2ef0*/  LDS.128 R96, [UR7+0xc0] ;  /* 0x0000c007ff607984 */ /* 0x000e620008000c00 */
[----:B-----5:R-:W-:-:S03]  /*2f00*/  HFMA2 R2, -RZ, RZ, 0, 0 ;  /* 0x00000000ff027431 */ /* 0x020fc600000001ff */
[----:B------:R-:W1:Y:S04]  /*2f10*/  LDS.128 R92, [UR7+0xd0] ;  /* 0x0000d007ff5c7984 */ /* 0x000e680008000c00 */
[----:B0-----:R-:W-:Y:S01]  /*2f20*/  STL.64 [R1+0x10], R8 ;  /* 0x0000100801007387 */ /* 0x001fe20000100a00 */
[----:B---3--:R-:W-:-:S03]  /*2f30*/  IADD3 R126, PT, PT, RZ, -R3, RZ ;  /* 0x80000003ff7e7210 */ /* 0x008fc60007ffe0ff */
[----:B------:R-:W-:Y:S04]  /*2f40*/  STL.64 [R1+0x18], R10 ;  /* 0x0000180a01007387 */ /* 0x000fe80000100a00 */
[----:B----4-:R-:W-:Y:S04]  /*2f50*/  STL.64 [R1], R4 ;  /* 0x0000000401007387 */ /* 0x010fe80000100a00 */
[----:B------:R-:W-:Y:S04]  /*2f60*/  STL.64 [R1+0x8], R6 ;  /* 0x0000080601007387 */ /* 0x000fe80000100a00 */
[----:B------:R0:W-:Y:S04]  /*2f70*/  STL [R1+0x38], R0 ;  /* 0x0000380001007387 */ /* 0x0001e80000100800 */
[----:B------:R-:W3:Y:S04]  /*2f80*/  LDS.128 R88, [UR7+0xe0] ;  /* 0x0000e007ff587984 */ /* 0x000ee80008000c00 */
[----:B------:R-:W4:Y:S01]  /*2f90*/  LDS.128 R84, [UR7+0xf0] ;  /* 0x0000f007ff547984 */ /* 0x000f220008000c00 */
[----:B0-----:R-:W-:Y:S01]  /*2fa0*/  IMAD.IADD R0, R125, 0x1, R124 ;  /* 0x000000017d007824 */ /* 0x001fe200078e027c */
[----:B------:R-:W-:-:S02]  /*2fb0*/  MOV R125, R126 ;  /* 0x0000007e007d7202 */ /* 0x000fc40000000f00 */
[----:B------:R-:W0:Y:S01]  /*2fc0*/  LDS.128 R80, [UR7+0x100] ;  /* 0x00010007ff507984 */ /* 0x000e220008000c00 */
[----:B------:R-:W-:Y:S02]  /*2fd0*/  MOV R126, UR9 ;  /* 0x00000009007e7c02 */ /* 0x000fe40008000f00 */
[----:B------:R-:W-:Y:S01]  /*2fe0*/  IADD3 R127, P1, P2, R127, UR44, R0 ;  /* 0x0000002c7f7f7c10 */ /* 0x000fe2000fa3e000 */
[----:B------:R-:W-:Y:S01]  /*2ff0*/  IMAD R125, R125, R128, RZ ;  /* 0x000000807d7d7224 */ /* 0x000fe200078e02ff */
[----:B------:R-:W0:Y:S03]  /*3000*/  LDS.128 R76, [UR7+0x110] ;  /* 0x00011007ff4c7984 */ /* 0x000e260008000c00 */
[----:B------:R-:W-:Y:S01]  /*3010*/  IMAD.HI.U32 R2, R3, R125, R2 ;  /* 0x0000007d03027227 */ /* 0x000fe200078e0002 */
[----:B------:R-:W0:Y:S01]  /*3020*/  LDS.128 R72, [UR7+0x120] ;  /* 0x00012007ff487984 */ /* 0x000e220008000c00 */
[----:B------:R-:W-:-:S03]  /*3030*/  LEA R3, R124, UR5, 0x2 ;  /* 0x000000057c037c11 */ /* 0x000fc6000f8e10ff */
        /* <DEDUP_REMOVED lines=11> */
[----:B--2---:R-:W2:Y:S04]  /*30f0*/  LDS.128 R24, [UR7+0x1e0] ;  /* 0x0001e007ff187984 */ /* 0x004ea80008000c00 */
[----:B------:R-:W0:Y:S04]  /*3100*/  LDS.128 R20, [UR7+0x1f0] ;  /* 0x0001f007ff147984 */ /* 0x000e280008000c00 */
[----:B------:R-:W0:Y:S04]  /*3110*/  LDS.128 R16, [UR7+0x200] ;  /* 0x00020007ff107984 */ /* 0x000e280008000c00 */
[----:B------:R-:W0:Y:S04]  /*3120*/  LDS.128 R12, [UR7+0x210] ;  /* 0x00021007ff0c7984 */ /* 0x000e280008000c00 */
[----:B------:R-:W0:Y:S04]  /*3130*/  LDS.128 R8, [UR7+0x220] ;  /* 0x00022007ff087984 */ /* 0x000e280008000c00 */
[----:B------:R-:W0:Y:S01]  /*3140*/  LDS.128 R4, [UR7+0x230] ;  /* 0x00023007ff047984 */ /* 0x000e220008000c00 */
[----:B------:R-:W-:-:S03]  /*3150*/  UIMAD UR7, UR43, UR14, UR42 ;  /* 0x0000000e2b0772a4 */ /* 0x000fc6000f8e022a */
[----:B------:R-:W-:Y:S03]  /*3160*/  STL [R1+0x24], R127 ;  /* 0x0000247f01007387 */ /* 0x000fe60000100800 */
[----:B------:R-:W-:Y:S01]  /*3170*/  IMAD R125, R129, UR7, R0 ;  /* 0x00000007817d7c24 */ /* 0x000fe2000f8e0200 */
[----:B------:R5:W-:Y:S04]  /*3180*/  STL [R1+0x34], R2 ;  /* 0x0000340201007387 */ /* 0x000be80000100800 */
[----:B------:R0:W-:Y:S01]  /*3190*/  STL [R1+0x28], R125 ;  /* 0x0000287d01007387 */ /* 0x0001e20000100800 */
[----:B-----5:R-:W-:-:S05]  /*31a0*/  IADD3.X R2, PT, PT, R126, UR46, RZ, P1, P2 ;  /* 0x0000002e7e027c10 */ /* 0x020fca0008fe44ff */
[----:B------:R0:W-:Y:S04]  /*31b0*/  STL [R1+0x20], R2 ;  /* 0x0000200201007387 */ /* 0x0001e80000100800 */
[----:B-1234-:R0:W-:Y:S02]  /*31c0*/  STL [R1+0x2c], R3 ;  /* 0x00002c0301007387 */ /* 0x01e1e40000100800 */
.L_x_4227:
[----:B0-----:R-:W2:Y:S01]  /*31d0*/  LDL R3, [R1+0x34] ;  /* 0x0000340001037983 */ /* 0x001ea20000100800 */
[----:B------:R-:W0:Y:S01]  /*31e0*/  LDC R252, c[0x0][0x3f4] ;  /* 0x0000fd00fffc7b82 */ /* 0x000e220000000800 */
[----:B------:R-:W-:Y:S02]  /*31f0*/  IABS R2, R0 ;  /* 0x0000000000027213 */ /* 0x000fe40000000000 */
[----:B-----5:R1:W-:Y:S04]  /*3200*/  STL [R1+0x40], R5 ;  /* 0x0000400501007387 */ /* 0x0203e80000100800 */
[----:B------:R3:W-:Y:S01]  /*3210*/  STL [R1+0x3c], R4 ;  /* 0x00003c0401007387 */ /* 0x0007e20000100800 */
[----:B-1----:R-:W1:Y:S01]  /*3220*/  LDC R5, c[0x0][0x3f4] ;  /* 0x0000fd00ff057b82 */ /* 0x002e620000000800 */
[----:B0-----:R-:W-:-:S05]  /*3230*/  IABS R252, R252 ;  /* 0x000000fc00fc7213 */ /* 0x001fca0000000000 */
[----:B---3--:R-:W-:Y:S01]  /*3240*/  IMAD.MOV.U32 R4, RZ, RZ, R252 ;  /* 0x000000ffff047224 */ /* 0x008fe200078e00fc */
[----:B-1----:R-:W-:Y:S01]  /*3250*/  IABS R5, R5 ;  /* 0x0000000500057213 */ /* 0x002fe20000000000 */
[----:B--2---:R-:W-:-:S05]  /*3260*/  IMAD.HI.U32 R3, R3, R2, RZ ;  /* 0x0000000203037227 */ /* 0x004fca00078e00ff */
[----:B------:R-:W-:-:S05]  /*3270*/  IADD3 R3, PT, PT, -R3, RZ, RZ ;  /* 0x000000ff03037210 */ /* 0x000fca0007ffe1ff */
[----:B------:R-:W-:Y:S02]  /*3280*/  IMAD R252, R4, R3, R2 ;  /* 0x0000000304fc7224 */ /* 0x000fe400078e0202 */
[----:B------:R-:W2:Y:S04]  /*3290*/  LDL R3, [R1+0x20] ;  /* 0x0000200001037983 */ /* 0x000ea80000100800 */
[----:B------:R-:W2:Y:S01]  /*32a0*/  LDL R2, [R1+0x24] ;  /* 0x0000240001027983 */ /* 0x000ea20000100800 */
[----:B------:R-:W-:-:S13]  /*32b0*/  ISETP.GT.U32.AND P1, PT, R5, R252, PT ;  /* 0x000000fc0500720c */ /* 0x000fda0003f24070 */
[----:B------:R-:W-:-:S04]  /*32c0*/  @!P1 IADD3 R252, PT, PT, R252, -R4, RZ ;  /* 0x80000004fcfc9210 */ /* 0x000fc80007ffe0ff */
[----:B------:R-:W-:Y:S02]  /*32d0*/  ISETP.GT.U32.AND P1, PT, R5, R252, PT ;  /* 0x000000fc0500720c */ /* 0x000fe40003f24070 */
[----:B------:R-:W5:Y:S11]  /*32e0*/  LDL.LU R5, [R1+0x40] ;  /* 0x0000400001057983 */ /* 0x000f760000300800 */
[----:B------:R-:W-:-:S02]  /*32f0*/  @!P1 IMAD.IADD R252, R252, 0x1, -R4 ;  /* 0x00000001fcfc9824 */ /* 0x000fc400078e0a04 */
[----:B------:R-:W5:Y:S04]  /*3300*/  LDL.LU R4, [R1+0x3c] ;  /* 0x00003c0001047983 */ /* 0x000f680000300800 */
[----:B--2---:R0:W2:Y:S01]  /*3310*/  @P0 LDG.E.U8 R2, desc[UR36][R2.64] ;  /* 0x0000002402020981 */ /* 0x0040a2000c1e1100 */
[----:B------:R-:W-:Y:S01]  /*3320*/  ISETP.GE.AND P1, PT, R0, RZ, PT ;  /* 0x000000ff0000720c */ /* 0x000fe20003f26270 */
[----:B------:R-:W-:Y:S01]  /*3330*/  BSSY.RECONVERGENT B1, `(.L_x_4161) ;  /* 0x0000017000017945 */ /* 0x000fe20003800200 */
[----:B0-----:R-:W0:Y:S02]  /*3340*/  LDC R3, c[0x0][0x3f4] ;  /* 0x0000fd00ff037b82 */ /* 0x001e240000000800 */
[----:B0-----:R-:W-:Y:S02]  /*3350*/  ISETP.NE.AND P2, PT, R3, RZ, PT ;  /* 0x000000ff0300720c */ /* 0x001fe40003f45270 */
[----:B------:R-:W-:-:S04]  /*3360*/  MOV R3, R252 ;  /* 0x000000fc00037202 */ /* 0x000fc80000000f00 */
[----:B------:R-:W0:Y:S03]  /*3370*/  LDC R252, c[0x0][0x3f4] ;  /* 0x0000fd00fffc7b82 */ /* 0x000e260000000800 */
[----:B------:R-:W-:Y:S02]  /*3380*/  @!P1 IADD3 R3, PT, PT, -R3, RZ, RZ ;  /* 0x000000ff03039210 */ /* 0x000fe40007ffe1ff */
[----:B------:R-:W-:Y:S02]  /*3390*/  ISETP.GE.AND P1, PT, R0, UR42, PT ;  /* 0x0000002a00007c0c */ /* 0x000fe4000bf26270 */
[----:B0-----:R-:W-:Y:S02]  /*33a0*/  @!P2 LOP3.LUT R3, RZ, R252, RZ, 0x33, !PT ;  /* 0x000000fcff03a212 */ /* 0x001fe400078e33ff */
[----:B--2---:R-:W-:-:S03]  /*33b0*/  ISETP.NE.AND P3, PT, R2, RZ, P0 ;  /* 0x000000ff0200720c */ /* 0x004fc60000765270 */
[C---:B------:R-:W-:Y:S01]  /*33c0*/  IMAD.SHL.U32 R2, R3.reuse, 0x8, RZ ;  /* 0x0000000803027824 */ /* 0x040fe200078e00ff */
[----:B------:R-:W-:-:S05]  /*33d0*/  IADD3 R3, PT, PT, R3, R252, RZ ;  /* 0x000000fc03037210 */ /* 0x000fca0007ffe0ff */
[----:B------:R-:W-:Y:S05]  /*33e0*/  @P1 BRA `(.L_x_4162) ;  /* 0x00000000002c1947 */ /* 0x000fea0003800000 */
[----:B------:R-:W-:Y:S01]  /*33f0*/  IMAD R124, R252, 0xa0, RZ ;  /* 0x000000a0fc7c7824 */ /* 0x000fe200078e02ff */
[----:B------:R-:W-:-:S04]  /*3400*/  CS2R R126, SRZ ;  /* 0x00000000007e7805 */ /* 0x000fc8000001ff00 */
[----:B------:R-:W-:Y:S02]  /*3410*/  ISETP.GE.AND P2, PT, R2, R124, PT ;  /* 0x0000007c0200720c */ /* 0x000fe40003f46270 */
[----:B------:R-:W-:-:S11]  /*3420*/  CS2R R124, SRZ ;  /* 0x00000000007c7805 */ /* 0x000fd6000001ff00 */
[----:B------:R-:W-:Y:S05]  /*3430*/  @P2 BRA `(.L_x_4162) ;  /* 0x0000000000182947 */ /* 0x000fea0003800000 */
[----:B------:R-:W-:-:S05]  /*3440*/  IMAD R126, R252, UR4, RZ ;  /* 0x00000004fc7e7c24 */ /* 0x000fca000f8e02ff */
[----:B------:R-:W-:-:S04]  /*3450*/  IADD3 R125, P2, PT, R2, R126, RZ ;  /* 0x0000007e027d7210 */ /* 0x000fc80007f5e0ff */
[----:B------:R-:W-:Y:S02]  /*3460*/  LEA.HI.X.SX32 R126, R126, RZ, 0x1, P2 ;  /* 0x000000ff7e7e7211 */ /* 0x000fe400010f0eff */
[----:B------:R-:W-:-:S04]  /*3470*/  LEA R124, P2, R125, UR10, 0x1 ;  /* 0x0000000a7d7c7c11 */ /* 0x000fc8000f8408ff */
[----:B------:R-:W-:-:S06]  /*3480*/  LEA.HI.X R125, R125, UR11, R126, 0x1, P2 ;  /* 0x0000000b7d7d7c11 */ /* 0x000fcc00090f0c7e */
[----:B------:R-:W5:Y:S03]  /*3490*/  LDG.E.128 R124, desc[UR36][R124.64] ;  /* 0x000000247c7c7981 */ /* 0x000f66000c1e1d00 */
.L_x_4162:
[----:B------:R-:W-:Y:S05]  /*34a0*/  BSYNC.RECONVERGENT B1 ;  /* 0x0000000000017941 */ /* 0x000fea0003800200 */
.L_x_4161:
[----:B------:R-:W-:Y:S04]  /*34b0*/  BSSY.RECONVERGENT B1, `(.L_x_4163) ;  /* 0x0000010000017945 */ /* 0x000fe80003800200 */
[----:B------:R-:W-:Y:S05]  /*34c0*/  @P1 BRA `(.L_x_4164) ;  /* 0x0000000000381947 */ /* 0x000fea0003800000 */
[----:B------:R-:W-:Y:S01]  /*34d0*/  IMAD R128, R252, 0xa0, RZ ;  /* 0x000000a0fc807824 */ /* 0x000fe200078e02ff */
[----:B------:R-:W-:Y:S02]  /*34e0*/  SHF.L.U32 R252, R3, 0x3, RZ ;  /* 0x0000000303fc7819 */ /* 0x000fe400000006ff */
[----:B------:R-:W-:Y:S02]  /*34f0*/  CS2R R130, SRZ ;  /* 0x0000000000827805 */ /* 0x000fe4000001ff00 */
[----:B------:R-:W-:Y:S02]  /*3500*/  ISETP.GE.AND P2, PT, R252, R128, PT ;  /* 0x00000080fc00720c */ /* 0x000fe40003f46270 */
[----:B------:R-:W-:-:S11]  /*3510*/  CS2R R128, SRZ ;  /* 0x0000000000807805 */ /* 0x000fd6000001ff00 */
[----:B------:R-:W-:Y:S05]  /*3520*/  @P2 BRA `(.L_x_4164) ;  /* 0x0000000000202947 */ /* 0x000fea0003800000 */
[----:B------:R-:W0:Y:S01]  /*3530*/  LDC R128, c[0x0][0x3f4] ;  /* 0x0000fd00ff807b82 */ /* 0x000e220000000800 */
[----:B------:R-:W-:Y:S01]  /*3540*/  SHF.R.S32.HI R130, RZ, 0x1f, R252 ;  /* 0x0000001fff827819 */ /* 0x000fe200000114fc */
[----:B0-----:R-:W-:-:S05]  /*3550*/  IMAD R128, R128, UR4, RZ ;  /* 0x0000000480807c24 */ /* 0x001fca000f8e02ff */
[----:B------:R-:W-:-:S04]  /*3560*/  IADD3 R129, P2, PT, R128, R252, RZ ;  /* 0x000000fc80817210 */ /* 0x000fc80007f5e0ff */
[----:B------:R-:W-:Y:S02]  /*3570*/  LEA.HI.X.SX32 R130, R128, R130, 0x1, P2 ;  /* 0x0000008280827211 */ /* 0x000fe400010f0eff */
[----:B------:R-:W-:-:S04]  /*3580*/  LEA R128, P2, R129, UR10, 0x1 ;  /* 0x0000000a81807c11 */ /* 0x000fc8000f8408ff */
[----:B------:R-:W-:-:S06]  /*3590*/  LEA.HI.X R129, R129, UR11, R130, 0x1, P2 ;  /* 0x0000000b81817c11 */ /* 0x000fcc00090f0c82 */
[----:B------:R-:W5:Y:S03]  /*35a0*/  LDG.E.128 R128, desc[UR36][R128.64] ;  /* 0x0000002480807981 */ /* 0x000f66000c1e1d00 */
.L_x_4164:
[----:B------:R-:W-:Y:S05]  /*35b0*/  BSYNC.RECONVERGENT B1 ;  /* 0x0000000000017941 */ /* 0x000fea0003800200 */
.L_x_4163:
[----:B------:R-:W-:Y:S04]  /*35c0*/  BSSY.RECONVERGENT B1, `(.L_x_4165) ;  /* 0x0000011000017945 */ /* 0x000fe80003800200 */
[----:B------:R-:W-:Y:S05]  /*35d0*/  @P1 BRA `(.L_x_4166) ;  /* 0x00000000003c1947 */ /* 0x000fea0003800000 */
[----:B------:R-:W0:Y:S01]  /*35e0*/  LDC R252, c[0x0][0x3f4] ;  /* 0x0000fd00fffc7b82 */ /* 0x000e220000000800 */
[----:B------:R-:W-:Y:S01]  /*35f0*/  CS2R R134, SRZ ;  /* 0x0000000000867805 */ /* 0x000fe2000001ff00 */
[C---:B0-----:R-:W-:Y:S02]  /*3600*/  IMAD R132, R252.reuse, 0xa0, RZ ;  /* 0x000000a0fc847824 */ /* 0x041fe400078e02ff */
[----:B------:R-:W-:-:S05]  /*3610*/  IMAD R252, R252, 0x10, R2 ;  /* 0x00000010fcfc7824 */ /* 0x000fca00078e0202 */
        /* <DEDUP_REMOVED lines=11> */
.L_x_4166:
[----:B------:R-:W-:Y:S05]  /*36d0*/  BSYNC.RECONVERGENT B1 ;  /* 0x0000000000017941 */ /* 0x000fea0003800200 */
.L_x_4165:
[----:B------:R-:W-:Y:S04]  /*36e0*/  BSSY.RECONVERGENT B1, `(.L_x_4167) ;  /* 0x0000012000017945 */ /* 0x000fe80003800200 */
[----:B------:R-:W-:Y:S05]  /*36f0*/  @P1 BRA `(.L_x_4168) ;  /* 0x0000000000401947 */ /* 0x000fea0003800000 */
[----:B------:R-:W0:Y:S01]  /*3700*/  LDC R252, c[0x0][0x3f4] ;  /* 0x0000fd00fffc7b82 */ /* 0x000e220000000800 */
[----:B------:R-:W-:Y:S02]  /*3710*/  CS2R R138, SRZ ;  /* 0x00000000008a7805 */ /* 0x000fe4000001ff00 */
[C---:B0-----:R-:W-:Y:S01]  /*3720*/  LEA R136, R252.reuse, R3, 0x1 ;  /* 0x00000003fc887211 */ /* 0x041fe200078e08ff */
[----:B------:R-:W-:-:S03]  /*3730*/  IMAD R137, R252, 0xa0, RZ ;  /* 0x000000a0fc897824 */ /* 0x000fc600078e02ff */
[----:B------:R-:W-:-:S04]  /*3740*/  SHF.L.U32 R252, R136, 0x3, RZ ;  /* 0x0000000388fc7819 */ /* 0x000fc800000006ff */
        /* <DEDUP_REMOVED lines=11> */
.L_x_4168:
[----:B------:R-:W-:Y:S05]  /*3800*/  BSYNC.RECONVERGENT B1 ;  /* 0x0000000000017941 */ /* 0x000fea0003800200 */
.L_x_4167:
[----:B------:R-:W0:Y:S01]  /*3810*/  LDC R252, c[0x0][0x3f4] ;  /* 0x0000fd00fffc7b82 */ /* 0x000e220000000800 */
[----:B------:R-:W-:Y:S01]  /*3820*/  BSSY.RECONVERGENT B1, `(.L_x_4169) ;  /* 0x0000011000017945 */ /* 0x000fe20003800200 */
[----:B0-----:R-:W-:-:S03]  /*3830*/  IMAD R3, R252, 0x4, R3 ;  /* 0x00000004fc037824 */ /* 0x001fc600078e0203 */
[----:B------:R-:W-:Y:S05]  /*3840*/  @P1 BRA `(.L_x_4170) ;  /* 0x0000000000381947 */ /* 0x000fea0003800000 */
[C---:B------:R-:W-:Y:S01]  /*3850*/  IMAD R140, R252.reuse, 0xa0, RZ ;  /* 0x000000a0fc8c7824 */ /* 0x040fe200078e02ff */
[----:B------:R-:W-:Y:S02]  /*3860*/  LEA R252, R252, R2, 0x5 ;  /* 0x00000002fcfc7211 */ /* 0x000fe400078e28ff */
        /* <DEDUP_REMOVED lines=12> */
.L_x_4170:
[----:B------:R-:W-:Y:S05]  /*3930*/  BSYNC.RECONVERGENT B1 ;  /* 0x0000000000017941 */ /* 0x000fea0003800200 */
.L_x_4169:
[----:B------:R-:W-:Y:S04]  /*3940*/  BSSY.RECONVERGENT B1, `(.L_x_4171) ;  /* 0x0000011000017945 */ /* 0x000fe80003800200 */
[----:B------:R-:W-:Y:S05]  /*3950*/  @P1 BRA `(.L_x_4172) ;  /* 0x00000000003c1947 */ /* 0x000fea0003800000 */
[----:B------:R-:W0:Y:S01]  /*3960*/  LDC R252, c[0x0][0x3f4] ;  /* 0x0000fd00fffc7b82 */ /* 0x000e220000000800 */
[----:B------:R-:W-:Y:S01]  /*3970*/  CS2R R146, SRZ ;  /* 0x0000000000927805 */ /* 0x000fe2000001ff00 */
[----:B0-----:R-:W-:Y:S01]  /*3980*/  IMAD R144, R252, 0xa0, RZ ;  /* 0x000000a0fc907824 */ /* 0x001fe200078e02ff */
        /* <DEDUP_REMOVED lines=12> */
.L_x_4172:
[----:B------:R-:W-:Y:S05]  /*3a50*/  BSYNC.RECONVERGENT B1 ;  /* 0x0000000000017941 */ /* 0x000fea0003800200 */
.L_x_4171:
[----:B------:R-:W0:Y:S01]  /*3a60*/  LDC R252, c[0x0][0x3f4] ;  /* 0x0000fd00fffc7b82 */ /* 0x000e220000000800 */
[----:B------:R-:W-:Y:S01]  /*3a70*/  BSSY.RECONVERGENT B1, `(.L_x_4173) ;  /* 0x0000011000017945 */ /* 0x000fe20003800200 */
[----:B0-----:R-:W-:-:S03]  /*3a80*/  IMAD.IADD R3, R3, 0x1, R252 ;  /* 0x0000000103037824 */ /* 0x001fc600078e02fc */
        /* <DEDUP_REMOVED lines=15> */
.L_x_4174:
[----:B------:R-:W-:Y:S05]  /*3b80*/  BSYNC.RECONVERGENT B1 ;  /* 0x0000000000017941 */ /* 0x000fea0003800200 */
.L_x_4173:
[----:B------:R-:W0:Y:S01]  /*3b90*/  LDC R252, c[0x0][0x3f4] ;  /* 0x0000fd00fffc7b82 */ /* 0x000e220000000800 */
[----:B------:R-:W-:Y:S01]  /*3ba0*/  BSSY.RECONVERGENT B1, `(.L_x_4175) ;  /* 0x0000011000017945 */ /* 0x000fe20003800200 */
[----:B0-----:R-:W-:-:S03]  /*3bb0*/  IADD3 R3, PT, PT, R3, R252, RZ ;  /* 0x000000fc03037210 */ /* 0x001fc60007ffe0ff */
[----:B------:R-:W-:Y:S05]  /*3bc0*/  @P1 BRA `(.L_x_4176) ;  /* 0x0000000000381947 */ /* 0x000fea0003800000 */
[----:B------:R-:W-:Y:S01]  /*3bd0*/  IMAD R152, R252, 0xa0, RZ ;  /* 0x000000a0fc987824 */ /* 0x000fe200078e02ff */
[----:B------:R-:W-:Y:S01]  /*3be0*/  CS2R R154, SRZ ;  /* 0x00000000009a7805 */ /* 0x000fe2000001ff00 */
[----:B------:R-:W-:-:S05]  /*3bf0*/  IMAD.SHL.U32 R252, R3, 0x8, RZ ;  /* 0x0000000803fc7824 */ /* 0x000fca00078e00ff */
        /* <DEDUP_REMOVED lines=11> */
.L_x_4176:
[----:B------:R-:W-:Y:S05]  /*3cb0*/  BSYNC.RECONVERGENT B1 ;  /* 0x0000000000017941 */ /* 0x000fea0003800200 */
.L_x_4175:
[----:B------:R-:W-:Y:S04]  /*3cc0*/  BSSY.RECONVERGENT B1, `(.L_x_4177) ;  /* 0x0000011000017945 */ /* 0x000fe80003800200 */
[----:B------:R-:W-:Y:S05]  /*3cd0*/  @P1 BRA `(.L_x_4178) ;  /* 0x00000000003c1947 */ /* 0x000fea0003800000 */
[----:B------:R-:W0:Y:S01]  /*3ce0*/  LDC R252, c[0x0][0x3f4] ;  /* 0x0000fd00fffc7b82 */ /* 0x000e220000000800 */
[----:B------:R-:W-:Y:S01]  /*3cf0*/  CS2R R158, SRZ ;  /* 0x00000000009e7805 */ /* 0x000fe2000001ff00 */
[C---:B0-----:R-:W-:Y:S01]  /*3d00*/  IMAD R156, R252.reuse, 0xa0, RZ ;  /* 0x000000a0fc9c7824 */ /* 0x041fe200078e02ff */
[----:B------:R-:W-:-:S04]  /*3d10*/  LEA R252, R252, R2, 0x6 ;  /* 0x00000002fcfc7211 */ /* 0x000fc800078e30ff */
        /* <DEDUP_REMOVED lines=11> */
.L_x_4178:
[----:B------:R-:W-:Y:S05]  /*3dd0*/  BSYNC.RECONVERGENT B1 ;  /* 0x0000000000017941 */ /* 0x000fea0003800200 */
.L_x_4177:
[----:B------:R-:W0:Y:S01]  /*3de0*/  LDC R252, c[0x0][0x3f4] ;  /* 0x0000fd00fffc7b82 */ /* 0x000e220000000800 */
[----:B------:R-:W-:Y:S01]  /*3df0*/  BSSY.RECONVERGENT B1, `(.L_x_4179) ;  /* 0x0000012000017945 */ /* 0x000fe20003800200 */
[C---:B0-----:R-:W-:Y:S01]  /*3e00*/  LEA R2, R252.reuse, R2, 0x7 ;  /* 0x00000002fc027211 */ /* 0x041fe200078e38ff */
[----:B------:R-:W-:Y:S02]  /*3e10*/  IMAD R3, R252, 0x2, R3 ;  /* 0x00000002fc037824 */ /* 0x000fe400078e0203 */
        /* <DEDUP_REMOVED lines=15> */
.L_x_4180:
[----:B------:R-:W-:Y:S05]  /*3f10*/  BSYNC.RECONVERGENT B1 ;  /* 0x0000000000017941 */ /* 0x000fea0003800200 */
.L_x_4179:
        /* <DEDUP_REMOVED lines=18> */
.L_x_4182:
[----:B------:R-:W-:Y:S05]  /*4040*/  BSYNC.RECONVERGENT B1 ;  /* 0x0000000000017941 */ /* 0x000fea0003800200 */
.L_x_4181:
[----:B------:R-:W0:Y:S01]  /*4050*/  LDC R252, c[0x0][0x3f4] ;  /* 0x0000fd00fffc7b82 */ /* 0x000e220000000800 */
[----:B------:R-:W-:Y:S01]  /*4060*/  BSSY.RECONVERGENT B1, `(.L_x_4183) ;  /* 0x0000011000017945 */ /* 0x000fe20003800200 */
[----:B0-----:R-:W-:-:S03]  /*4070*/  IADD3 R3, PT, PT, R3, R252, RZ ;  /* 0x000000fc03037210 */ /* 0x001fc60007ffe0ff */
        /* <DEDUP_REMOVED lines=15> */
.L_x_4184:
[----:B------:R-:W-:Y:S05]  /*4170*/  BSYNC.RECONVERGENT B1 ;  /* 0x0000000000017941 */ /* 0x000fea0003800200 */
.L_x_4183:
        /* <DEDUP_REMOVED lines=18> */
.L_x_4186:
[----:B------:R-:W-:Y:S05]  /*42a0*/  BSYNC.RECONVERGENT B1 ;  /* 0x0000000000017941 */ /* 0x000fea0003800200 */
.L_x_4185:
        /* <DEDUP_REMOVED lines=18> */
.L_x_4188:
[----:B------:R-:W-:Y:S05]  /*43d0*/  BSYNC.RECONVERGENT B1 ;  /* 0x0000000000017941 */ /* 0x000fea0003800200 */
.L_x_4187:
        /* <DEDUP_REMOVED lines=18> */
.L_x_4190:
[----:B------:R-:W-:Y:S05]  /*4500*/  BSYNC.RECONVERGENT B1 ;  /* 0x0000000000017941 */ /* 0x000fea0003800200 */
.L_x_4189:
        /* <DEDUP_REMOVED lines=18> */
.L_x_4192:
[----:B------:R-:W-:Y:S05]  /*4630*/  BSYNC.RECONVERGENT B1 ;  /* 0x0000000000017941 */ /* 0x000fea0003800200 */
.L_x_4191:
[----:B------:R-:W-:Y:S04]  /*4640*/  BSSY.RECONVERGENT B1, `(.L_x_4193) ;  /* 0x0000010000017945 */ /* 0x000fe80003800200 */
[----:B------:R-:W-:Y:S05]  /*4650*/  @P1 BRA `(.L_x_4194) ;  /* 0x0000000000381947 */ /* 0x000fea0003800000 */
[----:B------:R-:W0:Y:S01]  /*4660*/  LDC R252, c[0x0][0x3f4] ;  /* 0x0000fd00fffc7b82 */ /* 0x000e220000000800 */
[----:B------:R-:W-:Y:S02]  /*4670*/  CS2R R190, SRZ ;  /* 0x0000000000be7805 */ /* 0x000fe4000001ff00 */
[----:B------:R-:W-:Y:S01]  /*4680*/  CS2R R188, SRZ ;  /* 0x0000000000bc7805 */ /* 0x000fe2000001ff00 */
[----:B0-----:R-:W-:-:S05]  /*4690*/  IMAD R252, R252, 0xa0, RZ ;  /* 0x000000a0fcfc7824 */ /* 0x001fca00078e02ff */
[----:B------:R-:W-:-:S13]  /*46a0*/  ISETP.GE.AND P2, PT, R2, R252, PT ;  /* 0x000000fc0200720c */ /* 0x000fda0003f46270 */
        /* <DEDUP_REMOVED lines=9> */
.L_x_4194:
[----:B------:R-:W-:Y:S05]  /*4740*/  BSYNC.RECONVERGENT B1 ;  /* 0x0000000000017941 */ /* 0x000fea0003800200 */
.L_x_4193:
[----:B------:R-:W0:Y:S01]  /*4750*/  LDC R252, c[0x0][0x3f4] ;  /* 0x0000fd00fffc7b82 */ /* 0x000e220000000800 */
[----:B------:R-:W-:Y:S01]  /*4760*/  BSSY.RECONVERGENT B1, `(.L_x_4195) ;  /* 0x0000011000017945 */ /* 0x000fe20003800200 */
[----:B0-----:R-:W-:-:S03]  /*4770*/  LEA R3, R252, R3, 0x1 ;  /* 0x00000003fc037211 */ /* 0x001fc600078e08ff */
[----:B------:R-:W-:Y:S05]  /*4780*/  @P1 BRA `(.L_x_4196) ;  /* 0x0000000000381947 */ /* 0x000fea0003800000 */
[----:B------:R-:W0:Y:S01]  /*4790*/  LDC R2, c[0x0][0x3f4] ;  /* 0x0000fd00ff027b82 */ /* 0x000e220000000800 */
[----:B------:R-:W-:Y:S01]  /*47a0*/  CS2R R194, SRZ ;  /* 0x0000000000c27805 */ /* 0x000fe2000001ff00 */
[----:B0-----:R-:W-:Y:S02]  /*47b0*/  IMAD R192, R2, 0xa0, RZ ;  /* 0x000000a002c07824 */ /* 0x001fe400078e02ff */
[----:B------:R-:W-:-:S05]  /*47c0*/  IMAD.SHL.U32 R2, R3, 0x8, RZ ;  /* 0x0000000803027824 */ /* 0x000fca00078e00ff */
[----:B------:R-:W-:Y:S02]  /*47d0*/  ISETP.GE.AND P2, PT, R2, R192, PT ;  /* 0x000000c00200720c */ /* 0x000fe40003f46270 */
[----:B------:R-:W-:-:S11]  /*47e0*/  CS2R R192, SRZ ;  /* 0x0000000000c07805 */ /* 0x000fd6000001ff00 */
[----:B------:R-:W-:Y:S05]  /*47f0*/  @P2 BRA `(.L_x_4196) ;  /* 0x00000000001c2947 */ /* 0x000fea0003800000 */
[----:B------:R-:W-:Y:S01]  /*4800*/  IMAD R192, R252, UR4, RZ ;  /* 0x00000004fcc07c24 */ /* 0x000fe2000f8e02ff */
[----:B------:R-:W-:-:S04]  /*4810*/  SHF.R.S32.HI R193, RZ, 0x1f, R2 ;  /* 0x0000001fffc17819 */ /* 0x000fc80000011402 */
[----:B------:R-:W-:-:S04]  /*4820*/  IADD3 R2, P2, PT, R192, R2, RZ ;  /* 0x00000002c0027210 */ /* 0x000fc80007f5e0ff */
[----:B------:R-:W-:Y:S02]  /*4830*/  LEA.HI.X.SX32 R193, R192, R193, 0x1, P2 ;  /* 0x000000c1c0c17211 */ /* 0x000fe400010f0eff */
[----:B------:R-:W-:-:S04]  /*4840*/  LEA R192, P2, R2, UR10, 0x1 ;  /* 0x0000000a02c07c11 */ /* 0x000fc8000f8408ff */
[----:B------:R-:W-:-:S06]  /*4850*/  LEA.HI.X R193, R2, UR11, R193, 0x1, P2 ;  /* 0x0000000b02c17c11 */ /* 0x000fcc00090f0cc1 */
[----:B------:R-:W5:Y:S03]  /*4860*/  LDG.E.128 R192, desc[UR36][R192.64] ;  /* 0x00000024c0c07981 */ /* 0x000f66000c1e1d00 */
.L_x_4196:
[----:B------:R-:W-:Y:S05]  /*4870*/  BSYNC.RECONVERGENT B1 ;  /* 0x0000000000017941 */ /* 0x000fea0003800200 */
.L_x_4195:
[----:B------:R-:W-:Y:S01]  /*4880*/  BSSY.RECONVERGENT B1, `(.L_x_4197) ;  /* 0x0000011000017945 */ /* 0x000fe20003800200 */
[----:B------:R-:W-:-:S03]  /*4890*/  IADD3 R3, PT, PT, R3, R252, RZ ;  /* 0x000000fc03037210 */ /* 0x000fc60007ffe0ff */
        /* <DEDUP_REMOVED lines=15> */
.L_x_4198:
[----:B------:R-:W-:Y:S05]  /*4990*/  BSYNC.RECONVERGENT B1 ;  /* 0x0000000000017941 */ /* 0x000fea0003800200 */
.L_x_4197:
[----:B------:R-:W-:Y:S01]  /*49a0*/  BSSY.RECONVERGENT B1, `(.L_x_4199) ;  /* 0x0000011000017945 */ /* 0x000fe20003800200 */
[----:B------:R-:W-:-:S03]  /*49b0*/  IMAD.IADD R3, R3, 0x1, R252 ;  /* 0x0000000103037824 */ /* 0x000fc600078e02fc */
        /* <DEDUP_REMOVED lines=15> */
.L_x_4200:
[----:B------:R-:W-:Y:S05]  /*4ab0*/  BSYNC.RECONVERGENT B1 ;  /* 0x0000000000017941 */ /* 0x000fea0003800200 */
.L_x_4199:
[----:B------:R-:W-:Y:S01]  /*4ac0*/  BSSY.RECONVERGENT B1, `(.L_x_4201) ;  /* 0x0000011000017945 */ /* 0x000fe20003800200 */
[----:B------:R-:W-:-:S03]  /*4ad0*/  IADD3 R3, PT, PT, R3, R252, RZ ;  /* 0x000000fc03037210 */ /* 0x000fc60007ffe0ff */
        /* <DEDUP_REMOVED lines=15> */
.L_x_4202:
[----:B------:R-:W-:Y:S05]  /*4bd0*/  BSYNC.RECONVERGENT B1 ;  /* 0x0000000000017941 */ /* 0x000fea0003800200 */
.L_x_4201:
        /* <DEDUP_REMOVED lines=17> */
.L_x_4204:
[----:B------:R-:W-:Y:S05]  /*4cf0*/  BSYNC.RECONVERGENT B1 ;  /* 0x0000000000017941 */ /* 0x000fea0003800200 */
.L_x_4203:
        /* <DEDUP_REMOVED lines=17> */
.L_x_4206:
[----:B------:R-:W-:Y:S05]  /*4e10*/  BSYNC.RECONVERGENT B1 ;  /* 0x0000000000017941 */ /* 0x000fea0003800200 */
.L_x_4205:
        /* <DEDUP_REMOVED lines=17> */
.L_x_4208:
[----:B------:R-:W-:Y:S05]  /*4f30*/  BSYNC.RECONVERGENT B1 ;  /* 0x0000000000017941 */ /* 0x000fea0003800200 */
.L_x_4207:
        /* <DEDUP_REMOVED lines=17> */
.L_x_4210:
[----:B------:R-:W-:Y:S05]  /*5050*/  BSYNC.RECONVERGENT B1 ;  /* 0x0000000000017941 */ /* 0x000fea0003800200 */
.L_x_4209:
        /* <DEDUP_REMOVED lines=17> */
.L_x_4212:
[----:B------:R-:W-:Y:S05]  /*5170*/  BSYNC.RECONVERGENT B1 ;  /* 0x0000000000017941 */ /* 0x000fea0003800200 */
.L_x_4211:
        /* <DEDUP_REMOVED lines=17> */
.L_x_4214:
[----:B------:R-:W-:Y:S05]  /*5290*/  BSYNC.RECONVERGENT B1 ;  /* 0x0000000000017941 */ /* 0x000fea0003800200 */
.L_x_4213:
        /* <DEDUP_REMOVED lines=17> */
.L_x_4216:
[----:B------:R-:W-:Y:S05]  /*53b0*/  BSYNC.RECONVERGENT B1 ;  /* 0x0000000000017941 */ /* 0x000fea0003800200 */
.L_x_4215:
        /* <DEDUP_REMOVED lines=17> */
.L_x_4218:
[----:B------:R-:W-:Y:S05]  /*54d0*/  BSYNC.RECONVERGENT B1 ;  /* 0x0000000000017941 */ /* 0x000fea0003800200 */
.L_x_4217:
        /* <DEDUP_REMOVED lines=17> */
.L_x_4220:
[----:B------:R-:W-:Y:S05]  /*55f0*/  BSYNC.RECONVERGENT B1 ;  /* 0x0000000000017941 */ /* 0x000fea0003800200 */
.L_x_4219:
        /* <DEDUP_REMOVED lines=17> */
.L_x_4222:
[----:B------:R-:W-:Y:S05]  /*5710*/  BSYNC.RECONVERGENT B1 ;  /* 0x0000000000017941 */ /* 0x000fea0003800200 */
.L_x_4221:
[----:B------:R-:W-:Y:S04]  /*5720*/  BSSY.RECONVERGENT B1, `(.L_x_4223) ;  /* 0x0000011000017945 */ /* 0x000fe80003800200 */
[----:B------:R-:W-:Y:S05]  /*5730*/  @P1 BRA `(.L_x_4224) ;  /* 0x00000000003c1947 */ /* 0x000fea0003800000 */
[----:B------:R-:W0:Y:S01]  /*5740*/  LDC R2, c[0x0][0x3f4] ;  /* 0x0000fd00ff027b82 */ /* 0x000e220000000800 */
[----:B------:R-:W-:Y:S01]  /*5750*/  CS2R R250, SRZ ;  /* 0x0000000000fa7805 */ /* 0x000fe2000001ff00 */
[----:B0-----:R-:W-:Y:S02]  /*5760*/  IMAD R248, R2, 0xa0, RZ ;  /* 0x000000a002f87824 */ /* 0x001fe400078e02ff */
[----:B------:R-:W-:-:S05]  /*5770*/  IMAD.IADD R2, R3, 0x1, R252 ;  /* 0x0000000103027824 */ /* 0x000fca00078e02fc */
        /* <DEDUP_REMOVED lines=11> */
.L_x_4224:
[----:B------:R-:W-:Y:S05]  /*5830*/  BSYNC.RECONVERGENT B1 ;  /* 0x0000000000017941 */ /* 0x000fea0003800200 */
.L_x_4223:
[----:B------:R-:W-:Y:S04]  /*5840*/  BSSY.RECONVERGENT B1, `(.L_x_4225) ;  /* 0x00000b9000017945 */ /* 0x000fe80003800200 */
[----:B------:R-:W-:Y:S05]  /*5850*/  @P1 BRA `(.L_x_4226) ;  /* 0x0000000800dc1947 */ /* 0x000fea0003800000 */
[----:B------:R0:W-:Y:S04]  /*5860*/  STL [R1+0x50], R11 ;  /* 0x0000500b01007387 */ /* 0x0001e80000100800 */
[----:B0-----:R-:W2:Y:S04]  /*5870*/  LDL R11, [R1+0x10] ;  /* 0x00001000010b7983 */ /* 0x001ea80000100800 */
[----:B-----5:R0:W-:Y:S04]  /*5880*/  STL [R1+0x4c], R247 ;  /* 0x00004cf701007387 */ /* 0x0201e80000100800 */
[----:B0-----:R-:W3:Y:S04]  /*5890*/  LDL R247, [R1+0x14] ;  /* 0x0000140001f77983 */ /* 0x001ee80000100800 */
[----:B------:R0:W-:Y:S04]  /*58a0*/  STL [R1+0x48], R7 ;  /* 0x0000480701007387 */ /* 0x0001e80000100800 */
[----:B0-----:R-:W4:Y:S04]  /*58b0*/  LDL R7, [R1+0x4] ;  /* 0x0000040001077983 */ /* 0x001f280000100800 */
[----:B------:R0:W-:Y:S04]  /*58c0*/  STL [R1+0x44], R251 ;  /* 0x000044fb01007387 */ /* 0x0001e80000100800 */
[----:B0-----:R-:W4:Y:S04]  /*58d0*/  LDL R251, [R1] ;  /* 0x0000000001fb7983 */ /* 0x001f280000100800 */
[----:B------:R0:W-:Y:S04]  /*58e0*/  STL [R1+0x40], R0 ;  /* 0x0000400001007387 */ /* 0x0001e80000100800 */
[----:B0-----:R-:W4:Y:S01]  /*58f0*/  LDL R0, [R1+0x1c] ;  /* 0x00001c0001007983 */ /* 0x001f220000100800 */
[----:B--2---:R-:W-:-:S03]  /*5900*/  HMUL2 R3, R11, R124 ;  /* 0x0000007c0b037232 */ /* 0x004fc60000000000 */
[----:B------:R-:W2:Y:S04]  /*5910*/  LDL.LU R11, [R1+0x50] ;  /* 0x00005000010b7983 */ /* 0x000ea80000300800 */
[----:B------:R0:W-:Y:S01]  /*5920*/  STL [R1+0x3c], R124 ;  /* 0x00003c7c01007387 */ /* 0x0001e20000100800 */
[----:B---3--:R-:W-:-:S03]  /*5930*/  HFMA2 R2, R247, R125, -RZ ;  /* 0x0000007df7027231 */ /* 0x008fc600001000ff */
[----:B0-----:R-:W3:Y:S04]  /*5940*/  LDL R124, [R1+0xc] ;  /* 0x00000c00017c7983 */ /* 0x001ee80000100800 */
[----:B------:R-:W2:Y:S01]  /*5950*/  LDL.LU R247, [R1+0x4c] ;  /* 0x00004c0001f77983 */ /* 0x000ea20000300800 */
[----:B----4-:R-:W-:-:S03]  /*5960*/  HFMA2 R2, R7, R129, R2 ;  /* 0x0000008107027231 */ /* 0x010fc60000000002 */
[----:B------:R-:W4:Y:S01]  /*5970*/  LDL R7, [R1+0x18] ;  /* 0x0000180001077983 */ /* 0x000f220000100800 */
[----:B------:R-:W-:-:S03]  /*5980*/  HFMA2 R3, R251, R128, R3 ;  /* 0x00000080fb037231 */ /* 0x000fc60000000003 */
[----:B------:R-:W3:Y:S01]  /*5990*/  LDL R251, [R1+0x8] ;  /* 0x0000080001fb7983 */ /* 0x000ee20000100800 */
        /* <DEDUP_REMOVED lines=59> */
[----:B------:R-:W-:-:S04]  /*5d50*/  HFMA2 R3, R4, R248, R3 ;  /* 0x000000f804037231 */ /* 0x000fc80000000003 */
[----:B------:R-:W-:Y:S02]  /*5d60*/  HADD2 R252, R3, R2 ;  /* 0x0000000203fc7230 */ /* 0x000fe40000000000 */
[----:B------:R-:W-:Y:S02]  /*5d70*/  HMUL2 R3, R0, R127 ;  /* 0x0000007f00037232 */ /* 0x000fe40000000000 */
[----:B----4-:R-:W-:Y:S02]  /*5d80*/  HMUL2 R2, R7, R126 ;  /* 0x0000007e07027232 */ /* 0x010fe40000000000 */
[----:B------:R-:W4:Y:S02]  /*5d90*/  LDL.LU R7, [R1+0x48] ;  /* 0x0000480001077983 */ /* 0x000f240000300800 */
[----:B---3--:R-:W-:Y:S02]  /*5da0*/  HFMA2 R2, R251, R130, R2 ;  /* 0x00000082fb027231 */ /* 0x008fe40000000002 */
[----:B------:R-:W4:Y:S01]  /*5db0*/  LDL.LU R251, [R1+0x44] ;  /* 0x0000440001fb7983 */ /* 0x000f220000300800 */
[----:B------:R-:W-:-:S03]  /*5dc0*/  HFMA2 R3, R124, R131, R3 ;  /* 0x000000837c037231 */ /* 0x000fc60000000003 */
[----:B------:R-:W3:Y:S04]  /*5dd0*/  LDL.LU R0, [R1+0x40] ;  /* 0x0000400001007983 */ /* 0x000ee80000300800 */
[----:B------:R-:W3:Y:S01]  /*5de0*/  LDL R124, [R1+0x28] ;  /* 0x00002800017c7983 */ /* 0x000ee20000100800 */
        /* <DEDUP_REMOVED lines=57> */
[----:B--2---:R-:W-:-:S02]  /*6180*/  HFMA2 R3, R11, R247, R3 ;  /* 0x000000f70b037231 */ /* 0x004fc40000000003 */
[----:B------:R-:W-:Y:S01]  /*6190*/  HFMA2 R2, R6, R250, R2 ;  /* 0x000000fa06027231 */ /* 0x000fe20000000002 */
[----:B------:R-:W-:-:S03]  /*61a0*/  ISETP.NE.U32.AND P1, PT, RZ, UR16, PT ;  /* 0x00000010ff007c0c */ /* 0x000fc6000bf25070 */
[----:B------:R-:W-:Y:S01]  /*61b0*/  HADD2 R2, R252, R2 ;  /* 0x00000002fc027230 */ /* 0x000fe20000000000 */
[----:B------:R-:W-:Y:S01]  /*61c0*/  ISETP.NE.AND.EX P2, PT, RZ, UR17, PT, P1 ;  /* 0x00000011ff007c0c */ /* 0x000fe2000bf45310 */
[----:B----4-:R-:W-:-:S04]  /*61d0*/  HFMA2 R3, R7, R251, R3 ;  /* 0x000000fb07037231 */ /* 0x010fc80000000003 */
[----:B------:R-:W-:-:S05]  /*61e0*/  HFMA2 R2, R2, 1, 1, R3 ;  /* 0x3c003c0002027831 */ /* 0x000fca0000000003 */
[--C-:B------:R-:W-:Y:S02]  /*61f0*/  HADD2.F32 R252, -RZ, R2.reuse.H0_H0 ;  /* 0x20000002fffc7230 */ /* 0x100fe40000004100 */
[----:B------:R-:W-:-:S05]  /*6200*/  HADD2.F32 R2, -RZ, R2.H1_H1 ;  /* 0x30000002ff027230 */ /* 0x000fca0000004100 */
[----:B------:R-:W-:Y:S02]  /*6210*/  FADD.FTZ R252, R252, R2 ;  /* 0x00000002fcfc7221 */ /* 0x000fe40000010000 */
[----:B------:R-:W3:Y:S02]  /*6220*/  @P2 LDC.64 R2, c[0x0][0x438] ;  /* 0x00010e00ff022b82 */ /* 0x000ee40000000a00 */
[----:B---3--:R-:W-:-:S06]  /*6230*/  @P2 IMAD.WIDE R2, R124, 0x2, R2 ;  /* 0x000000027c022825 */ /* 0x008fcc00078e0202 */
        /* <DEDUP_REMOVED lines=10> */
[----:B------:R-:W-:Y:S02]  /*62e0*/  @P1 ISETP.GE.AND P2, PT, R0, R2, PT ;  /* 0x000000020000120c */ /* 0x000fe40003f46270 */
[----:B------:R-:W1:Y:S02]  /*62f0*/  @P1 LDC.64 R2, c[0x0][0x448] ;  /* 0x00011200ff021b82 */ /* 0x000e640000000a00 */
[----:B-1----:R-:W-:Y:S02]  /*6300*/  @P1 IMAD.WIDE.U32 R2, R124, 0x2, R2 ;  /* 0x000000027c021825 */ /* 0x002fe400078e0002 */
[----:B------:R-:W5:Y:S04]  /*6310*/  LDL.LU R124, [R1+0x3c] ;  /* 0x00003c00017c7983 */ /* 0x000f680000300800 */
[----:B------:R0:W2:Y:S02]  /*6320*/  @P1 LDG.E.U16 R3, desc[UR36][R2.64] ;  /* 0x0000002402031981 */ /* 0x0000a4000c1e1500 */
[----:B0-----:R-:W-:-:S04]  /*6330*/  @P1 SEL R2, RZ, UR39, P2 ;  /* 0x00000027ff021c07 */ /* 0x001fc80009000000 */
[----:B------:R-:W-:-:S04]  /*6340*/  @P1 IADD3 R2, PT, PT, R0, -UR42, R2 ;  /* 0x8000002a00021c10 */ /* 0x000fc8000fffe002 */
[----:B------:R-:W-:Y:S01]  /*6350*/  @P1 I2FP.F32.S32 R2, R2 ;  /* 0x0000000200021245 */ /* 0x000fe20000201400 */
[----:B--2---:R-:W-:-:S05]  /*6360*/  @P1 HADD2.F32 R3, -RZ, R3.H0_H0 ;  /* 0x20000003ff031230 */ /* 0x004fca0000004100 */
[----:B------:R-:W-:Y:S02]  /*6370*/  @P1 FFMA.FTZ R252, R2, R3, R252 ;  /* 0x0000000302fc1223 */ /* 0x000fe400000100fc */
[----:B------:R-:W2:Y:S04]  /*6380*/  LDL R3, [R1+0x30] ;  /* 0x0000300001037983 */ /* 0x000ea80000100800 */
[----:B------:R-:W3:Y:S01]  /*6390*/  LDL R2, [R1+0x2c] ;  /* 0x00002c0001027983 */ /* 0x000ee20000100800 */
[----:B--2---:R-:W-:-:S03]  /*63a0*/  @!P3 FMNMX.FTZ R3, R3, R252, !PT ;  /* 0x000000fc0303b209 */ /* 0x004fc60007810000 */
[----:B---3--:R0:W-:Y:S04]  /*63b0*/  STS [R2], R252 ;  /* 0x000000fc02007388 */ /* 0x0081e80000000800 */
[----:B------:R0:W-:Y:S02]  /*63c0*/  @!P3 STL [R1+0x30], R3 ;  /* 0x000030030100b387 */ /* 0x0001e40000100800 */
.L_x_4226:
[----:B------:R-:W-:Y:S05]  /*63d0*/  BSYNC.RECONVERGENT B1 ;  /* 0x0000000000017941 */ /* 0x000fea0003800200 */
.L_x_4225:
[----:B0-----:R-:W2:Y:S04]  /*63e0*/  LDL.LU R2, [R1+0x2c] ;  /* 0x00002c0001027983 */ /* 0x001ea80000300800 */
[----:B-----5:R0:W-:Y:S04]  /*63f0*/  STL [R1+0x40], R5 ;  /* 0x0000400501007387 */ /* 0x0201e80000100800 */
[----:B0-----:R-:W3:Y:S04]  /*6400*/  LDL.LU R5, [R1+0x24] ;  /* 0x0000240001057983 */ /* 0x001ee80000300800 */
[----:B------:R2:W-:Y:S04]  /*6410*/  STL [R1+0x3c], R4 ;  /* 0x00003c0401007387 */ /* 0x0005e80000100800 */
[----:B------:R-:W4:Y:S04]  /*6420*/  LDL.LU R252, [R1+0x28] ;  /* 0x0000280001fc7983 */ /* 0x000f280000300800 */
[----:B------:R-:W4:Y:S01]  /*6430*/  LDL.LU R3, [R1+0x20] ;  /* 0x0000200001037983 */ /* 0x000f220000300800 */
[----:B--2---:R-:W-:-:S03]  /*6440*/  IMAD.MOV.U32 R4, RZ, RZ, R2 ;  /* 0x000000ffff047224 */ /* 0x004fc600078e0002 */
[----:B------:R-:W2:Y:S02]  /*6450*/  LDL R2, [R1+0x38] ;  /* 0x0000380001027983 */ /* 0x000ea40000100800 */
[----:B------:R-:W-:Y:S02]  /*6460*/  IADD3 R4, PT, PT, R4, 0x400, RZ ;  /* 0x0000040004047810 */ /* 0x000fe40007ffe0ff */
[----:B---3--:R-:W-:-:S05]  /*6470*/  IADD3 R5, P1, PT, R5, 0x100, RZ ;  /* 0x0000010005057810 */ /* 0x008fca0007f3e0ff */
[----:B------:R0:W-:Y:S01]  /*6480*/  STL [R1+0x24], R5 ;  /* 0x0000240501007387 */ /* 0x0001e20000100800 */
[----:B----4-:R-:W-:Y:S01]  /*6490*/  VIADD R252, R252, 0x100 ;  /* 0x00000100fcfc7836 */ /* 0x010fe20000000000 */
[----:B------:R-:W-:Y:S02]  /*64a0*/  IADD3.X R3, PT, PT, RZ, R3, RZ, P1, !PT ;  /* 0x00000003ff037210 */ /* 0x000fe40000ffe4ff */
[----:B0-----:R1:W5:Y:S04]  /*64b0*/  LDL.LU R5, [R1+0x40] ;  /* 0x0000400001057983 */ /* 0x0013680000300800 */
[----:B------:R0:W-:Y:S01]  /*64c0*/  STL [R1+0x2c], R4 ;  /* 0x00002c0401007387 */ /* 0x0001e20000100800 */
[----:B------:R-:W-:-:S03]  /*64d0*/  IADD3 R0, PT, PT, R0, 0x100, RZ ;  /* 0x0000010000007810 */ /* 0x000fc60007ffe0ff */
[----:B0-----:R1:W5:Y:S04]  /*64e0*/  LDL.LU R4, [R1+0x3c] ;  /* 0x00003c0001047983 */ /* 0x0013680000300800 */
[----:B------:R1:W-:Y:S04]  /*64f0*/  STL [R1+0x28], R252 ;  /* 0x000028fc01007387 */ /* 0x0003e80000100800 */
[----:B------:R1:W-:Y:S01]  /*6500*/  STL [R1+0x20], R3 ;  /* 0x0000200301007387 */ /* 0x0003e20000100800 */
[----:B--2---:R-:W-:-:S13]  /*6510*/  ISETP.GE.AND P1, PT, R0, R2, PT ;  /* 0x000000020000720c */ /* 0x004fda0003f26270 */
[----:B-1----:R-:W-:Y:S05]  /*6520*/  @!P1 BRA `(.L_x_4227) ;  /* 0xffffffcc00289947 */ /* 0x002fea000383ffff */
.L_x_4160:
[----:B0-----:R-:W-:Y:S05]  /*6530*/  BSYNC.RECONVERGENT B0 ;  /* 0x0000000000007941 */ /* 0x001fea0003800200 */
.L_x_4159:
[----:B------:R-:W4:Y:S01]  /*6540*/  LDL.LU R2, [R1+0x30] ;  /* 0x0000300001027983 */ /* 0x000f220000300800 */
[----:B------:R-:W0:Y:S01]  /*6550*/  S2UR UR7, SR_CgaCtaId ;  /* 0x00000000000779c3 */ /* 0x000e220000008800 */
[----:B------:R-:W-:Y:S01]  /*6560*/  UMOV UR6, 0x400 ;  /* 0x0000040000067882 */ /* 0x000fe20000000000 */
[----:B------:R-:W1:Y:S01]  /*6570*/  LDCU UR5, c[0x0][0x3f4] ;  /* 0x00007e80ff0577ac */ /* 0x000e620008000800 */
[----:B------:R-:W-:Y:S01]  /*6580*/  BSSY.RECONVERGENT B0, `(.L_x_4228) ;  /* 0x000018b000007945 */ /* 0x000fe20003800200 */
[----:B------:R-:W-:Y:S02]  /*6590*/  UIADD3 UR9, UPT, UPT, UR42, 0x1, URZ ;  /* 0x000000012a097890 */ /* 0x000fe4000fffe0ff */
[----:B-1----:R-:W-:Y:S02]  /*65a0*/  UIADD3 UR5, UPT, UPT, UR42, 0x1, -UR5 ;  /* 0x000000012a057890 */ /* 0x002fe4000fffe805 */
[----:B0-----:R-:W-:Y:S01]  /*65b0*/  ULEA UR8, UR7, UR6, 0x18 ;  /* 0x0000000607087291 */ /* 0x001fe2000f8ec0ff */
[----:B----4-:R-:W0:Y:S02]  /*65c0*/  SHFL.BFLY PT, R0, R2, 0x10, 0x1f ;  /* 0x0e001f0002007f89 */ /* 0x010e2400000e0000 */
[----:B0-----:R-:W-:-:S05]  /*65d0*/  FMNMX.FTZ R3, R0, R2, !PT ;  /* 0x0000000200037209 */ /* 0x001fca0007810000 */
[----:B------:R-:W0:Y:S02]  /*65e0*/  SHFL.BFLY PT, R0, R3, 0x8, 0x1f ;  /* 0x0d001f0003007f89 */ /* 0x000e2400000e0000 */
[----:B0----5:R-:W-:Y:S02]  /*65f0*/  FMNMX.FTZ R4, R3, R0, !PT ;  /* 0x0000000003047209 */ /* 0x021fe40007810000 */
[----:B------:R-:W0:Y:S03]  /*6600*/  S2R R0, SR_TID.X ;  /* 0x0000000000007919 */ /* 0x000e260000002100 */
[----:B------:R-:W1:Y:S02]  /*6610*/  SHFL.BFLY PT, R5, R4, 0x4, 0x1f ;  /* 0x0c801f0004057f89 */ /* 0x000e6400000e0000 */
[----:B-1----:R-:W-:-:S05]  /*6620*/  FMNMX.FTZ R5, R4, R5, !PT ;  /* 0x0000000504057209 */ /* 0x002fca0007810000 */
[----:B------:R-:W1:Y:S02]  /*6630*/  SHFL.BFLY PT, R2, R5, 0x2, 0x1f ;  /* 0x0c401f0005027f89 */ /* 0x000e6400000e0000 */
[----:B-1----:R-:W-:Y:S02]  /*6640*/  FMNMX.FTZ R6, R5, R2, !PT ;  /* 0x0000000205067209 */ /* 0x002fe40007810000 */
[----:B0-----:R-:W-:-:S03]  /*6650*/  LOP3.LUT P0, R2, R0, 0x1f, RZ, 0xc0, !PT ;  /* 0x0000001f00027812 */ /* 0x001fc6000780c0ff */
[----:B------:R-:W0:Y:S01]  /*6660*/  SHFL.BFLY PT, R7, R6, 0x1, 0x1f ;  /* 0x0c201f0006077f89 */ /* 0x000e2200000e0000 */
[C---:B------:R-:W-:Y:S02]  /*6670*/  ISETP.GT.U32.AND P1, PT, R2.reuse, 0x7, PT ;  /* 0x000000070200780c */ /* 0x040fe40003f24070 */
[----:B------:R-:W-:-:S07]  /*6680*/  LEA R4, R2, UR8, 0x2 ;  /* 0x0000000802047c11 */ /* 0x000fce000f8e10ff */
[----:B------:R-:W-:Y:S02]  /*6690*/  @!P0 LEA.HI R3, R0, UR8, RZ, 0x1d ;  /* 0x0000000800038c11 */ /* 0x000fe4000f8fe8ff */
[----:B0-----:R-:W-:Y:S02]  /*66a0*/  FMNMX.FTZ R10, R6, R7, !PT ;  /* 0x00000007060a7209 */ /* 0x001fe40007810000 */
[----:B------:R-:W-:-:S03]  /*66b0*/  MOV R7, 0xff7fffff ;  /* 0xff7fffff00077802 */ /* 0x000fc60000000f00 */
[----:B------:R0:W-:Y:S01]  /*66c0*/  @!P0 STS [R3], R10 ;  /* 0x0000000a03008388 */ /* 0x0001e20000000800 */
[----:B------:R-:W-:Y:S01]  /*66d0*/  BAR.SYNC.DEFER_BLOCKING 0x0 ;  /* 0x0000000000007b1d */ /* 0x000fe20000010000 */
[----:B0-----:R-:W-:Y:S01]  /*66e0*/  VIMNMX R3, PT, PT, RZ, UR5, !PT ;  /* 0x00000005ff037c48 */ /* 0x001fe2000ffe0100 */
[----:B------:R-:W-:-:S04]  /*66f0*/  HFMA2 R10, -RZ, RZ, 0, 0 ;  /* 0x00000000ff0a7431 */ /* 0x000fc800000001ff */
[----:B------:R-:W0:Y:S04]  /*6700*/  @!P1 LDS R7, [R4] ;  /* 0x0000000004079984 */ /* 0x000e280000000800 */
[----:B0-----:R-:W0:Y:S02]  /*6710*/  SHFL.BFLY PT, R6, R7, 0x4, 0x1f ;  /* 0x0c801f0007067f89 */ /* 0x001e2400000e0000 */
[----:B0-----:R-:W-:-:S05]  /*6720*/  FMNMX.FTZ R6, R6, R7, !PT ;  /* 0x0000000706067209 */ /* 0x001fca0007810000 */
[----:B------:R-:W0:Y:S02]  /*6730*/  SHFL.BFLY PT, R5, R6, 0x2, 0x1f ;  /* 0x0c401f0006057f89 */ /* 0x000e2400000e0000 */
[----:B0-----:R-:W-:-:S05]  /*6740*/  FMNMX.FTZ R8, R6, R5, !PT ;  /* 0x0000000506087209 */ /* 0x001fca0007810000 */
[----:B------:R-:W0:Y:S02]  /*6750*/  SHFL.BFLY PT, R5, R8, 0x1, 0x1f ;  /* 0x0c201f0008057f89 */ /* 0x000e2400000e0000 */
[----:B0-----:R-:W-:Y:S01]  /*6760*/  FMNMX.FTZ R9, R8, R5, !PT ;  /* 0x0000000508097209 */ /* 0x001fe20007810000 */
[----:B------:R-:W-:-:S04]  /*6770*/  IMAD.IADD R5, R3, 0x1, R0 ;  /* 0x0000000103057824 */ /* 0x000fc800078e0200 */
[----:B------:R0:W1:Y:S01]  /*6780*/  SHFL.IDX PT, R32, R9, RZ, 0x1f ;  /* 0x00001fff09207589 */ /* 0x00006200000e0000 */
[----:B------:R-:W-:-:S13]  /*6790*/  ISETP.GT.AND P0, PT, R5, UR42, PT ;  /* 0x0000002a05007c0c */ /* 0x000fda000bf04270 */
[----:B0-----:R-:W-:Y:S05]  /*67a0*/  @P0 BRA `(.L_x_4229) ;  /* 0x0000001400a00947 */ /* 0x001fea0003800000 */
[----:B------:R-:W0:Y:S02]  /*67b0*/  LDC.64 R14, c[0x0][0x420] ;  /* 0x00010800ff0e7b82 */ /* 0x000e240000000a00 */
[----:B0-----:R-:W-:-:S04]  /*67c0*/  ISETP.NE.U32.AND P0, PT, R14, RZ, PT ;  /* 0x000000ff0e00720c */ /* 0x001fc80003f05070 */
[----:B------:R-:W-:-:S13]  /*67d0*/  ISETP.NE.AND.EX P0, PT, R15, RZ, PT, P0 ;  /* 0x000000ff0f00720c */ /* 0x000fda0003f05300 */
[----:B------:R-:W-:Y:S05]  /*67e0*/  @P0 BRA `(.L_x_4230) ;  /* 0x0000001000040947 */ /* 0x000fea0003800000 */
[----:B------:R-:W-:Y:S01]  /*67f0*/  MOV R6, UR9 ;  /* 0x0000000900067c02 */ /* 0x000fe20008000f00 */
[----:B------:R-:W-:Y:S01]  /*6800*/  BSSY.RECONVERGENT B1, `(.L_x_4231) ;  /* 0x000001d000017945 */ /* 0x000fe20003800200 */
[----:B------:R-:W-:Y:S01]  /*6810*/  LOP3.LUT R7, RZ, R0, RZ, 0x33, !PT ;  /* 0x00000000ff077212 */ /* 0x000fe200078e33ff */
[----:B------:R-:W-:Y:S01]  /*6820*/  IMAD.MOV.U32 R10, RZ, RZ, RZ ;  /* 0x000000ffff0a7224 */ /* 0x000fe200078e00ff */
[----:B------:R-:W-:-:S04]  /*6830*/  VIADDMNMX R6, R5, 0x100, R6, !PT ;  /* 0x0000010005067846 */ /* 0x000fc80007800106 */
[----:B------:R-:W-:-:S04]  /*6840*/  IADD3 R7, PT, PT, -R3, R6, R7 ;  /* 0x0000000603077210 */ /* 0x000fc80007ffe107 */
[C---:B------:R-:W-:Y:S02]  /*6850*/  LOP3.LUT R6, R7.reuse, 0x300, RZ, 0xc0, !PT ;  /* 0x0000030007067812 */ /* 0x040fe400078ec0ff */
[----:B------:R-:W-:Y:S02]  /*6860*/  ISETP.GE.U32.AND P1, PT, R7, 0x300, PT ;  /* 0x000003000700780c */ /* 0x000fe40003f26070 */
[----:B------:R-:W-:Y:S02]  /*6870*/  ISETP.NE.AND P0, PT, R6, 0x300, PT ;  /* 0x000003000600780c */ /* 0x000fe40003f05270 */
[----:B------:R-:W-:-:S11]  /*6880*/  MOV R6, R5 ;  /* 0x0000000500067202 */ /* 0x000fd60000000f00 */
[----:B------:R-:W-:Y:S05]  /*6890*/  @!P0 BRA `(.L_x_4232) ;  /* 0x00000000004c8947 */ /* 0x000fea0003800000 */
[----:B------:R-:W-:Y:S01]  /*68a0*/  UIADD3 UR5, UPT, UPT, UR6, 0x240, URZ ;  /* 0x0000024006057890 */ /* 0x000fe2000fffe0ff */
[----:B------:R-:W-:Y:S01]  /*68b0*/  LEA.HI R6, R7, 0x1, RZ, 0x18 ;  /* 0x0000000107067811 */ /* 0x000fe200078fc0ff */
[----:B------:R-:W-:Y:S02]  /*68c0*/  HFMA2 R10, -RZ, RZ, 0, 0 ;  /* 0x00000000ff0a7431 */ /* 0x000fe400000001ff */
[----:B------:R-:W-:Y:S01]  /*68d0*/  ULEA UR5, UR7, UR5, 0x18 ;  /* 0x0000000507057291 */ /* 0x000fe2000f8ec0ff */
[----:B------:R-:W-:Y:S01]  /*68e0*/  LOP3.LUT R7, R6, 0x3, RZ, 0xc0, !PT ;  /* 0x0000000306077812 */ /* 0x000fe200078ec0ff */
[----:B------:R-:W-:-:S03]  /*68f0*/  IMAD.MOV.U32 R6, RZ, RZ, R5 ;  /* 0x000000ffff067224 */ /* 0x000fc600078e0005 */
[----:B------:R-:W-:Y:S02]  /*6900*/  IADD3 R8, PT, PT, -R7, RZ, RZ ;  /* 0x000000ff07087210 */ /* 0x000fe40007ffe1ff */
[----:B------:R-:W-:-:S07]  /*6910*/  LEA R7, R0, UR5, 0x2 ;  /* 0x0000000500077c11 */ /* 0x000fce000f8e10ff */
.L_x_4233:
        /* <DEDUP_REMOVED lines=11> */
.L_x_4232:
[----:B------:R-:W-:Y:S05]  /*69d0*/  BSYNC.RECONVERGENT B1 ;  /* 0x0000000000017941 */ /* 0x000fea0003800200 */
.L_x_4231:
[----:B------:R-:W-:Y:S05]  /*69e0*/  @!P1 BRA `(.L_x_4229) ;  /* 0x0000001400109947 */ /* 0x000fea0003800000 */
[----:B------:R-:W-:Y:S01]  /*69f0*/  UIADD3 UR5, UPT, UPT, UR6, 0x240, URZ ;  /* 0x0000024006057890 */ /* 0x000fe2000fffe0ff */
[----:B------:R-:W-:Y:S02]  /*6a00*/  SHF.L.U32 R7, R3, 0x2, RZ ;  /* 0x0000000203077819 */ /* 0x000fe400000006ff */
[C---:B------:R-:W-:Y:S01]  /*6a10*/  IADD3 R13, PT, PT, R6.reuse, 0x400, RZ ;  /* 0x00000400060d7810 */ /* 0x040fe20007ffe0ff */
[----:B------:R-:W-:Y:S02]  /*6a20*/  ULEA UR5, UR7, UR5, 0x18 ;  /* 0x0000000507057291 */ /* 0x000fe4000f8ec0ff */
[----:B------:R-:W-:Y:S01]  /*6a30*/  IMAD R7, R6, 0x4, -R7 ;  /* 0x0000000406077824 */ /* 0x000fe200078e0a07 */
[----:B------:R-:W-:-:S04]  /*6a40*/  ISETP.GT.AND P0, PT, R13, UR42, PT ;  /* 0x0000002a0d007c0c */ /* 0x000fc8000bf04270 */
[----:B------:R-:W-:Y:S02]  /*6a50*/  IADD3 R6, PT, PT, R7, UR5, RZ ;  /* 0x0000000507067c10 */ /* 0x000fe4000fffe0ff */
[----:B------:R-:W1:Y:S04]  /*6a60*/  LDS R8, [R7+UR5] ;  /* 0x0000000507087984 */ /* 0x000e680008000800 */
[----:B------:R-:W0:Y:S04]  /*6a70*/  LDS R9, [R7+UR5+0x400] ;  /* 0x0004000507097984 */ /* 0x000e280008000800 */
[----:B------:R-:W4:Y:S04]  /*6a80*/  LDS R11, [R7+UR5+0x800] ;  /* 0x00080005070b7984 */ /* 0x000f280008000800 */
[----:B------:R-:W5:Y:S01]  /*6a90*/  LDS R12, [R7+UR5+0xc00] ;  /* 0x000c0005070c7984 */ /* 0x000f620008000800 */
[C---:B-1----:R-:W-:Y:S01]  /*6aa0*/  FADD.FTZ R8, -R32.reuse, R8 ;  /* 0x0000000820087221 */ /* 0x042fe20000010100 */
[----:B0-----:R-:W-:-:S03]  /*6ab0*/  FADD.FTZ R9, -R32, R9 ;  /* 0x0000000920097221 */ /* 0x001fc60000010100 */
        /* <DEDUP_REMOVED lines=10> */
[----:B0-----:R-:W-:Y:S01]  /*6b60*/  FADD.FTZ R10, R10, R8 ;  /* 0x000000080a0a7221 */ /* 0x001fe20000010000 */
[----:B------:R0:W-:Y:S03]  /*6b70*/  STS [R7+UR5], R8 ;  /* 0x0000000807007988 */ /* 0x0001e60008000805 */
[----:B-1----:R-:W-:Y:S01]  /*6b80*/  FADD.FTZ R10, R10, R9 ;  /* 0x000000090a0a7221 */ /* 0x002fe20000010000 */
[----:B------:R0:W-:Y:S03]  /*6b90*/  STS [R7+UR5+0x400], R9 ;  /* 0x0004000907007988 */ /* 0x0001e60008000805 */
[----:B----4-:R-:W-:Y:S01]  /*6ba0*/  FADD.FTZ R10, R10, R11 ;  /* 0x0000000b0a0a7221 */ /* 0x010fe20000010000 */
[----:B------:R0:W-:Y:S03]  /*6bb0*/  STS [R7+UR5+0x800], R11 ;  /* 0x0008000b07007988 */ /* 0x0001e60008000805 */
[----:B-----5:R-:W-:Y:S01]  /*6bc0*/  FADD.FTZ R10, R10, R12 ;  /* 0x0000000c0a0a7221 */ /* 0x020fe20000010000 */
[----:B------:R0:W-:Y:S01]  /*6bd0*/  STS [R7+UR5+0xc00], R12 ;  /* 0x000c000c07007988 */ /* 0x0001e20008000805 */
[----:B------:R-:W-:Y:S05]  /*6be0*/  @P0 BRA `(.L_x_4229) ;  /* 0x0000001000900947 */ /* 0x000fea0003800000 */
[----:B0-----:R-:W-:Y:S01]  /*6bf0*/  IADD3 R7, PT, PT, -R13, UR42, RZ ;  /* 0x0000002a0d077c10 */ /* 0x001fe2000fffe1ff */
[----:B------:R-:W-:Y:S01]  /*6c00*/  BSSY.RECONVERGENT B1, `(.L_x_4234) ;  /* 0x000006c000017945 */ /* 0x000fe20003800200 */
[----:B------:R-:W-:Y:S01]  /*6c10*/  VIADD R6, R6, 0x1800 ;  /* 0x0000180006067836 */ /* 0x000fe20000000000 */
[----:B------:R-:W-:Y:S02]  /*6c20*/  PLOP3.LUT P0, PT, PT, PT, PT, 0x80, 0x8 ;  /* 0x000000000008781c */ /* 0x000fe40003f0f070 */
[----:B------:R-:W-:-:S13]  /*6c30*/  ISETP.GT.AND P1, PT, R7, 0xbff, PT ;  /* 0x00000bff0700780c */ /* 0x000fda0003f24270 */
[----:B------:R-:W-:Y:S05]  /*6c40*/  @!P1 BRA `(.L_x_4235) ;  /* 0x00000004009c9947 */ /* 0x000fea0003800000 */
[----:B------:R-:W-:Y:S02]  /*6c50*/  MOV R34, UR42 ;  /* 0x0000002a00227c02 */ /* 0x000fe40008000f00 */
[----:B------:R-:W-:Y:S02]  /*6c60*/  PLOP3.LUT P0, PT, PT, PT, PT, 0x8, 0x80 ;  /* 0x000000000080781c */ /* 0x000fe40003f0e170 */
[----:B------:R-:W-:-:S11]  /*6c70*/  IADD3 R34, PT, PT, R34, -0xbff, RZ ;  /* 0xfffff40122227810 */ /* 0x000fd60007ffe0ff */
.L_x_4236:
[----:B------:R-:W0:Y:S01]  /*6c80*/  LDS R7, [R6+-0x800] ;  /* 0xfff8000006077984 */ /* 0x000e220000000800 */
[----:B------:R-:W-:-:S03]  /*6c90*/  VIADD R13, R13, 0x1000 ;  /* 0x000010000d0d7836 */ /* 0x000fc60000000000 */
[----:B------:R-:W1:Y:S02]  /*6ca0*/  LDS R8, [R6+-0x400] ;  /* 0xfffc000006087984 */ /* 0x000e640000000800 */
[----:B------:R-:W-:Y:S02]  /*6cb0*/  ISETP.GE.AND P1, PT, R13, R34, PT ;  /* 0x000000220d00720c */ /* 0x000fe40003f26270 */
[----:B------:R-:W4:Y:S04]  /*6cc0*/  LDS R9, [R6] ;  /* 0x0000000006097984 */ /* 0x000f280000000800 */
        /* <DEDUP_REMOVED lines=8> */
[----:B--2---:R-:W0:Y:S01]  /*6d50*/  LDS R24, [R6+0x2000] ;  /* 0x0020000006187984 */ /* 0x004e220000000800 */
[----:B------:R-:W-:-:S03]  /*6d60*/  FMUL.FTZ R7, R7, 1.4426950216293334961 ;  /* 0x3fb8aa3b07077820 */ /* 0x000fc60000410000 */
[----:B------:R-:W2:Y:S01]  /*6d70*/  LDS R26, [R6+0x2400] ;  /* 0x00240000061a7984 */ /* 0x000ea20000000800 */
[C---:B-1----:R-:W-:Y:S01]  /*6d80*/  FADD.FTZ R8, -R32.reuse, R8 ;  /* 0x0000000820087221 */ /* 0x042fe20000010100 */
[----:B----4-:R-:W-:Y:S02]  /*6d90*/  FADD.FTZ R9, -R32, R9 ;  /* 0x0000000920097221 */ /* 0x010fe40000010100 */
[----:B------:R-:W1:Y:S01]  /*6da0*/  LDS R28, [R6+0x2800] ;  /* 0x00280000061c7984 */ /* 0x000e620000000800 */
[----:B------:R-:W-:Y:S01]  /*6db0*/  FMUL.FTZ R8, R8, 1.4426950216293334961 ;  /* 0x3fb8aa3b08087820 */ /* 0x000fe20000410000 */
[----:B------:R-:W4:Y:S01]  /*6dc0*/  MUFU.EX2 R7, R7 ;  /* 0x0000000700077308 */ /* 0x000f220000000800 */
[C---:B-----5:R-:W-:Y:S01]  /*6dd0*/  FADD.FTZ R12, -R32.reuse, R11 ;  /* 0x0000000b200c7221 */ /* 0x060fe20000010100 */
[----:B------:R-:W5:Y:S01]  /*6de0*/  LDS R29, [R6+0x2c00] ;  /* 0x002c0000061d7984 */ /* 0x000f620000000800 */
[----:B------:R-:W-:Y:S02]  /*6df0*/  FMUL.FTZ R11, R9, 1.4426950216293334961 ;  /* 0x3fb8aa3b090b7820 */ /* 0x000fe40000410000 */
[----:B------:R3:W3:Y:S01]  /*6e00*/  MUFU.EX2 R9, R8 ;  /* 0x0000000800097308 */ /* 0x0006e20000000800 */
[----:B------:R-:W5:Y:S01]  /*6e10*/  LDS R30, [R6+0x3000] ;  /* 0x00300000061e7984 */ /* 0x000f620000000800 */
[----:B------:R-:W-:Y:S01]  /*6e20*/  FADD.FTZ R14, -R32, R14 ;  /* 0x0000000e200e7221 */ /* 0x000fe20000010100 */
[----:B------:R-:W-:Y:S01]  /*6e30*/  FMUL.FTZ R12, R12, 1.4426950216293334961 ;  /* 0x3fb8aa3b0c0c7820 */ /* 0x000fe20000410000 */
[----:B------:R-:W0:Y:S01]  /*6e40*/  MUFU.EX2 R11, R11 ;  /* 0x0000000b000b7308 */ /* 0x000e220000000800 */
[----:B------:R-:W5:Y:S01]  /*6e50*/  LDS R31, [R6+0x3400] ;  /* 0x00340000061f7984 */ /* 0x000f620000000800 */
[----:B------:R-:W-:Y:S01]  /*6e60*/  FADD.FTZ R16, -R32, R15 ;  /* 0x0000000f20107221 */ /* 0x000fe20000010100 */
[----:B------:R-:W-:Y:S01]  /*6e70*/  FMUL.FTZ R14, R14, 1.4426950216293334961 ;  /* 0x3fb8aa3b0e0e7820 */ /* 0x000fe20000410000 */
[----:B------:R-:W0:Y:S01]  /*6e80*/  MUFU.EX2 R15, R12 ;  /* 0x0000000c000f7308 */ /* 0x000e220000000800 */
[----:B----4-:R-:W-:Y:S01]  /*6e90*/  FADD.FTZ R10, R7, R10 ;  /* 0x0000000a070a7221 */ /* 0x010fe20000010000 */
[----:B---3--:R-:W-:Y:S01]  /*6ea0*/  FADD.FTZ R18, -R32, R17 ;  /* 0x0000001120127221 */ /* 0x008fe20000010100 */
[----:B------:R-:W-:Y:S01]  /*6eb0*/  FMUL.FTZ R16, R16, 1.4426950216293334961 ;  /* 0x3fb8aa3b10107820 */ /* 0x000fe20000410000 */
[----:B------:R-:W3:Y:S01]  /*6ec0*/  MUFU.EX2 R17, R14 ;  /* 0x0000000e00117308 */ /* 0x000ee20000000800 */
[----:B------:R-:W-:Y:S01]  /*6ed0*/  FADD.FTZ R8, -R32, R19 ;  /* 0x0000001320087221 */ /* 0x000fe20000010100 */
[----:B------:R-:W-:Y:S01]  /*6ee0*/  FADD.FTZ R10, R10, R9 ;  /* 0x000000090a0a7221 */ /* 0x000fe20000010000 */
[----:B------:R-:W-:Y:S01]  /*6ef0*/  FMUL.FTZ R18, R18, 1.4426950216293334961 ;  /* 0x3fb8aa3b12127820 */ /* 0x000fe20000410000 */
[----:B------:R-:W4:Y:S01]  /*6f00*/  MUFU.EX2 R19, R16 ;  /* 0x0000001000137308 */ /* 0x000f220000000800 */
[----:B------:R-:W-:Y:S01]  /*6f10*/  FADD.FTZ R20, -R32, R20 ;  /* 0x0000001420147221 */ /* 0x000fe20000010100 */
[----:B0-----:R-:W-:Y:S01]  /*6f20*/  FADD.FTZ R10, R10, R11 ;  /* 0x0000000b0a0a7221 */ /* 0x001fe20000010000 */
[----:B------:R-:W-:Y:S01]  /*6f30*/  FMUL.FTZ R8, R8, 1.4426950216293334961 ;  /* 0x3fb8aa3b08087820 */ /* 0x000fe20000410000 */
[----:B------:R-:W0:Y:S01]  /*6f40*/  MUFU.EX2 R21, R18 ;  /* 0x0000001200157308 */ /* 0x000e220000000800 */
[----:B------:R-:W-:Y:S01]  /*6f50*/  FADD.FTZ R22, -R32, R22 ;  /* 0x0000001620167221 */ /* 0x000fe20000010100 */
[----:B------:R-:W-:Y:S01]  /*6f60*/  FADD.FTZ R10, R10, R15 ;  /* 0x0000000f0a0a7221 */ /* 0x000fe20000010000 */
[----:B------:R-:W-:Y:S01]  /*6f70*/  FMUL.FTZ R20, R20, 1.4426950216293334961 ;  /* 0x3fb8aa3b14147820 */ /* 0x000fe20000410000 */
[----:B------:R-:W5:Y:S01]  /*6f80*/  MUFU.EX2 R23, R8 ;  /* 0x0000000800177308 */ /* 0x000f620000000800 */
[----:B------:R-:W-:Y:S01]  /*6f90*/  FADD.FTZ R24, -R32, R24 ;  /* 0x0000001820187221 */ /* 0x000fe20000010100 */
[----:B---3--:R-:W-:Y:S01]  /*6fa0*/  FADD.FTZ R10, R10, R17 ;  /* 0x000000110a0a7221 */ /* 0x008fe20000010000 */
[----:B------:R-:W-:Y:S01]  /*6fb0*/  FMUL.FTZ R22, R22, 1.4426950216293334961 ;  /* 0x3fb8aa3b16167820 */ /* 0x000fe20000410000 */
[----:B------:R-:W3:Y:S01]  /*6fc0*/  MUFU.EX2 R25, R20 ;  /* 0x0000001400197308 */ /* 0x000ee20000000800 */
[----:B--2---:R-:W-:Y:S01]  /*6fd0*/  FADD.FTZ R26, -R32, R26 ;  /* 0x0000001a201a7221 */ /* 0x004fe20000010100 */
[----:B----4-:R-:W-:Y:S01]  /*6fe0*/  FADD.FTZ R10, R10, R19 ;  /* 0x000000130a0a7221 */ /* 0x010fe20000010000 */
[----:B------:R-:W-:Y:S01]  /*6ff0*/  FMUL.FTZ R24, R24, 1.4426950216293334961 ;  /* 0x3fb8aa3b18187820 */ /* 0x000fe20000410000 */
[----:B------:R-:W2:Y:S01]  /*7000*/  MUFU.EX2 R27, R22 ;  /* 0x00000016001b7308 */ /* 0x000ea20000000800 */
[----:B------:R4:W-:Y:S01]  /*7010*/  STS [R6+-0x800], R7 ;  /* 0xfff8000706007388 */ /* 0x0009e20000000800 */
[----:B0-----:R-:W-:Y:S01]  /*7020*/  FADD.FTZ R10, R10, R21 ;  /* 0x000000150a0a7221 */ /* 0x001fe20000010000 */
[----:B-1----:R-:W-:Y:S01]  /*7030*/  FADD.FTZ R28, -R32, R28 ;  /* 0x0000001c201c7221 */ /* 0x002fe20000010100 */
[----:B------:R-:W-:Y:S01]  /*7040*/  FMUL.FTZ R26, R26, 1.4426950216293334961 ;  /* 0x3fb8aa3b1a1a7820 */ /* 0x000fe20000410000 */
[----:B-----5:R-:W-:Y:S01]  /*7050*/  FADD.FTZ R29, -R32, R29 ;  /* 0x0000001d201d7221 */ /* 0x020fe20000010100 */
[----:B------:R-:W-:Y:S01]  /*7060*/  FADD.FTZ R10, R10, R23 ;  /* 0x000000170a0a7221 */ /* 0x000fe20000010000 */
[----:B------:R0:W-:Y:S01]  /*7070*/  STS [R6+-0x400], R9 ;  /* 0xfffc000906007388 */ /* 0x0001e20000000800 */
[----:B------:R-:W-:Y:S01]  /*7080*/  FMUL.FTZ R28, R28, 1.4426950216293334961 ;  /* 0x3fb8aa3b1c1c7820 */ /* 0x000fe20000410000 */
[----:B------:R-:W-:Y:S01]  /*7090*/  FMUL.FTZ R8, R29, 1.4426950216293334961 ;  /* 0x3fb8aa3b1d087820 */ /* 0x000fe20000410000 */
[----:B---3--:R-:W-:Y:S01]  /*70a0*/  FADD.FTZ R10, R10, R25 ;  /* 0x000000190a0a7221 */ /* 0x008fe20000010000 */
[----:B----4-:R-:W1:Y:S01]  /*70b0*/  MUFU.EX2 R7, R24 ;  /* 0x0000001800077308 */ /* 0x010e620000000800 */
[C---:B------:R-:W-:Y:S01]  /*70c0*/  FADD.FTZ R30, -R32.reuse, R30 ;  /* 0x0000001e201e7221 */ /* 0x040fe20000010100 */
[----:B------:R-:W-:Y:S01]  /*70d0*/  FADD.FTZ R12, -R32, R31 ;  /* 0x0000001f200c7221 */ /* 0x000fe20000010100 */
[----:B--2---:R-:W-:Y:S01]  /*70e0*/  FADD.FTZ R10, R10, R27 ;  /* 0x0000001b0a0a7221 */ /* 0x004fe20000010000 */
[----:B------:R-:W-:Y:S01]  /*70f0*/  MUFU.EX2 R29, R28 ;  /* 0x0000001c001d7308 */ /* 0x000fe20000000800 */
[----:B------:R-:W-:Y:S01]  /*7100*/  FMUL.FTZ R30, R30, 1.4426950216293334961 ;  /* 0x3fb8aa3b1e1e7820 */ /* 0x000fe20000410000 */
[----:B------:R-:W-:Y:S01]  /*7110*/  FMUL.FTZ R12, R12, 1.4426950216293334961 ;  /* 0x3fb8aa3b0c0c7820 */ /* 0x000fe20000410000 */
[----:B------:R-:W-:Y:S01]  /*7120*/  STS [R6], R11 ;  /* 0x0000000b06007388 */ /* 0x000fe20000000800 */
[----:B0-----:R-:W0:Y:S03]  /*7130*/  MUFU.EX2 R9, R26 ;  /* 0x0000001a00097308 */ /* 0x001e260000000800 */
[----:B------:R-:W-:Y:S01]  /*7140*/  STS [R6+0x400], R15 ;  /* 0x0004000f06007388 */ /* 0x000fe20000000800 */
[----:B------:R-:W2:Y:S01]  /*7150*/  MUFU.EX2 R31, R8 ;  /* 0x00000008001f7308 */ /* 0x000ea20000000800 */
[----:B-1----:R-:W-:-:S02]  /*7160*/  FADD.FTZ R10, R10, R7 ;  /* 0x000000070a0a7221 */ /* 0x002fc40000010000 */
[----:B------:R-:W-:Y:S01]  /*7170*/  STS [R6+0x800], R17 ;  /* 0x0008001106007388 */ /* 0x000fe20000000800 */
[----:B------:R-:W1:Y:S03]  /*7180*/  MUFU.EX2 R33, R30 ;  /* 0x0000001e00217308 */ /* 0x000e660000000800 */
[----:B------:R-:W-:Y:S01]  /*7190*/  STS [R6+0xc00], R19 ;  /* 0x000c001306007388 */ /* 0x000fe20000000800 */
[----:B------:R-:W3:Y:S01]  /*71a0*/  MUFU.EX2 R35, R12 ;  /* 0x0000000c00237308 */ /* 0x000ee20000000800 */
[----:B0-----:R-:W-:Y:S02]  /*71b0*/  FADD.FTZ R10, R10, R9 ;  /* 0x000000090a0a7221 */ /* 0x001fe40000010000 */
[----:B------:R-:W-:Y:S02]  /*71c0*/  STS [R6+0x1000], R21 ;  /* 0x0010001506007388 */ /* 0x000fe40000000800 */
[----:B------:R-:W-:-:S02]  /*71d0*/  FADD.FTZ R10, R10, R29 ;  /* 0x0000001d0a0a7221 */ /* 0x000fc40000010000 */
[----:B------:R-:W-:Y:S02]  /*71e0*/  STS [R6+0x1400], R23 ;  /* 0x0014001706007388 */ /* 0x000fe40000000800 */
[----:B--2---:R-:W-:Y:S02]  /*71f0*/  FADD.FTZ R10, R10, R31 ;  /* 0x0000001f0a0a7221 */ /* 0x004fe40000010000 */
[----:B------:R-:W-:Y:S02]  /*7200*/  STS [R6+0x1800], R25 ;  /* 0x0018001906007388 */ /* 0x000fe40000000800 */
[----:B-1----:R-:W-:Y:S02]  /*7210*/  FADD.FTZ R10, R10, R33 ;  /* 0x000000210a0a7221 */ /* 0x002fe40000010000 */
[----:B------:R-:W-:Y:S02]  /*7220*/  STS [R6+0x1c00], R27 ;  /* 0x001c001b06007388 */ /* 0x000fe40000000800 */
[----:B---3--:R-:W-:-:S02]  /*7230*/  FADD.FTZ R10, R10, R35 ;  /* 0x000000230a0a7221 */ /* 0x008fc40000010000 */
        /* <DEDUP_REMOVED lines=8> */
.L_x_4235:
[----:B------:R-:W-:Y:S05]  /*72c0*/  BSYNC.RECONVERGENT B1 ;  /* 0x0000000000017941 */ /* 0x000fea0003800200 */
.L_x_4234:
        /* <DEDUP_REMOVED lines=10> */
[----:B------:R-:W2:Y:S04]  /*7370*/  LDS R14, [R6+0x800] ;  /* 0x00080000060e7984 */ /* 0x000ea80000000800 */
[----:B------:R-:W2:Y:S04]  /*7380*/  LDS R15, [R6+0xc00] ;  /* 0x000c0000060f7984 */ /* 0x000ea80000000800 */
[----:B---3--:R-:W3:Y:S04]  /*7390*/  LDS R17, [R6+0x1000] ;  /* 0x0010000006117984 */ /* 0x008ee80000000800 */
[----:B------:R-:W3:Y:S01]  /*73a0*/  LDS R19, [R6+0x1400] ;  /* 0x0014000006137984 */ /* 0x000ee20000000800 */
[----:B0-----:R-:W-:-:S04]  /*73b0*/  FADD.FTZ R7, -R32, R7 ;  /* 0x0000000720077221 */ /* 0x001fc80000010100 */
[----:B------:R-:W-:Y:S01]  /*73c0*/  FMUL.FTZ R7, R7, 1.4426950216293334961 ;  /* 0x3fb8aa3b07077820 */ /* 0x000fe20000410000 */
[C---:B-1----:R-:W-:Y:S01]  /*73d0*/  FADD.FTZ R8, -R32.reuse, R8 ;  /* 0x0000000820087221 */ /* 0x042fe20000010100 */
[----:B----4-:R-:W-:-:S03]  /*73e0*/  FADD.FTZ R9, -R32, R9 ;  /* 0x0000000920097221 */ /* 0x010fc60000010100 */
[----:B------:R-:W-:Y:S01]  /*73f0*/  FMUL.FTZ R8, R8, 1.4426950216293334961 ;  /* 0x3fb8aa3b08087820 */ /* 0x000fe20000410000 */
[----:B------:R-:W0:Y:S01]  /*7400*/  MUFU.EX2 R7, R7 ;  /* 0x0000000700077308 */ /* 0x000e220000000800 */
[C---:B-----5:R-:W-:Y:S01]  /*7410*/  FADD.FTZ R12, -R32.reuse, R11 ;  /* 0x0000000b200c7221 */ /* 0x060fe20000010100 */
[----:B------:R-:W-:Y:S02]  /*7420*/  FMUL.FTZ R11, R9, 1.4426950216293334961 ;  /* 0x3fb8aa3b090b7820 */ /* 0x000fe40000410000 */
[----:B------:R-:W1:Y:S01]  /*7430*/  MUFU.EX2 R9, R8 ;  /* 0x0000000800097308 */ /* 0x000e620000000800 */
[----:B--2---:R-:W-:Y:S01]  /*7440*/  FADD.FTZ R14, -R32, R14 ;  /* 0x0000000e200e7221 */ /* 0x004fe20000010100 */
[----:B------:R-:W-:Y:S02]  /*7450*/  FMUL.FTZ R12, R12, 1.4426950216293334961 ;  /* 0x3fb8aa3b0c0c7820 */ /* 0x000fe40000410000 */
[----:B------:R-:W2:Y:S01]  /*7460*/  MUFU.EX2 R11, R11 ;  /* 0x0000000b000b7308 */ /* 0x000ea20000000800 */
[----:B------:R-:W-:Y:S01]  /*7470*/  FADD.FTZ R16, -R32, R15 ;  /* 0x0000000f20107221 */ /* 0x000fe20000010100 */
[----:B------:R-:W-:-:S02]  /*7480*/  FMUL.FTZ R14, R14, 1.4426950216293334961 ;  /* 0x3fb8aa3b0e0e7820 */ /* 0x000fc40000410000 */
[----:B------:R-:W4:Y:S01]  /*7490*/  MUFU.EX2 R15, R12 ;  /* 0x0000000c000f7308 */ /* 0x000f220000000800 */
[----:B0-----:R-:W-:Y:S01]  /*74a0*/  FADD.FTZ R10, R10, R7 ;  /* 0x000000070a0a7221 */ /* 0x001fe20000010000 */
[----:B---3--:R-:W-:Y:S01]  /*74b0*/  FADD.FTZ R18, -R32, R17 ;  /* 0x0000001120127221 */ /* 0x008fe20000010100 */
[----:B------:R-:W-:Y:S01]  /*74c0*/  FMUL.FTZ R16, R16, 1.4426950216293334961 ;  /* 0x3fb8aa3b10107820 */ /* 0x000fe20000410000 */
        /* <DEDUP_REMOVED lines=23> */
.L_x_4238:
[----:B------:R-:W-:Y:S05]  /*7640*/  BSYNC.RECONVERGENT B1 ;  /* 0x0000000000017941 */ /* 0x000fea0003800200 */
.L_x_4237:
[----:B------:R-:W-:-:S13]  /*7650*/  ISETP.GT.AND P1, PT, R13, UR42, PT ;  /* 0x0000002a0d007c0c */ /* 0x000fda000bf24270 */
[----:B------:R-:W-:Y:S05]  /*7660*/  @!P0 BRA P1, `(.L_x_4229) ;  /* 0x0000000400f08947 */ /* 0x000fea0000800000 */
[----:B------:R-:W0:Y:S04]  /*7670*/  LDS R7, [R6+-0x800] ;  /* 0xfff8000006077984 */ /* 0x000e280000000800 */
[----:B------:R-:W1:Y:S04]  /*7680*/  LDS R9, [R6] ;  /* 0x0000000006097984 */ /* 0x000e680000000800 */
[----:B------:R-:W4:Y:S04]  /*7690*/  LDS R8, [R6+-0x400] ;  /* 0xfffc000006087984 */ /* 0x000f280000000800 */
[----:B------:R-:W5:Y:S01]  /*76a0*/  LDS R11, [R6+0x400] ;  /* 0x00040000060b7984 */ /* 0x000f620000000800 */
[C---:B0-----:R-:W-:Y:S01]  /*76b0*/  FADD.FTZ R7, -R32.reuse, R7 ;  /* 0x0000000720077221 */ /* 0x041fe20000010100 */
[----:B-1----:R-:W-:-:S03]  /*76c0*/  FADD.FTZ R9, -R32, R9 ;  /* 0x0000000920097221 */ /* 0x002fc60000010100 */
[----:B------:R-:W-:Y:S01]  /*76d0*/  FMUL.FTZ R7, R7, 1.4426950216293334961 ;  /* 0x3fb8aa3b07077820 */ /* 0x000fe20000410000 */
[----:B----4-:R-:W-:-:S05]  /*76e0*/  FADD.FTZ R8, -R32, R8 ;  /* 0x0000000820087221 */ /* 0x010fca0000010100 */
[----:B------:R-:W0:Y:S01]  /*76f0*/  MUFU.EX2 R7, R7 ;  /* 0x0000000700077308 */ /* 0x000e220000000800 */
[----:B-----5:R-:W-:Y:S01]  /*7700*/  FADD.FTZ R12, -R32, R11 ;  /* 0x0000000b200c7221 */ /* 0x020fe20000010100 */
[----:B------:R-:W-:Y:S01]  /*7710*/  FMUL.FTZ R11, R9, 1.4426950216293334961 ;  /* 0x3fb8aa3b090b7820 */ /* 0x000fe20000410000 */
[----:B------:R-:W-:Y:S02]  /*7720*/  FMUL.FTZ R8, R8, 1.4426950216293334961 ;  /* 0x3fb8aa3b08087820 */ /* 0x000fe40000410000 */
[----:B------:R-:W-:Y:S02]  /*7730*/  FMUL.FTZ R12, R12, 1.4426950216293334961 ;  /* 0x3fb8aa3b0c0c7820 */ /* 0x000fe40000410000 */
[----:B------:R-:W1:Y:S04]  /*7740*/  MUFU.EX2 R9, R8 ;  /* 0x0000000800097308 */ /* 0x000e680000000800 */
[----:B------:R-:W4:Y:S01]  /*7750*/  MUFU.EX2 R11, R11 ;  /* 0x0000000b000b7308 */ /* 0x000f220000000800 */
[----:B0-----:R0:W-:Y:S03]  /*7760*/  STS [R6+-0x800], R7 ;  /* 0xfff8000706007388 */ /* 0x0011e60000000800 */
[----:B------:R-:W5:Y:S01]  /*7770*/  MUFU.EX2 R13, R12 ;  /* 0x0000000c000d7308 */ /* 0x000f620000000800 */
[----:B------:R-:W-:Y:S01]  /*7780*/  FADD.FTZ R10, R10, R7 ;  /* 0x000000070a0a7221 */ /* 0x000fe20000010000 */
[----:B-1----:R0:W-:Y:S03]  /*7790*/  STS [R6+-0x400], R9 ;  /* 0xfffc000906007388 */ /* 0x0021e60000000800 */
[----:B------:R-:W-:Y:S01]  /*77a0*/  FADD.FTZ R10, R10, R9 ;  /* 0x000000090a0a7221 */ /* 0x000fe20000010000 */
[----:B----4-:R0:W-:Y:S03]  /*77b0*/  STS [R6], R11 ;  /* 0x0000000b06007388 */ /* 0x0101e60000000800 */
[----:B------:R-:W-:Y:S01]  /*77c0*/  FADD.FTZ R10, R10, R11 ;  /* 0x0000000b0a0a7221 */ /* 0x000fe20000010000 */
[----:B-----5:R0:W-:Y:S03]  /*77d0*/  STS [R6+0x400], R13 ;  /* 0x0004000d06007388 */ /* 0x0201e60000000800 */
[----:B------:R-:W-:Y:S01]  /*77e0*/  FADD.FTZ R10, R10, R13 ;  /* 0x0000000d0a0a7221 */ /* 0x000fe20000010000 */
[----:B------:R-:W-:Y:S06]  /*77f0*/  BRA `(.L_x_4229) ;  /* 0x00000004008c7947 */ /* 0x000fec0003800000 */
.L_x_4230:
[----:B------:R-:W-:Y:S01]  /*7800*/  MOV R8, UR9 ;  /* 0x0000000900087c02 */ /* 0x000fe20008000f00 */
[----:B------:R-:W3:Y:S01]  /*7810*/  S2UR UR5, SR_CTAID.Y ;  /* 0x00000000000579c3 */ /* 0x000ee20000002600 */
[----:B------:R-:W-:Y:S01]  /*7820*/  LOP3.LUT R7, RZ, R0, RZ, 0x33, !PT ;  /* 0x00000000ff077212 */ /* 0x000fe200078e33ff */
[----:B------:R-:W-:Y:S01]  /*7830*/  BSSY.RECONVERGENT B1, `(.L_x_4239) ;  /* 0x0000027000017945 */ /* 0x000fe20003800200 */
[----:B------:R-:W-:Y:S01]  /*7840*/  VIADDMNMX R8, R5, 0x100, R8, !PT ;  /* 0x0000010005087846 */ /* 0x000fe20007800108 */
[----:B------:R-:W-:-:S03]  /*7850*/  HFMA2 R10, -RZ, RZ, 0, 0 ;  /* 0x00000000ff0a7431 */ /* 0x000fc600000001ff */
[----:B------:R-:W-:Y:S01]  /*7860*/  IADD3 R7, PT, PT, -R3, R8, R7 ;  /* 0x0000000803077210 */ /* 0x000fe20007ffe107 */
[----:B------:R-:W3:Y:S03]  /*7870*/  LDC R6, c[0x0][0x3f4] ;  /* 0x0000fd00ff067b82 */ /* 0x000ee60000000800 */
[C---:B------:R-:W-:Y:S02]  /*7880*/  LOP3.LUT R8, R7.reuse, 0x300, RZ, 0xc0, !PT ;  /* 0x0000030007087812 */ /* 0x040fe400078ec0ff */
[----:B------:R-:W-:Y:S02]  /*7890*/  ISETP.GE.U32.AND P1, PT, R7, 0x300, PT ;  /* 0x000003000700780c */ /* 0x000fe40003f26070 */
[----:B------:R-:W-:Y:S01]  /*78a0*/  ISETP.NE.AND P0, PT, R8, 0x300, PT ;  /* 0x000003000800780c */ /* 0x000fe20003f05270 */
[----:B------:R-:W-:Y:S02]  /*78b0*/  IMAD.MOV.U32 R8, RZ, RZ, R5 ;  /* 0x000000ffff087224 */ /* 0x000fe400078e0005 */
[----:B---3--:R-:W-:-:S05]  /*78c0*/  IMAD R17, R6, UR5, RZ ;  /* 0x0000000506117c24 */ /* 0x008fca000f8e02ff */
[----:B------:R-:W-:-:S05]  /*78d0*/  SHF.R.S32.HI R16, RZ, 0x1f, R17 ;  /* 0x0000001fff107819 */ /* 0x000fca0000011411 */
[----:B------:R-:W-:Y:S05]  /*78e0*/  @!P0 BRA `(.L_x_4240) ;  /* 0x00000000006c8947 */ /* 0x000fea0003800000 */
[----:B------:R-:W-:Y:S01]  /*78f0*/  UIADD3 UR5, UPT, UPT, UR6, 0x240, URZ ;  /* 0x0000024006057890 */ /* 0x000fe2000fffe0ff */
[----:B------:R-:W-:Y:S02]  /*7900*/  LEA.HI R6, R7, 0x1, RZ, 0x18 ;  /* 0x0000000107067811 */ /* 0x000fe400078fc0ff */
[----:B------:R-:W-:Y:S01]  /*7910*/  IADD3 R14, P0, P2, R17, R14, R5 ;  /* 0x0000000e110e7210 */ /* 0x000fe20007a1e005 */
[----:B------:R-:W-:Y:S01]  /*7920*/  ULEA UR5, UR7, UR5, 0x18 ;  /* 0x0000000507057291 */ /* 0x000fe2000f8ec0ff */
[----:B------:R-:W-:Y:S02]  /*7930*/  LOP3.LUT R6, R6, 0x3, RZ, 0xc0, !PT ;  /* 0x0000000306067812 */ /* 0x000fe400078ec0ff */
[----:B------:R-:W-:Y:S02]  /*7940*/  IADD3.X R7, PT, PT, R16, R15, RZ, P0, P2 ;  /* 0x0000000f10077210 */ /* 0x000fe400007e44ff */
[----:B------:R-:W-:Y:S01]  /*7950*/  MOV R10, RZ ;  /* 0x000000ff000a7202 */ /* 0x000fe20000000f00 */
[----:B------:R-:W-:Y:S01]  /*7960*/  IMAD.MOV R11, RZ, RZ, -R6 ;  /* 0x000000ffff0b7224 */ /* 0x000fe200078e0a06 */
[----:B------:R-:W-:-:S02]  /*7970*/  MOV R8, R5 ;  /* 0x0000000500087202 */ /* 0x000fc40000000f00 */
[----:B------:R-:W-:-:S07]  /*7980*/  LEA R9, R0, UR5, 0x2 ;  /* 0x0000000500097c11 */ /* 0x000fce000f8e10ff */
.L_x_4241:
[----:B------:R-:W-:-:S06]  /*7990*/  MOV R6, R14 ;  /* 0x0000000e00067202 */ /* 0x000fcc0000000f00 */
[----:B------:R0:W3:Y:S01]  /*79a0*/  LDG.E.U8 R6, desc[UR36][R6.64] ;  /* 0x0000002406067981 */ /* 0x0000e2000c1e1100 */
[----:B------:R-:W-:Y:S01]  /*79b0*/  VIADD R11, R11, 0x1 ;  /* 0x000000010b0b7836 */ /* 0x000fe20000000000 */
[----:B------:R-:W-:Y:S02]  /*79c0*/  IADD3 R14, P2, PT, R14, 0x100, RZ ;  /* 0x000001000e0e7810 */ /* 0x000fe40007f5e0ff */
[----:B------:R-:W-:Y:S02]  /*79d0*/  IADD3 R8, PT, PT, R8, 0x100, RZ ;  /* 0x0000010008087810 */ /* 0x000fe40007ffe0ff */
[----:B0-----:R-:W-:Y:S02]  /*79e0*/  IADD3.X R7, PT, PT, RZ, R7, RZ, P2, !PT ;  /* 0x00000007ff077210 */ /* 0x001fe400017fe4ff */
[----:B---3--:R-:W-:-:S13]  /*79f0*/  ISETP.NE.AND P0, PT, R6, RZ, PT ;  /* 0x000000ff0600720c */ /* 0x008fda0003f05270 */
        /* <DEDUP_REMOVED lines=10> */
.L_x_4240:
[----:B------:R-:W-:Y:S05]  /*7aa0*/  BSYNC.RECONVERGENT B1 ;  /* 0x0000000000017941 */ /* 0x000fea0003800200 */
.L_x_4239:
[----:B------:R-:W-:Y:S05]  /*7ab0*/  @!P1 BRA `(.L_x_4229) ;  /* 0x0000000000dc9947 */ /* 0x000fea0003800000 */
[----:B------:R-:W0:Y:S01]  /*7ac0*/  S2R R14, SR_CgaCtaId ;  /* 0x00000000000e7919 */ /* 0x000e220000008800 */
[----:B------:R-:W3:Y:S01]  /*7ad0*/  LDCU.64 UR10, c[0x0][0x420] ;  /* 0x00008400ff0a77ac */ /* 0x000ee20008000a00 */
[----:B------:R-:W-:Y:S02]  /*7ae0*/  MOV R6, 0x400 ;  /* 0x0000040000067802 */ /* 0x000fe40000000f00 */
[----:B------:R-:W-:Y:S02]  /*7af0*/  SHF.L.U32 R7, R3, 0x2, RZ ;  /* 0x0000000203077819 */ /* 0x000fe400000006ff */
[----:B------:R-:W-:-:S03]  /*7b00*/  IADD3 R9, PT, PT, R6, 0x240, RZ ;  /* 0x0000024006097810 */ /* 0x000fc60007ffe0ff */
[----:B------:R-:W-:Y:S01]  /*7b10*/  IMAD R6, R8, 0x4, -R7 ;  /* 0x0000000408067824 */ /* 0x000fe200078e0a07 */
[----:B---3--:R-:W-:-:S04]  /*7b20*/  IADD3 R12, P0, P1, R17, UR10, R8 ;  /* 0x0000000a110c7c10 */ /* 0x008fc8000f91e008 */
[----:B------:R-:W-:Y:S02]  /*7b30*/  IADD3 R12, P2, PT, R12, 0x200, RZ ;  /* 0x000002000c0c7810 */ /* 0x000fe40007f5e0ff */
[----:B------:R-:W-:-:S04]  /*7b40*/  IADD3.X R7, PT, PT, R16, UR11, RZ, P0, P1 ;  /* 0x0000000b10077c10 */ /* 0x000fc800087e24ff */
[----:B------:R-:W-:Y:S02]  /*7b50*/  IADD3.X R7, PT, PT, RZ, R7, RZ, P2, !PT ;  /* 0x00000007ff077210 */ /* 0x000fe400017fe4ff */
[----:B0-----:R-:W-:-:S04]  /*7b60*/  LEA R9, R14, R9, 0x18 ;  /* 0x000000090e097211 */ /* 0x001fc800078ec0ff */
[----:B------:R-:W-:-:S07]  /*7b70*/  IADD3 R9, PT, PT, R6, 0x800, R9 ;  /* 0x0000080006097810 */ /* 0x000fce0007ffe009 */
.L_x_4242:
[----:B------:R-:W-:-:S05]  /*7b80*/  MOV R6, R12 ;  /* 0x0000000c00067202 */ /* 0x000fca0000000f00 */
[----:B------:R-:W3:Y:S04]  /*7b90*/  LDG.E.U8 R14, desc[UR36][R6.64+-0x200] ;  /* 0xfffe0024060e7981 */ /* 0x000ee8000c1e1100 */
[----:B------:R-:W4:Y:S04]  /*7ba0*/  LDG.E.U8 R11, desc[UR36][R6.64+-0x100] ;  /* 0xffff0024060b7981 */ /* 0x000f28000c1e1100 */
[----:B------:R-:W5:Y:S04]  /*7bb0*/  LDG.E.U8 R12, desc[UR36][R6.64] ;  /* 0x00000024060c7981 */ /* 0x000f68000c1e1100 */
[----:B------:R-:W2:Y:S01]  /*7bc0*/  LDG.E.U8 R13, desc[UR36][R6.64+0x100] ;  /* 0x00010024060d7981 */ /* 0x000ea2000c1e1100 */
[----:B------:R-:W-:Y:S01]  /*7bd0*/  MOV R16, RZ ;  /* 0x000000ff00107202 */ /* 0x000fe20000000f00 */
[----:B------:R-:W-:Y:S01]  /*7be0*/  IMAD.MOV.U32 R18, RZ, RZ, RZ ;  /* 0x000000ffff127224 */ /* 0x000fe200078e00ff */
[----:B------:R-:W-:-:S02]  /*7bf0*/  IADD3 R8, PT, PT, R8, 0x400, RZ ;  /* 0x0000040008087810 */ /* 0x000fc40007ffe0ff */
[----:B---3--:R-:W-:Y:S01]  /*7c00*/  ISETP.NE.AND P0, PT, R14, RZ, PT ;  /* 0x000000ff0e00720c */ /* 0x008fe20003f05270 */
[----:B------:R-:W-:Y:S01]  /*7c10*/  HFMA2 R14, -RZ, RZ, 0, 0 ;  /* 0x00000000ff0e7431 */ /* 0x000fe200000001ff */
        /* <DEDUP_REMOVED lines=14> */
[----:B------:R-:W-:Y:S01]  /*7d00*/  ISETP.GT.AND P0, PT, R8, UR42, PT ;  /* 0x0000002a08007c0c */ /* 0x000fe2000bf04270 */
[----:B---3--:R-:W-:Y:S01]  /*7d10*/  @!P3 FADD.FTZ R17, -R32, R17 ;  /* 0x000000112011b221 */ /* 0x008fe20000010100 */
[----:B------:R1:W2:Y:S01]  /*7d20*/  @!P1 MUFU.EX2 R14, R13 ;  /* 0x0000000d000e9308 */ /* 0x0002a20000000800 */
[----:B------:R-:W-:Y:S02]  /*7d30*/  @!P2 FMUL.FTZ R15, R15, 1.4426950216293334961 ;  /* 0x3fb8aa3b0f0fa820 */ /* 0x000fe40000410000 */
[----:B------:R-:W-:Y:S01]  /*7d40*/  @!P3 FMUL.FTZ R17, R17, 1.4426950216293334961 ;  /* 0x3fb8aa3b1111b820 */ /* 0x000fe20000410000 */
[----:B0-----:R-:W-:Y:S01]  /*7d50*/  IADD3 R12, P1, PT, R6, 0x400, RZ ;  /* 0x00000400060c7810 */ /* 0x001fe20007f3e0ff */
[----:B------:R-:W0:Y:S03]  /*7d60*/  @!P2 MUFU.EX2 R16, R15 ;  /* 0x0000000f0010a308 */ /* 0x000e260000000800 */
[----:B------:R-:W-:Y:S01]  /*7d70*/  IADD3.X R7, PT, PT, RZ, R7, RZ, P1, !PT ;  /* 0x00000007ff077210 */ /* 0x000fe20000ffe4ff */
[----:B------:R-:W3:Y:S01]  /*7d80*/  @!P3 MUFU.EX2 R18, R17 ;  /* 0x000000110012b308 */ /* 0x000ee20000000800 */
[----:B-1----:R-:W-:Y:S01]  /*7d90*/  FADD.FTZ R13, R11, R10 ;  /* 0x0000000a0b0d7221 */ /* 0x002fe20000010000 */
[----:B------:R-:W-:Y:S03]  /*7da0*/  STS [R9+-0x800], R11 ;  /* 0xfff8000b09007388 */ /* 0x000fe60000000800 */
        /* <DEDUP_REMOVED lines=8> */
.L_x_4229:
[----:B------:R-:W-:Y:S05]  /*7e30*/  BSYNC.RECONVERGENT B0 ;  /* 0x0000000000007941 */ /* 0x000fea0003800200 */
.L_x_4228:
[----:B0-----:R-:W0:Y:S01]  /*7e40*/  SHFL.BFLY PT, R7, R10, 0x10, 0x1f ;  /* 0x0e001f000a077f89 */ /* 0x001e2200000e0000 */
[C---:B------:R-:W-:Y:S01]  /*7e50*/  ISETP.NE.AND P0, PT, R2.reuse, RZ, PT ;  /* 0x000000ff0200720c */ /* 0x040fe20003f05270 */
[----:B------:R-:W4:Y:S01]  /*7e60*/  LDCU UR5, c[0x0][0x40c] ;  /* 0x00008180ff0577ac */ /* 0x000f220008000800 */
[----:B------:R-:W-:Y:S01]  /*7e70*/  ISETP.GT.U32.AND P1, PT, R2, 0x7, PT ;  /* 0x000000070200780c */ /* 0x000fe20003f24070 */
[----:B---3--:R-:W3:Y:S01]  /*7e80*/  S2R R18, SR_CTAID.X ;  /* 0x0000000000127919 */ /* 0x008ee20000002500 */
[----:B------:R-:W-:Y:S01]  /*7e90*/  SHF.R.U32.HI R2, RZ, 0x5, R0 ;  /* 0x00000005ff027819 */ /* 0x000fe20000011600 */
[----:B------:R-:W4:Y:S01]  /*7ea0*/  LDCU UR6, c[0x0][0x3f4] ;  /* 0x00007e80ff0677ac */ /* 0x000f220008000800 */
[----:B------:R-:W3:Y:S01]  /*7eb0*/  S2UR UR7, SR_CTAID.Y ;  /* 0x00000000000779c3 */ /* 0x000ee20000002600 */
[----:B0-----:R-:W-:-:S06]  /*7ec0*/  FADD.FTZ R7, R7, R10 ;  /* 0x0000000a07077221 */ /* 0x001fcc0000010000 */
[----:B------:R-:W-:Y:S01]  /*7ed0*/  @!P0 LEA R10, R2, UR8, 0x2 ;  /* 0x00000008020a8c11 */ /* 0x000fe2000f8e10ff */
[----:B------:R-:W0:Y:S01]  /*7ee0*/  LDCU.U8 UR8, c[0x0][0x48c] ;  /* 0x00009180ff0877ac */ /* 0x000e220008000000 */
[----:B------:R-:W5:Y:S01]  /*7ef0*/  SHFL.BFLY PT, R6, R7, 0x8, 0x1f ;  /* 0x0d001f0007067f89 */ /* 0x000f6200000e0000 */
[----:B----4-:R-:W-:-:S04]  /*7f00*/  UISETP.LT.AND UP0, UPT, UR6, UR5, UPT ;  /* 0x000000050600728c */ /* 0x010fc8000bf01270 */
[----:B------:R-:W-:-:S04]  /*7f10*/  USEL UR5, UR6, UR5, UP0 ;  /* 0x0000000506057287 */ /* 0x000fc80008000000 */
[----:B------:R-:W-:-:S04]  /*7f20*/  UIADD3 UR5, UPT, UPT, UR5, 0x4, URZ ;  /* 0x0000000405057890 */ /* 0x000fc8000fffe0ff */
[----:B------:R-:W-:-:S04]  /*7f30*/  USHF.R.S32.HI UR6, URZ, 0x1f, UR5 ;  /* 0x0000001fff067899 */ /* 0x000fc80008011405 */
[----:B------:R-:W-:-:S04]  /*7f40*/  ULEA.HI UR6, UR6, UR5, URZ, 0x2 ;  /* 0x0000000506067291 */ /* 0x000fc8000f8f10ff */
[----:B------:R-:W-:Y:S01]  /*7f50*/  USHF.L.U32 UR6, UR6, 0x2, URZ ;  /* 0x0000000206067899 */ /* 0x000fe200080006ff */
[----:B-----5:R-:W-:-:S03]  /*7f60*/  FADD.FTZ R6, R7, R6 ;  /* 0x0000000607067221 */ /* 0x020fc60000010000 */
[----:B------:R-:W-:Y:S02]  /*7f70*/  ULOP3.LUT UR6, UR6, 0xfffffff0, URZ, 0xc0, !UPT ;  /* 0xfffffff006067892 */ /* 0x000fe4000f8ec0ff */
[----:B------:R-:W4:Y:S02]  /*7f80*/  SHFL.BFLY PT, R9, R6, 0x4, 0x1f ;  /* 0x0c801f0006097f89 */ /* 0x000f2400000e0000 */
[----:B----4-:R-:W-:-:S05]  /*7f90*/  FADD.FTZ R9, R6, R9 ;  /* 0x0000000906097221 */ /* 0x010fca0000010000 */
[----:B------:R-:W4:Y:S02]  /*7fa0*/  SHFL.BFLY PT, R8, R9, 0x2, 0x1f ;  /* 0x0c401f0009087f89 */ /* 0x000f2400000e0000 */
[----:B----4-:R-:W-:Y:S02]  /*7fb0*/  FADD.FTZ R8, R9, R8 ;  /* 0x0000000809087221 */ /* 0x010fe40000010000 */
[----:B------:R-:W3:Y:S03]  /*7fc0*/  LDC R9, c[0x0][0x3f8] ;  /* 0x0000fe00ff097b82 */ /* 0x000ee60000000800 */
[----:B------:R-:W4:Y:S01]  /*7fd0*/  SHFL.BFLY PT, R11, R8, 0x1, 0x1f ;  /* 0x0c201f00080b7f89 */ /* 0x000f2200000e0000 */
[----:B---3--:R-:W-:Y:S02]  /*7fe0*/  IMAD R23, R9, UR7, R18 ;  /* 0x0000000709177c24 */ /* 0x008fe4000f8e0212 */
[----:B----4-:R-:W-:-:S05]  /*7ff0*/  FADD.FTZ R11, R8, R11 ;  /* 0x0000000b080b7221 */ /* 0x010fca0000010000 */
[----:B------:R-:W-:Y:S01]  /*8000*/  @!P0 STS [R10+0x20], R11 ;  /* 0x0000200b0a008388 */ /* 0x000fe20000000800 */
[----:B------:R-:W-:Y:S01]  /*8010*/  BAR.SYNC.DEFER_BLOCKING 0x0 ;  /* 0x0000000000007b1d */ /* 0x000fe20000010000 */
[----:B0-----:R-:W-:-:S05]  /*8020*/  ISETP.NE.AND P0, PT, RZ, UR8, PT ;  /* 0x00000008ff007c0c */ /* 0x001fca000bf05270 */
[----:B------:R-:W0:Y:S01]  /*8030*/  @!P1 LDS R11, [R4+0x20] ;  /* 0x00002000040b9984 */ /* 0x000e220000000800 */
[----:B------:R-:W-:-:S03]  /*8040*/  ISETP.GT.AND P1, PT, R5, UR42, PT ;  /* 0x0000002a05007c0c */ /* 0x000fc6000bf24270 */
        /* <DEDUP_REMOVED lines=9> */
[----:B------:R0:W3:Y:S01]  /*80e0*/  MUFU.RCP R15, R4 ;  /* 0x00000004000f7308 */ /* 0x0000e20000001000 */
[----:B------:R-:W-:Y:S05]  /*80f0*/  @!P0 BRA `(.L_x_4243) ;  /* 0x0000000000188947 */ /* 0x000fea0003800000 */
[----:B0-----:R-:W0:Y:S08]  /*8100*/  LDC R4, c[0x0][0x488] ;  /* 0x00012200ff047b82 */ /* 0x001e300000000800 */
[----:B------:R-:W0:Y:S08]  /*8110*/  LDC R6, c[0x0][0x40c] ;  /* 0x00010300ff067b82 */ /* 0x000e300000000800 */
[----:B------:R-:W4:Y:S01]  /*8120*/  LDC R7, c[0x0][0x3f4] ;  /* 0x0000fd00ff077b82 */ /* 0x000f220000000800 */
[----:B0-----:R-:W-:-:S04]  /*8130*/  IMAD R4, R23, R4, R6 ;  /* 0x0000000417047224 */ /* 0x001fc800078e0206 */
[----:B----4-:R-:W-:-:S05]  /*8140*/  IMAD R6, R4, R7, RZ ;  /* 0x0000000704067224 */ /* 0x010fca00078e02ff */
[----:B------:R-:W-:-:S07]  /*8150*/  SHF.R.S32.HI R7, RZ, 0x1f, R6 ;  /* 0x0000001fff077819 */ /* 0x000fce0000011406 */
.L_x_4243:
[----:B------:R-:W-:Y:S04]  /*8160*/  BSSY.RECONVERGENT B0, `(.L_x_4244) ;  /* 0x0000062000007945 */ /* 0x000fe80003800200 */
[----:B------:R-:W-:Y:S05]  /*8170*/  @P1 BRA `(.L_x_4245) ;  /* 0x0000000400801947 */ /* 0x000fea0003800000 */
[----:B0-----:R-:W-:Y:S01]  /*8180*/  MOV R4, UR9 ;  /* 0x0000000900047c02 */ /* 0x001fe20008000f00 */
[----:B------:R-:W-:Y:S01]  /*8190*/  BSSY.RECONVERGENT B1, `(.L_x_4246) ;  /* 0x0000029000017945 */ /* 0x000fe20003800200 */
[----:B------:R-:W-:Y:S02]  /*81a0*/  LOP3.LUT R8, RZ, R0, RZ, 0x33, !PT ;  /* 0x00000000ff087212 */ /* 0x000fe400078e33ff */
[----:B------:R-:W-:-:S04]  /*81b0*/  VIADDMNMX R4, R5, 0x100, R4, !PT ;  /* 0x0000010005047846 */ /* 0x000fc80007800104 */
        /* <DEDUP_REMOVED lines=15> */
[----:B------:R-:W-:Y:S02]  /*82b0*/  LEA R8, R0, UR6, 0x1 ;  /* 0x0000000600087c11 */ /* 0x000fe4000f8e08ff */
[----:B------:R-:W-:Y:S02]  /*82c0*/  IADD3 R5, PT, PT, R5, R10, RZ ;  /* 0x0000000a05057210 */ /* 0x000fe40007ffe0ff */
[----:B------:R-:W-:Y:S02]  /*82d0*/  IADD3 R11, PT, PT, -R4, RZ, RZ ;  /* 0x000000ff040b7210 */ /* 0x000fe40007ffe1ff */
[----:B----4-:R-:W-:-:S04]  /*82e0*/  LEA R12, P1, R13, UR10, 0x2 ;  /* 0x0000000a0d0c7c11 */ /* 0x010fc8000f8210ff */
[----:B------:R-:W-:Y:S01]  /*82f0*/  LEA.HI.X R13, R13, UR11, R14, 0x2, P1 ;  /* 0x0000000b0d0d7c11 */ /* 0x000fe200088f140e */
[----:B0-----:R-:W-:-:S06]  /*8300*/  ULEA UR5, UR7, UR5, 0x18 ;  /* 0x0000000507057291 */ /* 0x001fcc000f8ec0ff */
[----:B------:R-:W-:Y:S01]  /*8310*/  VIADD R4, R8, UR5 ;  /* 0x0000000508047c36 */ /* 0x000fe20008000000 */
[----:B------:R-:W-:-:S07]  /*8320*/  LEA R10, R0, UR5, 0x2 ;  /* 0x00000005000a7c11 */ /* 0x000fce000f8e10ff */
.L_x_4248:
[----:B----4-:R0:W3:Y:S01]  /*8330*/  LDS R8, [R10] ;  /* 0x000000000a087984 */ /* 0x0100e20000000800 */
[----:B------:R-:W-:Y:S01]  /*8340*/  @P0 MOV R9, R13 ;  /* 0x0000000d00090202 */ /* 0x000fe20000000f00 */
[----:B------:R-:W-:-:S05]  /*8350*/  VIADD R11, R11, 0x1 ;  /* 0x000000010b0b7836 */ /* 0x000fca0000000000 */
[----:B------:R-:W-:Y:S02]  /*8360*/  ISETP.NE.AND P3, PT, R11, RZ, PT ;  /* 0x000000ff0b00720c */ /* 0x000fe40003f65270 */
[----:B0-----:R-:W-:Y:S01]  /*8370*/  IADD3 R10, PT, PT, R10, 0x400, RZ ;  /* 0x000004000a0a7810 */ /* 0x001fe20007ffe0ff */
[----:B---3--:R-:W-:-:S05]  /*8380*/  FMUL.FTZ R17, R8, R15 ;  /* 0x0000000f08117220 */ /* 0x008fca0000410000 */
        /* <DEDUP_REMOVED lines=9> */
.L_x_4247:
[----:B------:R-:W-:Y:S05]  /*8420*/  BSYNC.RECONVERGENT B1 ;  /* 0x0000000000017941 */ /* 0x000fea0003800200 */
.L_x_4246:
[----:B------:R-:W-:Y:S05]  /*8430*/  @!P2 BRA `(.L_x_4245) ;  /* 0x0000000000d0a947 */ /* 0x000fea0003800000 */
[----:B----4-:R-:W0:Y:S01]  /*8440*/  S2R R9, SR_CgaCtaId ;  /* 0x0000000000097919 */ /* 0x010e220000008800 */
[----:B------:R-:W4:Y:S01]  /*8450*/  LDCU.64 UR10, c[0x0][0x480] ;  /* 0x00009000ff0a77ac */ /* 0x000f220008000a00 */
[----:B------:R-:W-:Y:S02]  /*8460*/  MOV R4, 0x400 ;  /* 0x0000040000047802 */ /* 0x000fe40000000f00 */
[C---:B------:R-:W-:Y:S01]  /*8470*/  IADD3 R8, P0, PT, R5.reuse, R6, RZ ;  /* 0x0000000605087210 */ /* 0x040fe20007f1e0ff */
[----:B------:R-:W-:Y:S01]  /*8480*/  UISETP.NE.AND UP0, UPT, UR8, URZ, UPT ;  /* 0x000000ff0800728c */ /* 0x000fe2000bf05270 */
[----:B------:R-:W-:Y:S02]  /*8490*/  IADD3 R4, PT, PT, R4, 0x240, RZ ;  /* 0x0000024004047810 */ /* 0x000fe40007ffe0ff */
[----:B------:R-:W-:Y:S02]  /*84a0*/  LEA R6, R5, UR6, 0x1 ;  /* 0x0000000605067c11 */ /* 0x000fe4000f8e08ff */
[----:B------:R-:W-:-:S02]  /*84b0*/  IADD3.X R7, PT, PT, RZ, R7, RZ, P0, !PT ;  /* 0x00000007ff077210 */ /* 0x000fc400007fe4ff */
[----:B------:R-:W-:Y:S01]  /*84c0*/  ISETP.NE.AND P1, PT, RZ, UR8, PT ;  /* 0x00000008ff007c0c */ /* 0x000fe2000bf25270 */
[----:B------:R-:W-:Y:S01]  /*84d0*/  IMAD R6, R3, -0x2, R6 ;  /* 0xfffffffe03067824 */ /* 0x000fe200078e0206 */
[----:B------:R-:W-:Y:S02]  /*84e0*/  PLOP3.LUT P0, PT, PT, PT, UP0, 0x80, 0x8 ;  /* 0x000000000008781c */ /* 0x000fe40003f0f008 */
[----:B----4-:R-:W-:-:S04]  /*84f0*/  LEA R10, P3, R8, UR10, 0x2 ;  /* 0x0000000a080a7c11 */ /* 0x010fc8000f8610ff */
[----:B------:R-:W-:Y:S02]  /*8500*/  IADD3 R10, P2, PT, R10, 0x800, RZ ;  /* 0x000008000a0a7810 */ /* 0x000fe40007f5e0ff */
[----:B------:R-:W-:-:S04]  /*8510*/  LEA.HI.X R7, R8, UR11, R7, 0x2, P3 ;  /* 0x0000000b08077c11 */ /* 0x000fc800098f1407 */
[----:B------:R-:W-:Y:S02]  /*8520*/  IADD3.X R11, PT, PT, RZ, R7, RZ, P2, !PT ;  /* 0x00000007ff0b7210 */ /* 0x000fe400017fe4ff */
[----:B0-----:R-:W-:Y:S01]  /*8530*/  LEA R9, R9, R4, 0x18 ;  /* 0x0000000409097211 */ /* 0x001fe200078ec0ff */
[----:B------:R-:W-:-:S03]  /*8540*/  IMAD.SHL.U32 R4, R3, 0x4, RZ ;  /* 0x0000000403047824 */ /* 0x000fc600078e00ff */
[----:B------:R-:W-:Y:S02]  /*8550*/  IADD3 R8, PT, PT, R6, 0x400, R9 ;  /* 0x0000040006087810 */ /* 0x000fe40007ffe009 */
[----:B------:R-:W-:-:S04]  /*8560*/  LEA R4, R5, -R4, 0x2 ;  /* 0x8000000405047211 */ /* 0x000fc800078e10ff */
[----:B------:R-:W-:-:S07]  /*8570*/  IADD3 R4, PT, PT, R4, 0x800, R9 ;  /* 0x0000080004047810 */ /* 0x000fce0007ffe009 */
.L_x_4249:
[----:B------:R-:W3:Y:S01]  /*8580*/  LDS R6, [R4+-0x800] ;  /* 0xfff8000004067984 */ /* 0x000ee20000000800 */
[----:B------:R-:W-:-:S04]  /*8590*/  IADD3 R5, PT, PT, R5, 0x400, RZ ;  /* 0x0000040005057810 */ /* 0x000fc80007ffe0ff */
[----:B------:R-:W-:Y:S01]  /*85a0*/  ISETP.GT.AND P2, PT, R5, UR42, PT ;  /* 0x0000002a05007c0c */ /* 0x000fe2000bf44270 */
        /* <DEDUP_REMOVED lines=15> */
[----:B0-----:R-:W-:Y:S01]  /*86a0*/  IMAD.MOV.U32 R6, RZ, RZ, R10 ;  /* 0x000000ffff067224 */ /* 0x001fe200078e000a */
[----:B---3--:R-:W-:-:S04]  /*86b0*/  IADD3 R4, PT, PT, R4, 0x1000, RZ ;  /* 0x0000100004047810 */ /* 0x008fc80007ffe0ff */
[----:B------:R-:W-:Y:S01]  /*86c0*/  @P0 STG.E desc[UR36][R6.64+-0x800], R13 ;  /* 0xfff8000d06000986 */ /* 0x000fe2000c101924 */
[----:B------:R-:W-:Y:S02]  /*86d0*/  PLOP3.LUT P0, PT, P1, PT, PT, 0x80, 0x8 ;  /* 0x000000000008781c */ /* 0x000fe40000f0f070 */
[----:B------:R-:W-:-:S05]  /*86e0*/  IADD3 R10, P3, PT, R6, 0x1000, RZ ;  /* 0x00001000060a7810 */ /* 0x000fca0007f7e0ff */
[----:B------:R-:W-:-:S06]  /*86f0*/  IMAD.X R11, RZ, RZ, R7, P3 ;  /* 0x000000ffff0b7224 */ /* 0x000fcc00018e0607 */
        /* <DEDUP_REMOVED lines=8> */
.L_x_4245:
[----:B------:R-:W-:Y:S05]  /*8780*/  BSYNC.RECONVERGENT B0 ;  /* 0x0000000000007941 */ /* 0x000fea0003800200 */
.L_x_4244:
[----:B------:R-:W-:Y:S01]  /*8790*/  USHF.R.S32.HI UR5, URZ, 0x1f, UR42 ;  /* 0x0000001fff057899 */ /* 0x000fe2000801142a */
[----:B------:R-:W-:Y:S01]  /*87a0*/  IMAD.SHL.U32 R19, R0, 0x8, RZ ;  /* 0x0000000800137824 */ /* 0x000fe200078e00ff */
[----:B------:R-:W0:Y:S01]  /*87b0*/  LDCU.64 UR8, c[0x0][0x3b0] ;  /* 0x00007600ff0877ac */ /* 0x000e220008000a00 */
[----:B------:R-:W-:Y:S01]  /*87c0*/  CS2R R6, SRZ ;  /* 0x0000000000067805 */ /* 0x000fe2000001ff00 */
[----:B------:R-:W-:Y:S02]  /*87d0*/  ULEA.HI UR5, UR5, UR42, URZ, 0x3 ;  /* 0x0000002a05057291 */ /* 0x000fe4000f8f18ff */
[----:B------:R-:W-:Y:S02]  /*87e0*/  LOP3.LUT R19, R19, 0xf8, RZ, 0xc0, !PT ;  /* 0x000000f813137812 */ /* 0x000fe400078ec0ff */
[----:B------:R-:W-:-:S04]  /*87f0*/  ULOP3.LUT UR5, UR5, 0xfffffff8, URZ, 0xc0, !UPT ;  /* 0xfffffff805057892 */ /* 0x000fc8000f8ec0ff */
[----:B------:R-:W-:-:S06]  /*8800*/  UIADD3 UR5, UPT, UPT, -UR5, UR42, URZ ;  /* 0x0000002a05057290 */ /* 0x000fcc000fffe1ff */
[----:B------:R-:W-:Y:S02]  /*8810*/  ISETP.NE.AND P0, PT, R2, UR5, PT ;  /* 0x0000000502007c0c */ /* 0x000fe4000bf05270 */
[----:B0-----:R-:W-:Y:S02]  /*8820*/  ISETP.EQ.U32.AND P1, PT, RZ, UR8, PT ;  /* 0x00000008ff007c0c */ /* 0x001fe4000bf22070 */
[----:B------:R-:W-:-:S04]  /*8830*/  ISETP.GT.U32.OR P0, PT, R19, 0x9f, P0 ;  /* 0x0000009f1300780c */ /* 0x000fc80000704470 */
[----:B------:R-:W-:-:S13]  /*8840*/  ISETP.EQ.OR.EX P0, PT, RZ, UR9, P0, P1 ;  /* 0x00000009ff007c0c */ /* 0x000fda0008702710 */
[----:B----4-:R-:W0:Y:S01]  /*8850*/  @!P0 LDC.64 R8, c[0x0][0x3b0] ;  /* 0x0000ec00ff088b82 */ /* 0x010e220000000a00 */
[----:B------:R-:W-:Y:S01]  /*8860*/  @!P0 IMAD R5, R18, 0xa0, R19 ;  /* 0x000000a012058824 */ /* 0x000fe200078e0213 */
[----:B------:R-:W-:Y:S03]  /*8870*/  BSSY.RECONVERGENT B0, `(.L_x_4250) ;  /* 0x0000250000007945 */ /* 0x000fe60003800200 */
[----:B0-----:R-:W-:Y:S01]  /*8880*/  @!P0 IMAD.WIDE.U32 R8, R5, 0x2, R8 ;  /* 0x0000000205088825 */ /* 0x001fe200078e0008 */
[----:B------:R-:W-:-:S06]  /*8890*/  CS2R R4, SRZ ;  /* 0x0000000000047805 */ /* 0x000fcc000001ff00 */
[----:B------:R0:W5:Y:S01]  /*88a0*/  @!P0 LDG.E.128 R4, desc[UR36][R8.64] ;  /* 0x0000002408048981 */ /* 0x000162000c1e1d00 */
[----:B------:R-:W-:Y:S01]  /*88b0*/  BAR.SYNC.DEFER_BLOCKING 0x0 ;  /* 0x0000000000007b1d */ /* 0x000fe20000010000 */
[----:B------:R-:W-:Y:S01]  /*88c0*/  ISETP.GT.U32.AND P0, PT, R19, 0x9f, PT ;  /* 0x0000009f1300780c */ /* 0x000fe20003f04070 */
[----:B------:R-:W-:Y:S01]  /*88d0*/  IMAD R20, R23, 0xa0, RZ ;  /* 0x000000a017147824 */ /* 0x000fe200078e02ff */
[----:B------:R-:W-:Y:S02]  /*88e0*/  CS2R R30, SRZ ;  /* 0x00000000001e7805 */ /* 0x000fe4000001ff00 */
[----:B------:R-:W-:Y:S02]  /*88f0*/  CS2R R28, SRZ ;  /* 0x00000000001c7805 */ /* 0x000fe4000001ff00 */
[----:B--2---:R-:W-:Y:S02]  /*8900*/  CS2R R26, SRZ ;  /* 0x00000000001a7805 */ /* 0x004fe4000001ff00 */
[----:B------:R-:W-:-:S05]  /*8910*/  CS2R R24, SRZ ;  /* 0x0000000000187805 */ /* 0x000fca000001ff00 */
[----:B0-----:R-:W-:Y:S05]  /*8920*/  @P0 BRA `(.L_x_4251) ;  /* 0x0000002400100947 */ /* 0x001fea0003800000 */
[----:B------:R-:W0:Y:S01]  /*8930*/  LDCU UR7, c[0x0][0x3f4] ;  /* 0x00007e80ff0777ac */ /* 0x000e220008000800 */
[----:B------:R-:W2:Y:S01]  /*8940*/  S2R R11, SR_CgaCtaId ;  /* 0x00000000000b7919 */ /* 0x000ea20000008800 */
[----:B------:R-:W4:Y:S01]  /*8950*/  LDC.64 R16, c[0x0][0x3c0] ;  /* 0x0000f000ff107b82 */ /* 0x000f220000000a00 */
[----:B------:R-:W-:Y:S01]  /*8960*/  IADD3 R23, PT, PT, R3, R2, RZ ;  /* 0x0000000203177210 */ /* 0x000fe20007ffe0ff */
[----:B------:R-:W-:Y:S01]  /*8970*/  BSSY.RECONVERGENT B1, `(.L_x_4252) ;  /* 0x00000c3000017945 */ /* 0x000fe20003800200 */
[----:B------:R-:W-:Y:S01]  /*8980*/  MOV R9, 0x400 ;  /* 0x0000040000097802 */ /* 0x000fe20000000f00 */
[----:B------:R-:W-:-:S04]  /*8990*/  HFMA2 R31, -RZ, RZ, 0, 0 ;  /* 0x00000000ff1f7431 */ /* 0x000fc800000001ff */
[----:B------:R-:W-:Y:S01]  /*89a0*/  VIADD R10, R9, 0x240 ;  /* 0x00000240090a7836 */ /* 0x000fe20000000000 */
[----:B0-----:R-:W-:-:S04]  /*89b0*/  MOV R22, UR7 ;  /* 0x0000000700167c02 */ /* 0x001fc80008000f00 */
[C---:B------:R-:W-:Y:S01]  /*89c0*/  VIMNMX R8, PT, PT, R22.reuse, UR42, PT ;  /* 0x0000002a16087c48 */ /* 0x040fe2000bfe0100 */
[----:B------:R-:W-:-:S03]  /*89d0*/  IMAD R9, R22, UR4, R19 ;  /* 0x0000000416097c24 */ /* 0x000fc6000f8e0213 */
[----:B------:R-:W-:Y:S01]  /*89e0*/  ISETP.GE.AND P0, PT, R23, R8, PT ;  /* 0x000000081700720c */ /* 0x000fe20003f06270 */
[----:B----4-:R-:W-:Y:S01]  /*89f0*/  IMAD.WIDE R16, R9, 0x2, R16 ;  /* 0x0000000209107825 */ /* 0x010fe200078e0210 */
[----:B--2---:R-:W-:-:S04]  /*8a00*/  LEA R53, R11, R10, 0x18 ;  /* 0x0000000a0b357211 */ /* 0x004fc800078ec0ff */
[----:B------:R-:W-:-:S07]  /*8a10*/  IADD3 R21, PT, PT, R53, UR6, RZ ;  /* 0x0000000635157c10 */ /* 0x000fce000fffe0ff */
[----:B------:R-:W-:Y:S05]  /*8a20*/  @P0 BRA `(.L_x_4253) ;  /* 0x0000000800dc0947 */ /* 0x000fea0003800000 */
[----:B------:R-:W-:Y:S01]  /*8a30*/  VIADDMNMX R9, R23, 0x8, R8, !PT ;  /* 0x0000000817097846 */ /* 0x000fe20007800108 */
[----:B------:R-:W-:Y:S01]  /*8a40*/  BSSY.RECONVERGENT B2, `(.L_x_4254) ;  /* 0x000006a000027945 */ /* 0x000fe20003800200 */
[----:B------:R-:W-:Y:S02]  /*8a50*/  LOP3.LUT R8, RZ, R3, RZ, 0x33, !PT ;  /* 0x00000003ff087212 */ /* 0x000fe400078e33ff */
[----:B------:R-:W-:Y:S01]  /*8a60*/  CS2R R24, SRZ ;  /* 0x0000000000187805 */ /* 0x000fe2000001ff00 */
[----:B------:R-:W-:Y:S01]  /*8a70*/  IMAD.MOV.U32 R38, RZ, RZ, R23 ;  /* 0x000000ffff267224 */ /* 0x000fe200078e0017 */
[----:B------:R-:W-:Y:S02]  /*8a80*/  CS2R R26, SRZ ;  /* 0x00000000001a7805 */ /* 0x000fe4000001ff00 */
[----:B------:R-:W-:Y:S02]  /*8a90*/  IADD3 R51, PT, PT, -R2, R9, R8 ;  /* 0x0000000902337210 */ /* 0x000fe40007ffe108 */
[----:B------:R-:W-:-:S02]  /*8aa0*/  CS2R R28, SRZ ;  /* 0x00000000001c7805 */ /* 0x000fc4000001ff00 */
[----:B------:R-:W-:Y:S02]  /*8ab0*/  CS2R R30, SRZ ;  /* 0x00000000001e7805 */ /* 0x000fe4000001ff00 */
[C---:B------:R-:W-:Y:S02]  /*8ac0*/  ISETP.GE.U32.AND P0, PT, R51.reuse, 0x18, PT ;  /* 0x000000183300780c */ /* 0x040fe40003f06070 */
[----:B------:R-:W-:-:S04]  /*8ad0*/  LEA.HI R8, R51, 0x1, RZ, 0x1d ;  /* 0x0000000133087811 */ /* 0x000fc800078fe8ff */
[----:B------:R-:W-:-:S07]  /*8ae0*/  LOP3.LUT P1, R54, R8, 0x3, RZ, 0xc0, !PT ;  /* 0x0000000308367812 */ /* 0x000fce000782c0ff */
[----:B------:R-:W-:Y:S06]  /*8af0*/  @!P0 BRA `(.L_x_4255) ;  /* 0x0000000400788947 */ /* 0x000fec0003800000 */
[----:B------:R-:W-:Y:S01]  /*8b00*/  HFMA2 R24, -RZ, RZ, 0, 0 ;  /* 0x00000000ff187431 */ /* 0x000fe200000001ff */
[----:B------:R-:W-:Y:S01]  /*8b10*/  LOP3.LUT R52, R8, 0x3ffffffc, RZ, 0xc0, !PT ;  /* 0x3ffffffc08347812 */ /* 0x000fe200078ec0ff */
[----:B------:R-:W-:Y:S01]  /*8b20*/  IMAD.MOV.U32 R38, RZ, RZ, R23 ;  /* 0x000000ffff267224 */ /* 0x000fe200078e0017 */
[----:B------:R-:W-:-:S07]  /*8b30*/  MOV R39, RZ ;  /* 0x000000ff00277202 */ /* 0x000fce0000000f00 */
.L_x_4256:
[----:B------:R-:W-:-:S04]  /*8b40*/  IMAD R13, R38, 0xa0, RZ ;  /* 0x000000a0260d7824 */ /* 0x000fc800078e02ff */
[C-C-:B------:R-:W-:Y:S01]  /*8b50*/  IMAD.WIDE.U32 R36, R13.reuse, 0x2, R16.reuse ;  /* 0x000000020d247825 */ /* 0x140fe200078e0010 */
[C---:B------:R-:W-:Y:S02]  /*8b60*/  IADD3 R33, PT, PT, R13.reuse, 0x500, RZ ;  /* 0x000005000d217810 */ /* 0x040fe40007ffe0ff */
[----:B------:R-:W-:Y:S02]  /*8b70*/  IADD3 R9, PT, PT, R13, 0xa00, RZ ;  /* 0x00000a000d097810 */ /* 0x000fe40007ffe0ff */
[----:B------:R0:W2:Y:S01]  /*8b80*/  LDG.E.128 R40, desc[UR36][R36.64] ;  /* 0x0000002424287981 */ /* 0x0000a2000c1e1d00 */
[----:B-1----:R-:W-:-:S04]  /*8b90*/  IMAD.WIDE.U32 R32, R33, 0x2, R16 ;  /* 0x0000000221207825 */ /* 0x002fc800078e0010 */
[--C-:B------:R-:W-:Y:S02]  /*8ba0*/  IMAD.WIDE.U32 R8, R9, 0x2, R16.reuse ;  /* 0x0000000209087825 */ /* 0x100fe400078e0010 */
[----:B------:R-:W4:Y:S02]  /*8bb0*/  LDG.E.128 R32, desc[UR36][R32.64] ;  /* 0x0000002420207981 */ /* 0x000f24000c1e1d00 */
[----:B------:R-:W-:Y:S02]  /*8bc0*/  VIADD R13, R13, 0xf00 ;  /* 0x00000f000d0d7836 */ /* 0x000fe40000000000 */
[----:B------:R-:W4:Y:S02]  /*8bd0*/  LDG.E.128 R8, desc[UR36][R8.64] ;  /* 0x0000002408087981 */ /* 0x000f24000c1e1d00 */
[----:B------:R-:W-:-:S06]  /*8be0*/  IMAD.WIDE.U32 R12, R13, 0x2, R16 ;  /* 0x000000020d0c7825 */ /* 0x000fcc00078e0010 */
[----:B---3--:R-:W3:Y:S01]  /*8bf0*/  LDG.E.128 R12, desc[UR36][R12.64] ;  /* 0x000000240c0c7981 */ /* 0x008ee2000c1e1d00 */
[----:B------:R-:W-:Y:S01]  /*8c00*/  IADD3 R44, PT, PT, -R3, R38, RZ ;  /* 0x00000026032c7210 */ /* 0x000fe20007ffe1ff */
[----:B------:R-:W-:Y:S01]  /*8c10*/  VIADD R39, R39, 0x4 ;  /* 0x0000000427277836 */ /* 0x000fe20000000000 */
[----:B------:R-:W-:Y:S02]  /*8c20*/  IADD3 R38, PT, PT, R38, 0x20, RZ ;  /* 0x0000002026267810 */ /* 0x000fe40007ffe0ff */
[----:B------:R-:W-:Y:S02]  /*8c30*/  LEA R44, R44, R21, 0x1 ;  /* 0x000000152c2c7211 */ /* 0x000fe400078e08ff */
[----:B------:R-:W-:-:S03]  /*8c40*/  ISETP.NE.AND P0, PT, R39, R52, PT ;  /* 0x000000342700720c */ /* 0x000fc60003f05270 */
[----:B0-----:R-:W0:Y:S04]  /*8c50*/  LDS.U16 R36, [R44] ;  /* 0x000000002c247984 */ /* 0x001e280000000400 */
[----:B------:R-:W1:Y:S04]  /*8c60*/  LDS.U16 R48, [R44+0x10] ;  /* 0x000010002c307984 */ /* 0x000e680000000400 */
[----:B------:R-:W4:Y:S04]  /*8c70*/  LDS.U16 R50, [R44+0x20] ;  /* 0x000020002c327984 */ /* 0x000f280000000400 */
[----:B------:R-:W3:Y:S01]  /*8c80*/  LDS.U16 R44, [R44+0x30] ;  /* 0x000030002c2c7984 */ /* 0x000ee20000000400 */
[----:B0-----:R-:W-:-:S02]  /*8c90*/  HADD2.F32 R37, -RZ, R36.H0_H0 ;  /* 0x20000024ff257230 */ /* 0x001fc40000004100 */
[----:B-1----:R-:W-:Y:S02]  /*8ca0*/  HADD2.F32 R48, -RZ, R48.H0_H0 ;  /* 0x20000030ff307230 */ /* 0x002fe40000004100 */
[----:B--2---:R-:W-:Y:S02]  /*8cb0*/  HADD2.F32 R45, -RZ, R40.H0_H0 ;  /* 0x20000028ff2d7230 */ /* 0x004fe40000004100 */
[----:B------:R-:W-:Y:S02]  /*8cc0*/  HADD2.F32 R47, -RZ, R42.H0_H0 ;  /* 0x2000002aff2f7230 */ /* 0x000fe40000004100 */
[----:B------:R-:W-:Y:S02]  /*8cd0*/  HADD2.F32 R40, -RZ, R40.H1_H1 ;  /* 0x30000028ff287230 */ /* 0x000fe40000004100 */
[C---:B------:R-:W-:Y:S01]  /*8ce0*/  FFMA.FTZ R45, R37.reuse, R45, R24 ;  /* 0x0000002d252d7223 */ /* 0x040fe20000010018 */
[----:B------:R-:W-:Y:S02]  /*8cf0*/  HADD2.F32 R46, -RZ, R41.H0_H0 ;  /* 0x20000029ff2e7230 */ /* 0x000fe40000004100 */
[----:B------:R-:W-:Y:S01]  /*8d00*/  FFMA.FTZ R47, R37, R47, R28 ;  /* 0x0000002f252f7223 */ /* 0x000fe2000001001c */
[----:B------:R-:W-:-:S02]  /*8d10*/  HADD2.F32 R42, -RZ, R42.H1_H1 ;  /* 0x3000002aff2a7230 */ /* 0x000fc40000004100 */
[C---:B------:R-:W-:Y:S01]  /*8d20*/  FFMA.FTZ R40, R37.reuse, R40, R27 ;  /* 0x0000002825287223 */ /* 0x040fe2000001001b */
[----:B------:R-:W-:Y:S02]  /*8d30*/  HADD2.F32 R49, -RZ, R43.H0_H0 ;  /* 0x2000002bff317230 */ /* 0x000fe40000004100 */
[C---:B------:R-:W-:Y:S01]  /*8d40*/  FFMA.FTZ R46, R37.reuse, R46, R25 ;  /* 0x0000002e252e7223 */ /* 0x040fe20000010019 */
[----:B------:R-:W-:Y:S02]  /*8d50*/  HADD2.F32 R41, -RZ, R41.H1_H1 ;  /* 0x30000029ff297230 */ /* 0x000fe40000004100 */
[C---:B------:R-:W-:Y:S01]  /*8d60*/  FFMA.FTZ R42, R37.reuse, R42, R29 ;  /* 0x0000002a252a7223 */ /* 0x040fe2000001001d */
[----:B------:R-:W-:Y:S02]  /*8d70*/  HADD2.F32 R36, -RZ, R43.H1_H1 ;  /* 0x3000002bff247230 */ /* 0x000fe40000004100 */
[----:B------:R-:W-:Y:S01]  /*8d80*/  FFMA.FTZ R49, R37, R49, R30 ;  /* 0x0000003125317223 */ /* 0x000fe2000001001e */
[----:B----4-:R-:W-:-:S02]  /*8d90*/  HADD2.F32 R25, -RZ, R32.H1_H1 ;  /* 0x30000020ff197230 */ /* 0x010fc40000004100 */
[C---:B------:R-:W-:Y:S01]  /*8da0*/  FFMA.FTZ R41, R37.reuse, R41, R26 ;  /* 0x0000002925297223 */ /* 0x040fe2000001001a */
[----:B------:R-:W-:Y:S02]  /*8db0*/  HADD2.F32 R27, -RZ, R33.H0_H0 ;  /* 0x20000021ff1b7230 */ /* 0x000fe40000004100 */
[----:B------:R-:W-:Y:S01]  /*8dc0*/  FFMA.FTZ R36, R37, R36, R31 ;  /* 0x0000002425247223 */ /* 0x000fe2000001001f */
        /* <DEDUP_REMOVED lines=10> */
[----:B------:R-:W-:Y:S02]  /*8e70*/  HADD2.F32 R24, -RZ, R32.H0_H0 ;  /* 0x20000020ff187230 */ /* 0x000fe40000004100 */
[----:B------:R-:W-:Y:S01]  /*8e80*/  FFMA.FTZ R28, R48, R28, R47 ;  /* 0x0000001c301c7223 */ /* 0x000fe2000001002f */
[----:B------:R-:W-:-:S02]  /*8e90*/  HADD2.F32 R32, -RZ, R8.H0_H0 ;  /* 0x20000008ff207230 */ /* 0x000fc40000004100 */
[C---:B------:R-:W-:Y:S01]  /*8ea0*/  FFMA.FTZ R35, R48.reuse, R35, R36 ;  /* 0x0000002330237223 */ /* 0x040fe20000010024 */
[----:B------:R-:W-:Y:S02]  /*8eb0*/  HADD2.F32 R33, -RZ, R10.H0_H0 ;  /* 0x2000000aff217230 */ /* 0x000fe40000004100 */
[----:B------:R-:W-:Y:S01]  /*8ec0*/  FFMA.FTZ R24, R48, R24, R45 ;  /* 0x0000001830187223 */ /* 0x000fe2000001002d */
[----:B------:R-:W-:Y:S02]  /*8ed0*/  HADD2.F32 R31, -RZ, R50.H0_H0 ;  /* 0x20000032ff1f7230 */ /* 0x000fe40000004100 */
[----:B------:R-:W-:Y:S02]  /*8ee0*/  HADD2.F32 R8, -RZ, R8.H1_H1 ;  /* 0x30000008ff087230 */ /* 0x000fe40000004100 */
        /* <DEDUP_REMOVED lines=10> */
[----:B---3--:R-:W-:-:S02]  /*8f90*/  HADD2.F32 R10, -RZ, R12.H0_H0 ;  /* 0x2000000cff0a7230 */ /* 0x008fc40000004100 */
[C---:B------:R-:W-:Y:S01]  /*8fa0*/  FFMA.FTZ R24, R31.reuse, R32, R24 ;  /* 0x000000201f187223 */ /* 0x040fe20000010018 */
[----:B------:R-:W-:Y:S02]  /*8fb0*/  HADD2.F32 R27, -RZ, R12.H1_H1 ;  /* 0x3000000cff1b7230 */ /* 0x000fe40000004100 */
[C---:B------:R-:W-:Y:S01]  /*8fc0*/  FFMA.FTZ R30, R31.reuse, R37, R30 ;  /* 0x000000251f1e7223 */ /* 0x040fe2000001001e */
[--C-:B------:R-:W-:Y:S02]  /*8fd0*/  HADD2.F32 R25, -RZ, R13.reuse.H0_H0 ;  /* 0x2000000dff197230 */ /* 0x100fe40000004100 */
[----:B------:R-:W-:Y:S01]  /*8fe0*/  FFMA.FTZ R31, R31, R36, R35 ;  /* 0x000000241f1f7223 */ /* 0x000fe20000010023 */
[----:B------:R-:W-:Y:S02]  /*8ff0*/  HADD2.F32 R11, -RZ, R14.H0_H0 ;  /* 0x2000000eff0b7230 */ /* 0x000fe40000004100 */
[----:B------:R-:W-:Y:S02]  /*9000*/  HADD2.F32 R9, -RZ, R44.H0_H0 ;  /* 0x2000002cff097230 */ /* 0x000fe40000004100 */
[----:B------:R-:W-:-:S02]  /*9010*/  HADD2.F32 R13, -RZ, R13.H1_H1 ;  /* 0x3000000dff0d7230 */ /* 0x000fc40000004100 */
        /* <DEDUP_REMOVED lines=8> */
[C---:B------:R-:W-:Y:S01]  /*90a0*/  FFMA.FTZ R29, R9.reuse, R14, R29 ;  /* 0x0000000e091d7223 */ /* 0x040fe2000001001d */
[C---:B------:R-:W-:Y:S01]  /*90b0*/  FFMA.FTZ R30, R9.reuse, R33, R30 ;  /* 0x00000021091e7223 */ /* 0x040fe2000001001e */
[----:B------:R-:W-:Y:S01]  /*90c0*/  FFMA.FTZ R31, R9, R12, R31 ;  /* 0x0000000c091f7223 */ /* 0x000fe2000001001f */
[----:B------:R-:W-:Y:S06]  /*90d0*/  @P0 BRA `(.L_x_4256) ;  /* 0xfffffff800980947 */ /* 0x000fec000383ffff */
.L_x_4255:
[----:B------:R-:W-:Y:S05]  /*90e0*/  BSYNC.RECONVERGENT B2 ;  /* 0x0000000000027941 */ /* 0x000fea0003800200 */
.L_x_4254:
[----:B------:R-:W-:Y:S05]  /*90f0*/  @!P1 BRA `(.L_x_4253) ;  /* 0x0000000400289947 */ /* 0x000fea0003800000 */
[----:B------:R-:W-:Y:S01]  /*9100*/  ISETP.NE.AND P1, PT, R54, 0x1, PT ;  /* 0x000000013600780c */ /* 0x000fe20003f25270 */
[----:B------:R-:W-:Y:S01]  /*9110*/  BSSY.RECONVERGENT B2, `(.L_x_4257) ;  /* 0x0000030000027945 */ /* 0x000fe20003800200 */
[----:B------:R-:W-:-:S11]  /*9120*/  LOP3.LUT P0, RZ, R51, 0x8, RZ, 0xc0, !PT ;  /* 0x0000000833ff7812 */ /* 0x000fd6000780c0ff */
[----:B------:R-:W-:Y:S05]  /*9130*/  @!P1 BRA `(.L_x_4258) ;  /* 0x0000000000b49947 */ /* 0x000fea0003800000 */
[----:B------:R-:W-:-:S04]  /*9140*/  IMAD R11, R38, 0xa0, RZ ;  /* 0x000000a0260b7824 */ /* 0x000fc800078e02ff */
[C---:B------:R-:W-:Y:S01]  /*9150*/  IMAD.WIDE.U32 R8, R11.reuse, 0x2, R16 ;  /* 0x000000020b087825 */ /* 0x040fe200078e0010 */
[----:B------:R-:W-:-:S04]  /*9160*/  IADD3 R11, PT, PT, R11, 0x500, RZ ;  /* 0x000005000b0b7810 */ /* 0x000fc80007ffe0ff */
[----:B---3--:R-:W2:Y:S01]  /*9170*/  LDG.E.128 R12, desc[UR36][R8.64] ;  /* 0x00000024080c7981 */ /* 0x008ea2000c1e1d00 */
[----:B------:R-:W-:-:S05]  /*9180*/  IMAD.WIDE.U32 R10, R11, 0x2, R16 ;  /* 0x000000020b0a7825 */ /* 0x000fca00078e0010 */
[----:B------:R0:W3:Y:S01]  /*9190*/  LDG.E.128 R40, desc[UR36][R10.64] ;  /* 0x000000240a287981 */ /* 0x0000e2000c1e1d00 */
[C---:B-1----:R-:W-:Y:S01]  /*91a0*/  IMAD.IADD R32, R38.reuse, 0x1, -R3 ;  /* 0x0000000126207824 */ /* 0x042fe200078e0a03 */
[----:B------:R-:W-:-:S04]  /*91b0*/  IADD3 R38, PT, PT, R38, 0x10, RZ ;  /* 0x0000001026267810 */ /* 0x000fc80007ffe0ff */
[----:B------:R-:W-:-:S05]  /*91c0*/  LEA R32, R32, R21, 0x1 ;  /* 0x0000001520207211 */ /* 0x000fca00078e08ff */
[----:B------:R-:W1:Y:S04]  /*91d0*/  LDS.U16 R33, [R32] ;  /* 0x0000000020217984 */ /* 0x000e680000000400 */
[----:B------:R-:W4:Y:S01]  /*91e0*/  LDS.U16 R35, [R32+0x10] ;  /* 0x0000100020237984 */ /* 0x000f220000000400 */
[----:B-1----:R-:W-:Y:S02]  /*91f0*/  HADD2.F32 R33, -RZ, R33.H0_H0 ;  /* 0x20000021ff217230 */ /* 0x002fe40000004100 */
[----:B----4-:R-:W-:Y:S02]  /*9200*/  HADD2.F32 R35, -RZ, R35.H0_H0 ;  /* 0x20000023ff237230 */ /* 0x010fe40000004100 */
[--C-:B--2---:R-:W-:Y:S02]  /*9210*/  HADD2.F32 R36, -RZ, R13.reuse.H0_H0 ;  /* 0x2000000dff247230 */ /* 0x104fe40000004100 */
[----:B------:R-:W-:-:S02]  /*9220*/  HADD2.F32 R13, -RZ, R13.H1_H1 ;  /* 0x3000000dff0d7230 */ /* 0x000fc40000004100 */
[----:B------:R-:W-:Y:S02]  /*9230*/  HADD2.F32 R9, -RZ, R14.H0_H0 ;  /* 0x2000000eff097230 */ /* 0x000fe40000004100 */
[C---:B------:R-:W-:Y:S01]  /*9240*/  FFMA.FTZ R25, R33.reuse, R36, R25 ;  /* 0x0000002421197223 */ /* 0x040fe20000010019 */
[--C-:B------:R-:W-:Y:S02]  /*9250*/  HADD2.F32 R34, -RZ, R12.reuse.H0_H0 ;  /* 0x2000000cff227230 */ /* 0x100fe40000004100 */
[C---:B------:R-:W-:Y:S01]  /*9260*/  FFMA.FTZ R13, R33.reuse, R13, R26 ;  /* 0x0000000d210d7223 */ /* 0x040fe2000001001a */
[----:B0-----:R-:W-:Y:S02]  /*9270*/  HADD2.F32 R11, -RZ, R15.H0_H0 ;  /* 0x2000000fff0b7230 */ /* 0x001fe40000004100 */
[C---:B------:R-:W-:Y:S01]  /*9280*/  FFMA.FTZ R9, R33.reuse, R9, R28 ;  /* 0x0000000921097223 */ /* 0x040fe2000001001c */
[----:B------:R-:W-:Y:S02]  /*9290*/  HADD2.F32 R12, -RZ, R12.H1_H1 ;  /* 0x3000000cff0c7230 */ /* 0x000fe40000004100 */
[----:B------:R-:W-:Y:S01]  /*92a0*/  FFMA.FTZ R24, R33, R34, R24 ;  /* 0x0000002221187223 */ /* 0x000fe20000010018 */
[----:B------:R-:W-:-:S02]  /*92b0*/  HADD2.F32 R14, -RZ, R14.H1_H1 ;  /* 0x3000000eff0e7230 */ /* 0x000fc40000004100 */
        /* <DEDUP_REMOVED lines=8> */
[C---:B------:R-:W-:Y:S01]  /*9340*/  FFMA.FTZ R25, R35.reuse, R26, R25 ;  /* 0x0000001a23197223 */ /* 0x040fe20000010019 */
        /* <DEDUP_REMOVED lines=12> */
.L_x_4258:
[----:B------:R-:W-:Y:S05]  /*9410*/  BSYNC.RECONVERGENT B2 ;  /* 0x0000000000027941 */ /* 0x000fea0003800200 */
.L_x_4257:
[----:B------:R-:W-:Y:S05]  /*9420*/  @P0 BRA `(.L_x_4253) ;  /* 0x00000000005c0947 */ /* 0x000fea0003800000 */
[----:B------:R-:W-:-:S04]  /*9430*/  IMAD R9, R38, 0xa0, RZ ;  /* 0x000000a026097824 */ /* 0x000fc800078e02ff */
[----:B------:R-:W-:-:S06]  /*9440*/  IMAD.WIDE.U32 R8, R9, 0x2, R16 ;  /* 0x0000000209087825 */ /* 0x000fcc00078e0010 */
[----:B------:R-:W2:Y:S01]  /*9450*/  LDG.E.128 R8, desc[UR36][R8.64] ;  /* 0x0000002408087981 */ /* 0x000ea2000c1e1d00 */
[----:B------:R-:W-:-:S05]  /*9460*/  IMAD.IADD R12, R38, 0x1, -R3 ;  /* 0x00000001260c7824 */ /* 0x000fca00078e0a03 */
[----:B------:R-:W-:-:S06]  /*9470*/  LEA R12, R12, R21, 0x1 ;  /* 0x000000150c0c7211 */ /* 0x000fcc00078e08ff */
[----:B------:R-:W0:Y:S02]  /*9480*/  LDS.U16 R12, [R12] ;  /* 0x000000000c0c7984 */ /* 0x000e240000000400 */
[----:B0-----:R-:W-:Y:S02]  /*9490*/  HADD2.F32 R13, -RZ, R12.H0_H0 ;  /* 0x2000000cff0d7230 */ /* 0x001fe40000004100 */
[--C-:B--2---:R-:W-:Y:S02]  /*94a0*/  HADD2.F32 R14, -RZ, R8.reuse.H0_H0 ;  /* 0x20000008ff0e7230 */ /* 0x104fe40000004100 */
[----:B-1----:R-:W-:Y:S02]  /*94b0*/  HADD2.F32 R32, -RZ, R8.H1_H1 ;  /* 0x30000008ff207230 */ /* 0x002fe40000004100 */
[--C-:B------:R-:W-:Y:S02]  /*94c0*/  HADD2.F32 R34, -RZ, R9.reuse.H0_H0 ;  /* 0x20000009ff227230 */ /* 0x100fe40000004100 */
[----:B------:R-:W-:Y:S01]  /*94d0*/  FFMA.FTZ R24, R13, R14, R24 ;  /* 0x0000000e0d187223 */ /* 0x000fe20000010018 */
[----:B---3--:R-:W-:-:S02]  /*94e0*/  HADD2.F32 R15, -RZ, R9.H1_H1 ;  /* 0x30000009ff0f7230 */ /* 0x008fc40000004100 */
        /* <DEDUP_REMOVED lines=11> */
.L_x_4253:
[----:B------:R-:W-:Y:S05]  /*95a0*/  BSYNC.RECONVERGENT B1 ;  /* 0x0000000000017941 */ /* 0x000fea0003800200 */
.L_x_4252:
[----:B------:R-:W-:Y:S01]  /*95b0*/  ISETP.GE.AND P0, PT, R23, UR42, PT ;  /* 0x0000002a17007c0c */ /* 0x000fe2000bf06270 */
[----:B------:R-:W-:-:S12]  /*95c0*/  BSSY.RECONVERGENT B1, `(.L_x_4259) ;  /* 0x000010c000017945 */ /* 0x000fd80003800200 */
[----:B------:R-:W-:Y:S05]  /*95d0*/  @P0 BRA `(.L_x_4260) ;  /* 0x0000001000280947 */ /* 0x000fea0003800000 */
[----:B------:R-:W-:Y:S01]  /*95e0*/  MOV R8, 0x8 ;  /* 0x0000000800087802 */ /* 0x000fe20000000f00 */
[----:B------:R-:W-:Y:S01]  /*95f0*/  BSSY.RECONVERGENT B2, `(.L_x_4261) ;  /* 0x0000041000027945 */ /* 0x000fe20003800200 */
[----:B------:R-:W-:Y:S02]  /*9600*/  LOP3.LUT R38, RZ, R3, RZ, 0x33, !PT ;  /* 0x00000003ff267212 */ /* 0x000fe400078e33ff */
[----:B------:R-:W-:-:S04]  /*9610*/  VIADDMNMX R9, R23, R8, UR42, !PT ;  /* 0x0000002a17097e46 */ /* 0x000fc8000f800108 */
[----:B------:R-:W-:-:S04]  /*9620*/  IADD3 R38, PT, PT, -R2, R9, R38 ;  /* 0x0000000902267210 */ /* 0x000fc80007ffe126 */
[----:B------:R-:W-:-:S04]  /*9630*/  LOP3.LUT R8, R38, 0x18, RZ, 0xc0, !PT ;  /* 0x0000001826087812 */ /* 0x000fc800078ec0ff */
[----:B------:R-:W-:-:S13]  /*9640*/  ISETP.NE.AND P0, PT, R8, 0x18, PT ;  /* 0x000000180800780c */ /* 0x000fda0003f05270 */
[----:B------:R-:W-:Y:S05]  /*9650*/  @!P0 BRA `(.L_x_4262) ;  /* 0x0000000000e88947 */ /* 0x000fea0003800000 */
[----:B------:R-:W0:Y:S01]  /*9660*/  LDC R22, c[0x0][0x3f4] ;  /* 0x0000fd00ff167b82 */ /* 0x000e220000000800 */
[----:B------:R-:W-:Y:S02]  /*9670*/  LEA.HI R9, R38, 0x1, RZ, 0x1d ;  /* 0x0000000126097811 */ /* 0x000fe400078fe8ff */
[----:B------:R-:W-:Y:S02]  /*9680*/  LEA R8, R2, UR6, 0x1 ;  /* 0x0000000602087c11 */ /* 0x000fe4000f8e08ff */
[----:B------:R-:W-:-:S03]  /*9690*/  LOP3.LUT R9, R9, 0x3, RZ, 0xc0, !PT ;  /* 0x0000000309097812 */ /* 0x000fc600078ec0ff */
[----:B------:R-:W-:Y:S01]  /*96a0*/  IMAD.IADD R10, R53, 0x1, R8 ;  /* 0x00000001350a7824 */ /* 0x000fe200078e0208 */
[----:B------:R-:W-:-:S07]  /*96b0*/  IADD3 R11, PT, PT, -R9, RZ, RZ ;  /* 0x000000ff090b7210 */ /* 0x000fce0007ffe1ff */
.L_x_4265:
[----:B0-----:R-:W-:Y:S01]  /*96c0*/  ISETP.GE.AND P0, PT, R23, R22, PT ;  /* 0x000000161700720c */ /* 0x001fe20003f06270 */
[----:B------:R-:W-:Y:S01]  /*96d0*/  BSSY.RECONVERGENT B3, `(.L_x_4263) ;  /* 0x000002f000037945 */ /* 0x000fe20003800200 */
[----:B------:R-:W-:-:S04]  /*96e0*/  IADD3 R11, PT, PT, R11, 0x1, RZ ;  /* 0x000000010b0b7810 */ /* 0x000fc80007ffe0ff */
[----:B------:R-:W-:-:S07]  /*96f0*/  ISETP.NE.AND P2, PT, R11, RZ, PT ;  /* 0x000000ff0b00720c */ /* 0x000fce0003f45270 */
[----:B------:R-:W-:Y:S06]  /*9700*/  @!P0 BRA `(.L_x_4264) ;  /* 0x0000000000ac8947 */ /* 0x000fec0003800000 */
[----:B------:R-:W-:Y:S02]  /*9710*/  IABS R13, R22 ;  /* 0x00000016000d7213 */ /* 0x000fe40000000000 */
[----:B-1----:R-:W-:Y:S02]  /*9720*/  IABS R32, R23 ;  /* 0x0000001700207213 */ /* 0x002fe40000000000 */
[----:B------:R-:W0:Y:S01]  /*9730*/  I2F.RP R12, R13 ;  /* 0x0000000d000c7306 */ /* 0x000e220000209400 */
[----:B------:R-:W-:Y:S02]  /*9740*/  ISETP.GE.AND P1, PT, R23, RZ, PT ;  /* 0x000000ff1700720c */ /* 0x000fe40003f26270 */
[----:B------:R-:W-:-:S05]  /*9750*/  ISETP.NE.AND P3, PT, R22, RZ, PT ;  /* 0x000000ff1600720c */ /* 0x000fca0003f65270 */
[----:B0-----:R-:W0:Y:S02]  /*9760*/  MUFU.RCP R12, R12 ;  /* 0x0000000c000c7308 */ /* 0x001e240000001000 */
[----:B0-----:R-:W-:-:S06]  /*9770*/  VIADD R14, R12, 0xffffffe ;  /* 0x0ffffffe0c0e7836 */ /* 0x001fcc0000000000 */
[----:B------:R-:W0:Y:S02]  /*9780*/  F2I.FTZ.U32.TRUNC.NTZ R9, R14 ;  /* 0x0000000e00097305 */ /* 0x000e24000021f000 */
[----:B0-----:R-:W-:-:S05]  /*9790*/  IADD3 R8, PT, PT, RZ, -R9, RZ ;  /* 0x80000009ff087210 */ /* 0x001fca0007ffe0ff */
[----:B---3--:R-:W-:Y:S02]  /*97a0*/  IMAD R15, R8, R13, RZ ;  /* 0x0000000d080f7224 */ /* 0x008fe400078e02ff */
        /* <DEDUP_REMOVED lines=33> */
.L_x_4264:
[----:B------:R-:W-:Y:S05]  /*99c0*/  BSYNC.RECONVERGENT B3 ;  /* 0x0000000000037941 */ /* 0x000fea0003800200 */
.L_x_4263:
[----:B------:R-:W-:Y:S01]  /*99d0*/  IADD3 R23, PT, PT, R23, 0x8, RZ ;  /* 0x0000000817177810 */ /* 0x000fe20007ffe0ff */
[----:B------:R-:W-:Y:S01]  /*99e0*/  VIADD R10, R10, 0x10 ;  /* 0x000000100a0a7836 */ /* 0x000fe20000000000 */
[----:B------:R-:W-:Y:S06]  /*99f0*/  @P2 BRA `(.L_x_4265) ;  /* 0xfffffffc00302947 */ /* 0x000fec000383ffff */
.L_x_4262:
[----:B------:R-:W-:Y:S05]  /*9a00*/  BSYNC.RECONVERGENT B2 ;  /* 0x0000000000027941 */ /* 0x000fea0003800200 */
.L_x_4261:
[----:B------:R-:W-:-:S13]  /*9a10*/  ISETP.GE.U32.AND P0, PT, R38, 0x18, PT ;  /* 0x000000182600780c */ /* 0x000fda0003f06070 */
[----:B------:R-:W-:Y:S05]  /*9a20*/  @!P0 BRA `(.L_x_4260) ;  /* 0x0000000c00148947 */ /* 0x000fea0003800000 */
[----:B------:R-:W0:Y:S02]  /*9a30*/  LDC R22, c[0x0][0x3f4] ;  /* 0x0000fd00ff167b82 */ /* 0x000e240000000800 */
.L_x_4274:
        /* <DEDUP_REMOVED lines=11> */
[----:B------:R-:W-:Y:S02]  /*9af0*/  IABS R11, R22 ;  /* 0x00000016000b7213 */ /* 0x000fe40000000000 */
[----:B------:R-:W-:Y:S02]  /*9b00*/  IABS R14, R23 ;  /* 0x00000017000e7213 */ /* 0x000fe40000000000 */
[----:B------:R-:W0:Y:S01]  /*9b10*/  I2F.RP R10, R11 ;  /* 0x0000000b000a7306 */ /* 0x000e220000209400 */
[----:B------:R-:W-:Y:S02]  /*9b20*/  ISETP.GE.AND P4, PT, R23, RZ, PT ;  /* 0x000000ff1700720c */ /* 0x000fe40003f86270 */
[----:B------:R-:W-:-:S05]  /*9b30*/  ISETP.NE.AND P5, PT, R22, RZ, PT ;  /* 0x000000ff1600720c */ /* 0x000fca0003fa5270 */
[----:B0-----:R-:W0:Y:S02]  /*9b40*/  MUFU.RCP R10, R10 ;  /* 0x0000000a000a7308 */ /* 0x001e240000001000 */
[----:B0-----:R-:W-:-:S06]  /*9b50*/  VIADD R12, R10, 0xffffffe ;  /* 0x0ffffffe0a0c7836 */ /* 0x001fcc0000000000 */
[----:B------:R0:W2:Y:S02]  /*9b60*/  F2I.FTZ.U32.TRUNC.NTZ R9, R12 ;  /* 0x0000000c00097305 */ /* 0x0000a4000021f000 */
[----:B0-----:R-:W0:Y:S01]  /*9b70*/  LDS.U16 R12, [R36] ;  /* 0x00000000240c7984 */ /* 0x001e220000000400 */
[----:B--2---:R-:W-:-:S05]  /*9b80*/  IADD3 R8, PT, PT, RZ, -R9, RZ ;  /* 0x80000009ff087210 */ /* 0x004fca0007ffe0ff */
        /* <DEDUP_REMOVED lines=15> */
[----:B------:R-:W2:Y:S01]  /*9c80*/  LDG.E.128 R8, desc[UR36][R8.64] ;  /* 0x0000002408087981 */ /* 0x000ea2000c1e1d00 */
[----:B0-----:R-:W-:Y:S02]  /*9c90*/  HADD2.F32 R13, -RZ, R12.H0_H0 ;  /* 0x2000000cff0d7230 */ /* 0x001fe40000004100 */
[----:B--2---:R-:W-:Y:S02]  /*9ca0*/  HADD2.F32 R33, -RZ, R10.H0_H0 ;  /* 0x2000000aff217230 */ /* 0x004fe40000004100 */
[--C-:B------:R-:W-:Y:S02]  /*9cb0*/  HADD2.F32 R12, -RZ, R8.reuse.H0_H0 ;  /* 0x20000008ff0c7230 */ /* 0x100fe40000004100 */
[----:B------:R-:W-:Y:S02]  /*9cc0*/  HADD2.F32 R14, -RZ, R8.H1_H1 ;  /* 0x30000008ff0e7230 */ /* 0x000fe40000004100 */
[----:B------:R-:W-:Y:S01]  /*9cd0*/  FFMA.FTZ R28, R13, R33, R28 ;  /* 0x000000210d1c7223 */ /* 0x000fe2000001001c */
[----:B-1----:R-:W-:-:S02]  /*9ce0*/  HADD2.F32 R32, -RZ, R9.H0_H0 ;  /* 0x20000009ff207230 */ /* 0x002fc40000004100 */
[C---:B------:R-:W-:Y:S01]  /*9cf0*/  FFMA.FTZ R24, R13.reuse, R12, R24 ;  /* 0x0000000c0d187223 */ /* 0x040fe20000010018 */
[----:B---3--:R-:W-:Y:S02]  /*9d00*/  HADD2.F32 R15, -RZ, R9.H1_H1 ;  /* 0x30000009ff0f7230 */ /* 0x008fe40000004100 */
        /* <DEDUP_REMOVED lines=9> */
.L_x_4267:
[----:B------:R-:W-:Y:S05]  /*9da0*/  BSYNC.RECONVERGENT B2 ;  /* 0x0000000000027941 */ /* 0x000fea0003800200 */
.L_x_4266:
[----:B------:R-:W-:Y:S04]  /*9db0*/  BSSY.RECONVERGENT B2, `(.L_x_4268) ;  /* 0x000002d000027945 */ /* 0x000fe80003800200 */
[----:B------:R-:W-:Y:S05]  /*9dc0*/  @!P2 BRA `(.L_x_4269) ;  /* 0x0000000000aca947 */ /* 0x000fea0003800000 */
[----:B------:R-:W-:Y:S02]  /*9dd0*/  IABS R11, R22 ;  /* 0x00000016000b7213 */ /* 0x000fe40000000000 */
[----:B------:R-:W-:Y:S02]  /*9de0*/  IABS R14, R37 ;  /* 0x00000025000e7213 */ /* 0x000fe40000000000 */
[----:B------:R-:W0:Y:S01]  /*9df0*/  I2F.RP R10, R11 ;  /* 0x0000000b000a7306 */ /* 0x000e220000209400 */
[----:B------:R-:W-:Y:S02]  /*9e00*/  ISETP.GE.AND P3, PT, R37, RZ, PT ;  /* 0x000000ff2500720c */ /* 0x000fe40003f66270 */
[----:B------:R-:W-:-:S05]  /*9e10*/  ISETP.NE.AND P4, PT, R22, RZ, PT ;  /* 0x000000ff1600720c */ /* 0x000fca0003f85270 */
[----:B0-----:R-:W0:Y:S02]  /*9e20*/  MUFU.RCP R10, R10 ;  /* 0x0000000a000a7308 */ /* 0x001e240000001000 */
[----:B0-----:R-:W-:-:S06]  /*9e30*/  IADD3 R12, PT, PT, R10, 0xffffffe, RZ ;  /* 0x0ffffffe0a0c7810 */ /* 0x001fcc0007ffe0ff */
[----:B------:R0:W2:Y:S02]  /*9e40*/  F2I.FTZ.U32.TRUNC.NTZ R9, R12 ;  /* 0x0000000c00097305 */ /* 0x0000a4000021f000 */
[----:B0-----:R-:W0:Y:S01]  /*9e50*/  LDS.U16 R12, [R36+0x10] ;  /* 0x00001000240c7984 */ /* 0x001e220000000400 */
[----:B--2---:R-:W-:-:S04]  /*9e60*/  IMAD.MOV R8, RZ, RZ, -R9 ;  /* 0x000000ffff087224 */ /* 0x004fc800078e0a09 */
[----:B------:R-:W-:Y:S02]  /*9e70*/  IMAD R13, R8, R11, RZ ;  /* 0x0000000b080d7224 */ /* 0x000fe400078e02ff */
[----:B------:R-:W-:-:S05]  /*9e80*/  HFMA2 R8, -RZ, RZ, 0, 0 ;  /* 0x00000000ff087431 */ /* 0x000fca00000001ff */
        /* <DEDUP_REMOVED lines=31> */
.L_x_4269:
[----:B------:R-:W-:Y:S05]  /*a080*/  BSYNC.RECONVERGENT B2 ;  /* 0x0000000000027941 */ /* 0x000fea0003800200 */
.L_x_4268:
        /* <DEDUP_REMOVED lines=11> */
[----:B--2---:R-:W-:-:S05]  /*a140*/  IADD3 R8, PT, PT, RZ, -R9, RZ ;  /* 0x80000009ff087210 */ /* 0x004fca0007ffe0ff */
        /* <DEDUP_REMOVED lines=33> */
.L_x_4271:
[----:B------:R-:W-:Y:S05]  /*a360*/  BSYNC.RECONVERGENT B2 ;  /* 0x0000000000027941 */ /* 0x000fea0003800200 */
.L_x_4270:
        /* <DEDUP_REMOVED lines=10> */
[----:B0-----:R-:W0:Y:S01]  /*a410*/  LDS.U16 R12, [R36+0x30] ;  /* 0x00003000240c7984 */ /* 0x001e220000000400 */
[----:B--2---:R-:W-:-:S05]  /*a420*/  IADD3 R8, PT, PT, RZ, -R9, RZ ;  /* 0x80000009ff087210 */ /* 0x004fca0007ffe0ff */
        /* <DEDUP_REMOVED lines=33> */
.L_x_4273:
[----:B------:R-:W-:Y:S05]  /*a640*/  BSYNC.RECONVERGENT B2 ;  /* 0x0000000000027941 */ /* 0x000fea0003800200 */
.L_x_4272:
[----:B------:R-:W-:-:S04]  /*a650*/  IADD3 R23, PT, PT, R23, 0x20, RZ ;  /* 0x0000002017177810 */ /* 0x000fc80007ffe0ff */
[----:B------:R-:W-:-:S13]  /*a660*/  ISETP.GE.AND P0, PT, R23, UR42, PT ;  /* 0x0000002a17007c0c */ /* 0x000fda000bf06270 */
[----:B------:R-:W-:Y:S05]  /*a670*/  @!P0 BRA `(.L_x_4274) ;  /* 0xfffffff000f08947 */ /* 0x000fea000383ffff */
.L_x_4260:
[----:B------:R-:W-:Y:S05]  /*a680*/  BSYNC.RECONVERGENT B1 ;  /* 0x0000000000017941 */ /* 0x000fea0003800200 */
.L_x_4259:
[----:B------:R-:W-:-:S13]  /*a690*/  ISETP.NE.AND P0, PT, R2, UR5, PT ;  /* 0x0000000502007c0c */ /* 0x000fda000bf05270 */
[----:B------:R-:W-:Y:S05]  /*a6a0*/  @P0 BRA `(.L_x_4251) ;  /* 0x0000000400b00947 */ /* 0x000fea0003800000 */
        /* <DEDUP_REMOVED lines=17> */
[----:B-1----:R-:W-:Y:S02]  /*a7c0*/  SHF.R.S32.HI R32, RZ, 0x10, R17 ;  /* 0x00000010ff207819 */ /* 0x002fe40000011411 */
        /* <DEDUP_REMOVED lines=30> */
[----:B---3--:R1:W2:Y:S01]  /*a9b0*/  I2F.S8 R15, R36 ;  /* 0x00000024000f7306 */ /* 0x0082a20000001400 */
[----:B0-----:R-:W-:-:S07]  /*a9c0*/  FMUL.FTZ R17, R10, R17 ;  /* 0x000000110a117220 */ /* 0x001fce0000410000 */
[----:B------:R-:W0:Y:S01]  /*a9d0*/  I2F.S8 R33, R32 ;  /* 0x0000002000217306 */ /* 0x000e220000001400 */
[----:B-1----:R-:W-:Y:S02]  /*a9e0*/  F2FP.F16.F32.PACK_AB R36, R8, R13 ;  /* 0x0000000d0824723e */ /* 0x002fe400000000ff */
[----:B------:R-:W-:Y:S01]  /*a9f0*/  F2FP.F16.F32.PACK_AB R38, R14, R17 ;  /* 0x000000110e26723e */ /* 0x000fe200000000ff */
[----:B--2---:R-:W-:-:S05]  /*aa00*/  FMUL.FTZ R15, R10, R15 ;  /* 0x0000000f0a0f7220 */ /* 0x004fca0000410000 */
[----:B------:R-:W-:Y:S01]  /*aa10*/  F2FP.F16.F32.PACK_AB R37, R12, R15 ;  /* 0x0000000f0c25723e */ /* 0x000fe200000000ff */
[----:B0-----:R-:W-:-:S05]  /*aa20*/  FMUL.FTZ R33, R10, R33 ;  /* 0x000000210a217220 */ /* 0x001fca0000410000 */
[----:B------:R-:W-:Y:S01]  /*aa30*/  F2FP.F16.F32.PACK_AB R39, R16, R33 ;  /* 0x000000211027723e */ /* 0x000fe200000000ff */
[----:B------:R-:W-:Y:S06]  /*aa40*/  BRA `(.L_x_4276) ;  /* 0x00000000000c7947 */ /* 0x000fec0003800000 */
.L_x_4275:
[----:B------:R-:W0:Y:S02]  /*aa50*/  LDC.64 R8, c[0x0][0x3a8] ;  /* 0x0000ea00ff087b82 */ /* 0x000e240000000a00 */
[----:B0-----:R-:W-:-:S05]  /*aa60*/  IMAD.WIDE R8, R11, 0x2, R8 ;  /* 0x000000020b087825 */ /* 0x001fca00078e0208 */
[----:B------:R0:W5:Y:S02]  /*aa70*/  LDG.E.128 R36, desc[UR36][R8.64] ;  /* 0x0000002408247981 */ /* 0x000164000c1e1d00 */
.L_x_4276:
[----:B------:R-:W2:Y:S02]  /*aa80*/  LDCU.64 UR8, c[0x0][0x460] ;  /* 0x00008c00ff0877ac */ /* 0x000ea40008000a00 */
[----:B--2---:R-:W-:-:S04]  /*aa90*/  ISETP.NE.U32.AND P0, PT, RZ, UR8, PT ;  /* 0x00000008ff007c0c */ /* 0x004fc8000bf05070 */
[----:B------:R-:W-:Y:S01]  /*aaa0*/  ISETP.NE.AND.EX P0, PT, RZ, UR9, PT, P0 ;  /* 0x00000009ff007c0c */ /* 0x000fe2000bf05300 */
[----:B------:R-:W2:-:S12]  /*aab0*/  LDCU.64 UR8, c[0x0][0x3c0] ;  /* 0x00007800ff0877ac */ /* 0x000e980008000a00 */
[----:B------:R-:W4:Y:S08]  /*aac0*/  @P0 LDC R11, c[0x0][0x3f8] ;  /* 0x0000fe00ff0b0b82 */ /* 0x000f300000000800 */
[----:B0-----:R-:W0:Y:S01]  /*aad0*/  @P0 LDC.64 R8, c[0x0][0x458] ;  /* 0x00011600ff080b82 */ /* 0x001e220000000a00 */
[----:B----4-:R-:W-:-:S04]  /*aae0*/  @P0 IMAD R18, R11, UR38, R18 ;  /* 0x000000260b120c24 */ /* 0x010fc8000f8e0212 */
[----:B------:R-:W-:-:S04]  /*aaf0*/  @P0 IMAD R11, R18, 0xa0, R19 ;  /* 0x000000a0120b0824 */ /* 0x000fc800078e0213 */
[----:B0-----:R-:W-:-:S06]  /*ab00*/  @P0 IMAD.WIDE R8, R11, 0x2, R8 ;  /* 0x000000020b080825 */ /* 0x001fcc00078e0208 */
[----:B------:R-:W4:Y:S01]  /*ab10*/  @P0 LDG.E.128 R8, desc[UR36][R8.64] ;  /* 0x0000002408080981 */ /* 0x000f22000c1e1d00 */
[----:B------:R-:W-:Y:S01]  /*ab20*/  IADD3 R12, PT, PT, -R3, UR42, RZ ;  /* 0x0000002a030c7c10 */ /* 0x000fe2000fffe1ff */
[----:B------:R-:W-:Y:S01]  /*ab30*/  UIMAD UR7, UR40, 0xa0, URZ ;  /* 0x000000a0280778a4 */ /* 0x000fe2000f8e02ff */
[----:B------:R-:W-:Y:S02]  /*ab40*/  IMAD R22, R20, R22, R19 ;  /* 0x0000001614167224 */ /* 0x000fe400078e0213 */
[----:B-----5:R-:W-:Y:S01]  /*ab50*/  HFMA2 R36, R36, 1, 1, R4 ;  /* 0x3c003c0024247831 */ /* 0x020fe20000000004 */
[----:B------:R-:W-:Y:S01]  /*ab60*/  LEA R21, R12, R21, 0x1 ;  /* 0x000000150c157211 */ /* 0x000fe200078e08ff */
[----:B------:R-:W-:Y:S02]  /*ab70*/  HADD2 R37, R37, R5 ;  /* 0x0000000525257230 */ /* 0x000fe40000000000 */
[----:B------:R-:W-:Y:S01]  /*ab80*/  HFMA2 R38, R38, 1, 1, R6 ;  /* 0x3c003c0026267831 */ /* 0x000fe20000000006 */
[----:B------:R-:W-:Y:S01]  /*ab90*/  SHF.R.S32.HI R3, RZ, 0x1f, R22 ;  /* 0x0000001fff037819 */ /* 0x000fe20000011416 */
[----:B------:R-:W-:Y:S01]  /*aba0*/  IMAD.U32 R12, RZ, RZ, UR7 ;  /* 0x00000007ff0c7e24 */ /* 0x000fe2000f8e00ff */
[----:B------:R-:W-:Y:S01]  /*abb0*/  IADD3 R22, P1, PT, R22, UR7, RZ ;  /* 0x0000000716167c10 */ /* 0x000fe2000ff3e0ff */
[----:B------:R-:W0:Y:S01]  /*abc0*/  LDS.U16 R21, [R21] ;  /* 0x0000000015157984 */ /* 0x000e220000000400 */
[----:B------:R-:W-:-:S02]  /*abd0*/  HADD2 R39, R39, R7 ;  /* 0x0000000727277230 */ /* 0x000fc40000000000 */
[----:B------:R-:W-:Y:S02]  /*abe0*/  LEA.HI.X.SX32 R3, R12, R3, 0x1, P1 ;  /* 0x000000030c037211 */ /* 0x000fe400008f0eff */
[----:B--2---:R-:W-:-:S04]  /*abf0*/  LEA R4, P1, R22, UR8, 0x1 ;  /* 0x0000000816047c11 */ /* 0x004fc8000f8208ff */
        /* <DEDUP_REMOVED lines=23> */
.L_x_4251:
[----:B------:R-:W-:Y:S05]  /*ad70*/  BSYNC.RECONVERGENT B0 ;  /* 0x0000000000007941 */ /* 0x000fea0003800200 */
.L_x_4250:
        /* <DEDUP_REMOVED lines=24> */
.L_x_4278:
        /* <DEDUP_REMOVED lines=21> */
.L_x_4280:
[----:B------:R-:W-:Y:S05]  /*b050*/  BSYNC.RECONVERGENT B0 ;  /* 0x0000000000007941 */ /* 0x000fea0003800200 */
.L_x_4279:
        /* <DEDUP_REMOVED lines=8> */
.L_x_4282:
[----:B------:R-:W-:Y:S05]  /*b0e0*/  BSYNC.RECONVERGENT B0 ;  /* 0x0000000000007941 */ /* 0x000fea0003800200 */
.L_x_4281:
[----:B------:R-:W-:Y:S06]  /*b0f0*/  BAR.SYNC.DEFER_BLOCKING 0x0 ;  /* 0x0000000000007b1d */ /* 0x000fec0000010000 */
[----:B------:R-:W-:Y:S04]  /*b100*/  BSSY.RECONVERGENT B0, `(.L_x_4283) ;  /* 0x0000013000007945 */ /* 0x000fe80003800200 */
[----:B------:R-:W-:Y:S05]  /*b110*/  @P4 BRA `(.L_x_4284) ;  /* 0x0000000000444947 */ /* 0x000fea0003800000 */
[----:B0-2---:R-:W0:Y:S02]  /*b120*/  LDS.128 R4, [R2] ;  /* 0x0000000002047984 */ /* 0x005e240000000c00 */
        /* <DEDUP_REMOVED lines=16> */
.L_x_4284:
[----:B------:R-:W-:Y:S05]  /*b230*/  BSYNC.RECONVERGENT B0 ;  /* 0x0000000000007941 */ /* 0x000fea0003800200 */
.L_x_4283:
        /* <DEDUP_REMOVED lines=8> */
.L_x_4286:
[----:B------:R-:W-:Y:S05]  /*b2c0*/  BSYNC.RECONVERGENT B0 ;  /* 0x0000000000007941 */ /* 0x000fea0003800200 */
.L_x_4285:
[----:B------:R-:W-:Y:S06]  /*b2d0*/  BAR.SYNC.DEFER_BLOCKING 0x0 ;  /* 0x0000000000007b1d */ /* 0x000fec0000010000 */
[----:B------:R-:W-:Y:S04]  /*b2e0*/  BSSY.RECONVERGENT B0, `(.L_x_4287) ;  /* 0x0000013000007945 */ /* 0x000fe80003800200 */
[----:B------:R-:W-:Y:S05]  /*b2f0*/  @P6 BRA `(.L_x_4288) ;  /* 0x0000000000446947 */ /* 0x000fea0003800000 */
[----:B0-2-4-:R-:W0:Y:S02]  /*b300*/  LDS.128 R4, [R2] ;  /* 0x0000000002047984 */ /* 0x015e240000000c00 */
        /* <DEDUP_REMOVED lines=16> */
.L_x_4288:
[----:B------:R-:W-:Y:S05]  /*b410*/  BSYNC.RECONVERGENT B0 ;  /* 0x0000000000007941 */ /* 0x000fea0003800200 */
.L_x_4287:
[----:B------:R-:W-:Y:S06]  /*b420*/  BAR.SYNC.DEFER_BLOCKING 0x0 ;  /* 0x0000000000007b1d */ /* 0x000fec0000010000 */
.L_x_4277:
[----:B------:R-:W-:-:S13]  /*b430*/  ISETP.GT.U32.OR P0, PT, R0, 0x1f, P0 ;  /* 0x0000001f0000780c */ /* 0x000fda0000704470 */
[----:B------:R-:W-:Y:S05]  /*b440*/  @P0 EXIT ;  /* 0x000000000000094d */ /* 0x000fea0003800000 */
[----:B------:R-:W0:Y:S02]  /*b450*/  LDCU UR4, c[0x0][0x478] ;  /* 0x00008f00ff0477ac */ /* 0x000e240008000800 */
[----:B0-----:R-:W-:-:S09]  /*b460*/  UISETP.NE.AND UP0, UPT, UR4, 0x2, UPT ;  /* 0x000000020400788c */ /* 0x001fd2000bf05270 */
[----:B------:R-:W-:Y:S05]  /*b470*/  BRA.U UP0, `(.L_x_4289) ;  /* 0x0000000100e07547 */ /* 0x000fea000b800000 */
[----:B--2-4-:R-:W0:Y:S01]  /*b480*/  LDC.64 R2, c[0x0][0x470] ;  /* 0x00011c00ff027b82 */ /* 0x014e220000000a00 */
[----:B------:R-:W2:Y:S01]  /*b490*/  LDCU.64 UR4, c[0x0][0x380] ;  /* 0x00007000ff0477ac */ /* 0x000ea20008000a00 */
[----:B0-----:R-:W4:Y:S01]  /*b4a0*/  LDG.E R2, desc[UR36][R2.64] ;  /* 0x0000002402027981 */ /* 0x001f22000c1e1900 */
[----:B------:R-:W-:-:S04]  /*b4b0*/  IADD3 R19, PT, PT, R20, R19, RZ ;  /* 0x0000001314137210 */ /* 0x000fc80007ffe0ff */
[----:B--2---:R-:W-:Y:S01]  /*b4c0*/  IADD3 R8, P0, PT, R19, UR4, RZ ;  /* 0x0000000413087c10 */ /* 0x004fe2000ff1e0ff */
        /* <DEDUP_REMOVED lines=9> */
[----:B------:R-:W2:Y:S01]  /*b560*/  F2I.S8.NTZ R31, R31 ;  /* 0x0000001f001f7305 */ /* 0x000ea20000202100 */
[----:B0-----:R-:W-:-:S07]  /*b570*/  PRMT R0, R30, 0x8880, RZ ;  /* 0x000088801e007816 */ /* 0x001fce00000000ff */
[----:B------:R-:W0:Y:S01]  /*b580*/  F2I.S8.NTZ R29, R29 ;  /* 0x0000001d001d7305 */ /* 0x000e220000202100 */
[----:B------:R-:W-:Y:S02]  /*b590*/  PRMT R0, R0, 0x7710, RZ ;  /* 0x0000771000007816 */ /* 0x000fe400000000ff */
[----:B--2---:R-:W-:-:S05]  /*b5a0*/  PRMT R3, R31, 0x8880, RZ ;  /* 0x000088801f037816 */ /* 0x004fca00000000ff */
[----:B------:R-:W2:Y:S01]  /*b5b0*/  F2I.S8.NTZ R26, R26 ;  /* 0x0000001a001a7305 */ /* 0x000ea20000202100 */
        /* <DEDUP_REMOVED lines=9> */
[----:B--2---:R-:W-:Y:S02]  /*b650*/  PRMT R4, R26, 0x8880, RZ ;  /* 0x000088801a047816 */ /* 0x004fe400000000ff */
[----:B------:R-:W-:Y:S02]  /*b660*/  LOP3.LUT R9, R3, 0xff00, R0, 0xf8, !PT ;  /* 0x0000ff0003097812 */ /* 0x000fe400078ef800 */
[----:B------:R-:W-:Y:S02]  /*b670*/  PRMT R4, R4, 0x7710, RZ ;  /* 0x0000771004047816 */ /* 0x000fe400000000ff */
[----:B0-----:R-:W-:Y:S01]  /*b680*/  PRMT R27, R27, 0x8880, RZ ;  /* 0x000088801b1b7816 */ /* 0x001fe200000000ff */
[----:B------:R-:W0:Y:S01]  /*b690*/  F2I.S8.NTZ R28, R28 ;  /* 0x0000001c001c7305 */ /* 0x000e220000202100 */
[----:B------:R-:W-:-:S02]  /*b6a0*/  LOP3.LUT R4, R4, 0xff, RZ, 0xc0, !PT ;  /* 0x000000ff04047812 */ /* 0x000fc400078ec0ff */
[----:B------:R-:W-:Y:S02]  /*b6b0*/  PRMT R0, R27, 0x7710, RZ ;  /* 0x000077101b007816 */ /* 0x000fe400000000ff */
[----:B----4-:R-:W-:-:S03]  /*b6c0*/  PRMT R25, R25, 0x8880, RZ ;  /* 0x0000888019197816 */ /* 0x010fc600000000ff */
[----:B------:R-:W2:Y:S01]  /*b6d0*/  F2I.S8.NTZ R2, R2 ;  /* 0x0000000200027305 */ /* 0x000ea20000202100 */
[----:B------:R-:W-:Y:S02]  /*b6e0*/  LOP3.LUT R6, R0, 0xff, RZ, 0xc0, !PT ;  /* 0x000000ff00067812 */ /* 0x000fe400078ec0ff */
[----:B------:R-:W-:-:S03]  /*b6f0*/  PRMT R3, R25, 0x7710, RZ ;  /* 0x0000771019037816 */ /* 0x000fc600000000ff */
[----:B------:R-:W-:Y:S01]  /*b700*/  IMAD.WIDE.U32 R6, R6, 0x100, RZ ;  /* 0x0000010006067825 */ /* 0x000fe200078e00ff */
[----:B0-----:R-:W-:Y:S02]  /*b710*/  PRMT R28, R28, 0x8880, RZ ;  /* 0x000088801c1c7816 */ /* 0x001fe400000000ff */
[----:B------:R-:W-:Y:S02]  /*b720*/  LOP3.LUT R5, R3, 0xff, RZ, 0xc0, !PT ;  /* 0x000000ff03057812 */ /* 0x000fe400078ec0ff */
[----:B------:R-:W-:Y:S02]  /*b730*/  PRMT R0, R28, 0x7710, RZ ;  /* 0x000077101c007816 */ /* 0x000fe400000000ff */
[----:B--2---:R-:W-:Y:S01]  /*b740*/  PRMT R10, R2, 0x8880, RZ ;  /* 0x00008880020a7816 */ /* 0x004fe200000000ff */
        /* <DEDUP_REMOVED lines=11> */
.L_x_4289:
[----:B--2-4-:R-:W0:Y:S01]  /*b800*/  LDC.64 R2, c[0x0][0x380] ;  /* 0x0000e000ff027b82 */ /* 0x014e220000000a00 */
        /* <DEDUP_REMOVED lines=11> */
.L_x_4158:
[----:B------:R-:W-:Y:S02]  /*b8c0*/  MOV R12, 0x10 ;  /* 0x00000010000c7802 */ /* 0x000fe40000000f00 */
[----:B------:R-:W-:Y:S02]  /*b8d0*/  MOV R11, 0x1f ;  /* 0x0000001f000b7802 */ /* 0x000fe40000000f00 */
[----:B------:R-:W-:-:S07]  /*b8e0*/  MOV R15, 0xffffffff ;  /* 0xffffffff000f7802 */ /* 0x000fce0000000f00 */
[----:B0-----:R-:W-:Y:S05]  /*b8f0*/  WARPSYNC.COLLECTIVE R15, `(.L_x_4290) ;  /* 0x000000000f087348 */ /* 0x001fea0003c00000 */
[----:B------:R1:W2:Y:S02]  /*b900*/  SHFL.BFLY P6, R14, R13, R12, R11 ;  /* 0x0c00000c0d0e7389 */ /* 0x0002a400000c000b */
[----:B012---:R-:W-:Y:S05]  /*b910*/  ENDCOLLECTIVE ;  /* 0x000000000000791b */ /* 0x007fea0003800000 */
.L_x_4290:
[----:B------:R-:W-:Y:S01]  /*b920*/  MOV R12, 0x8 ;  /* 0x00000008000c7802 */ /* 0x000fe20000000f00 */
[----:B------:R-:W-:-:S04]  /*b930*/  FADD.FTZ R0, R13, R14 ;  /* 0x0000000e0d007221 */ /* 0x000fc80000010000 */
[----:B------:R-:W-:-:S07]  /*b940*/  IMAD.MOV.U32 R13, RZ, RZ, R0 ;  /* 0x000000ffff0d7224 */ /* 0x000fce00078e0000 */
[----:B------:R-:W-:Y:S05]  /*b950*/  WARPSYNC.COLLECTIVE R15, `(.L_x_4291) ;  /* 0x000000000f087348 */ /* 0x000fea0003c00000 */
[----:B------:R0:W1:Y:S02]  /*b960*/  SHFL.BFLY P6, R14, R13, R12, R11 ;  /* 0x0c00000c0d0e7389 */ /* 0x00006400000c000b */
[----:B01----:R-:W-:Y:S05]  /*b970*/  ENDCOLLECTIVE ;  /* 0x000000000000791b */ /* 0x003fea0003800000 */
.L_x_4291:
[----:B------:R-:W-:Y:S01]  /*b980*/  MOV R12, 0x4 ;  /* 0x00000004000c7802 */ /* 0x000fe20000000f00 */
[----:B------:R-:W-:-:S05]  /*b990*/  FADD.FTZ R2, R0, R14 ;  /* 0x0000000e00027221 */ /* 0x000fca0000010000 */
[----:B------:R-:W-:-:S07]  /*b9a0*/  MOV R13, R2 ;  /* 0x00000002000d7202 */ /* 0x000fce0000000f00 */
[----:B------:R-:W-:Y:S05]  /*b9b0*/  WARPSYNC.COLLECTIVE R15, `(.L_x_4292) ;  /* 0x000000000f087348 */ /* 0x000fea0003c00000 */
[----:B------:R0:W1:Y:S02]  /*b9c0*/  SHFL.BFLY P6, R14, R13, R12, R11 ;  /* 0x0c00000c0d0e7389 */ /* 0x00006400000c000b */
[----:B01----:R-:W-:Y:S05]  /*b9d0*/  ENDCOLLECTIVE ;  /* 0x000000000000791b */ /* 0x003fea0003800000 */
.L_x_4292:
[----:B------:R-:W-:Y:S01]  /*b9e0*/  MOV R12, 0x2 ;  /* 0x00000002000c7802 */ /* 0x000fe20000000f00 */
[----:B------:R-:W-:-:S04]  /*b9f0*/  FADD.FTZ R3, R2, R14 ;  /* 0x0000000e02037221 */ /* 0x000fc80000010000 */
[----:B------:R-:W-:-:S07]  /*ba00*/  IMAD.MOV.U32 R13, RZ, RZ, R3 ;  /* 0x000000ffff0d7224 */ /* 0x000fce00078e0003 */
[----:B------:R-:W-:Y:S05]  /*ba10*/  WARPSYNC.COLLECTIVE R15, `(.L_x_4293) ;  /* 0x000000000f087348 */ /* 0x000fea0003c00000 */
[----:B------:R0:W1:Y:S02]  /*ba20*/  SHFL.BFLY P6, R14, R13, R12, R11 ;  /* 0x0c00000c0d0e7389 */ /* 0x00006400000c000b */
[----:B01----:R-:W-:Y:S05]  /*ba30*/  ENDCOLLECTIVE ;  /* 0x000000000000791b */ /* 0x003fea0003800000 */
.L_x_4293:
[----:B------:R-:W-:Y:S01]  /*ba40*/  MOV R12, 0x1 ;  /* 0x00000001000c7802 */ /* 0x000fe20000000f00 */
[----:B------:R-:W-:-:S05]  /*ba50*/  FADD.FTZ R4, R3, R14 ;  /* 0x0000000e03047221 */ /* 0x000fca0000010000 */
[----:B------:R-:W-:-:S07]  /*ba60*/  MOV R13, R4 ;  /* 0x00000004000d7202 */ /* 0x000fce0000000f00 */
[----:B------:R-:W-:Y:S05]  /*ba70*/  WARPSYNC.COLLECTIVE R15, `(.L_x_4294) ;  /* 0x000000000f087348 */ /* 0x000fea0003c00000 */
[----:B------:R0:W1:Y:S02]  /*ba80*/  SHFL.BFLY P6, R14, R13, R12, R11 ;  /* 0x0c00000c0d0e7389 */ /* 0x00006400000c000b */
[----:B01----:R-:W-:Y:S05]  /*ba90*/  ENDCOLLECTIVE ;  /* 0x000000000000791b */ /* 0x003fea0003800000 */
.L_x_4294:
[----:B------:R-:W-:Y:S05]  /*baa0*/  BRA `(.L_x_4295) ;  /* 0xffffff6c00f87947 */ /* 0x000fea000383ffff */
.L_x_4296:
        /* <DEDUP_REMOVED lines=13> */
.L_x_5604:


//--------------------- .text._ZN4mmha33masked_multihead_attention_kernelItLi160ELi256ELi2ELi32ELi128ELb0ELb0EEEv26Multihead_attention_paramsIT_XT5_EE --------------------------
	.section	.text._ZN4mmha33masked_multihead_attention_kernelItLi160ELi256ELi2ELi32ELi128ELb0ELb0EEEv26Multihead_attention_paramsIT_XT5_EE,"ax",@progbits
	.align	128
        .global         _ZN4mmha33masked_multihead_attention_kernelItLi160ELi256ELi2ELi32ELi128ELb0ELb0EEEv26Multihead_attention_paramsIT_XT5_EE
        .type           _ZN4mmha33masked_multihead_attention_kernelItLi160ELi256ELi2ELi32ELi128ELb0ELb0EEEv26Multihead_attention_paramsIT_XT5_EE,@function
        .size           _ZN4mmha33masked_multihead_attention_kernelItLi160ELi256ELi2ELi32ELi128ELb0ELb0EEEv26Multihead_attention_paramsIT_XT5_EE,(.L_x_5605 - _ZN4mmha33masked_multihead_attention_kernelItLi160ELi256ELi2ELi32ELi128ELb0ELb0EEEv26Multihead_attention_paramsIT_XT5_EE)
        .other          _ZN4mmha33masked_multihead_attention_kernelItLi160ELi256ELi2ELi32ELi128ELb0ELb0EEEv26Multihead_attention_paramsIT_XT5_EE,@"STO_CUDA_ENTRY STV_DEFAULT"
_ZN4mmha33masked_multihead_attention_kernelItLi160ELi256ELi2ELi32ELi128ELb0ELb0EEEv26Multihead_attention_paramsIT_XT5_EE:
.text._ZN4mmha33masked_multihead_attention_kernelItLi160ELi256ELi2ELi32ELi128ELb0ELb0EEEv26Multihead_attention_paramsIT_XT5_EE:
        /* <DEDUP_REMOVED lines=12> */
.L_x_4297:
        /* <DEDUP_REMOVED lines=142> */
.L_x_4300:
[----:B------:R-:W0:Y:S02]  /*09a0*/  LDC.64 R24, c[0x0][0x388] ;  /* 0x0000e200ff187b82 */ /* 0x000e240000000a00 */
[----:B0-----:R-:W-:-:S06]  /*09b0*/  IMAD.WIDE R24, R39, 0x2, R24 ;  /* 0x0000000227187825 */ /* 0x001fcc00078e0218 */
[----:B------:R-:W5:Y:S02]  /*09c0*/  LDG.E.128 R24, desc[UR36][R24.64] ;  /* 0x0000002418187981 */ /* 0x000f64000c1e1d00 */
.L_x_4299:
[----:B------:R-:W-:Y:S05]  /*09d0*/  BSYNC.RECONVERGENT B0 ;  /* 0x0000000000007941 */ /* 0x000fea0003800200 */
.L_x_4298:
        /* <DEDUP_REMOVED lines=57> */
.L_x_4301:
[----:B------:R-:W-:Y:S01]  /*0d70*/  BSSY.RECONVERGENT B0, `(.L_x_4302) ;  /* 0x0000007000007945 */ /* 0x000fe20003800200 */
[----:B------:R-:W-:Y:S02]  /*0d80*/  CS2R R30, SRZ ;  /* 0x00000000001e7805 */ /* 0x000fe4000001ff00 */
[----:B------:R-:W-:Y:S01]  /*0d90*/  CS2R R28, SRZ ;  /* 0x00000000001c7805 */ /* 0x000fe2000001ff00 */
[----:B------:R-:W-:Y:S06]  /*0da0*/  @P3 BRA `(.L_x_4303) ;  /* 0x00000000000c3947 */ /* 0x000fec0003800000 */
[----:B------:R-:W0:Y:S02]  /*0db0*/  LDC.64 R28, c[0x0][0x398] ;  /* 0x0000e600ff1c7b82 */ /* 0x000e240000000a00 */
[----:B0-----:R-:W-:-:S06]  /*0dc0*/  IMAD.WIDE R28, R39, 0x2, R28 ;  /* 0x00000002271c7825 */ /* 0x001fcc00078e021c */
[----:B------:R-:W5:Y:S02]  /*0dd0*/  LDG.E.128 R28, desc[UR36][R28.64] ;  /* 0x000000241c1c7981 */ /* 0x000f64000c1e1d00 */
.L_x_4303:
[----:B------:R-:W-:Y:S05]  /*0de0*/  BSYNC.RECONVERGENT B0 ;  /* 0x0000000000007941 */ /* 0x000fea0003800200 */
.L_x_4302:
        /* <DEDUP_REMOVED lines=14> */
[----:B-1----:R-:W-:Y:S02]  /*0ed0*/  ISETP.NE.U32.AND P3, PT, R8, RZ, PT ;  /* 0x000000ff0800720c */ /* 0x002fe40003f65070 */
[----:B------:R-:W-:Y:S02]  /*0ee0*/  CS2R R36, SRZ ;  /* 0x0000000000247805 */ /* 0x000fe4000001ff00 */
[C---:B------:R-:W-:Y:S01]  /*0ef0*/  ISETP.GT.U32.OR P1, PT, R33.reuse, 0x13, !P1 ;  /* 0x000000132100780c */ /* 0x040fe20004f24470 */
[----:B------:R-:W-:Y:S01]  /*0f00*/  @!P2 IMAD R21, R20, 0xa0, R3 ;  /* 0x000000a01415a824 */ /* 0x000fe200078e0203 */
[----:B------:R-:W-:Y:S01]  /*0f10*/  ISETP.GT.U32.OR P0, PT, R33, 0x13, !P0 ;  /* 0x000000132100780c */ /* 0x000fe20004704470 */
[----:B------:R-:W-:Y:S01]  /*0f20*/  IMAD.MOV.U32 R23, RZ, RZ, RZ ;  /* 0x000000ffff177224 */ /* 0x000fe200078e00ff */
[----:B------:R-:W-:Y:S01]  /*0f30*/  ISETP.NE.AND.EX P3, PT, R9, RZ, PT, P3 ;  /* 0x000000ff0900720c */ /* 0x000fe20003f65330 */
[----:B------:R-:W0:Y:S01]  /*0f40*/  LDCU.U8 UR4, c[0x0][0x404] ;  /* 0x00008080ff0477ac */ /* 0x000e220008000000 */
        /* <DEDUP_REMOVED lines=128> */
.L_x_4305:
        /* <DEDUP_REMOVED lines=45> */
[----:B0-----:R-:W-:Y:S02]  /*1a20*/  IMAD.U32 R4, RZ, RZ, UR4 ;  /* 0x00000004ff047e24 */ /* 0x001fe4000f8e00ff */
[----:B------:R-:W-:Y:S01]  /*1a30*/  IMAD.U32 R5, RZ, RZ, UR5 ;  /* 0x00000005ff057e24 */ /* 0x000fe2000f8e00ff */
[----:B---3--:R-:W-:Y:S01]  /*1a40*/  MOV R6, UR6 ;  /* 0x0000000600067c02 */ /* 0x008fe20008000f00 */
[----:B------:R-:W-:Y:S01]  /*1a50*/  IMAD.U32 R7, RZ, RZ, UR7 ;  /* 0x00000007ff077e24 */ /* 0x000fe2000f8e00ff */
[----:B----4-:R-:W-:Y:S01]  /*1a60*/  MOV R10, UR8 ;  /* 0x00000008000a7c02 */ /* 0x010fe20008000f00 */
[----:B-1----:R-:W-:-:S07]  /*1a70*/  IMAD.U32 R11, RZ, RZ, UR9 ;  /* 0x00000009ff0b7e24 */ /* 0x002fce000f8e00ff */
[----:B------:R-:W-:-:S07]  /*1a80*/  LEPC R20, `(.L_x_4307) ;  /* 0x000000001014794e */ /* 0x000fce0000000000 */
[----:B--2--5:R-:W-:Y:S05]  /*1a90*/  CALL.ABS.NOINC R14 ;  /* 0x000000000e007343 */ /* 0x024fea0003c00000 */
.L_x_4307:
        /* <DEDUP_REMOVED lines=8> */
[----:B-1----:R-:W-:Y:S01]  /*1b20*/  LEA R3, R9, R0, 0x1 ;  /* 0x0000000009037211 */ /* 0x002fe200078e08ff */
        /* <DEDUP_REMOVED lines=27> */
[--C-:B-1----:R-:W-:Y:S02]  /*1ce0*/  SHF.R.U64 R25, R26, 0x10, R27.reuse ;  /* 0x000000101a197819 */ /* 0x102fe4000000121b */
[----:B------:R-:W-:Y:S02]  /*1cf0*/  PRMT R24, R14, 0x5410, R26 ;  /* 0x000054100e187816 */ /* 0x000fe4000000001a */
[----:B------:R-:W-:Y:S02]  /*1d00*/  PRMT R26, R15, 0x5410, R27 ;  /* 0x000054100f1a7816 */ /* 0x000fe4000000001b */
[----:B------:R-:W-:Y:S02]  /*1d10*/  PRMT R25, R12, 0x5410, R25 ;  /* 0x000054100c197816 */ /* 0x000fe40000000019 */
[----:B------:R-:W-:Y:S02]  /*1d20*/  SHF.R.U32.HI R14, RZ, 0x10, R15 ;  /* 0x00000010ff0e7819 */ /* 0x000fe4000001160f */
        /* <DEDUP_REMOVED lines=16> */
[----:B------:R-:W-:Y:S01]  /*1e30*/  HADD2.F32 R41, -RZ, R24.H0_H0 ;  /* 0x20000018ff297230 */ /* 0x000fe20000004100 */
[----:B------:R-:W1:Y:S01]  /*1e40*/  MUFU.RCP R9, R9 ;  /* 0x0000000900097308 */ /* 0x000e620000001000 */
[----:B------:R-:W-:Y:S01]  /*1e50*/  IADD3 R12, PT, PT, R13, 0x6, RZ ;  /* 0x000000060d0c7810 */ /* 0x000fe20007ffe0ff */
        /* <DEDUP_REMOVED lines=8> */
[--C-:B------:R-:W-:Y:S01]  /*1ee0*/  HADD2.F32 R42, -RZ, R26.reuse.H1_H1 ;  /* 0x3000001aff2a7230 */ /* 0x100fe20000004100 */
[----:B0----5:R-:W-:Y:S01]  /*1ef0*/  IADD3 R13, PT, PT, -R23, UR4, RZ ;  /* 0x00000004170d7c10 */ /* 0x021fe2000fffe1ff */
[----:B------:R-:W-:Y:S02]  /*1f00*/  HADD2.F32 R47, -RZ, R26.H0_H0 ;  /* 0x2000001aff2f7230 */ /* 0x000fe40000004100 */
[--C-:B------:R-:W-:Y:S01]  /*1f10*/  HADD2.F32 R26, -RZ, R29.reuse.H1_H1 ;  /* 0x3000001dff1a7230 */ /* 0x100fe20000004100 */
        /* <DEDUP_REMOVED lines=13> */
[----:B------:R-:W1:Y:S04]  /*1ff0*/  MUFU.EX2 R10, -R10 ;  /* 0x8000000a000a7308 */ /* 0x000e680000000800 */
        /* <DEDUP_REMOVED lines=62> */
.L_x_4311:
[----:B------:R-:W-:Y:S05]  /*23e0*/  BSYNC.RECONVERGENT B1 ;  /* 0x0000000000017941 */ /* 0x000fea0003800200 */
.L_x_4310:
        /* <DEDUP_REMOVED lines=31> */
.L_x_4309:
[----:B------:R-:W-:Y:S05]  /*25e0*/  BSYNC.RECONVERGENT B0 ;  /* 0x0000000000007941 */ /* 0x000fea0003800200 */
.L_x_4308:
[----:B------:R-:W-:Y:S01]  /*25f0*/  BAR.SYNC.DEFER_BLOCKING 0x0 ;  /* 0x0000000000007b1d */ /* 0x000fe20000010000 */
[----:B------:R-:W-:-:S04]  /*2600*/  @!P6 IMAD R36, R37, R36, R38 ;  /* 0x000000242524e224 */ /* 0x000fc800078e0226 */
[C---:B------:R-:W-:Y:S01]  /*2610*/  @!P6 IMAD R3, R36.reuse, 0x2, R3 ;  /* 0x000000022403e824 */ /* 0x040fe200078e0203 */
[----:B------:R-:W-:-:S05]  /*2620*/  @!P6 LEA R0, R36, R0, 0x1 ;  /* 0x000000002400e211 */ /* 0x000fca00078e08ff */
[----:B------:R1:W2:Y:S04]  /*2630*/  @!P6 LDS.128 R24, [R0] ;  /* 0x000000000018e984 */ /* 0x0002a80000000c00 */
[----:B------:R1:W3:Y:S01]  /*2640*/  @!P6 LDS.128 R28, [R3] ;  /* 0x00000000031ce984 */ /* 0x0002e20000000c00 */
[----:B------:R-:W-:Y:S06]  /*2650*/  BAR.SYNC.DEFER_BLOCKING 0x0 ;  /* 0x0000000000007b1d */ /* 0x000fec0000010000 */
.L_x_4306:
[----:B------:R-:W-:Y:S05]  /*2660*/  BSYNC.RECONVERGENT B6 ;  /* 0x0000000000067941 */ /* 0x000fea0003800200 */
.L_x_4304:
        /* <DEDUP_REMOVED lines=14> */
[----:B------:R-:W-:Y:S02]  /*2750*/  @!P0 IMAD R3, R33, R8, R18 ;  /* 0x0000000821038224 */ /* 0x000fe400078e0212 */
[----:B------:R-:W-:Y:S02]  /*2760*/  HADD2.F32 R8, -RZ, R13.H1_H1 ;  /* 0x3000000dff087230 */ /* 0x000fe40000004100 */
        /* <DEDUP_REMOVED lines=20> */
.L_x_4384:
        /* <DEDUP_REMOVED lines=22> */
.L_x_4312:
[----:B------:R-:W-:Y:S05]  /*2a10*/  WARPSYNC.ALL ;  /* 0x0000000000007948 */ /* 0x000fea0003800000 */
[----:B------:R-:W-:Y:S01]  /*2a20*/  IADD3 R3, PT, PT, -R19, R16, RZ ;  /* 0x0000001013037210 */ /* 0x000fe20007ffe1ff */
[----:B------:R-:W4:Y:S01]  /*2a30*/  S2UR UR11, SR_CgaCtaId ;  /* 0x00000000000b79c3 */ /* 0x000f220000008800 */
[----:B------:R-:W2:Y:S01]  /*2a40*/  LDCU UR5, c[0x0][0x3f0] ;  /* 0x00007e00ff0577ac */ /* 0x000ea20008000800 */
[----:B0-----:R-:W-:Y:S01]  /*2a50*/  SHF.R.U32.HI R12, RZ, 0x1, R33 ;  /* 0x00000001ff0c7819 */ /* 0x001fe20000011621 */
[----:B------:R-:W-:Y:S01]  /*2a60*/  BSSY B0, `(.L_x_4314) ;  /* 0x00002a5000007945 */ /* 0x000fe20003800000 */
[----:B------:R-:W-:Y:S01]  /*2a70*/  VIADD R4, R3, 0xf ;  /* 0x0000000f03047836 */ /* 0x000fe20000000000 */
[----:B------:R-:W-:Y:S01]  /*2a80*/  UMOV UR10, 0x400 ;  /* 0x00000400000a7882 */ /* 0x000fe20000000000 */
[----:B------:R-:W0:Y:S01]  /*2a90*/  LDCU UR13, c[0x0][0x410] ;  /* 0x00008200ff0d77ac */ /* 0x000e220008000800 */
[----:B------:R-:W-:-:S02]  /*2aa0*/  LOP3.LUT R6, R32, 0x8, RZ, 0xc0, !PT ;  /* 0x0000000820067812 */ /* 0x000fc400078ec0ff */
[----:B------:R-:W-:Y:S01]  /*2ab0*/  SHF.R.S32.HI R5, RZ, 0x1f, R4 ;  /* 0x0000001fff057819 */ /* 0x000fe20000011404 */
[----:B------:R-:W-:Y:S01]  /*2ac0*/  UIADD3 UR4, UPT, UPT, UR10, 0x20, URZ ;  /* 0x000000200a047890 */ /* 0x000fe2000fffe0ff */
[----:B------:R-:W0:Y:S02]  /*2ad0*/  LDCU.64 UR14, c[0x0][0x438] ;  /* 0x00008700ff0e77ac */ /* 0x000e240008000a00 */
[----:B------:R-:W-:Y:S01]  /*2ae0*/  LEA.HI R5, R5, R4, RZ, 0x4 ;  /* 0x0000000405057211 */ /* 0x000fe200078f20ff */
[----:B------:R-:W0:Y:S03]  /*2af0*/  LDCU.64 UR8, c[0x0][0x448] ;  /* 0x00008900ff0877ac */ /* 0x000e260008000a00 */
[----:B------:R-:W-:Y:S01]  /*2b00*/  LOP3.LUT R10, R5, 0xfffffff0, RZ, 0xc0, !PT ;  /* 0xfffffff0050a7812 */ /* 0x000fe200078ec0ff */
[----:B--2---:R-:W-:Y:S01]  /*2b10*/  IMAD R4, R34, UR5, R87 ;  /* 0x0000000522047c24 */ /* 0x004fe2000f8e0257 */
[----:B------:R-:W-:Y:S02]  /*2b20*/  BAR.SYNC.DEFER_BLOCKING 0x0 ;  /* 0x0000000000007b1d */ /* 0x000fe40000010000 */
[----:B------:R-:W-:Y:S01]  /*2b30*/  ISETP.GE.AND P0, PT, R12, R10, PT ;  /* 0x0000000a0c00720c */ /* 0x000fe20003f06270 */
[----:B------:R-:W-:Y:S01]  /*2b40*/  IMAD R4, R4, 0xa0, RZ ;  /* 0x000000a004047824 */ /* 0x000fe200078e02ff */
[----:B----4-:R-:W-:-:S11]  /*2b50*/  ULEA UR4, UR11, UR4, 0x18 ;  /* 0x000000040b047291 */ /* 0x010fd6000f8ec0ff */
[----:B0-----:R-:W-:Y:S05]  /*2b60*/  @P0 BRA `(.L_x_4315) ;  /* 0x0000002800500947 */ /* 0x001fea0003800000 */
[----:B------:R-:W0:Y:S01]  /*2b70*/  LDC R5, c[0x0][0x3f4] ;  /* 0x0000fd00ff057b82 */ /* 0x000e220000000800 */
[----:B------:R-:W2:Y:S01]  /*2b80*/  LDCU.64 UR6, c[0x0][0x420] ;  /* 0x00008400ff0677ac */ /* 0x000ea20008000a00 */
[----:B------:R-:W4:Y:S01]  /*2b90*/  LDS.64 R84, [R6+UR4] ;  /* 0x0000000406547984 */ /* 0x000f220008000a00 */
[----:B------:R-:W-:Y:S01]  /*2ba0*/  IADD3 R10, PT, PT, R19, R10, RZ ;  /* 0x0000000a130a7210 */ /* 0x000fe20007ffe0ff */
[----:B------:R-:W1:Y:S02]  /*2bb0*/  LDCU UR12, c[0x0][0x440] ;  /* 0x00008800ff0c77ac */ /* 0x000e640008000800 */
[----:B------:R-:W0:Y:S01]  /*2bc0*/  LDS.64 R82, [R6+UR4+0x10] ;  /* 0x0000100406527984 */ /* 0x000e220008000a00 */
[----:B------:R-:W-:-:S03]  /*2bd0*/  UIADD3 UR5, UPT, UPT, UR10, 0x220, URZ ;  /* 0x000002200a057890 */ /* 0x000fc6000fffe0ff */
[----:B------:R-:W3:Y:S01]  /*2be0*/  LDS.64 R80, [R6+UR4+0x20] ;  /* 0x0000200406507984 */ /* 0x000ee20008000a00 */
[----:B------:R-:W-:-:S03]  /*2bf0*/  ULEA UR5, UR11, UR5, 0x18 ;  /* 0x000000050b057291 */ /* 0x000fc6000f8ec0ff */
[----:B------:R-:W3:Y:S04]  /*2c00*/  LDS.64 R78, [R6+UR4+0x30] ;  /* 0x00003004064e7984 */ /* 0x000ee80008000a00 */
[----:B------:R-:W3:Y:S01]  /*2c10*/  LDS.64 R76, [R6+UR4+0x40] ;  /* 0x00004004064c7984 */ /* 0x000ee20008000a00 */
[----:B--2---:R-:W-:-:S03]  /*2c20*/  ISETP.NE.U32.AND P0, PT, RZ, UR6, PT ;  /* 0x00000006ff007c0c */ /* 0x004fc6000bf05070 */
[----:B------:R-:W2:Y:S01]  /*2c30*/  LDS.64 R74, [R6+UR4+0x50] ;  /* 0x00005004064a7984 */ /* 0x000ea20008000a00 */
[----:B-1----:R-:W-:Y:S01]  /*2c40*/  IMAD R150, R87, UR12, R16 ;  /* 0x0000000c57967c24 */ /* 0x002fe2000f8e0210 */
[----:B0-----:R-:W-:Y:S02]  /*2c50*/  IABS R5, R5 ;  /* 0x0000000500057213 */ /* 0x001fe40000000000 */
[----:B------:R-:W0:Y:S01]  /*2c60*/  LDS.64 R72, [R6+UR4+0x60] ;  /* 0x0000600406487984 */ /* 0x000e220008000a00 */
[----:B------:R-:W-:Y:S01]  /*2c70*/  ISETP.NE.AND.EX P0, PT, RZ, UR7, PT, P0 ;  /* 0x00000007ff007c0c */ /* 0x000fe2000bf05300 */
[----:B------:R-:W1:Y:S02]  /*2c80*/  I2F.RP R7, R5 ;  /* 0x0000000500077306 */ /* 0x000e640000209400 */
[----:B------:R-:W0:Y:S04]  /*2c90*/  LDS.64 R70, [R6+UR4+0x70] ;  /* 0x0000700406467984 */ /* 0x000e280008000a00 */
[----:B------:R-:W0:Y:S04]  /*2ca0*/  LDS.64 R68, [R6+UR4+0x80] ;  /* 0x0000800406447984 */ /* 0x000e280008000a00 */
[----:B------:R-:W0:Y:S04]  /*2cb0*/  LDS.64 R66, [R6+UR4+0x90] ;  /* 0x0000900406427984 */ /* 0x000e280008000a00 */
[----:B------:R-:W0:Y:S01]  /*2cc0*/  LDS.64 R64, [R6+UR4+0xa0] ;  /* 0x0000a00406407984 */ /* 0x000e220008000a00 */
[----:B-1----:R-:W1:Y:S03]  /*2cd0*/  MUFU.RCP R7, R7 ;  /* 0x0000000700077308 */ /* 0x002e660000001000 */
[----:B------:R-:W0:Y:S04]  /*2ce0*/  LDS.64 R62, [R6+UR4+0xb0] ;  /* 0x0000b004063e7984 */ /* 0x000e280008000a00 */
[----:B------:R-:W0:Y:S04]  /*2cf0*/  LDS.64 R60, [R6+UR4+0xc0] ;  /* 0x0000c004063c7984 */ /* 0x000e280008000a00 */
[----:B------:R-:W0:Y:S04]  /*2d00*/  LDS.64 R58, [R6+UR4+0xd0] ;  /* 0x0000d004063a7984 */ /* 0x000e280008000a00 */
[----:B------:R-:W0:Y:S01]  /*2d10*/  LDS.64 R56, [R6+UR4+0xe0] ;  /* 0x0000e00406387984 */ /* 0x000e220008000a00 */
[----:B-1----:R-:W-:-:S03]  /*2d20*/  IADD3 R8, PT, PT, R7, 0xffffffe, RZ ;  /* 0x0ffffffe07087810 */ /* 0x002fc60007ffe0ff */
[----:B------:R-:W1:Y:S01]  /*2d30*/  LDS.64 R54, [R6+UR4+0xf0] ;  /* 0x0000f00406367984 */ /* 0x000e620008000a00 */
[----:B------:R-:W-:Y:S01]  /*2d40*/  IADD3 R7, PT, PT, R19, R12, RZ ;  /* 0x0000000c13077210 */ /* 0x000fe20007ffe0ff */
[----:B------:R4:W3:Y:S02]  /*2d50*/  F2I.FTZ.U32.TRUNC.NTZ R9, R8 ;  /* 0x0000000800097305 */ /* 0x0008e4000021f000 */
[----:B------:R-:W0:Y:S02]  /*2d60*/  LDS.64 R52, [R6+UR4+0x100] ;  /* 0x0001000406347984 */ /* 0x000e240008000a00 */
[----:B------:R-:W-:Y:S02]  /*2d70*/  IMAD R150, R150, UR12, R7 ;  /* 0x0000000c96967c24 */ /* 0x000fe4000f8e0207 */
[----:B------:R-:W0:Y:S04]  /*2d80*/  LDS.64 R50, [R6+UR4+0x110] ;  /* 0x0001100406327984 */ /* 0x000e280008000a00 */
[----:B------:R-:W0:Y:S01]  /*2d90*/  LDS.64 R48, [R6+UR4+0x120] ;  /* 0x0001200406307984 */ /* 0x000e220008000a00 */
[----:B----4-:R-:W-:-:S03]  /*2da0*/  IMAD.MOV.U32 R8, RZ, RZ, RZ ;  /* 0x000000ffff087224 */ /* 0x010fc600078e00ff */
[----:B------:R-:W4:Y:S01]  /*2db0*/  LDS.64 R46, [R6+UR4+0x130] ;  /* 0x00013004062e7984 */ /* 0x000f220008000a00 */
[----:B---3--:R-:W-:-:S03]  /*2dc0*/  IMAD.MOV R14, RZ, RZ, -R9 ;  /* 0x000000ffff0e7224 */ /* 0x008fc600078e0a09 */
[----:B------:R-:W3:Y:S01]  /*2dd0*/  LDS.64 R44, [R6+UR4+0x140] ;  /* 0x00014004062c7984 */ /* 0x000ee20008000a00 */
[----:B------:R-:W-:-:S03]  /*2de0*/  IMAD R11, R14, R5, RZ ;  /* 0x000000050e0b7224 */ /* 0x000fc600078e02ff */
[----:B------:R-:W0:Y:S01]  /*2df0*/  LDS.64 R42, [R6+UR4+0x150] ;  /* 0x00015004062a7984 */ /* 0x000e220008000a00 */
[----:B------:R-:W-:-:S03]  /*2e00*/  IMAD.HI.U32 R8, R9, R11, R8 ;  /* 0x0000000b09087227 */ /* 0x000fc600078e0008 */
        /* <DEDUP_REMOVED lines=10> */
[----:B--2---:R-:W-:-:S04]  /*2eb0*/  IADD3 R6, P1, P2, R86, UR6, R7 ;  /* 0x0000000656067c10 */ /* 0x004fc8000fa3e007 */
[----:B------:R-:W-:Y:S02]  /*2ec0*/  IADD3.X R9, PT, PT, R22, UR7, RZ, P1, P2 ;  /* 0x0000000716097c10 */ /* 0x000fe40008fe44ff */
[----:B-1-34-:R-:W-:-:S07]  /*2ed0*/  LEA R22, R12, UR5, 0x2 ;  /* 0x000000050c167c11 */ /* 0x01afce000f8e10ff */
.L_x_4319:
[----:B------:R-:W1:Y:S01]  /*2ee0*/  LDC R151, c[0x0][0x3f4] ;  /* 0x0000fd00ff977b82 */ /* 0x000e620000000800 */
[----:B0-----:R-:W-:Y:S02]  /*2ef0*/  IABS R13, R7 ;  /* 0x00000007000d7213 */ /* 0x001fe40000000000 */
[----:B------:R-:W-:-:S03]  /*2f00*/  ISETP.GE.AND P2, PT, R7, RZ, PT ;  /* 0x000000ff0700720c */ /* 0x000fc60003f46270 */
[----:B------:R-:W-:-:S04]  /*2f10*/  IMAD.HI.U32 R11, R8, R13, RZ ;  /* 0x0000000d080b7227 */ /* 0x000fc800078e00ff */
[----:B------:R-:W-:Y:S02]  /*2f20*/  IMAD.MOV R158, RZ, RZ, -R11 ;  /* 0x000000ffff9e7224 */ /* 0x000fe400078e0a0b */
[----:B------:R-:W2:Y:S01]  /*2f30*/  S2R R11, SR_TID.X ;  /* 0x00000000000b7919 */ /* 0x000ea20000002100 */
[----:B-1----:R-:W-:Y:S01]  /*2f40*/  IABS R15, R151 ;  /* 0x00000097000f7213 */ /* 0x002fe20000000000 */
[C---:B------:R-:W-:Y:S01]  /*2f50*/  IMAD R14, R151.reuse, 0xa0, RZ ;  /* 0x000000a0970e7824 */ /* 0x040fe200078e02ff */
[----:B------:R-:W-:-:S03]  /*2f60*/  ISETP.NE.AND P3, PT, R151, RZ, PT ;  /* 0x000000ff9700720c */ /* 0x000fc60003f65270 */
[----:B------:R-:W-:-:S05]  /*2f70*/  IMAD R158, R15, R158, R13 ;  /* 0x0000009e0f9e7224 */ /* 0x000fca00078e020d */
[----:B------:R-:W-:-:S13]  /*2f80*/  ISETP.GT.U32.AND P1, PT, R5, R158, PT ;  /* 0x0000009e0500720c */ /* 0x000fda0003f24070 */
[----:B------:R-:W-:-:S04]  /*2f90*/  @!P1 IADD3 R158, PT, PT, R158, -R15, RZ ;  /* 0x8000000f9e9e9210 */ /* 0x000fc80007ffe0ff */
[----:B------:R-:W-:-:S13]  /*2fa0*/  ISETP.GT.U32.AND P1, PT, R5, R158, PT ;  /* 0x0000009e0500720c */ /* 0x000fda0003f24070 */
[----:B------:R-:W-:Y:S01]  /*2fb0*/  @!P1 IMAD.IADD R158, R158, 0x1, -R15 ;  /* 0x000000019e9e9824 */ /* 0x000fe200078e0a0f */
[----:B------:R-:W-:-:S04]  /*2fc0*/  ISETP.GE.AND P1, PT, R7, R16, PT ;  /* 0x000000100700720c */ /* 0x000fc80003f26270 */
[----:B------:R-:W-:Y:S02]  /*2fd0*/  @!P2 IADD3 R158, PT, PT, -R158, RZ, RZ ;  /* 0x000000ff9e9ea210 */ /* 0x000fe40007ffe1ff */
[----:B------:R-:W-:-:S05]  /*2fe0*/  @!P3 LOP3.LUT R158, RZ, R151, RZ, 0x33, !PT ;  /* 0x00000097ff9eb212 */ /* 0x000fca00078e33ff */
[----:B------:R-:W-:-:S05]  /*2ff0*/  IMAD.SHL.U32 R160, R158, 0x8, RZ ;  /* 0x000000089ea07824 */ /* 0x000fca00078e00ff */
[----:B------:R-:W-:-:S04]  /*3000*/  LEA R153, R151, R160, 0x4 ;  /* 0x000000a097997211 */ /* 0x000fc800078e20ff */
[----:B------:R-:W-:-:S13]  /*3010*/  ISETP.GE.OR P3, PT, R153, R14, P1 ;  /* 0x0000000e9900720c */ /* 0x000fda0000f66670 */
[----:B------:R-:W1:Y:S01]  /*3020*/  @!P3 LDC.64 R12, c[0x0][0x3b8] ;  /* 0x0000ee00ff0cbb82 */ /* 0x000e620000000a00 */
[----:B--2---:R-:W-:-:S05]  /*3030*/  @!P3 IMAD.SHL.U32 R15, R11, 0x4, RZ ;  /* 0x000000040b0fb824 */ /* 0x004fca00078e00ff */
[----:B------:R-:W-:Y:S02]  /*3040*/  @!P3 LOP3.LUT R152, R15, 0x4, RZ, 0xc0, !PT ;  /* 0x000000040f98b812 */ /* 0x000fe400078ec0ff */
[----:B------:R-:W-:-:S03]  /*3050*/  LEA R15, R151, R160, 0x5 ;  /* 0x000000a0970f7211 */ /* 0x000fc600078e28ff */
[----:B------:R-:W-:Y:S01]  /*3060*/  @!P3 IMAD R154, R4, R151, R152 ;  /* 0x00000097049ab224 */ /* 0x000fe200078e0298 */
[----:B------:R-:W-:Y:S02]  /*3070*/  ISETP.GE.OR P5, PT, R15, R14, P1 ;  /* 0x0000000e0f00720c */ /* 0x000fe40000fa6670 */
[----:B------:R-:W-:Y:S02]  /*3080*/  @!P3 SHF.R.S32.HI R152, RZ, 0x1f, R153 ;  /* 0x0000001fff98b819 */ /* 0x000fe40000011499 */
[----:B------:R-:W-:-:S04]  /*3090*/  @!P3 IADD3 R153, P2, PT, R154, R153, RZ ;  /* 0x000000999a99b210 */ /* 0x000fc80007f5e0ff */
[----:B------:R-:W-:Y:S02]  /*30a0*/  @!P3 LEA.HI.X.SX32 R152, R154, R152, 0x1, P2 ;  /* 0x000000989a98b211 */ /* 0x000fe400010f0eff */
[----:B-1----:R-:W-:-:S04]  /*30b0*/  @!P3 LEA R156, P2, R153, R12, 0x1 ;  /* 0x0000000c999cb211 */ /* 0x002fc800078408ff */
[----:B------:R-:W-:Y:S01]  /*30c0*/  @!P3 LEA.HI.X R157, R153, R13, R152, 0x1, P2 ;  /* 0x0000000d999db211 */ /* 0x000fe200010f0c98 */
[----:B------:R-:W-:Y:S01]  /*30d0*/  @!P5 IMAD.SHL.U32 R152, R11, 0x4, RZ ;  /* 0x000000040b98d824 */ /* 0x000fe200078e00ff */
[----:B------:R-:W1:Y:S04]  /*30e0*/  @!P5 LDC.64 R12, c[0x0][0x3b8] ;  /* 0x0000ee00ff0cdb82 */ /* 0x000e680000000a00 */
[----:B------:R-:W-:-:S05]  /*30f0*/  @!P5 LOP3.LUT R152, R152, 0x4, RZ, 0xc0, !PT ;  /* 0x000000049898d812 */ /* 0x000fca00078ec0ff */
[----:B------:R-:W-:Y:S01]  /*3100*/  @!P5 IMAD R153, R4, R151, R152 ;  /* 0x000000970499d224 */ /* 0x000fe200078e0298 */
[----:B------:R-:W-:-:S04]  /*3110*/  @!P5 SHF.R.S32.HI R152, RZ, 0x1f, R15 ;  /* 0x0000001fff98d819 */ /* 0x000fc8000001140f */
[----:B------:R-:W-:-:S04]  /*3120*/  @!P5 IADD3 R15, P2, PT, R153, R15, RZ ;  /* 0x0000000f990fd210 */ /* 0x000fc80007f5e0ff */
[----:B------:R-:W-:Y:S02]  /*3130*/  @!P5 LEA.HI.X.SX32 R152, R153, R152, 0x1, P2 ;  /* 0x000000989998d211 */ /* 0x000fe400010f0eff */
[----:B------:R-:W-:-:S04]  /*3140*/  LEA R153, R151, R160, 0x6 ;  /* 0x000000a097997211 */ /* 0x000fc800078e30ff */
[----:B------:R-:W-:Y:S02]  /*3150*/  ISETP.GE.OR P4, PT, R153, R14, P1 ;  /* 0x0000000e9900720c */ /* 0x000fe40000f86670 */
[----:B-1----:R-:W-:-:S04]  /*3160*/  @!P5 LEA R154, P2, R15, R12, 0x1 ;  /* 0x0000000c0f9ad211 */ /* 0x002fc800078408ff */
[----:B------:R-:W-:Y:S02]  /*3170*/  @!P5 LEA.HI.X R155, R15, R13, R152, 0x1, P2 ;  /* 0x0000000d0f9bd211 */ /* 0x000fe400010f0c98 */
[----:B------:R-:W-:-:S04]  /*3180*/  ISETP.GE.AND P2, PT, R7, R16, PT ;  /* 0x000000100700720c */ /* 0x000fc80003f46270 */
[----:B------:R-:W-:Y:S01]  /*3190*/  SEL R87, R87, RZ, P2 ;  /* 0x000000ff57577207 */ /* 0x000fe20001000000 */
[----:B------:R-:W-:Y:S01]  /*31a0*/  @!P4 IMAD.SHL.U32 R15, R11, 0x4, RZ ;  /* 0x000000040b0fc824 */ /* 0x000fe200078e00ff */
[----:B------:R-:W1:Y:S01]  /*31b0*/  @!P4 LDC.64 R12, c[0x0][0x3b8] ;  /* 0x0000ee00ff0ccb82 */ /* 0x000e620000000a00 */
[----:B------:R-:W-:-:S03]  /*31c0*/  SEL R86, R86, RZ, P2 ;  /* 0x000000ff56567207 */ /* 0x000fc60001000000 */
[----:B------:R-:W-:-:S03]  /*31d0*/  @!P4 LOP3.LUT R15, R15, 0x4, RZ, 0xc0, !PT ;  /* 0x000000040f0fc812 */ /* 0x000fc600078ec0ff */
[----:B------:R2:W3:Y:S01]  /*31e0*/  @!P3 LDG.E.64 R86, desc[UR36][R156.64] ;  /* 0x000000249c56b981 */ /* 0x0004e2000c1e1b00 */
[----:B------:R-:W-:Y:S01]  /*31f0*/  SEL R89, R89, RZ, P2 ;  /* 0x000000ff59597207 */ /* 0x000fe20001000000 */
[----:B------:R-:W-:Y:S01]  /*3200*/  @!P4 IMAD R162, R4, R151, R15 ;  /* 0x0000009704a2c224 */ /* 0x000fe200078e020f */
[----:B------:R-:W-:Y:S02]  /*3210*/  @!P4 SHF.R.S32.HI R15, RZ, 0x1f, R153 ;  /* 0x0000001fff0fc819 */ /* 0x000fe40000011499 */
[----:B------:R-:W-:Y:S02]  /*3220*/  SEL R88, R88, RZ, P2 ;  /* 0x000000ff58587207 */ /* 0x000fe40001000000 */
[----:B------:R-:W-:-:S04]  /*3230*/  @!P4 IADD3 R153, P3, PT, R162, R153, RZ ;  /* 0x00000099a299c210 */ /* 0x000fc80007f7e0ff */
[----:B------:R-:W-:Y:S01]  /*3240*/  @!P4 LEA.HI.X.SX32 R162, R162, R15, 0x1, P3 ;  /* 0x0000000fa2a2c211 */ /* 0x000fe200018f0eff */
[----:B------:R4:W3:Y:S01]  /*3250*/  @!P5 LDG.E.64 R88, desc[UR36][R154.64] ;  /* 0x000000249a58d981 */ /* 0x0008e2000c1e1b00 */
[----:B------:R-:W-:Y:S02]  /*3260*/  ISETP.GE.OR P3, PT, R160, R14, P1 ;  /* 0x0000000ea000720c */ /* 0x000fe40000f66670 */
[----:B-1----:R-:W-:-:S04]  /*3270*/  @!P4 LEA R152, P6, R153, R12, 0x1 ;  /* 0x0000000c9998c211 */ /* 0x002fc800078c08ff */
[----:B------:R-:W-:-:S07]  /*3280*/  @!P4 LEA.HI.X R153, R153, R13, R162, 0x1, P6 ;  /* 0x0000000d9999c211 */ /* 0x000fce00030f0ca2 */
[----:B------:R-:W-:Y:S01]  /*3290*/  @!P3 SHF.L.U32 R15, R11, 0x2, RZ ;  /* 0x000000020b0fb819 */ /* 0x000fe200000006ff */
[----:B------:R-:W1:Y:S03]  /*32a0*/  @!P3 LDC.64 R12, c[0x0][0x3b8] ;  /* 0x0000ee00ff0cbb82 */ /* 0x000e660000000a00 */
[----:B------:R-:W-:-:S05]  /*32b0*/  @!P3 LOP3.LUT R15, R15, 0x4, RZ, 0xc0, !PT ;  /* 0x000000040f0fb812 */ /* 0x000fca00078ec0ff */
[----:B--2---:R-:W-:Y:S02]  /*32c0*/  @!P3 IMAD R157, R4, R151, R15 ;  /* 0x00000097049db224 */ /* 0x004fe400078e020f */
[----:B------:R-:W-:-:S05]  /*32d0*/  IMAD R15, R151, 0x80, R160 ;  /* 0x00000080970f7824 */ /* 0x000fca00078e02a0 */
[----:B------:R-:W-:Y:S02]  /*32e0*/  ISETP.GE.OR P5, PT, R15, R14, P1 ;  /* 0x0000000e0f00720c */ /* 0x000fe40000fa6670 */
[----:B------:R-:W-:-:S04]  /*32f0*/  @!P3 IADD3 R160, P6, PT, R160, R157, RZ ;  /* 0x0000009da0a0b210 */ /* 0x000fc80007fde0ff */
[----:B------:R-:W-:Y:S02]  /*3300*/  @!P3 LEA.HI.X.SX32 R157, R157, RZ, 0x1, P6 ;  /* 0x000000ff9d9db211 */ /* 0x000fe400030f0eff */
[----:B-1----:R-:W-:-:S05]  /*3310*/  @!P3 LEA R156, P6, R160, R12, 0x1 ;  /* 0x0000000ca09cb211 */ /* 0x002fca00078c08ff */
[----:B----4-:R-:W-:Y:S02]  /*3320*/  @!P5 SHF.L.U32 R154, R11, 0x2, RZ ;  /* 0x000000020b9ad819 */ /* 0x010fe400000006ff */
[----:B------:R-:W-:Y:S02]  /*3330*/  @!P3 LEA.HI.X R157, R160, R13, R157, 0x1, P6 ;  /* 0x0000000da09db211 */ /* 0x000fe400030f0c9d */
[----:B------:R-:W1:Y:S01]  /*3340*/  @!P5 LDC.64 R12, c[0x0][0x3b8] ;  /* 0x0000ee00ff0cdb82 */ /* 0x000e620000000a00 */
[----:B------:R-:W-:Y:S02]  /*3350*/  @!P5 LOP3.LUT R154, R154, 0x4, RZ, 0xc0, !PT ;  /* 0x000000049a9ad812 */ /* 0x000fe400078ec0ff */
[----:B------:R-:W-:Y:S02]  /*3360*/  SEL R91, R91, RZ, P2 ;  /* 0x000000ff5b5b7207 */ /* 0x000fe40001000000 */
[----:B------:R-:W-:Y:S01]  /*3370*/  SEL R90, R90, RZ, P2 ;  /* 0x000000ff5a5a7207 */ /* 0x000fe20001000000 */
[----:B------:R-:W-:-:S02]  /*3380*/  @!P5 IMAD R159, R4, R151, R154 ;  /* 0x00000097049fd224 */ /* 0x000fc400078e029a */
[----:B------:R-:W-:Y:S01]  /*3390*/  IMAD.IADD R158, R158, 0x1, R151 ;  /* 0x000000019e9e7824 */ /* 0x000fe200078e0297 */
[----:B------:R-:W-:Y:S02]  /*33a0*/  @!P5 SHF.R.S32.HI R154, RZ, 0x1f, R15 ;  /* 0x0000001fff9ad819 */ /* 0x000fe4000001140f */
[----:B------:R1:W2:Y:S01]  /*33b0*/  @!P4 LDG.E.64 R90, desc[UR36][R152.64] ;  /* 0x00000024985ac981 */ /* 0x0002a2000c1e1b00 */
[C---:B------:R-:W-:Y:S02]  /*33c0*/  @!P5 IADD3 R155, P4, PT, R159.reuse, R15, RZ ;  /* 0x0000000f9f9bd210 */ /* 0x040fe40007f9e0ff */
[----:B------:R-:W-:Y:S02]  /*33d0*/  SHF.L.U32 R15, R158, 0x3, RZ ;  /* 0x000000039e0f7819 */ /* 0x000fe400000006ff */
[----:B------:R-:W-:Y:S02]  /*33e0*/  @!P5 LEA.HI.X.SX32 R154, R159, R154, 0x1, P4 ;  /* 0x0000009a9f9ad211 */ /* 0x000fe400020f0eff */
[----:B------:R-:W-:-:S02]  /*33f0*/  ISETP.GE.OR P4, PT, R15, R14, P1 ;  /* 0x0000000e0f00720c */ /* 0x000fc40000f86670 */
[----:B-1----:R-:W-:-:S04]  /*3400*/  @!P5 LEA R152, P6, R155, R12, 0x1 ;  /* 0x0000000c9b98d211 */ /* 0x002fc800078c08ff */
[----:B------:R-:W-:-:S07]  /*3410*/  @!P5 LEA.HI.X R153, R155, R13, R154, 0x1, P6 ;  /* 0x0000000d9b99d211 */ /* 0x000fce00030f0c9a */
[----:B------:R-:W-:Y:S01]  /*3420*/  @!P4 IMAD.SHL.U32 R154, R11, 0x4, RZ ;  /* 0x000000040b9ac824 */ /* 0x000fe200078e00ff */
[----:B------:R-:W-:Y:S01]  /*3430*/  SEL R93, R93, RZ, P2 ;  /* 0x000000ff5d5d7207 */ /* 0x000fe20001000000 */
[----:B------:R-:W1:Y:S03]  /*3440*/  @!P4 LDC.64 R12, c[0x0][0x3b8] ;  /* 0x0000ee00ff0ccb82 */ /* 0x000e660000000a00 */
[----:B------:R-:W-:Y:S02]  /*3450*/  @!P4 LOP3.LUT R154, R154, 0x4, RZ, 0xc0, !PT ;  /* 0x000000049a9ac812 */ /* 0x000fe400078ec0ff */
[----:B------:R-:W-:-:S03]  /*3460*/  SEL R92, R92, RZ, P2 ;  /* 0x000000ff5c5c7207 */ /* 0x000fc60001000000 */
[----:B------:R-:W-:Y:S01]  /*3470*/  @!P4 IMAD R160, R4, R151, R154 ;  /* 0x0000009704a0c224 */ /* 0x000fe200078e029a */
[----:B------:R-:W-:Y:S02]  /*3480*/  LEA R154, R151, R158, 0x1 ;  /* 0x0000009e979a7211 */ /* 0x000fe400078e08ff */
[----:B------:R4:W3:Y:S01]  /*3490*/  @!P3 LDG.E.64 R92, desc[UR36][R156.64] ;  /* 0x000000249c5cb981 */ /* 0x0008e2000c1e1b00 */
[----:B------:R-:W-:Y:S02]  /*34a0*/  @!P4 SHF.R.S32.HI R155, RZ, 0x1f, R15 ;  /* 0x0000001fff9bc819 */ /* 0x000fe4000001140f */
[----:B------:R-:W-:Y:S01]  /*34b0*/  @!P4 IADD3 R159, P3, PT, R160, R15, RZ ;  /* 0x0000000fa09fc210 */ /* 0x000fe20007f7e0ff */
[----:B------:R-:W-:-:S03]  /*34c0*/  IMAD.SHL.U32 R15, R154, 0x8, RZ ;  /* 0x000000089a0f7824 */ /* 0x000fc600078e00ff */
[----:B------:R-:W-:Y:S02]  /*34d0*/  @!P4 LEA.HI.X.SX32 R160, R160, R155, 0x1, P3 ;  /* 0x0000009ba0a0c211 */ /* 0x000fe400018f0eff */
[----:B------:R-:W-:Y:S02]  /*34e0*/  ISETP.GE.OR P3, PT, R15, R14, P1 ;  /* 0x0000000e0f00720c */ /* 0x000fe40000f66670 */
[----:B-1----:R-:W-:-:S04]  /*34f0*/  @!P4 LEA R154, P6, R159, R12, 0x1 ;  /* 0x0000000c9f9ac211 */ /* 0x002fc800078c08ff */
[----:B------:R-:W-:-:S07]  /*3500*/  @!P4 LEA.HI.X R155, R159, R13, R160, 0x1, P6 ;  /* 0x0000000d9f9bc211 */ /* 0x000fce00030f0ca0 */
[----:B----4-:R-:W-:Y:S01]  /*3510*/  @!P3 SHF.L.U32 R156, R11, 0x2, RZ ;  /* 0x000000020b9cb819 */ /* 0x010fe200000006ff */
[----:B------:R-:W1:Y:S03]  /*3520*/  @!P3 LDC.64 R12, c[0x0][0x3b8] ;  /* 0x0000ee00ff0cbb82 */ /* 0x000e660000000a00 */
[----:B------:R-:W-:Y:S02]  /*3530*/  @!P3 LOP3.LUT R156, R156, 0x4, RZ, 0xc0, !PT ;  /* 0x000000049c9cb812 */ /* 0x000fe400078ec0ff */
[----:B------:R-:W-:Y:S02]  /*3540*/  SEL R95, R95, RZ, P2 ;  /* 0x000000ff5f5f7207 */ /* 0x000fe40001000000 */
[----:B------:R-:W-:Y:S01]  /*3550*/  SEL R94, R94, RZ, P2 ;  /* 0x000000ff5e5e7207 */ /* 0x000fe20001000000 */
[----:B------:R-:W-:Y:S02]  /*3560*/  @!P3 IMAD R159, R4, R151, R156 ;  /* 0x00000097049fb224 */ /* 0x000fe400078e029c */
[----:B------:R-:W-:Y:S01]  /*3570*/  IMAD R158, R151, 0x4, R158 ;  /* 0x00000004979e7824 */ /* 0x000fe200078e029e */
[----:B------:R-:W-:-:S02]  /*3580*/  @!P3 SHF.R.S32.HI R156, RZ, 0x1f, R15 ;  /* 0x0000001fff9cb819 */ /* 0x000fc4000001140f */
[----:B------:R1:W4:Y:S01]  /*3590*/  @!P5 LDG.E.64 R94, desc[UR36][R152.64] ;  /* 0x00000024985ed981 */ /* 0x000322000c1e1b00 */
[C---:B------:R-:W-:Y:S02]  /*35a0*/  @!P3 IADD3 R157, P5, PT, R159.reuse, R15, RZ ;  /* 0x0000000f9f9db210 */ /* 0x040fe40007fbe0ff */
[----:B------:R-:W-:Y:S02]  /*35b0*/  SHF.L.U32 R15, R158, 0x3, RZ ;  /* 0x000000039e0f7819 */ /* 0x000fe400000006ff */
[----:B------:R-:W-:Y:S02]  /*35c0*/  @!P3 LEA.HI.X.SX32 R156, R159, R156, 0x1, P5 ;  /* 0x0000009c9f9cb211 */ /* 0x000fe400028f0eff */
[----:B------:R-:W-:Y:S02]  /*35d0*/  ISETP.GE.OR P5, PT, R15, R14, P1 ;  /* 0x0000000e0f00720c */ /* 0x000fe40000fa6670 */
[----:B-1----:R-:W-:-:S04]  /*35e0*/  @!P3 LEA R152, P6, R157, R12, 0x1 ;  /* 0x0000000c9d98b211 */ /* 0x002fc800078c08ff */
[----:B------:R-:W-:-:S07]  /*35f0*/  @!P3 LEA.HI.X R153, R157, R13, R156, 0x1, P6 ;  /* 0x0000000d9d99b211 */ /* 0x000fce00030f0c9c */
[----:B------:R-:W-:Y:S01]  /*3600*/  @!P5 IMAD.SHL.U32 R156, R11, 0x4, RZ ;  /* 0x000000040b9cd824 */ /* 0x000fe200078e00ff */
[----:B------:R-:W1:Y:S01]  /*3610*/  @!P5 LDC.64 R12, c[0x0][0x3b8] ;  /* 0x0000ee00ff0cdb82 */ /* 0x000e620000000a00 */
[----:B------:R-:W-:-:S03]  /*3620*/  SEL R97, R97, RZ, P2 ;  /* 0x000000ff61617207 */ /* 0x000fc60001000000 */
[----:B------:R-:W-:Y:S02]  /*3630*/  @!P5 LOP3.LUT R156, R156, 0x4, RZ, 0xc0, !PT ;  /* 0x000000049c9cd812 */ /* 0x000fe400078ec0ff */
[----:B------:R-:W-:Y:S02]  /*3640*/  SEL R96, R96, RZ, P2 ;  /* 0x000000ff60607207 */ /* 0x000fe40001000000 */
[-C--:B------:R-:W-:Y:S01]  /*3650*/  IADD3 R158, PT, PT, R158, R151.reuse, RZ ;  /* 0x000000979e9e7210 */ /* 0x080fe20007ffe0ff */
[----:B------:R-:W-:Y:S01]  /*3660*/  @!P5 IMAD R159, R4, R151, R156 ;  /* 0x00000097049fd224 */ /* 0x000fe200078e029c */
[----:B------:R-:W-:Y:S02]  /*3670*/  @!P5 SHF.R.S32.HI R156, RZ, 0x1f, R15 ;  /* 0x0000001fff9cd819 */ /* 0x000fe4000001140f */
[----:B------:R1:W2:Y:S02]  /*3680*/  @!P4 LDG.E.64 R96, desc[UR36][R154.64] ;  /* 0x000000249a60c981 */ /* 0x0002a4000c1e1b00 */
[----:B------:R-:W-:Y:S01]  /*3690*/  @!P5 IADD3 R157, P4, PT, R159, R15, RZ ;  /* 0x0000000f9f9dd210 */ /* 0x000fe20007f9e0ff */
[----:B------:R-:W-:-:S03]  /*36a0*/  IMAD.SHL.U32 R15, R158, 0x8, RZ ;  /* 0x000000089e0f7824 */ /* 0x000fc600078e00ff */
[----:B------:R-:W-:Y:S02]  /*36b0*/  @!P5 LEA.HI.X.SX32 R156, R159, R156, 0x1, P4 ;  /* 0x0000009c9f9cd211 */ /* 0x000fe400020f0eff */
[----:B------:R-:W-:Y:S02]  /*36c0*/  ISETP.GE.OR P4, PT, R15, R14, P1 ;  /* 0x0000000e0f00720c */ /* 0x000fe40000f86670 */
[----:B-1----:R-:W-:-:S04]  /*36d0*/  @!P5 LEA R154, P6, R157, R12, 0x1 ;  /* 0x0000000c9d9ad211 */ /* 0x002fc800078c08ff */
[----:B------:R-:W-:-:S07]  /*36e0*/  @!P5 LEA.HI.X R155, R157, R13, R156, 0x1, P6 ;  /* 0x0000000d9d9bd211 */ /* 0x000fce00030f0c9c */
[----:B------:R-:W-:Y:S01]  /*36f0*/  @!P4 SHF.L.U32 R156, R11, 0x2, RZ ;  /* 0x000000020b9cc819 */ /* 0x000fe200000006ff */
[----:B------:R-:W1:Y:S03]  /*3700*/  @!P4 LDC.64 R12, c[0x0][0x3b8] ;  /* 0x0000ee00ff0ccb82 */ /* 0x000e660000000a00 */
[----:B------:R-:W-:Y:S02]  /*3710*/  @!P4 LOP3.LUT R156, R156, 0x4, RZ, 0xc0, !PT ;  /* 0x000000049c9cc812 */ /* 0x000fe400078ec0ff */
[----:B------:R-:W-:Y:S02]  /*3720*/  SEL R99, R99, RZ, P2 ;  /* 0x000000ff63637207 */ /* 0x000fe40001000000 */
[----:B------:R-:W-:Y:S01]  /*3730*/  SEL R98, R98, RZ, P2 ;  /* 0x000000ff62627207 */ /* 0x000fe20001000000 */
[----:B------:R-:W-:Y:S02]  /*3740*/  @!P4 IMAD R159, R4, R151, R156 ;  /* 0x00000097049fc224 */ /* 0x000fe400078e029c */
[----:B------:R-:W-:Y:S01]  /*3750*/  IMAD.IADD R158, R158, 0x1, R151 ;  /* 0x000000019e9e7824 */ /* 0x000fe200078e0297 */
        /* <DEDUP_REMOVED lines=13> */
[----:B------:R-:W-:Y:S01]  /*3830*/  LEA R158, R151, R158, 0x1 ;  /* 0x0000009e979e7211 */ /* 0x000fe200078e08ff */
[----:B------:R-:W-:Y:S01]  /*3840*/  @!P3 IMAD R159, R4, R151, R156 ;  /* 0x00000097049fb224 */ /* 0x000fe200078e029c */
[----:B------:R-:W-:Y:S02]  /*3850*/  @!P3 SHF.R.S32.HI R156, RZ, 0x1f, R15 ;  /* 0x0000001fff9cb819 */ /* 0x000fe4000001140f */
[----:B------:R1:W4:Y:S02]  /*3860*/  @!P5 LDG.E.64 R100, desc[UR36][R154.64] ;  /* 0x000000249a64d981 */ /* 0x000324000c1e1b00 */
        /* <DEDUP_REMOVED lines=14> */
[----:B------:R1:W0:Y:S01]  /*3950*/  @!P4 LDG.E.64 R102, desc[UR36][R152.64] ;  /* 0x000000249866c981 */ /* 0x000222000c1e1b00 */
        /* <DEDUP_REMOVED lines=106> */
[----:B------:R-:W-:-:S05]  /*4000*/  IMAD.SHL.U32 R15, R158, 0x8, RZ ;  /* 0x000000089e0f7824 */ /* 0x000fca00078e00ff */
[----:B------:R-:W-:Y:S02]  /*4010*/  ISETP.GE.OR P6, PT, R15, R14, P1 ;  /* 0x0000000e0f00720c */ /* 0x000fe40000fc6670 */
[----:B------:R-:W-:Y:S02]  /*4020*/  @!P4 LEA.HI.X.SX32 R156, R159, R156, 0x1, P3 ;  /* 0x0000009c9f9cc211 */ /* 0x000fe400018f0eff */
[----:B-1----:R-:W-:-:S04]  /*4030*/  @!P4 LEA R154, P3, R157, R12, 0x1 ;  /* 0x0000000c9d9ac211 */ /* 0x002fc800078608ff */
[----:B------:R-:W-:-:S05]  /*4040*/  @!P4 LEA.HI.X R155, R157, R13, R156, 0x1, P3 ;  /* 0x0000000d9d9bc211 */ /* 0x000fca00018f0c9c */
[----:B------:R-:W-:Y:S01]  /*4050*/  @!P6 SHF.L.U32 R156, R11, 0x2, RZ ;  /* 0x000000020b9ce819 */ /* 0x000fe200000006ff */
[----:B------:R-:W1:Y:S03]  /*4060*/  @!P6 LDC.64 R12, c[0x0][0x3b8] ;  /* 0x0000ee00ff0ceb82 */ /* 0x000e660000000a00 */
[----:B------:R-:W-:Y:S01]  /*4070*/  @!P6 LOP3.LUT R156, R156, 0x4, RZ, 0xc0, !PT ;  /* 0x000000049c9ce812 */ /* 0x000fe200078ec0ff */
[----:B------:R-:W-:-:S04]  /*4080*/  IMAD.IADD R158, R158, 0x1, R151 ;  /* 0x000000019e9e7824 */ /* 0x000fc800078e0297 */
[----:B------:R-:W-:Y:S01]  /*4090*/  @!P6 IMAD R159, R4, R151, R156 ;  /* 0x00000097049fe224 */ /* 0x000fe200078e029c */
[----:B------:R-:W-:-:S04]  /*40a0*/  @!P6 SHF.R.S32.HI R156, RZ, 0x1f, R15 ;  /* 0x0000001fff9ce819 */ /* 0x000fc8000001140f */
[C---:B------:R-:W-:Y:S02]  /*40b0*/  @!P6 IADD3 R157, P3, PT, R159.reuse, R15, RZ ;  /* 0x0000000f9f9de210 */ /* 0x040fe40007f7e0ff */
[----:B------:R-:W-:Y:S02]  /*40c0*/  SHF.L.U32 R15, R158, 0x3, RZ ;  /* 0x000000039e0f7819 */ /* 0x000fe400000006ff */
[----:B------:R-:W-:Y:S02]  /*40d0*/  @!P6 LEA.HI.X.SX32 R156, R159, R156, 0x1, P3 ;  /* 0x0000009c9f9ce211 */ /* 0x000fe400018f0eff */
[----:B------:R-:W-:Y:S02]  /*40e0*/  ISETP.GE.OR P3, PT, R15, R14, P1 ;  /* 0x0000000e0f00720c */ /* 0x000fe40000f66670 */
[----:B------:R-:W-:Y:S02]  /*40f0*/  SEL R119, R119, RZ, P2 ;  /* 0x000000ff77777207 */ /* 0x000fe40001000000 */
[----:B------:R-:W-:-:S06]  /*4100*/  SEL R118, R118, RZ, P2 ;  /* 0x000000ff76767207 */ /* 0x000fcc0001000000 */
[----:B------:R1:W4:Y:S02]  /*4110*/  @!P5 LDG.E.64 R118, desc[UR36][R152.64] ;  /* 0x000000249876d981 */ /* 0x000324000c1e1b00 */
[----:B-1----:R-:W-:-:S04]  /*4120*/  @!P6 LEA R152, P5, R157, R12, 0x1 ;  /* 0x0000000c9d98e211 */ /* 0x002fc800078a08ff */
[----:B------:R-:W-:Y:S01]  /*4130*/  @!P6 LEA.HI.X R153, R157, R13, R156, 0x1, P5 ;  /* 0x0000000d9d99e211 */ /* 0x000fe200028f0c9c */
        /* <DEDUP_REMOVED lines=135> */
[----:B------:R-:W1:Y:S01]  /*49b0*/  @!P5 LDC.64 R12, c[0x0][0x3b8] ;  /* 0x0000ee00ff0cdb82 */ /* 0x000e620000000a00 */
[----:B------:R-:W-:Y:S01]  /*49c0*/  @!P5 SHF.L.U32 R156, R11, 0x2, RZ ;  /* 0x000000020b9cd819 */ /* 0x000fe200000006ff */
[----:B------:R-:W-:-:S03]  /*49d0*/  IMAD.IADD R158, R158, 0x1, R151 ;  /* 0x000000019e9e7824 */ /* 0x000fc600078e0297 */
[----:B------:R-:W-:Y:S02]  /*49e0*/  @!P5 LOP3.LUT R156, R156, 0x4, RZ, 0xc0, !PT ;  /* 0x000000049c9cd812 */ /* 0x000fe400078ec0ff */
[----:B------:R-:W-:Y:S02]  /*49f0*/  SEL R139, R139, RZ, P2 ;  /* 0x000000ff8b8b7207 */ /* 0x000fe40001000000 */
[----:B------:R-:W-:Y:S02]  /*4a00*/  SEL R138, R138, RZ, P2 ;  /* 0x000000ff8a8a7207 */ /* 0x000fe40001000000 */
[----:B------:R-:W-:Y:S01]  /*4a10*/  SHF.L.U32 R159, R158, 0x3, RZ ;  /* 0x000000039e9f7819 */ /* 0x000fe200000006ff */
[----:B------:R-:W-:Y:S01]  /*4a20*/  @!P5 IMAD R160, R4, R151, R156 ;  /* 0x0000009704a0d224 */ /* 0x000fe200078e029c */
[----:B------:R-:W-:Y:S02]  /*4a30*/  @!P5 SHF.R.S32.HI R156, RZ, 0x1f, R15 ;  /* 0x0000001fff9cd819 */ /* 0x000fe4000001140f */
[----:B------:R-:W-:Y:S01]  /*4a40*/  ISETP.GE.OR P4, PT, R159, R14, P1 ;  /* 0x0000000e9f00720c */ /* 0x000fe20000f86670 */
[----:B------:R3:W4:Y:S01]  /*4a50*/  @!P6 LDG.E.64 R138, desc[UR36][R152.64] ;  /* 0x00000024988ae981 */ /* 0x000722000c1e1b00 */
[----:B------:R-:W-:-:S04]  /*4a60*/  @!P5 IADD3 R15, P6, PT, R160, R15, RZ ;  /* 0x0000000fa00fd210 */ /* 0x000fc80007fde0ff */
[----:B------:R-:W-:Y:S02]  /*4a70*/  @!P5 LEA.HI.X.SX32 R160, R160, R156, 0x1, P6 ;  /* 0x0000009ca0a0d211 */ /* 0x000fe400030f0eff */
[----:B-1----:R-:W-:-:S04]  /*4a80*/  @!P5 LEA R156, P6, R15, R12, 0x1 ;  /* 0x0000000c0f9cd211 */ /* 0x002fc800078c08ff */
[----:B------:R-:W-:Y:S02]  /*4a90*/  @!P5 LEA.HI.X R157, R15, R13, R160, 0x1, P6 ;  /* 0x0000000d0f9dd211 */ /* 0x000fe400030f0ca0 */
[----:B------:R-:W3:Y:S01]  /*4aa0*/  @!P4 LDC.64 R12, c[0x0][0x3b8] ;  /* 0x0000ee00ff0ccb82 */ /* 0x000ee20000000a00 */
[----:B------:R-:W-:-:S05]  /*4ab0*/  @!P4 IMAD.SHL.U32 R15, R11, 0x4, RZ ;  /* 0x000000040b0fc824 */ /* 0x000fca00078e00ff */
[----:B------:R-:W-:-:S05]  /*4ac0*/  @!P4 LOP3.LUT R15, R15, 0x4, RZ, 0xc0, !PT ;  /* 0x000000040f0fc812 */ /* 0x000fca00078ec0ff */
[-C--:B------:R-:W-:Y:S01]  /*4ad0*/  @!P4 IMAD R160, R4, R151.reuse, R15 ;  /* 0x0000009704a0c224 */ /* 0x080fe200078e020f */
[----:B------:R-:W-:Y:S02]  /*4ae0*/  @!P4 SHF.R.S32.HI R15, RZ, 0x1f, R159 ;  /* 0x0000001fff0fc819 */ /* 0x000fe4000001149f */
[----:B------:R-:W-:Y:S02]  /*4af0*/  IADD3 R158, PT, PT, R158, R151, RZ ;  /* 0x000000979e9e7210 */ /* 0x000fe40007ffe0ff */
[----:B------:R-:W-:Y:S02]  /*4b00*/  @!P4 IADD3 R159, P6, PT, R160, R159, RZ ;  /* 0x0000009fa09fc210 */ /* 0x000fe40007fde0ff */
[----:B------:R-:W-:Y:S02]  /*4b10*/  SEL R143, R143, RZ, P2 ;  /* 0x000000ff8f8f7207 */ /* 0x000fe40001000000 */
[----:B------:R-:W-:Y:S01]  /*4b20*/  SEL R142, R142, RZ, P2 ;  /* 0x000000ff8e8e7207 */ /* 0x000fe20001000000 */
[----:B------:R-:W-:Y:S01]  /*4b30*/  IMAD.SHL.U32 R161, R158, 0x8, RZ ;  /* 0x000000089ea17824 */ /* 0x000fe200078e00ff */
[----:B------:R-:W-:-:S02]  /*4b40*/  @!P4 LEA.HI.X.SX32 R160, R160, R15, 0x1, P6 ;  /* 0x0000000fa0a0c211 */ /* 0x000fc400030f0eff */
[----:B---3--:R-:W-:Y:S02]  /*4b50*/  @!P4 LEA R152, P6, R159, R12, 0x1 ;  /* 0x0000000c9f98c211 */ /* 0x008fe400078c08ff */
[----:B------:R-:W3:Y:S01]  /*4b60*/  @!P5 LDG.E.64 R142, desc[UR36][R156.64] ;  /* 0x000000249c8ed981 */ /* 0x000ee2000c1e1b00 */
[----:B------:R-:W-:Y:S02]  /*4b70*/  ISETP.GE.OR P5, PT, R161, R14, P1 ;  /* 0x0000000ea100720c */ /* 0x000fe40000fa6670 */
[----:B------:R-:W-:Y:S02]  /*4b80*/  @!P4 LEA.HI.X R153, R159, R13, R160, 0x1, P6 ;  /* 0x0000000d9f99c211 */ /* 0x000fe400030f0ca0 */
[----:B------:R-:W-:Y:S02]  /*4b90*/  IADD3 R159, PT, PT, R158, R151, RZ ;  /* 0x000000979e9f7210 */ /* 0x000fe40007ffe0ff */
[----:B------:R-:W-:Y:S02]  /*4ba0*/  SEL R141, R141, RZ, P2 ;  /* 0x000000ff8d8d7207 */ /* 0x000fe40001000000 */
[----:B------:R-:W-:Y:S01]  /*4bb0*/  SEL R140, R140, RZ, P2 ;  /* 0x000000ff8c8c7207 */ /* 0x000fe20001000000 */
[----:B------:R-:W-:-:S04]  /*4bc0*/  IMAD.SHL.U32 R159, R159, 0x8, RZ ;  /* 0x000000089f9f7824 */ /* 0x000fc800078e00ff */
[----:B------:R-:W1:Y:S01]  /*4bd0*/  @!P5 LDC.64 R12, c[0x0][0x3b8] ;  /* 0x0000ee00ff0cdb82 */ /* 0x000e620000000a00 */
[----:B------:R2:W3:Y:S01]  /*4be0*/  @!P3 LDG.E.64 R140, desc[UR36][R154.64] ;  /* 0x000000249a8cb981 */ /* 0x0004e2000c1e1b00 */
[----:B------:R-:W-:Y:S02]  /*4bf0*/  ISETP.GE.OR P3, PT, R159, R14, P1 ;  /* 0x0000000e9f00720c */ /* 0x000fe40000f66670 */
[----:B------:R-:W-:-:S04]  /*4c00*/  @!P5 SHF.L.U32 R14, R11, 0x2, RZ ;  /* 0x000000020b0ed819 */ /* 0x000fc800000006ff */
[----:B------:R-:W-:-:S05]  /*4c10*/  @!P5 LOP3.LUT R14, R14, 0x4, RZ, 0xc0, !PT ;  /* 0x000000040e0ed812 */ /* 0x000fca00078ec0ff */
[----:B--2---:R-:W-:Y:S02]  /*4c20*/  @!P5 IMAD R155, R4, R151, R14 ;  /* 0x00000097049bd224 */ /* 0x004fe400078e020e */
[----:B------:R-:W2:Y:S01]  /*4c30*/  @!P3 LDC.64 R14, c[0x0][0x3b8] ;  /* 0x0000ee00ff0ebb82 */ /* 0x000ea20000000a00 */
[----:B------:R-:W-:-:S05]  /*4c40*/  @!P3 IMAD.SHL.U32 R154, R11, 0x4, RZ ;  /* 0x000000040b9ab824 */ /* 0x000fca00078e00ff */
[----:B------:R-:W-:Y:S02]  /*4c50*/  @!P3 LOP3.LUT R156, R154, 0x4, RZ, 0xc0, !PT ;  /* 0x000000049a9cb812 */ /* 0x000fe400078ec0ff */
[----:B------:R-:W-:Y:S02]  /*4c60*/  @!P5 SHF.R.S32.HI R154, RZ, 0x1f, R161 ;  /* 0x0000001fff9ad819 */ /* 0x000fe400000114a1 */
[----:B------:R-:W-:Y:S01]  /*4c70*/  @!P5 IADD3 R161, P6, PT, R155, R161, RZ ;  /* 0x000000a19ba1d210 */ /* 0x000fe20007fde0ff */
[----:B------:R-:W-:-:S03]  /*4c80*/  @!P3 IMAD R156, R4, R151, R156 ;  /* 0x00000097049cb224 */ /* 0x000fc600078e029c */
[----:B------:R-:W-:Y:S02]  /*4c90*/  @!P5 LEA.HI.X.SX32 R154, R155, R154, 0x1, P6 ;  /* 0x0000009a9b9ad211 */ /* 0x000fe400030f0eff */
[C---:B-1----:R-:W-:Y:S02]  /*4ca0*/  @!P5 LEA R12, P6, R161.reuse, R12, 0x1 ;  /* 0x0000000ca10cd211 */ /* 0x042fe400078c08ff */
[----:B------:R-:W-:Y:S02]  /*4cb0*/  @!P3 SHF.R.S32.HI R151, RZ, 0x1f, R159 ;  /* 0x0000001fff97b819 */ /* 0x000fe4000001149f */
[----:B------:R-:W-:Y:S02]  /*4cc0*/  @!P5 LEA.HI.X R13, R161, R13, R154, 0x1, P6 ;  /* 0x0000000da10dd211 */ /* 0x000fe400030f0c9a */
[----:B------:R-:W-:Y:S02]  /*4cd0*/  @!P3 IADD3 R159, P6, PT, R156, R159, RZ ;  /* 0x0000009f9c9fb210 */ /* 0x000fe40007fde0ff */
[----:B------:R-:W-:-:S02]  /*4ce0*/  SEL R145, R145, RZ, P2 ;  /* 0x000000ff91917207 */ /* 0x000fc40001000000 */
[----:B------:R-:W-:Y:S02]  /*4cf0*/  SEL R144, R144, RZ, P2 ;  /* 0x000000ff90907207 */ /* 0x000fe40001000000 */
[----:B------:R-:W-:Y:S02]  /*4d00*/  @!P3 LEA.HI.X.SX32 R154, R156, R151, 0x1, P6 ;  /* 0x000000979c9ab211 */ /* 0x000fe400030f0eff */
[----:B------:R-:W-:Y:S02]  /*4d10*/  SEL R147, R147, RZ, P2 ;  /* 0x000000ff93937207 */ /* 0x000fe40001000000 */
[----:B------:R-:W-:Y:S01]  /*4d20*/  SEL R146, R146, RZ, P2 ;  /* 0x000000ff92927207 */ /* 0x000fe20001000000 */
[----:B------:R-:W3:Y:S01]  /*4d30*/  @!P4 LDG.E.64 R144, desc[UR36][R152.64] ;  /* 0x000000249890c981 */ /* 0x000ee2000c1e1b00 */
[----:B--2---:R-:W-:Y:S02]  /*4d40*/  @!P3 LEA R14, P6, R159, R14, 0x1 ;  /* 0x0000000e9f0eb211 */ /* 0x004fe400078c08ff */
[----:B------:R-:W-:-:S02]  /*4d50*/  SEL R149, R149, RZ, P2 ;  /* 0x000000ff95957207 */ /* 0x000fc40001000000 */
[----:B------:R-:W-:Y:S01]  /*4d60*/  SEL R148, R148, RZ, P2 ;  /* 0x000000ff94947207 */ /* 0x000fe20001000000 */
[----:B------:R1:W2:Y:S01]  /*4d70*/  @!P5 LDG.E.64 R146, desc[UR36][R12.64] ;  /* 0x000000240c92d981 */ /* 0x0002a2000c1e1b00 */
[----:B------:R-:W-:-:S05]  /*4d80*/  @!P3 LEA.HI.X R15, R159, R15, R154, 0x1, P6 ;  /* 0x0000000f9f0fb211 */ /* 0x000fca00030f0c9a */
[----:B------:R0:W2:Y:S01]  /*4d90*/  @!P3 LDG.E.64 R148, desc[UR36][R14.64] ;  /* 0x000000240e94b981 */ /* 0x0000a2000c1e1b00 */
[----:B-1----:R-:W-:Y:S01]  /*4da0*/  @P0 MOV R12, R6 ;  /* 0x00000006000c0202 */ /* 0x002fe20000000f00 */
[----:B------:R-:W-:-:S05]  /*4db0*/  @P0 IMAD.MOV.U32 R13, RZ, RZ, R9 ;  /* 0x000000ffff0d0224 */ /* 0x000fca00078e0009 */
[----:B------:R1:W2:Y:S01]  /*4dc0*/  @P0 LDG.E.U8 R151, desc[UR36][R12.64] ;  /* 0x000000240c970981 */ /* 0x0002a2000c1e1100 */
[----:B0-----:R-:W-:-:S04]  /*4dd0*/  HFMA2 R15, R85, R93, -RZ ;  /* 0x0000005d550f7231 */ /* 0x001fc800001000ff */
[----:B------:R-:W-:Y:S02]  /*4de0*/  HFMA2 R15, R83, R97, R15 ;  /* 0x00000061530f7231 */ /* 0x000fe4000000000f */
[----:B-1----:R-:W-:-:S04]  /*4df0*/  HMUL2 R13, R84, R92 ;  /* 0x0000005c540d7232 */ /* 0x002fc80000000000 */
[----:B------:R-:W-:Y:S02]  /*4e00*/  HFMA2 R13, R82, R96, R13 ;  /* 0x00000060520d7231 */ /* 0x000fe4000000000d */
[----:B------:R-:W-:Y:S02]  /*4e10*/  HFMA2 R15, R81, R87, R15 ;  /* 0x00000057510f7231 */ /* 0x000fe4000000000f */
[----:B------:R-:W-:Y:S02]  /*4e20*/  HFMA2 R13, R80, R86, R13 ;  /* 0x00000056500d7231 */ /* 0x000fe4000000000d */
[----:B----4-:R-:W-:Y:S02]  /*4e30*/  HFMA2 R15, R79, R99, R15 ;  /* 0x000000634f0f7231 */ /* 0x010fe4000000000f */
        /* <DEDUP_REMOVED lines=41> */
[----:B------:R-:W-:Y:S02]  /*50d0*/  HFMA2 R13, R36, R134, R13 ;  /* 0x00000086240d7231 */ /* 0x000fe4000000000d */
[----:B------:R-:W-:Y:S02]  /*50e0*/  HFMA2 R15, R37, R135, R15 ;  /* 0x00000087250f7231 */ /* 0x000fe4000000000f */
[----:B------:R-:W-:Y:S02]  /*50f0*/  HFMA2 R13, R34, R136, R13 ;  /* 0x00000088220d7231 */ /* 0x000fe4000000000d */
[----:B------:R-:W-:Y:S01]  /*5100*/  HFMA2 R15, R35, R137, R15 ;  /* 0x00000089230f7231 */ /* 0x000fe2000000000f */
[----:B------:R-:W-:Y:S01]  /*5110*/  UMOV UR5, 0xffffffff ;  /* 0xffffffff00057882 */ /* 0x000fe20000000000 */
[----:B------:R-:W-:Y:S02]  /*5120*/  HFMA2 R13, R32, R138, R13 ;  /* 0x0000008a200d7231 */ /* 0x000fe4000000000d */
[----:B------:R-:W-:-:S02]  /*5130*/  HFMA2 R15, R33, R139, R15 ;  /* 0x0000008b210f7231 */ /* 0x000fc4000000000f */
[----:B---3--:R-:W-:Y:S02]  /*5140*/  HFMA2 R14, R30, R140, R13 ;  /* 0x0000008c1e0e7231 */ /* 0x008fe4000000000d */
[----:B------:R-:W-:Y:S02]  /*5150*/  HFMA2 R15, R31, R141, R15 ;  /* 0x0000008d1f0f7231 */ /* 0x000fe4000000000f */
[----:B------:R-:W-:Y:S02]  /*5160*/  HFMA2 R13, R28, R142, R14 ;  /* 0x0000008e1c0d7231 */ /* 0x000fe4000000000e */
[----:B------:R-:W-:Y:S02]  /*5170*/  HFMA2 R15, R29, R143, R15 ;  /* 0x0000008f1d0f7231 */ /* 0x000fe4000000000f */
[----:B------:R-:W-:Y:S02]  /*5180*/  HFMA2 R12, R26, R144, R13 ;  /* 0x000000901a0c7231 */ /* 0x000fe4000000000d */
[----:B------:R-:W-:-:S02]  /*5190*/  HFMA2 R15, R27, R145, R15 ;  /* 0x000000911b0f7231 */ /* 0x000fc4000000000f */
[----:B--2---:R-:W-:Y:S02]  /*51a0*/  HFMA2 R12, R24, R146, R12 ;  /* 0x00000092180c7231 */ /* 0x004fe4000000000c */
[----:B------:R-:W-:Y:S02]  /*51b0*/  HFMA2 R15, R25, R147, R15 ;  /* 0x00000093190f7231 */ /* 0x000fe4000000000f */
[----:B------:R-:W-:Y:S02]  /*51c0*/  HFMA2 R12, R20, R148, R12 ;  /* 0x00000094140c7231 */ /* 0x000fe4000000000c */
[----:B------:R-:W-:-:S04]  /*51d0*/  HFMA2 R15, R21, R149, R15 ;  /* 0x00000095150f7231 */ /* 0x000fc8000000000f */
[----:B------:R-:W-:-:S05]  /*51e0*/  HADD2 R12, R12, R15 ;  /* 0x0000000f0c0c7230 */ /* 0x000fca0000000000 */
[--C-:B------:R-:W-:Y:S02]  /*51f0*/  HADD2.F32 R13, -RZ, R12.reuse.H0_H0 ;  /* 0x2000000cff0d7230 */ /* 0x100fe40000004100 */
[----:B------:R-:W-:Y:S01]  /*5200*/  HADD2.F32 R12, -RZ, R12.H1_H1 ;  /* 0x3000000cff0c7230 */ /* 0x000fe20000004100 */
[----:B------:R-:W-:Y:S02]  /*5210*/  ISETP.NE.AND P2, PT, R151, RZ, P0 ;  /* 0x000000ff9700720c */ /* 0x000fe40000745270 */
[----:B------:R-:W-:Y:S02]  /*5220*/  LOP3.LUT R151, R11, 0x1, RZ, 0xc0, !PT ;  /* 0x000000010b977812 */ /* 0x000fe400078ec0ff */
[----:B------:R-:W-:Y:S01]  /*5230*/  FADD.FTZ R13, R13, R12 ;  /* 0x0000000c0d0d7221 */ /* 0x000fe20000010000 */
[----:B------:R-:W-:Y:S08]  /*5240*/  BRA.DIV UR5, `(.L_x_4316) ;  /* 0x0000005605447947 */ /* 0x000ff0000b800000 */
[----:B------:R0:W1:Y:S02]  /*5250*/  SHFL.BFLY PT, R14, R13, 0x1, 0x1f ;  /* 0x0c201f000d0e7f89 */ /* 0x00006400000e0000 */
.L_x_4387:
        /* <DEDUP_REMOVED lines=20> */
[----:B-----5:R-:W-:-:S04]  /*53a0*/  @P1 SEL R151, R23, RZ, !P4 ;  /* 0x000000ff17971207 */ /* 0x020fc80006000000 */
        /* <DEDUP_REMOVED lines=8> */
.L_x_4318:
[----:B------:R-:W-:Y:S05]  /*5430*/  BSYNC.RECONVERGENT B1 ;  /* 0x0000000000017941 */ /* 0x000fea0003800200 */
.L_x_4317:
[----:B------:R-:W-:Y:S01]  /*5440*/  VIADD R7, R7, 0x40 ;  /* 0x0000004007077836 */ /* 0x000fe20000000000 */
[----:B------:R-:W-:Y:S01]  /*5450*/  IADD3 R6, P2, PT, R6, 0x40, RZ ;  /* 0x0000004006067810 */ /* 0x000fe20007f5e0ff */
[----:B------:R-:W-:Y:S01]  /*5460*/  VIADD R150, R150, 0x40 ;  /* 0x0000004096967836 */ /* 0x000fe20000000000 */
[----:B-1----:R-:W-:Y:S02]  /*5470*/  IADD3 R22, PT, PT, R22, 0x100, RZ ;  /* 0x0000010016167810 */ /* 0x002fe40007ffe0ff */
[----:B------:R-:W-:Y:S02]  /*5480*/  ISETP.GE.AND P1, PT, R7, R10, PT ;  /* 0x0000000a0700720c */ /* 0x000fe40003f26270 */
[----:B------:R-:W-:-:S11]  /*5490*/  IADD3.X R9, PT, PT, RZ, R9, RZ, P2, !PT ;  /* 0x00000009ff097210 */ /* 0x000fd600017fe4ff */
[----:B------:R-:W-:Y:S05]  /*54a0*/  @!P1 BRA `(.L_x_4319) ;  /* 0xffffffd8008c9947 */ /* 0x000fea000383ffff */
.L_x_4315:
[----:B------:R-:W-:Y:S05]  /*54b0*/  BSYNC B0 ;  /* 0x0000000000007941 */ /* 0x000fea0003800000 */
.L_x_4314:
        /* <DEDUP_REMOVED lines=8> */
[----:B------:R0:W2:Y:S02]  /*5540*/  SHFL.BFLY PT, R14, R6, 0x2, 0x1f ;  /* 0x0c401f00060e7f89 */ /* 0x0000a400000e0000 */
.L_x_4393:
[----:B-1----:R-:W1:Y:S01]  /*5550*/  S2R R0, SR_TID.X ;  /* 0x0000000000007919 */ /* 0x002e620000002100 */
[----:B------:R-:W-:Y:S01]  /*5560*/  MOV R20, 0x400 ;  /* 0x0000040000147802 */ /* 0x000fe20000000f00 */
[----:B------:R-:W-:Y:S05]  /*5570*/  WARPSYNC.ALL ;  /* 0x0000000000007948 */ /* 0x000fea0003800000 */
[----:B------:R-:W4:Y:S01]  /*5580*/  S2R R21, SR_CgaCtaId ;  /* 0x0000000000157919 */ /* 0x000f220000008800 */
[----:B--2---:R-:W-:Y:S02]  /*5590*/  FMNMX.FTZ R7, R6, R14, !PT ;  /* 0x0000000e06077209 */ /* 0x004fe40007810000 */
[----:B-1----:R-:W-:-:S02]  /*55a0*/  LOP3.LUT P0, R10, R0, 0x1f, RZ, 0xc0, !PT ;  /* 0x0000001f000a7812 */ /* 0x002fc4000780c0ff */
[----:B----4-:R-:W-:-:S11]  /*55b0*/  LEA R5, R21, R20, 0x18 ;  /* 0x0000001415057211 */ /* 0x010fd600078ec0ff */
[----:B0-----:R-:W-:-:S05]  /*55c0*/  @!P0 LEA.HI R6, R0, R5, RZ, 0x1d ;  /* 0x0000000500068211 */ /* 0x001fca00078fe8ff */
[----:B------:R-:W-:Y:S01]  /*55d0*/  @!P0 STS [R6], R7 ;  /* 0x0000000706008388 */ /* 0x000fe20000000800 */
[----:B------:R-:W-:Y:S01]  /*55e0*/  BAR.SYNC.DEFER_BLOCKING 0x0 ;  /* 0x0000000000007b1d */ /* 0x000fe20000010000 */
[C---:B------:R-:W-:Y:S01]  /*55f0*/  ISETP.GT.U32.AND P0, PT, R10.reuse, 0x3, PT ;  /* 0x000000030a00780c */ /* 0x040fe20003f04070 */
[----:B------:R-:W-:Y:S01]  /*5600*/  IMAD R9, R10, 0x4, R5 ;  /* 0x000000040a097824 */ /* 0x000fe200078e0205 */
[----:B------:R-:W-:Y:S01]  /*5610*/  MOV R12, 0xff7fffff ;  /* 0xff7fffff000c7802 */ /* 0x000fe20000000f00 */
[----:B------:R-:W-:Y:S01]  /*5620*/  IMAD.MOV.U32 R11, RZ, RZ, RZ ;  /* 0x000000ffff0b7224 */ /* 0x000fe200078e00ff */
[----:B------:R-:W-:Y:S01]  /*5630*/  IADD3 R8, PT, PT, R16, 0x1, RZ ;  /* 0x0000000110087810 */ /* 0x000fe20007ffe0ff */
[----:B------:R-:W-:Y:S08]  /*5640*/  BSSY.RECONVERGENT B0, `(.L_x_4321) ;  /* 0x000016f000007945 */ /* 0x000ff00003800200 */
[----:B------:R-:W0:Y:S04]  /*5650*/  @!P0 LDS R12, [R9] ;  /* 0x00000000090c8984 */ /* 0x000e280000000800 */
[----:B0-----:R-:W0:Y:S02]  /*5660*/  SHFL.BFLY PT, R7, R12, 0x2, 0x1f ;  /* 0x0c401f000c077f89 */ /* 0x001e2400000e0000 */
[----:B0-----:R-:W-:Y:S01]  /*5670*/  FMNMX.FTZ R13, R7, R12, !PT ;  /* 0x0000000c070d7209 */ /* 0x001fe20007810000 */
[----:B------:R-:W-:-:S04]  /*5680*/  IMAD.IADD R7, R19, 0x1, R0 ;  /* 0x0000000113077824 */ /* 0x000fc800078e0200 */
[----:B------:R-:W0:Y:S01]  /*5690*/  SHFL.BFLY PT, R6, R13, 0x1, 0x1f ;  /* 0x0c201f000d067f89 */ /* 0x000e2200000e0000 */
[----:B------:R-:W-:Y:S02]  /*56a0*/  ISETP.GT.AND P0, PT, R7, R16, PT ;  /* 0x000000100700720c */ /* 0x000fe40003f04270 */
[----:B0-----:R-:W-:-:S06]  /*56b0*/  FMNMX.FTZ R6, R13, R6, !PT ;  /* 0x000000060d067209 */ /* 0x001fcc0007810000 */
[----:B------:R-:W0:Y:S05]  /*56c0*/  SHFL.IDX PT, R6, R6, RZ, 0x1f ;  /* 0x00001fff06067589 */ /* 0x000e2a00000e0000 */
        /* <DEDUP_REMOVED lines=21> */
[----:B------:R-:W-:Y:S01]  /*5820*/  IMAD R14, R0, 0x4, R15 ;  /* 0x00000004000e7824 */ /* 0x000fe200078e020f */
[----:B------:R-:W-:-:S07]  /*5830*/  IADD3 R13, PT, PT, -R13, RZ, RZ ;  /* 0x000000ff0d0d7210 */ /* 0x000fce0007ffe1ff */
.L_x_4326:
        /* <DEDUP_REMOVED lines=11> */
.L_x_4325:
[----:B------:R-:W-:Y:S05]  /*58f0*/  BSYNC.RECONVERGENT B1 ;  /* 0x0000000000017941 */ /* 0x000fea0003800200 */
.L_x_4324:
[----:B------:R-:W-:Y:S05]  /*5900*/  @!P1 BRA `(.L_x_4322) ;  /* 0x0000001400089947 */ /* 0x000fea0003800000 */
[----:B------:R-:W-:Y:S01]  /*5910*/  IMAD.SHL.U32 R13, R19, 0x4, RZ ;  /* 0x00000004130d7824 */ /* 0x000fe200078e00ff */
[----:B------:R-:W-:-:S04]  /*5920*/  IADD3 R20, PT, PT, R20, 0x220, RZ ;  /* 0x0000022014147810 */ /* 0x000fc80007ffe0ff */
[----:B------:R-:W-:Y:S02]  /*5930*/  LEA R20, R21, R20, 0x18 ;  /* 0x0000001415147211 */ /* 0x000fe400078ec0ff */
[----:B------:R-:W-:-:S05]  /*5940*/  LEA R13, R12, -R13, 0x2 ;  /* 0x8000000d0c0d7211 */ /* 0x000fca00078e10ff */
[----:B------:R-:W-:-:S05]  /*5950*/  IMAD.IADD R13, R20, 0x1, R13 ;  /* 0x00000001140d7824 */ /* 0x000fca00078e020d */
[----:B------:R-:W0:Y:S04]  /*5960*/  LDS R15, [R13] ;  /* 0x000000000d0f7984 */ /* 0x000e280000000800 */
[----:B------:R-:W1:Y:S04]  /*5970*/  LDS R21, [R13+0x200] ;  /* 0x000200000d157984 */ /* 0x000e680000000800 */
[----:B-----5:R-:W2:Y:S04]  /*5980*/  LDS R23, [R13+0x400] ;  /* 0x000400000d177984 */ /* 0x020ea80000000800 */
[----:B------:R-:W4:Y:S01]  /*5990*/  LDS R25, [R13+0x600] ;  /* 0x000600000d197984 */ /* 0x000f220000000800 */
        /* <DEDUP_REMOVED lines=11> */
[----:B0-----:R-:W-:-:S03]  /*5a50*/  IADD3 R15, PT, PT, R12, 0x200, RZ ;  /* 0x000002000c0f7810 */ /* 0x001fc60007ffe0ff */
[----:B------:R-:W0:Y:S01]  /*5a60*/  MUFU.EX2 R24, R25 ;  /* 0x0000001900187308 */ /* 0x000e220000000800 */
[----:B------:R-:W-:Y:S01]  /*5a70*/  ISETP.GT.AND P0, PT, R15, R16, PT ;  /* 0x000000100f00720c */ /* 0x000fe20003f04270 */
[----:B-1----:R1:W-:Y:S01]  /*5a80*/  STS [R13], R14 ;  /* 0x0000000e0d007388 */ /* 0x0023e20000000800 */
[----:B------:R-:W-:-:S03]  /*5a90*/  FADD.FTZ R11, R11, R14 ;  /* 0x0000000e0b0b7221 */ /* 0x000fc60000010000 */
[----:B--2---:R1:W-:Y:S01]  /*5aa0*/  STS [R13+0x200], R20 ;  /* 0x000200140d007388 */ /* 0x0043e20000000800 */
[----:B------:R-:W-:-:S03]  /*5ab0*/  FADD.FTZ R11, R11, R20 ;  /* 0x000000140b0b7221 */ /* 0x000fc60000010000 */
[----:B----4-:R1:W-:Y:S01]  /*5ac0*/  STS [R13+0x400], R22 ;  /* 0x000400160d007388 */ /* 0x0103e20000000800 */
[----:B------:R-:W-:-:S03]  /*5ad0*/  FADD.FTZ R11, R11, R22 ;  /* 0x000000160b0b7221 */ /* 0x000fc60000010000 */
[----:B0-----:R1:W-:Y:S01]  /*5ae0*/  STS [R13+0x600], R24 ;  /* 0x000600180d007388 */ /* 0x0013e20000000800 */
[----:B------:R-:W-:Y:S01]  /*5af0*/  FADD.FTZ R11, R11, R24 ;  /* 0x000000180b0b7221 */ /* 0x000fe20000010000 */
[----:B------:R-:W-:Y:S06]  /*5b00*/  @P0 BRA `(.L_x_4322) ;  /* 0x0000001000880947 */ /* 0x000fec0003800000 */
[----:B------:R-:W-:Y:S01]  /*5b10*/  IMAD.IADD R12, R16, 0x1, -R15 ;  /* 0x00000001100c7824 */ /* 0x000fe200078e0a0f */
[----:B------:R-:W-:Y:S01]  /*5b20*/  BSSY.RECONVERGENT B1, `(.L_x_4327) ;  /* 0x000006b000017945 */ /* 0x000fe20003800200 */
[----:B-1----:R-:W-:Y:S02]  /*5b30*/  IADD3 R13, PT, PT, R13, 0xc00, RZ ;  /* 0x00000c000d0d7810 */ /* 0x002fe40007ffe0ff */
[----:B------:R-:W-:Y:S02]  /*5b40*/  PLOP3.LUT P0, PT, PT, PT, PT, 0x80, 0x8 ;  /* 0x000000000008781c */ /* 0x000fe40003f0f070 */
[----:B------:R-:W-:-:S13]  /*5b50*/  ISETP.GT.AND P1, PT, R12, 0x5ff, PT ;  /* 0x000005ff0c00780c */ /* 0x000fda0003f24270 */
[----:B------:R-:W-:Y:S05]  /*5b60*/  @!P1 BRA `(.L_x_4328) ;  /* 0x0000000400989947 */ /* 0x000fea0003800000 */
[----:B------:R-:W-:Y:S01]  /*5b70*/  PLOP3.LUT P0, PT, PT, PT, PT, 0x8, 0x80 ;  /* 0x000000000080781c */ /* 0x000fe20003f0e170 */
[----:B------:R-:W-:-:S12]  /*5b80*/  VIADD R44, R16, 0xfffffa01 ;  /* 0xfffffa01102c7836 */ /* 0x000fd80000000000 */
.L_x_4329:
[----:B------:R-:W0:Y:S01]  /*5b90*/  LDS R21, [R13+-0x400] ;  /* 0xfffc00000d157984 */ /* 0x000e220000000800 */
[----:B------:R-:W-:-:S03]  /*5ba0*/  IADD3 R15, PT, PT, R15, 0x800, RZ ;  /* 0x000008000f0f7810 */ /* 0x000fc60007ffe0ff */
[----:B------:R-:W1:Y:S01]  /*5bb0*/  LDS R23, [R13+-0x200] ;  /* 0xfffe00000d177984 */ /* 0x000e620000000800 */
[----:B------:R-:W-:-:S03]  /*5bc0*/  ISETP.GE.AND P1, PT, R15, R44, PT ;  /* 0x0000002c0f00720c */ /* 0x000fc60003f26270 */
[----:B------:R-:W2:Y:S04]  /*5bd0*/  LDS R25, [R13] ;  /* 0x000000000d197984 */ /* 0x000ea80000000800 */
[----:B------:R-:W4:Y:S04]  /*5be0*/  LDS R27, [R13+0x200] ;  /* 0x000200000d1b7984 */ /* 0x000f280000000800 */
[----:B---3--:R-:W3:Y:S04]  /*5bf0*/  LDS R29, [R13+0x400] ;  /* 0x000400000d1d7984 */ /* 0x008ee80000000800 */
        /* <DEDUP_REMOVED lines=19> */
[C---:B---3--:R-:W-:Y:S01]  /*5d30*/  FADD.FTZ R29, -R6.reuse, R29 ;  /* 0x0000001d061d7221 */ /* 0x048fe20000010100 */
[----:B------:R-:W-:Y:S01]  /*5d40*/  FMUL.FTZ R27, R27, 1.4426950216293334961 ;  /* 0x3fb8aa3b1b1b7820 */ /* 0x000fe20000410000 */
[----:B------:R-:W3:Y:S01]  /*5d50*/  MUFU.EX2 R20, R25 ;  /* 0x0000001900147308 */ /* 0x000ee20000000800 */
[----:B------:R-:W1:Y:S01]  /*5d60*/  LDS R51, [R13+0x1a00] ;  /* 0x001a00000d337984 */ /* 0x000e620000000800 */
[C---:B-----5:R-:W-:Y:S01]  /*5d70*/  FADD.FTZ R31, -R6.reuse, R31 ;  /* 0x0000001f061f7221 */ /* 0x060fe20000010100 */
[----:B------:R-:W-:Y:S01]  /*5d80*/  FMUL.FTZ R29, R29, 1.4426950216293334961 ;  /* 0x3fb8aa3b1d1d7820 */ /* 0x000fe20000410000 */
[----:B------:R-:W5:Y:S01]  /*5d90*/  MUFU.EX2 R22, R27 ;  /* 0x0000001b00167308 */ /* 0x000f620000000800 */
        /* <DEDUP_REMOVED lines=9> */
[----:B---3--:R-:W-:Y:S01]  /*5e30*/  FADD.FTZ R11, R11, R20 ;  /* 0x000000140b0b7221 */ /* 0x008fe20000010000 */
[----:B------:R-:W-:Y:S01]  /*5e40*/  FMUL.FTZ R35, R35, 1.4426950216293334961 ;  /* 0x3fb8aa3b23237820 */ /* 0x000fe20000410000 */
[----:B------:R-:W3:Y:S01]  /*5e50*/  MUFU.EX2 R28, R33 ;  /* 0x00000021001c7308 */ /* 0x000ee20000000800 */
[C---:B------:R-:W-:Y:S01]  /*5e60*/  FADD.FTZ R39, -R6.reuse, R39 ;  /* 0x0000002706277221 */ /* 0x040fe20000010100 */
[----:B-----5:R-:W-:Y:S01]  /*5e70*/  FADD.FTZ R11, R11, R22 ;  /* 0x000000160b0b7221 */ /* 0x020fe20000010000 */
[----:B------:R-:W-:Y:S01]  /*5e80*/  FMUL.FTZ R37, R37, 1.4426950216293334961 ;  /* 0x3fb8aa3b25257820 */ /* 0x000fe20000410000 */
[----:B------:R-:W5:Y:S01]  /*5e90*/  MUFU.EX2 R30, R35 ;  /* 0x00000023001e7308 */ /* 0x000f620000000800 */
        /* <DEDUP_REMOVED lines=9> */
[----:B---3--:R-:W-:Y:S01]  /*5f30*/  FADD.FTZ R11, R11, R28 ;  /* 0x0000001c0b0b7221 */ /* 0x008fe20000010000 */
[C---:B-1----:R-:W-:Y:S01]  /*5f40*/  FADD.FTZ R45, -R6.reuse, R45 ;  /* 0x0000002d062d7221 */ /* 0x042fe20000010100 */
[----:B------:R-:W-:Y:S01]  /*5f50*/  FMUL.FTZ R43, R43, 1.4426950216293334961 ;  /* 0x3fb8aa3b2b2b7820 */ /* 0x000fe20000410000 */
[----:B------:R1:W-:Y:S01]  /*5f60*/  STS [R13+-0x200], R14 ;  /* 0xfffe000e0d007388 */ /* 0x0003e20000000800 */
[----:B-----5:R-:W-:Y:S01]  /*5f70*/  FADD.FTZ R11, R11, R30 ;  /* 0x0000001e0b0b7221 */ /* 0x020fe20000010000 */
        /* <DEDUP_REMOVED lines=37> */
.L_x_4328:
[----:B------:R-:W-:Y:S05]  /*61d0*/  BSYNC.RECONVERGENT B1 ;  /* 0x0000000000017941 */ /* 0x000fea0003800200 */
.L_x_4327:
[----:B------:R-:W-:Y:S01]  /*61e0*/  IADD3 R12, PT, PT, -R15, R16, RZ ;  /* 0x000000100f0c7210 */ /* 0x000fe20007ffe1ff */
[----:B------:R-:W-:Y:S03]  /*61f0*/  BSSY.RECONVERGENT B1, `(.L_x_4330) ;  /* 0x0000036000017945 */ /* 0x000fe60003800200 */
[----:B------:R-:W-:-:S13]  /*6200*/  ISETP.GT.AND P1, PT, R12, 0x1ff, PT ;  /* 0x000001ff0c00780c */ /* 0x000fda0003f24270 */
[----:B------:R-:W-:Y:S05]  /*6210*/  @!P1 BRA `(.L_x_4331) ;  /* 0x0000000000cc9947 */ /* 0x000fea0003800000 */
[----:B------:R-:W0:Y:S01]  /*6220*/  LDS R21, [R13+-0x400] ;  /* 0xfffc00000d157984 */ /* 0x000e220000000800 */
[----:B------:R-:W-:Y:S01]  /*6230*/  PLOP3.LUT P0, PT, PT, PT, PT, 0x8, 0x80 ;  /* 0x000000000080781c */ /* 0x000fe20003f0e170 */
[----:B------:R-:W-:Y:S02]  /*6240*/  VIADD R15, R15, 0x400 ;  /* 0x000004000f0f7836 */ /* 0x000fe40000000000 */
[----:B------:R-:W1:Y:S04]  /*6250*/  LDS R23, [R13+-0x200] ;  /* 0xfffe00000d177984 */ /* 0x000e680000000800 */
[----:B------:R-:W2:Y:S04]  /*6260*/  LDS R25, [R13] ;  /* 0x000000000d197984 */ /* 0x000ea80000000800 */
[----:B------:R-:W4:Y:S04]  /*6270*/  LDS R27, [R13+0x200] ;  /* 0x000200000d1b7984 */ /* 0x000f280000000800 */
[----:B---3--:R-:W3:Y:S04]  /*6280*/  LDS R29, [R13+0x400] ;  /* 0x000400000d1d7984 */ /* 0x008ee80000000800 */
[----:B------:R-:W5:Y:S04]  /*6290*/  LDS R31, [R13+0x600] ;  /* 0x000600000d1f7984 */ /* 0x000f680000000800 */
[----:B------:R-:W5:Y:S04]  /*62a0*/  LDS R33, [R13+0x800] ;  /* 0x000800000d217984 */ /* 0x000f680000000800 */
[----:B------:R-:W5:Y:S01]  /*62b0*/  LDS R35, [R13+0xa00] ;  /* 0x000a00000d237984 */ /* 0x000f620000000800 */
        /* <DEDUP_REMOVED lines=9> */
[----:B---3--:R-:W-:Y:S01]  /*6350*/  FADD.FTZ R29, -R6, R29 ;  /* 0x0000001d061d7221 */ /* 0x008fe20000010100 */
[----:B------:R-:W-:-:S02]  /*6360*/  FMUL.FTZ R27, R27, 1.4426950216293334961 ;  /* 0x3fb8aa3b1b1b7820 */ /* 0x000fc40000410000 */
[----:B------:R-:W2:Y:S01]  /*6370*/  MUFU.EX2 R20, R25 ;  /* 0x0000001900147308 */ /* 0x000ea20000000800 */
[C---:B-----5:R-:W-:Y:S01]  /*6380*/  FADD.FTZ R31, -R6.reuse, R31 ;  /* 0x0000001f061f7221 */ /* 0x060fe20000010100 */
        /* <DEDUP_REMOVED lines=27> */
[----:B0-----:R-:W-:-:S07]  /*6540*/  IADD3 R13, PT, PT, R13, 0x1000, RZ ;  /* 0x000010000d0d7810 */ /* 0x001fce0007ffe0ff */
.L_x_4331:
[----:B------:R-:W-:Y:S05]  /*6550*/  BSYNC.RECONVERGENT B1 ;  /* 0x0000000000017941 */ /* 0x000fea0003800200 */
.L_x_4330:
        /* <DEDUP_REMOVED lines=27> */
.L_x_4323:
[----:B------:R-:W1:Y:S01]  /*6710*/  S2UR UR4, SR_CTAID.Y ;  /* 0x00000000000479c3 */ /* 0x000e620000002600 */
[----:B------:R-:W-:Y:S01]  /*6720*/  VIADDMNMX R14, R7, 0x80, R8, !PT ;  /* 0x00000080070e7846 */ /* 0x000fe20007800108 */
[----:B------:R-:W-:Y:S01]  /*6730*/  BSSY.RECONVERGENT B1, `(.L_x_4332) ;  /* 0x0000027000017945 */ /* 0x000fe20003800200 */
[----:B------:R-:W-:-:S04]  /*6740*/  LOP3.LUT R15, RZ, R0, RZ, 0x33, !PT ;  /* 0x00000000ff0f7212 */ /* 0x000fc800078e33ff */
[----:B------:R-:W-:Y:S01]  /*6750*/  IADD3 R14, PT, PT, -R19, R14, R15 ;  /* 0x0000000e130e7210 */ /* 0x000fe20007ffe10f */
[----:B------:R-:W1:Y:S03]  /*6760*/  LDC R11, c[0x0][0x3f4] ;  /* 0x0000fd00ff0b7b82 */ /* 0x000e660000000800 */
[C---:B------:R-:W-:Y:S02]  /*6770*/  LOP3.LUT R15, R14.reuse, 0x180, RZ, 0xc0, !PT ;  /* 0x000001800e0f7812 */ /* 0x040fe400078ec0ff */
[----:B------:R-:W-:Y:S02]  /*6780*/  ISETP.GE.U32.AND P1, PT, R14, 0x180, PT ;  /* 0x000001800e00780c */ /* 0x000fe40003f26070 */
[----:B------:R-:W-:Y:S02]  /*6790*/  ISETP.NE.AND P0, PT, R15, 0x180, PT ;  /* 0x000001800f00780c */ /* 0x000fe40003f05270 */
[----:B------:R-:W-:Y:S01]  /*67a0*/  MOV R15, R7 ;  /* 0x00000007000f7202 */ /* 0x000fe20000000f00 */
[----:B-1----:R-:W-:-:S02]  /*67b0*/  IMAD R24, R11, UR4, RZ ;  /* 0x000000040b187c24 */ /* 0x002fc4000f8e02ff */
[----:B------:R-:W-:-:S03]  /*67c0*/  IMAD.MOV.U32 R11, RZ, RZ, RZ ;  /* 0x000000ffff0b7224 */ /* 0x000fc600078e00ff */
[----:B------:R-:W-:-:S05]  /*67d0*/  SHF.R.S32.HI R26, RZ, 0x1f, R24 ;  /* 0x0000001fff1a7819 */ /* 0x000fca0000011418 */
[----:B------:R-:W-:Y:S05]  /*67e0*/  @!P0 BRA `(.L_x_4333) ;  /* 0x00000000006c8947 */ /* 0x000fea0003800000 */
[----:B------:R-:W-:Y:S01]  /*67f0*/  VIADD R20, R20, 0x220 ;  /* 0x0000022014147836 */ /* 0x000fe20000000000 */
[----:B------:R-:W-:Y:S01]  /*6800*/  LEA.HI R11, R14, 0x1, RZ, 0x19 ;  /* 0x000000010e0b7811 */ /* 0x000fe200078fc8ff */
[--C-:B------:R-:W-:Y:S01]  /*6810*/  IMAD.MOV.U32 R15, RZ, RZ, R7.reuse ;  /* 0x000000ffff0f7224 */ /* 0x100fe200078e0007 */
[----:B-----5:R-:W-:Y:S02]  /*6820*/  IADD3 R23, P0, P2, R24, R12, R7 ;  /* 0x0000000c18177210 */ /* 0x020fe40007a1e007 */
[----:B------:R-:W-:Y:S01]  /*6830*/  LOP3.LUT R12, R11, 0x3, RZ, 0xc0, !PT ;  /* 0x000000030b0c7812 */ /* 0x000fe200078ec0ff */
[----:B------:R-:W-:Y:S01]  /*6840*/  HFMA2 R11, -RZ, RZ, 0, 0 ;  /* 0x00000000ff0b7431 */ /* 0x000fe200000001ff */
[----:B------:R-:W-:Y:S02]  /*6850*/  LEA R21, R21, R20, 0x18 ;  /* 0x0000001415157211 */ /* 0x000fe400078ec0ff */
[----:B------:R-:W-:Y:S01]  /*6860*/  IADD3.X R13, PT, PT, R26, R13, RZ, P0, P2 ;  /* 0x0000000d1a0d7210 */ /* 0x000fe200007e44ff */
[----:B------:R-:W-:Y:S01]  /*6870*/  IMAD.MOV R20, RZ, RZ, -R12 ;  /* 0x000000ffff147224 */ /* 0x000fe200078e0a0c */
[----:B------:R-:W-:-:S07]  /*6880*/  LEA R14, R0, R21, 0x2 ;  /* 0x00000015000e7211 */ /* 0x000fce00078e10ff */
.L_x_4334:
[----:B------:R-:W-:-:S06]  /*6890*/  MOV R12, R23 ;  /* 0x00000017000c7202 */ /* 0x000fcc0000000f00 */
[----:B------:R1:W2:Y:S01]  /*68a0*/  LDG.E.U8 R12, desc[UR36][R12.64] ;  /* 0x000000240c0c7981 */ /* 0x0002a2000c1e1100 */
[----:B------:R-:W-:Y:S01]  /*68b0*/  IADD3 R20, PT, PT, R20, 0x1, RZ ;  /* 0x0000000114147810 */ /* 0x000fe20007ffe0ff */
[----:B------:R-:W-:Y:S01]  /*68c0*/  VIADD R15, R15, 0x80 ;  /* 0x000000800f0f7836 */ /* 0x000fe20000000000 */
[----:B------:R-:W-:-:S04]  /*68d0*/  IADD3 R23, P2, PT, R23, 0x80, RZ ;  /* 0x0000008017177810 */ /* 0x000fc80007f5e0ff */
[----:B-1----:R-:W-:Y:S02]  /*68e0*/  IADD3.X R13, PT, PT, RZ, R13, RZ, P2, !PT ;  /* 0x0000000dff0d7210 */ /* 0x002fe400017fe4ff */
[----:B--2---:R-:W-:-:S13]  /*68f0*/  ISETP.NE.AND P0, PT, R12, RZ, PT ;  /* 0x000000ff0c00720c */ /* 0x004fda0003f05270 */
[----:B------:R-:W0:Y:S02]  /*6900*/  @!P0 LDS R21, [R14] ;  /* 0x000000000e158984 */ /* 0x000e240000000800 */
[----:B0-----:R-:W-:Y:S01]  /*6910*/  @!P0 FADD.FTZ R22, -R6, R21 ;  /* 0x0000001506168221 */ /* 0x001fe20000010100 */
        /* <DEDUP_REMOVED lines=8> */
.L_x_4333:
[----:B------:R-:W-:Y:S05]  /*69a0*/  BSYNC.RECONVERGENT B1 ;  /* 0x0000000000017941 */ /* 0x000fea0003800200 */
.L_x_4332:
[----:B------:R-:W-:Y:S05]  /*69b0*/  @!P1 BRA `(.L_x_4322) ;  /* 0x0000000000dc9947 */ /* 0x000fea0003800000 */
[----:B------:R-:W1:Y:S01]  /*69c0*/  S2R R14, SR_CgaCtaId ;  /* 0x00000000000e7919 */ /* 0x000e620000008800 */
[----:B------:R-:W2:Y:S01]  /*69d0*/  LDCU.64 UR4, c[0x0][0x420] ;  /* 0x00008400ff0477ac */ /* 0x000ea20008000a00 */
[----:B------:R-:W-:Y:S02]  /*69e0*/  MOV R13, 0x400 ;  /* 0x00000400000d7802 */ /* 0x000fe40000000f00 */
[----:B------:R-:W-:-:S03]  /*69f0*/  SHF.L.U32 R12, R19, 0x2, RZ ;  /* 0x00000002130c7819 */ /* 0x000fc600000006ff */
[----:B------:R-:W-:Y:S01]  /*6a00*/  VIADD R13, R13, 0x220 ;  /* 0x000002200d0d7836 */ /* 0x000fe20000000000 */
[----:B------:R-:W-:Y:S02]  /*6a10*/  LEA R12, R15, -R12, 0x2 ;  /* 0x8000000c0f0c7211 */ /* 0x000fe400078e10ff */
[----:B--2---:R-:W-:-:S04]  /*6a20*/  IADD3 R21, P0, P1, R24, UR4, R15 ;  /* 0x0000000418157c10 */ /* 0x004fc8000f91e00f */
[----:B------:R-:W-:Y:S02]  /*6a30*/  IADD3 R21, P2, PT, R21, 0x100, RZ ;  /* 0x0000010015157810 */ /* 0x000fe40007f5e0ff */
[----:B-1---5:R-:W-:Y:S02]  /*6a40*/  LEA R23, R14, R13, 0x18 ;  /* 0x0000000d0e177211 */ /* 0x022fe400078ec0ff */
[----:B------:R-:W-:Y:S02]  /*6a50*/  IADD3.X R13, PT, PT, R26, UR5, RZ, P0, P1 ;  /* 0x000000051a0d7c10 */ /* 0x000fe400087e24ff */
[----:B------:R-:W-:-:S03]  /*6a60*/  IADD3 R14, PT, PT, R12, 0x400, R23 ;  /* 0x000004000c0e7810 */ /* 0x000fc60007ffe017 */
[----:B------:R-:W-:-:S07]  /*6a70*/  IMAD.X R13, RZ, RZ, R13, P2 ;  /* 0x000000ffff0d7224 */ /* 0x000fce00010e060d */
.L_x_4335:
[----:B------:R-:W-:-:S05]  /*6a80*/  MOV R12, R21 ;  /* 0x00000015000c7202 */ /* 0x000fca0000000f00 */
[----:B------:R-:W2:Y:S04]  /*6a90*/  LDG.E.U8 R23, desc[UR36][R12.64+-0x100] ;  /* 0xffff00240c177981 */ /* 0x000ea8000c1e1100 */
[----:B------:R-:W4:Y:S04]  /*6aa0*/  LDG.E.U8 R20, desc[UR36][R12.64+-0x80] ;  /* 0xffff80240c147981 */ /* 0x000f28000c1e1100 */
[----:B------:R-:W5:Y:S04]  /*6ab0*/  LDG.E.U8 R21, desc[UR36][R12.64] ;  /* 0x000000240c157981 */ /* 0x000f68000c1e1100 */
[----:B------:R-:W3:Y:S01]  /*6ac0*/  LDG.E.U8 R22, desc[UR36][R12.64+0x80] ;  /* 0x000080240c167981 */ /* 0x000ee2000c1e1100 */
[----:B------:R-:W-:Y:S01]  /*6ad0*/  VIADD R15, R15, 0x200 ;  /* 0x000002000f0f7836 */ /* 0x000fe20000000000 */
[----:B--2---:R-:W-:-:S02]  /*6ae0*/  ISETP.NE.AND P0, PT, R23, RZ, PT ;  /* 0x000000ff1700720c */ /* 0x004fc40003f05270 */
[----:B----4-:R-:W-:Y:S01]  /*6af0*/  ISETP.NE.AND P1, PT, R20, RZ, PT ;  /* 0x000000ff1400720c */ /* 0x010fe20003f25270 */
[----:B------:R-:W-:Y:S01]  /*6b00*/  IMAD.MOV.U32 R20, RZ, RZ, RZ ;  /* 0x000000ffff147224 */ /* 0x000fe200078e00ff */
[----:B-----5:R-:W-:Y:S02]  /*6b10*/  ISETP.NE.AND P2, PT, R21, RZ, PT ;  /* 0x000000ff1500720c */ /* 0x020fe40003f45270 */
[----:B---3--:R-:W-:-:S07]  /*6b20*/  ISETP.NE.AND P3, PT, R22, RZ, PT ;  /* 0x000000ff1600720c */ /* 0x008fce0003f65270 */
[----:B------:R-:W0:Y:S04]  /*6b30*/  @!P0 LDS R21, [R14+-0x400] ;  /* 0xfffc00000e158984 */ /* 0x000e280000000800 */
[----:B------:R-:W1:Y:S04]  /*6b40*/  @!P1 LDS R23, [R14+-0x200] ;  /* 0xfffe00000e179984 */ /* 0x000e680000000800 */
[----:B------:R-:W2:Y:S04]  /*6b50*/  @!P2 LDS R25, [R14] ;  /* 0x000000000e19a984 */ /* 0x000ea80000000800 */
[----:B------:R-:W3:Y:S01]  /*6b60*/  @!P3 LDS R27, [R14+0x200] ;  /* 0x000200000e1bb984 */ /* 0x000ee20000000800 */
[----:B0-----:R-:W-:-:S04]  /*6b70*/  @!P0 FADD.FTZ R21, -R6, R21 ;  /* 0x0000001506158221 */ /* 0x001fc80000010100 */
[----:B------:R-:W-:Y:S01]  /*6b80*/  @!P0 FMUL.FTZ R21, R21, 1.4426950216293334961 ;  /* 0x3fb8aa3b15158820 */ /* 0x000fe20000410000 */
[----:B-1----:R-:W-:Y:S01]  /*6b90*/  @!P1 FADD.FTZ R22, -R6, R23 ;  /* 0x0000001706169221 */ /* 0x002fe20000010100 */
[----:B------:R-:W-:Y:S02]  /*6ba0*/  HFMA2 R23, -RZ, RZ, 0, 0 ;  /* 0x00000000ff177431 */ /* 0x000fe400000001ff */
[----:B------:R0:W1:Y:S01]  /*6bb0*/  @!P0 MUFU.EX2 R20, R21 ;  /* 0x0000001500148308 */ /* 0x0000620000000800 */
[----:B------:R-:W-:Y:S01]  /*6bc0*/  @!P1 FMUL.FTZ R22, R22, 1.4426950216293334961 ;  /* 0x3fb8aa3b16169820 */ /* 0x000fe20000410000 */
[C---:B--2---:R-:W-:Y:S01]  /*6bd0*/  @!P2 FADD.FTZ R24, -R6.reuse, R25 ;  /* 0x000000190618a221 */ /* 0x044fe20000010100 */
[----:B------:R-:W-:Y:S02]  /*6be0*/  IMAD.MOV.U32 R25, RZ, RZ, RZ ;  /* 0x000000ffff197224 */ /* 0x000fe400078e00ff */
[----:B---3--:R-:W-:Y:S01]  /*6bf0*/  @!P3 FADD.FTZ R26, -R6, R27 ;  /* 0x0000001b061ab221 */ /* 0x008fe20000010100 */
[----:B------:R1:W2:Y:S01]  /*6c00*/  @!P1 MUFU.EX2 R23, R22 ;  /* 0x0000001600179308 */ /* 0x0002a20000000800 */
[----:B------:R-:W-:Y:S01]  /*6c10*/  @!P2 FMUL.FTZ R24, R24, 1.4426950216293334961 ;  /* 0x3fb8aa3b1818a820 */ /* 0x000fe20000410000 */
[----:B------:R-:W-:Y:S01]  /*6c20*/  MOV R27, RZ ;  /* 0x000000ff001b7202 */ /* 0x000fe20000000f00 */
[----:B------:R-:W-:Y:S01]  /*6c30*/  @!P3 FMUL.FTZ R26, R26, 1.4426950216293334961 ;  /* 0x3fb8aa3b1a1ab820 */ /* 0x000fe20000410000 */
[----:B------:R-:W-:Y:S01]  /*6c40*/  ISETP.GT.AND P0, PT, R15, R16, PT ;  /* 0x000000100f00720c */ /* 0x000fe20003f04270 */
[----:B------:R-:W3:Y:S01]  /*6c50*/  @!P2 MUFU.EX2 R25, R24 ;  /* 0x000000180019a308 */ /* 0x000ee20000000800 */
[----:B0-----:R-:W-:-:S03]  /*6c60*/  IADD3 R21, P1, PT, R12, 0x200, RZ ;  /* 0x000002000c157810 */ /* 0x001fc60007f3e0ff */
[----:B------:R-:W0:Y:S01]  /*6c70*/  @!P3 MUFU.EX2 R27, R26 ;  /* 0x0000001a001bb308 */ /* 0x000e220000000800 */
[----:B-1----:R-:W-:Y:S01]  /*6c80*/  FADD.FTZ R22, R20, R11 ;  /* 0x0000000b14167221 */ /* 0x002fe20000010000 */
[----:B------:R-:W-:Y:S01]  /*6c90*/  STS [R14+-0x400], R20 ;  /* 0xfffc00140e007388 */ /* 0x000fe20000000800 */
[----:B------:R-:W-:Y:S02]  /*6ca0*/  IADD3.X R13, PT, PT, RZ, R13, RZ, P1, !PT ;  /* 0x0000000dff0d7210 */ /* 0x000fe40000ffe4ff */
[----:B--2---:R-:W-:Y:S01]  /*6cb0*/  FADD.FTZ R22, R22, R23 ;  /* 0x0000001716167221 */ /* 0x004fe20000010000 */
[----:B------:R-:W-:Y:S03]  /*6cc0*/  STS [R14+-0x200], R23 ;  /* 0xfffe00170e007388 */ /* 0x000fe60000000800 */
[----:B---3--:R-:W-:Y:S01]  /*6cd0*/  FADD.FTZ R22, R22, R25 ;  /* 0x0000001916167221 */ /* 0x008fe20000010000 */
[----:B------:R-:W-:Y:S03]  /*6ce0*/  STS [R14], R25 ;  /* 0x000000190e007388 */ /* 0x000fe60000000800 */
[----:B0-----:R-:W-:Y:S01]  /*6cf0*/  FADD.FTZ R11, R22, R27 ;  /* 0x0000001b160b7221 */ /* 0x001fe20000010000 */
[----:B------:R0:W-:Y:S02]  /*6d00*/  STS [R14+0x200], R27 ;  /* 0x0002001b0e007388 */ /* 0x0001e40000000800 */
[----:B0-----:R-:W-:Y:S01]  /*6d10*/  VIADD R14, R14, 0x800 ;  /* 0x000008000e0e7836 */ /* 0x001fe20000000000 */
[----:B------:R-:W-:Y:S06]  /*6d20*/  @!P0 BRA `(.L_x_4335) ;  /* 0xfffffffc00548947 */ /* 0x000fec000383ffff */
.L_x_4322:
[----:B------:R-:W-:Y:S05]  /*6d30*/  BSYNC.RECONVERGENT B0 ;  /* 0x0000000000007941 */ /* 0x000fea0003800200 */
.L_x_4321:
[----:B0-----:R-:W0:Y:S01]  /*6d40*/  SHFL.BFLY PT, R6, R11, 0x10, 0x1f ;  /* 0x0e001f000b067f89 */ /* 0x001e2200000e0000 */
[C---:B------:R-:W-:Y:S01]  /*6d50*/  ISETP.NE.AND P0, PT, R10.reuse, RZ, PT ;  /* 0x000000ff0a00720c */ /* 0x040fe20003f05270 */
[----:B------:R-:W2:Y:S01]  /*6d60*/  LDCU UR4, c[0x0][0x40c] ;  /* 0x00008180ff0477ac */ /* 0x000ea20008000800 */
[----:B------:R-:W-:Y:S01]  /*6d70*/  ISETP.GT.U32.AND P1, PT, R10, 0x3, PT ;  /* 0x000000030a00780c */ /* 0x000fe20003f24070 */
[----:B------:R-:W4:Y:S01]  /*6d80*/  S2UR UR6, SR_CTAID.Y ;  /* 0x00000000000679c3 */ /* 0x000f220000002600 */
[----:B------:R-:W2:Y:S01]  /*6d90*/  LDCU UR5, c[0x0][0x3f4] ;  /* 0x00007e80ff0577ac */ /* 0x000ea20008000800 */
[----:B------:R-:W3:Y:S01]  /*6da0*/  LDCU.U8 UR7, c[0x0][0x48c] ;  /* 0x00009180ff0777ac */ /* 0x000ee20008000000 */
        /* <DEDUP_REMOVED lines=14> */
[----:B------:R-:W-:Y:S01]  /*6e90*/  @!P0 LEA R11, R6, R5, 0x2 ;  /* 0x00000005060b8211 */ /* 0x000fe200078e10ff */
[----:B0-----:R-:W-:Y:S02]  /*6ea0*/  FADD.FTZ R15, R14, R15 ;  /* 0x0000000f0e0f7221 */ /* 0x001fe40000010000 */
[----:B------:R-:W4:Y:S03]  /*6eb0*/  LDC R14, c[0x0][0x3f8] ;  /* 0x0000fe00ff0e7b82 */ /* 0x000f260000000800 */
[----:B------:R-:W0:Y:S02]  /*6ec0*/  SHFL.BFLY PT, R20, R15, 0x1, 0x1f ;  /* 0x0c201f000f147f89 */ /* 0x000e2400000e0000 */
[----:B0-----:R-:W-:-:S05]  /*6ed0*/  FADD.FTZ R20, R15, R20 ;  /* 0x000000140f147221 */ /* 0x001fca0000010000 */
[----:B------:R-:W-:Y:S01]  /*6ee0*/  @!P0 STS [R11+0x10], R20 ;  /* 0x000010140b008388 */ /* 0x000fe20000000800 */
[----:B------:R-:W-:Y:S01]  /*6ef0*/  BAR.SYNC.DEFER_BLOCKING 0x0 ;  /* 0x0000000000007b1d */ /* 0x000fe20000010000 */
[----:B---3--:R-:W-:-:S05]  /*6f00*/  ISETP.NE.AND P0, PT, RZ, UR7, PT ;  /* 0x00000007ff007c0c */ /* 0x008fca000bf05270 */
[----:B------:R-:W0:Y:S01]  /*6f10*/  @!P1 LDS R20, [R9+0x10] ;  /* 0x0000100009149984 */ /* 0x000e220000000800 */
[----:B------:R-:W-:-:S03]  /*6f20*/  ISETP.GT.AND P1, PT, R7, R16, PT ;  /* 0x000000100700720c */ /* 0x000fc60003f24270 */
[----:B0-----:R-:W0:Y:S02]  /*6f30*/  SHFL.BFLY PT, R5, R20, 0x2, 0x1f ;  /* 0x0c401f0014057f89 */ /* 0x001e2400000e0000 */
[----:B0-----:R-:W-:-:S05]  /*6f40*/  FADD.FTZ R10, R5, R20 ;  /* 0x00000014050a7221 */ /* 0x001fca0000010000 */
[----:B------:R-:W0:Y:S02]  /*6f50*/  SHFL.BFLY PT, R5, R10, 0x1, 0x1f ;  /* 0x0c201f000a057f89 */ /* 0x000e2400000e0000 */
[----:B0-----:R-:W-:Y:S01]  /*6f60*/  FADD.FTZ R12, R10, R5 ;  /* 0x000000050a0c7221 */ /* 0x001fe20000010000 */
[----:B------:R-:W-:Y:S01]  /*6f70*/  CS2R R10, SRZ ;  /* 0x00000000000a7805 */ /* 0x000fe2000001ff00 */
[----:B------:R-:W4:Y:S04]  /*6f80*/  S2R R5, SR_CTAID.X ;  /* 0x0000000000057919 */ /* 0x000f280000002500 */
[----:B------:R-:W0:Y:S02]  /*6f90*/  SHFL.IDX PT, R12, R12, RZ, 0x1f ;  /* 0x00001fff0c0c7589 */ /* 0x000e2400000e0000 */
[----:B0-----:R-:W-:-:S04]  /*6fa0*/  FADD.FTZ R9, R12, 9.9999999747524270788e-07 ;  /* 0x358637bd0c097421 */ /* 0x001fc80000010000 */
[----:B------:R0:W1:Y:S01]  /*6fb0*/  MUFU.RCP R21, R9 ;  /* 0x0000000900157308 */ /* 0x0000620000001000 */
[----:B----4-:R-:W-:Y:S01]  /*6fc0*/  IMAD R34, R14, UR6, R5 ;  /* 0x000000060e227c24 */ /* 0x010fe2000f8e0205 */
[----:B------:R-:W-:Y:S06]  /*6fd0*/  @!P0 BRA `(.L_x_4336) ;  /* 0x0000000000188947 */ /* 0x000fec0003800000 */
[----:B0-----:R-:W0:Y:S08]  /*6fe0*/  LDC R9, c[0x0][0x488] ;  /* 0x00012200ff097b82 */ /* 0x001e300000000800 */
[----:B------:R-:W0:Y:S08]  /*6ff0*/  LDC R10, c[0x0][0x40c] ;  /* 0x00010300ff0a7b82 */ /* 0x000e300000000800 */
[----:B------:R-:W2:Y:S01]  /*7000*/  LDC R12, c[0x0][0x3f4] ;  /* 0x0000fd00ff0c7b82 */ /* 0x000ea20000000800 */
[----:B0-----:R-:W-:-:S04]  /*7010*/  IMAD R9, R34, R9, R10 ;  /* 0x0000000922097224 */ /* 0x001fc800078e020a */
[----:B--2---:R-:W-:-:S05]  /*7020*/  IMAD R10, R9, R12, RZ ;  /* 0x0000000c090a7224 */ /* 0x004fca00078e02ff */
[----:B------:R-:W-:-:S07]  /*7030*/  SHF.R.S32.HI R11, RZ, 0x1f, R10 ;  /* 0x0000001fff0b7819 */ /* 0x000fce000001140a */
.L_x_4336:
[----:B------:R-:W-:Y:S04]  /*7040*/  BSSY.RECONVERGENT B0, `(.L_x_4337) ;  /* 0x0000061000007945 */ /* 0x000fe80003800200 */
[----:B------:R-:W-:Y:S05]  /*7050*/  @P1 BRA `(.L_x_4338) ;  /* 0x00000004007c1947 */ /* 0x000fea0003800000 */
[----:B------:R-:W-:Y:S01]  /*7060*/  VIADDMNMX R8, R7, 0x80, R8, !PT ;  /* 0x0000008007087846 */ /* 0x000fe20007800108 */
[----:B------:R-:W-:Y:S01]  /*7070*/  BSSY.RECONVERGENT B1, `(.L_x_4339) ;  /* 0x0000028000017945 */ /* 0x000fe20003800200 */
[----:B0-----:R-:W-:-:S04]  /*7080*/  LOP3.LUT R9, RZ, R0, RZ, 0x33, !PT ;  /* 0x00000000ff097212 */ /* 0x001fc800078e33ff */
        /* <DEDUP_REMOVED lines=10> */
[C---:B------:R-:W-:Y:S01]  /*7130*/  IMAD.SHL.U32 R9, R8.reuse, 0x80, RZ ;  /* 0x0000008008097824 */ /* 0x040fe200078e00ff */
[----:B------:R-:W-:Y:S01]  /*7140*/  UIADD3 UR4, UPT, UPT, UR4, 0x220, URZ ;  /* 0x0000022004047890 */ /* 0x000fe2000fffe0ff */
[----:B------:R-:W-:Y:S02]  /*7150*/  IADD3.X R13, PT, PT, RZ, R11, RZ, P1, !PT ;  /* 0x0000000bff0d7210 */ /* 0x000fe40000ffe4ff */
[----:B------:R-:W-:-:S02]  /*7160*/  LOP3.LUT R8, R8, 0x3, RZ, 0xc0, !PT ;  /* 0x0000000308087812 */ /* 0x000fc400078ec0ff */
[----:B------:R-:W-:Y:S02]  /*7170*/  LOP3.LUT R12, R9, 0x180, RZ, 0xc0, !PT ;  /* 0x00000180090c7812 */ /* 0x000fe400078ec0ff */
[----:B------:R-:W-:Y:S02]  /*7180*/  LEA R9, R0, UR5, 0x1 ;  /* 0x0000000500097c11 */ /* 0x000fe4000f8e08ff */
[----:B------:R-:W-:Y:S01]  /*7190*/  IADD3 R14, PT, PT, -R8, RZ, RZ ;  /* 0x000000ff080e7210 */ /* 0x000fe20007ffe1ff */
[----:B------:R-:W-:Y:S01]  /*71a0*/  IMAD.IADD R7, R7, 0x1, R12 ;  /* 0x0000000107077824 */ /* 0x000fe200078e020c */
[----:B--2---:R-:W-:-:S04]  /*71b0*/  LEA R15, P1, R20, UR8, 0x2 ;  /* 0x00000008140f7c11 */ /* 0x004fc8000f8210ff */
[----:B------:R-:W-:Y:S01]  /*71c0*/  LEA.HI.X R20, R20, UR9, R13, 0x2, P1 ;  /* 0x0000000914147c11 */ /* 0x000fe200088f140d */
[----:B0-----:R-:W-:-:S06]  /*71d0*/  ULEA UR4, UR6, UR4, 0x18 ;  /* 0x0000000406047291 */ /* 0x001fcc000f8ec0ff */
[----:B------:R-:W-:Y:S01]  /*71e0*/  VIADD R12, R9, UR4 ;  /* 0x00000004090c7c36 */ /* 0x000fe20008000000 */
[----:B------:R-:W-:-:S07]  /*71f0*/  LEA R13, R0, UR4, 0x2 ;  /* 0x00000004000d7c11 */ /* 0x000fce000f8e10ff */
.L_x_4341:
[----:B--2---:R0:W1:Y:S01]  /*7200*/  LDS R8, [R13] ;  /* 0x000000000d087984 */ /* 0x0040620000000800 */
[----:B------:R-:W-:Y:S01]  /*7210*/  @P0 IMAD.MOV.U32 R9, RZ, RZ, R20 ;  /* 0x000000ffff090224 */ /* 0x000fe200078e0014 */
[----:B------:R-:W-:-:S04]  /*7220*/  IADD3 R14, PT, PT, R14, 0x1, RZ ;  /* 0x000000010e0e7810 */ /* 0x000fc80007ffe0ff */
[----:B------:R-:W-:Y:S01]  /*7230*/  ISETP.NE.AND P3, PT, R14, RZ, PT ;  /* 0x000000ff0e00720c */ /* 0x000fe20003f65270 */
[----:B0-----:R-:W-:Y:S02]  /*7240*/  VIADD R13, R13, 0x200 ;  /* 0x000002000d0d7836 */ /* 0x001fe40000000000 */
[----:B-1---5:R-:W-:-:S05]  /*7250*/  FMUL.FTZ R23, R8, R21 ;  /* 0x0000001508177220 */ /* 0x022fca0000410000 */
        /* <DEDUP_REMOVED lines=9> */
.L_x_4340:
[----:B------:R-:W-:Y:S05]  /*72f0*/  BSYNC.RECONVERGENT B1 ;  /* 0x0000000000017941 */ /* 0x000fea0003800200 */
.L_x_4339:
[----:B------:R-:W-:Y:S05]  /*7300*/  @!P2 BRA `(.L_x_4338) ;  /* 0x0000000000d0a947 */ /* 0x000fea0003800000 */
[----:B--2---:R-:W0:Y:S01]  /*7310*/  S2R R9, SR_CgaCtaId ;  /* 0x0000000000097919 */ /* 0x004e220000008800 */
        /* <DEDUP_REMOVED lines=19> */
.L_x_4342:
[----:B------:R-:W1:Y:S01]  /*7450*/  LDS R8, [R11+-0x400] ;  /* 0xfffc00000b087984 */ /* 0x000e620000000800 */
[----:B------:R-:W-:-:S05]  /*7460*/  VIADD R7, R7, 0x200 ;  /* 0x0000020007077836 */ /* 0x000fca0000000000 */
[----:B------:R-:W-:Y:S01]  /*7470*/  ISETP.GT.AND P2, PT, R7, R16, PT ;  /* 0x000000100700720c */ /* 0x000fe20003f44270 */
[----:B-1----:R-:W-:-:S05]  /*7480*/  FMUL.FTZ R15, R8, R21 ;  /* 0x00000015080f7220 */ /* 0x002fca0000410000 */
[----:B------:R-:W-:-:S04]  /*7490*/  F2FP.F16.F32.PACK_AB R8, RZ, R15 ;  /* 0x0000000fff08723e */ /* 0x000fc800000000ff */
[----:B------:R-:W-:-:S05]  /*74a0*/  PRMT R9, R8, 0x7610, R9 ;  /* 0x0000761008097816 */ /* 0x000fca0000000009 */
[----:B------:R0:W-:Y:S04]  /*74b0*/  STS.U16 [R10+-0x200], R9 ;  /* 0xfffe00090a007388 */ /* 0x0001e80000000400 */
[----:B------:R-:W1:Y:S01]  /*74c0*/  LDS R8, [R11+-0x200] ;  /* 0xfffe00000b087984 */ /* 0x000e620000000800 */
[----:B0-----:R-:W-:Y:S01]  /*74d0*/  MOV R9, R14 ;  /* 0x0000000e00097202 */ /* 0x001fe20000000f00 */
[----:B-1---5:R-:W-:-:S05]  /*74e0*/  FMUL.FTZ R23, R8, R21 ;  /* 0x0000001508177220 */ /* 0x022fca0000410000 */
[----:B------:R-:W-:-:S04]  /*74f0*/  F2FP.F16.F32.PACK_AB R8, RZ, R23 ;  /* 0x00000017ff08723e */ /* 0x000fc800000000ff */
[----:B------:R-:W-:-:S05]  /*7500*/  PRMT R20, R8, 0x7610, R20 ;  /* 0x0000761008147816 */ /* 0x000fca0000000014 */
[----:B------:R-:W-:Y:S04]  /*7510*/  STS.U16 [R10+-0x100], R20 ;  /* 0xffff00140a007388 */ /* 0x000fe80000000400 */
[----:B------:R-:W0:Y:S02]  /*7520*/  LDS R8, [R11] ;  /* 0x000000000b087984 */ /* 0x000e240000000800 */
[----:B0-----:R-:W-:-:S05]  /*7530*/  FMUL.FTZ R25, R8, R21 ;  /* 0x0000001508197220 */ /* 0x001fca0000410000 */
[----:B------:R-:W-:-:S05]  /*7540*/  F2FP.F16.F32.PACK_AB R8, RZ, R25 ;  /* 0x00000019ff08723e */ /* 0x000fca00000000ff */
[----:B------:R0:W-:Y:S04]  /*7550*/  STS.U16 [R10], R8 ;  /* 0x000000080a007388 */ /* 0x0001e80000000400 */
[----:B------:R1:W2:Y:S01]  /*7560*/  LDS R12, [R11+0x200] ;  /* 0x000200000b0c7984 */ /* 0x0002a20000000800 */
        /* <DEDUP_REMOVED lines=8> */
[----:B--2---:R-:W-:-:S05]  /*75f0*/  FMUL.FTZ R27, R12, R21 ;  /* 0x000000150c1b7220 */ /* 0x004fca0000410000 */
[----:B------:R-:W-:Y:S01]  /*7600*/  @P0 STG.E desc[UR36][R8.64+0x200], R27 ;  /* 0x0002001b08000986 */ /* 0x000fe2000c101924 */
[----:B------:R-:W-:-:S05]  /*7610*/  F2FP.F16.F32.PACK_AB R12, RZ, R27 ;  /* 0x0000001bff0c723e */ /* 0x000fca00000000ff */
[----:B------:R0:W-:Y:S02]  /*7620*/  STS.U16 [R10+0x100], R12 ;  /* 0x0001000c0a007388 */ /* 0x0001e40000000400 */
[----:B0-----:R-:W-:Y:S01]  /*7630*/  IADD3 R10, PT, PT, R10, 0x400, RZ ;  /* 0x000004000a0a7810 */ /* 0x001fe20007ffe0ff */
[----:B------:R-:W-:Y:S06]  /*7640*/  @!P2 BRA `(.L_x_4342) ;  /* 0xfffffffc0080a947 */ /* 0x000fec000383ffff */
.L_x_4338:
[----:B------:R-:W-:Y:S05]  /*7650*/  BSYNC.RECONVERGENT B0 ;  /* 0x0000000000007941 */ /* 0x000fea0003800200 */
.L_x_4337:
[----:B------:R-:W-:Y:S01]  /*7660*/  SHF.R.S32.HI R7, RZ, 0x1f, R16 ;  /* 0x0000001fff077819 */ /* 0x000fe20000011410 */
[----:B------:R-:W3:Y:S01]  /*7670*/  LDCU.64 UR6, c[0x0][0x3b0] ;  /* 0x00007600ff0677ac */ /* 0x000ee20008000a00 */
[----:B--2---:R-:W-:Y:S01]  /*7680*/  IMAD.SHL.U32 R8, R0, 0x8, RZ ;  /* 0x0000000800087824 */ /* 0x004fe200078e00ff */
[----:B------:R-:W-:Y:S02]  /*7690*/  CS2R R10, SRZ ;  /* 0x00000000000a7805 */ /* 0x000fe4000001ff00 */
[----:B------:R-:W-:-:S04]  /*76a0*/  LEA.HI R7, R7, R16, RZ, 0x2 ;  /* 0x0000001007077211 */ /* 0x000fc800078f10ff */
[----:B------:R-:W-:-:S04]  /*76b0*/  LOP3.LUT R7, R7, 0xfffffffc, RZ, 0xc0, !PT ;  /* 0xfffffffc07077812 */ /* 0x000fc800078ec0ff */
[----:B------:R-:W-:Y:S02]  /*76c0*/  IADD3 R37, PT, PT, -R7, R16, RZ ;  /* 0x0000001007257210 */ /* 0x000fe40007ffe1ff */
[----:B------:R-:W-:Y:S02]  /*76d0*/  LOP3.LUT R7, R8, 0xf8, RZ, 0xc0, !PT ;  /* 0x000000f808077812 */ /* 0x000fe400078ec0ff */
[----:B------:R-:W-:Y:S02]  /*76e0*/  ISETP.NE.AND P0, PT, R6, R37, PT ;  /* 0x000000250600720c */ /* 0x000fe40003f05270 */
[----:B---3--:R-:W-:Y:S02]  /*76f0*/  ISETP.EQ.U32.AND P1, PT, RZ, UR6, PT ;  /* 0x00000006ff007c0c */ /* 0x008fe4000bf22070 */
[----:B------:R-:W-:-:S04]  /*7700*/  ISETP.GT.U32.OR P0, PT, R7, 0x9f, P0 ;  /* 0x0000009f0700780c */ /* 0x000fc80000704470 */
[----:B------:R-:W-:-:S13]  /*7710*/  ISETP.EQ.OR.EX P0, PT, RZ, UR7, P0, P1 ;  /* 0x00000007ff007c0c */ /* 0x000fda0008702710 */
[----:B------:R-:W2:Y:S01]  /*7720*/  @!P0 LDC.64 R12, c[0x0][0x3b0] ;  /* 0x0000ec00ff0c8b82 */ /* 0x000ea20000000a00 */
[----:B0-----:R-:W-:Y:S01]  /*7730*/  @!P0 IMAD R9, R5, 0xa0, R7 ;  /* 0x000000a005098824 */ /* 0x001fe200078e0207 */
[----:B------:R-:W-:Y:S01]  /*7740*/  BSSY.RECONVERGENT B0, `(.L_x_4343) ;  /* 0x000024f000007945 */ /* 0x000fe20003800200 */
[----:B------:R-:W-:Y:S02]  /*7750*/  HFMA2 R40, -RZ, RZ, 0, 0 ;  /* 0x00000000ff287431 */ /* 0x000fe400000001ff */
[----:B--2---:R-:W-:Y:S01]  /*7760*/  @!P0 IMAD.WIDE.U32 R12, R9, 0x2, R12 ;  /* 0x00000002090c8825 */ /* 0x004fe200078e000c */
[----:B------:R-:W-:-:S06]  /*7770*/  CS2R R8, SRZ ;  /* 0x0000000000087805 */ /* 0x000fcc000001ff00 */
[----:B------:R0:W5:Y:S01]  /*7780*/  @!P0 LDG.E.128 R8, desc[UR36][R12.64] ;  /* 0x000000240c088981 */ /* 0x000162000c1e1d00 */
[----:B------:R-:W-:Y:S01]  /*7790*/  BAR.SYNC.DEFER_BLOCKING 0x0 ;  /* 0x0000000000007b1d */ /* 0x000fe20000010000 */
[----:B------:R-:W-:Y:S01]  /*77a0*/  ISETP.GT.U32.AND P0, PT, R7, 0x9f, PT ;  /* 0x0000009f0700780c */ /* 0x000fe20003f04070 */
[----:B------:R-:W-:Y:S01]  /*77b0*/  IMAD R34, R34, 0xa0, RZ ;  /* 0x000000a022227824 */ /* 0x000fe200078e02ff */
[----:B------:R-:W-:Y:S01]  /*77c0*/  CS2R R44, SRZ ;  /* 0x00000000002c7805 */ /* 0x000fe2000001ff00 */
[----:B------:R-:W-:Y:S01]  /*77d0*/  IMAD.MOV.U32 R47, RZ, RZ, RZ ;  /* 0x000000ffff2f7224 */ /* 0x000fe200078e00ff */
[----:B------:R-:W-:Y:S02]  /*77e0*/  CS2R R42, SRZ ;  /* 0x00000000002a7805 */ /* 0x000fe4000001ff00 */
[----:B------:R-:W-:-:S07]  /*77f0*/  CS2R R38, SRZ ;  /* 0x0000000000267805 */ /* 0x000fce000001ff00 */
[----:B0-----:R-:W-:Y:S05]  /*7800*/  @P0 BRA `(.L_x_4344) ;  /* 0x0000002400080947 */ /* 0x001fea0003800000 */
[----:B------:R-:W0:Y:S01]  /*7810*/  LDCU UR4, c[0x0][0x3f4] ;  /* 0x00007e80ff0477ac */ /* 0x000e220008000800 */
[----:B------:R-:W2:Y:S01]  /*7820*/  S2R R41, SR_CgaCtaId ;  /* 0x0000000000297919 */ /* 0x000ea20000008800 */
[----:B------:R-:W3:Y:S01]  /*7830*/  LDC.64 R32, c[0x0][0x3c0] ;  /* 0x0000f000ff207b82 */ /* 0x000ee20000000a00 */
[----:B------:R-:W-:Y:S01]  /*7840*/  IADD3 R36, PT, PT, R19, R6, RZ ;  /* 0x0000000613247210 */ /* 0x000fe20007ffe0ff */
[----:B------:R-:W-:Y:S01]  /*7850*/  BSSY.RECONVERGENT B1, `(.L_x_4345) ;  /* 0x00000c4000017945 */ /* 0x000fe20003800200 */
[----:B------:R-:W-:Y:S02]  /*7860*/  MOV R12, 0x400 ;  /* 0x00000400000c7802 */ /* 0x000fe40000000f00 */
[----:B------:R-:W-:-:S03]  /*7870*/  MOV R47, RZ ;  /* 0x000000ff002f7202 */ /* 0x000fc60000000f00 */
[----:B------:R-:W-:Y:S02]  /*7880*/  VIADD R12, R12, 0x220 ;  /* 0x000002200c0c7836 */ /* 0x000fe40000000000 */
[----:B0-----:R-:W-:-:S04]  /*7890*/  IMAD.U32 R35, RZ, RZ, UR4 ;  /* 0x00000004ff237e24 */ /* 0x001fc8000f8e00ff */
[-C--:B------:R-:W-:Y:S01]  /*78a0*/  IMAD R13, R4, R35.reuse, R7 ;  /* 0x00000023040d7224 */ /* 0x080fe200078e0207 */
[----:B------:R-:W-:-:S03]  /*78b0*/  VIMNMX R15, PT, PT, R16, R35, PT ;  /* 0x00000023100f7248 */ /* 0x000fc60003fe0100 */
[----:B---3--:R-:W-:Y:S01]  /*78c0*/  IMAD.WIDE R32, R13, 0x2, R32 ;  /* 0x000000020d207825 */ /* 0x008fe200078e0220 */
[----:B------:R-:W-:Y:S02]  /*78d0*/  ISETP.GE.AND P0, PT, R36, R15, PT ;  /* 0x0000000f2400720c */ /* 0x000fe40003f06270 */
[----:B--2---:R-:W-:-:S05]  /*78e0*/  LEA R41, R41, R12, 0x18 ;  /* 0x0000000c29297211 */ /* 0x004fca00078ec0ff */
[----:B------:R-:W-:-:S06]  /*78f0*/  VIADD R4, R41, UR5 ;  /* 0x0000000529047c36 */ /* 0x000fcc0008000000 */
[----:B------:R-:W-:Y:S05]  /*7900*/  @P0 BRA `(.L_x_4346) ;  /* 0x0000000800e00947 */ /* 0x000fea0003800000 */
[----:B------:R-:W-:Y:S01]  /*7910*/  VIADDMNMX R13, R36, 0x4, R15, !PT ;  /* 0x00000004240d7846 */ /* 0x000fe2000780010f */
[----:B------:R-:W-:Y:S01]  /*7920*/  BSSY.RECONVERGENT B2, `(.L_x_4347) ;  /* 0x000006b000027945 */ /* 0x000fe20003800200 */
[----:B------:R-:W-:Y:S01]  /*7930*/  LOP3.LUT R12, RZ, R19, RZ, 0x33, !PT ;  /* 0x00000013ff0c7212 */ /* 0x000fe200078e33ff */
[----:B------:R-:W-:Y:S01]  /*7940*/  HFMA2 R47, -RZ, RZ, 0, 0 ;  /* 0x00000000ff2f7431 */ /* 0x000fe200000001ff */
[----:B------:R-:W-:Y:S01]  /*7950*/  MOV R40, RZ ;  /* 0x000000ff00287202 */ /* 0x000fe20000000f00 */
[----:B------:R-:W-:Y:S01]  /*7960*/  IMAD.MOV.U32 R46, RZ, RZ, R36 ;  /* 0x000000ffff2e7224 */ /* 0x000fe200078e0024 */
[----:B------:R-:W-:Y:S02]  /*7970*/  IADD3 R58, PT, PT, -R6, R13, R12 ;  /* 0x0000000d063a7210 */ /* 0x000fe40007ffe10c */
[----:B------:R-:W-:Y:S02]  /*7980*/  CS2R R42, SRZ ;  /* 0x00000000002a7805 */ /* 0x000fe4000001ff00 */
[----:B------:R-:W-:-:S02]  /*7990*/  CS2R R38, SRZ ;  /* 0x0000000000267805 */ /* 0x000fc4000001ff00 */
[----:B------:R-:W-:Y:S02]  /*79a0*/  CS2R R44, SRZ ;  /* 0x00000000002c7805 */ /* 0x000fe4000001ff00 */
[C---:B------:R-:W-:Y:S02]  /*79b0*/  ISETP.GE.U32.AND P0, PT, R58.reuse, 0xc, PT ;  /* 0x0000000c3a00780c */ /* 0x040fe40003f06070 */
[----:B------:R-:W-:-:S04]  /*79c0*/  LEA.HI R12, R58, 0x1, RZ, 0x1e ;  /* 0x000000013a0c7811 */ /* 0x000fc800078ff0ff */
[----:B------:R-:W-:-:S07]  /*79d0*/  LOP3.LUT P1, R60, R12, 0x3, RZ, 0xc0, !PT ;  /* 0x000000030c3c7812 */ /* 0x000fce000782c0ff */
[----:B------:R-:W-:Y:S06]  /*79e0*/  @!P0 BRA `(.L_x_4348) ;  /* 0x0000000400788947 */ /* 0x000fec0003800000 */
[----:B------:R-:W-:Y:S01]  /*79f0*/  LOP3.LUT R59, R12, 0x7ffffffc, RZ, 0xc0, !PT ;  /* 0x7ffffffc0c3b7812 */ /* 0x000fe200078ec0ff */
[----:B------:R-:W-:Y:S01]  /*7a00*/  IMAD.MOV.U32 R48, RZ, RZ, RZ ;  /* 0x000000ffff307224 */ /* 0x000fe200078e00ff */
[----:B------:R-:W-:Y:S01]  /*7a10*/  MOV R40, RZ ;  /* 0x000000ff00287202 */ /* 0x000fe20000000f00 */
[----:B------:R-:W-:-:S07]  /*7a20*/  IMAD.MOV.U32 R46, RZ, RZ, R36 ;  /* 0x000000ffff2e7224 */ /* 0x000fce00078e0024 */
.L_x_4349:
[----:B------:R-:W-:-:S04]  /*7a30*/  IMAD R29, R46, 0xa0, RZ ;  /* 0x000000a02e1d7824 */ /* 0x000fc800078e02ff */
[C---:B------:R-:W-:Y:S01]  /*7a40*/  IMAD.WIDE.U32 R12, R29.reuse, 0x2, R32 ;  /* 0x000000021d0c7825 */ /* 0x040fe200078e0020 */
[----:B-1----:R-:W-:-:S05]  /*7a50*/  IADD3 R21, PT, PT, R29, 0x280, RZ ;  /* 0x000002801d157810 */ /* 0x002fca0007ffe0ff */
[----:B------:R-:W2:Y:S01]  /*7a60*/  LDG.E.128 R12, desc[UR36][R12.64] ;  /* 0x000000240c0c7981 */ /* 0x000ea2000c1e1d00 */
[----:B------:R-:W-:-:S04]  /*7a70*/  IMAD.WIDE.U32 R20, R21, 0x2, R32 ;  /* 0x0000000215147825 */ /* 0x000fc800078e0020 */
[----:B------:R-:W-:Y:S02]  /*7a80*/  VIADD R25, R29, 0x500 ;  /* 0x000005001d197836 */ /* 0x000fe40000000000 */
[----:B-----5:R-:W3:Y:S02]  /*7a90*/  LDG.E.128 R20, desc[UR36][R20.64] ;  /* 0x0000002414147981 */ /* 0x020ee4000c1e1d00 */
[----:B------:R-:W-:Y:S01]  /*7aa0*/  IMAD.WIDE.U32 R24, R25, 0x2, R32 ;  /* 0x0000000219187825 */ /* 0x000fe200078e0020 */
[----:B------:R-:W-:-:S05]  /*7ab0*/  IADD3 R29, PT, PT, R29, 0x780, RZ ;  /* 0x000007801d1d7810 */ /* 0x000fca0007ffe0ff */
[----:B------:R-:W4:Y:S01]  /*7ac0*/  LDG.E.128 R24, desc[UR36][R24.64] ;  /* 0x0000002418187981 */ /* 0x000f22000c1e1d00 */
[----:B------:R-:W-:-:S06]  /*7ad0*/  IMAD.WIDE.U32 R28, R29, 0x2, R32 ;  /* 0x000000021d1c7825 */ /* 0x000fcc00078e0020 */
[----:B------:R-:W4:Y:S01]  /*7ae0*/  LDG.E.128 R28, desc[UR36][R28.64] ;  /* 0x000000241c1c7981 */ /* 0x000f22000c1e1d00 */
[C---:B------:R-:W-:Y:S01]  /*7af0*/  IMAD.IADD R49, R46.reuse, 0x1, -R19 ;  /* 0x000000012e317824 */ /* 0x040fe200078e0a13 */
[----:B------:R-:W-:Y:S01]  /*7b00*/  IADD3 R46, PT, PT, R46, 0x10, RZ ;  /* 0x000000102e2e7810 */ /* 0x000fe20007ffe0ff */
[----:B------:R-:W-:-:S03]  /*7b10*/  VIADD R48, R48, 0x4 ;  /* 0x0000000430307836 */ /* 0x000fc60000000000 */
[----:B------:R-:W-:Y:S02]  /*7b20*/  LEA R49, R49, R4, 0x1 ;  /* 0x0000000431317211 */ /* 0x000fe400078e08ff */
[----:B------:R-:W-:-:S03]  /*7b30*/  ISETP.NE.AND P0, PT, R48, R59, PT ;  /* 0x0000003b3000720c */ /* 0x000fc60003f05270 */
[----:B------:R-:W-:Y:S04]  /*7b40*/  LDS.U16 R50, [R49] ;  /* 0x0000000031327984 */ /* 0x000fe80000000400 */
[----:B------:R-:W0:Y:S04]  /*7b50*/  LDS.U16 R54, [R49+0x8] ;  /* 0x0000080031367984 */ /* 0x000e280000000400 */
[----:B------:R-:W1:Y:S04]  /*7b60*/  LDS.U16 R56, [R49+0x10] ;  /* 0x0000100031387984 */ /* 0x000e680000000400 */
[----:B------:R-:W4:Y:S01]  /*7b70*/  LDS.U16 R49, [R49+0x18] ;  /* 0x0000180031317984 */ /* 0x000f220000000400 */
[----:B0-----:R-:W-:-:S02]  /*7b80*/  HADD2.F32 R54, -RZ, R54.H0_H0 ;  /* 0x20000036ff367230 */ /* 0x001fc40000004100 */
[----:B-1----:R-:W-:Y:S02]  /*7b90*/  HADD2.F32 R56, -RZ, R56.H0_H0 ;  /* 0x20000038ff387230 */ /* 0x002fe40000004100 */
[--C-:B--2---:R-:W-:Y:S02]  /*7ba0*/  HADD2.F32 R52, -RZ, R13.reuse.H0_H0 ;  /* 0x2000000dff347230 */ /* 0x104fe40000004100 */
[----:B------:R-:W-:Y:S02]  /*7bb0*/  HADD2.F32 R53, -RZ, R13.H1_H1 ;  /* 0x3000000dff357230 */ /* 0x000fe40000004100 */
[----:B------:R-:W-:Y:S02]  /*7bc0*/  HADD2.F32 R51, -RZ, R12.H0_H0 ;  /* 0x2000000cff337230 */ /* 0x000fe40000004100 */
[----:B------:R-:W-:Y:S02]  /*7bd0*/  HADD2.F32 R13, -RZ, R50.H0_H0 ;  /* 0x20000032ff0d7230 */ /* 0x000fe40000004100 */
[----:B------:R-:W-:-:S02]  /*7be0*/  HADD2.F32 R55, -RZ, R14.H0_H0 ;  /* 0x2000000eff377230 */ /* 0x000fc40000004100 */
[----:B------:R-:W-:Y:S02]  /*7bf0*/  HADD2.F32 R12, -RZ, R12.H1_H1 ;  /* 0x3000000cff0c7230 */ /* 0x000fe40000004100 */
        /* <DEDUP_REMOVED lines=10> */
[----:B------:R-:W-:Y:S01]  /*7ca0*/  FFMA.FTZ R50, R13, R50, R47 ;  /* 0x000000320d327223 */ /* 0x000fe2000001002f */
[----:B---3--:R-:W-:-:S02]  /*7cb0*/  HADD2.F32 R13, -RZ, R20.H0_H0 ;  /* 0x20000014ff0d7230 */ /* 0x008fc40000004100 */
[----:B------:R-:W-:Y:S02]  /*7cc0*/  HADD2.F32 R15, -RZ, R20.H1_H1 ;  /* 0x30000014ff0f7230 */ /* 0x000fe40000004100 */
[--C-:B------:R-:W-:Y:S02]  /*7cd0*/  HADD2.F32 R39, -RZ, R21.reuse.H0_H0 ;  /* 0x20000015ff277230 */ /* 0x100fe40000004100 */
[C---:B------:R-:W-:Y:S01]  /*7ce0*/  FFMA.FTZ R13, R54.reuse, R13, R51 ;  /* 0x0000000d360d7223 */ /* 0x040fe20000010033 */
[----:B------:R-:W-:Y:S02]  /*7cf0*/  HADD2.F32 R20, -RZ, R21.H1_H1 ;  /* 0x30000015ff147230 */ /* 0x000fe40000004100 */
[C---:B------:R-:W-:Y:S01]  /*7d00*/  FFMA.FTZ R12, R54.reuse, R15, R12 ;  /* 0x0000000f360c7223 */ /* 0x040fe2000001000c */
[--C-:B------:R-:W-:Y:S02]  /*7d10*/  HADD2.F32 R21, -RZ, R22.reuse.H1_H1 ;  /* 0x30000016ff157230 */ /* 0x100fe40000004100 */
[----:B------:R-:W-:Y:S01]  /*7d20*/  FFMA.FTZ R39, R54, R39, R52 ;  /* 0x0000002736277223 */ /* 0x000fe20000010034 */
[----:B------:R-:W-:-:S02]  /*7d30*/  HADD2.F32 R38, -RZ, R22.H0_H0 ;  /* 0x20000016ff267230 */ /* 0x000fc40000004100 */
[C---:B------:R-:W-:Y:S01]  /*7d40*/  FFMA.FTZ R20, R54.reuse, R20, R53 ;  /* 0x0000001436147223 */ /* 0x040fe20000010035 */
[--C-:B------:R-:W-:Y:S02]  /*7d50*/  HADD2.F32 R22, -RZ, R23.reuse.H0_H0 ;  /* 0x20000017ff167230 */ /* 0x100fe40000004100 */
[C---:B------:R-:W-:Y:S01]  /*7d60*/  FFMA.FTZ R14, R54.reuse, R21, R14 ;  /* 0x00000015360e7223 */ /* 0x040fe2000001000e */
[----:B------:R-:W-:Y:S02]  /*7d70*/  HADD2.F32 R23, -RZ, R23.H1_H1 ;  /* 0x30000017ff177230 */ /* 0x000fe40000004100 */
[C---:B------:R-:W-:Y:S01]  /*7d80*/  FFMA.FTZ R38, R54.reuse, R38, R55 ;  /* 0x0000002636267223 */ /* 0x040fe20000010037 */
[--C-:B----4-:R-:W-:Y:S02]  /*7d90*/  HADD2.F32 R15, -RZ, R24.reuse.H0_H0 ;  /* 0x20000018ff0f7230 */ /* 0x110fe40000004100 */
[----:B------:R-:W-:Y:S01]  /*7da0*/  FFMA.FTZ R22, R54, R22, R57 ;  /* 0x0000001636167223 */ /* 0x000fe20000010039 */
[----:B------:R-:W-:-:S02]  /*7db0*/  HADD2.F32 R21, -RZ, R24.H1_H1 ;  /* 0x30000018ff157230 */ /* 0x000fc40000004100 */
[----:B------:R-:W-:Y:S01]  /*7dc0*/  FFMA.FTZ R23, R54, R23, R50 ;  /* 0x0000001736177223 */ /* 0x000fe20000010032 */
        /* <DEDUP_REMOVED lines=10> */
[----:B------:R-:W-:Y:S02]  /*7e70*/  HADD2.F32 R47, -RZ, R27.H0_H0 ;  /* 0x2000001bff2f7230 */ /* 0x000fe40000004100 */
[C---:B------:R-:W-:Y:S01]  /*7e80*/  FFMA.FTZ R23, R56.reuse, R26, R23 ;  /* 0x0000001a38177223 */ /* 0x040fe20000010017 */
[----:B------:R-:W-:Y:S02]  /*7e90*/  HADD2.F32 R24, -RZ, R29.H0_H0 ;  /* 0x2000001dff187230 */ /* 0x000fe40000004100 */
[----:B------:R-:W-:Y:S01]  /*7ea0*/  FFMA.FTZ R20, R56, R25, R20 ;  /* 0x0000001938147223 */ /* 0x000fe20000010014 */
[----:B------:R-:W-:-:S02]  /*7eb0*/  HADD2.F32 R15, -RZ, R30.H0_H0 ;  /* 0x2000001eff0f7230 */ /* 0x000fc40000004100 */
[----:B------:R-:W-:Y:S01]  /*7ec0*/  FFMA.FTZ R22, R56, R47, R22 ;  /* 0x0000002f38167223 */ /* 0x000fe20000010016 */
[----:B------:R-:W-:Y:S02]  /*7ed0*/  HADD2.F32 R14, -RZ, R49.H0_H0 ;  /* 0x20000031ff0e7230 */ /* 0x000fe40000004100 */
[--C-:B------:R-:W-:Y:S02]  /*7ee0*/  HADD2.F32 R40, -RZ, R28.reuse.H0_H0 ;  /* 0x2000001cff287230 */ /* 0x100fe40000004100 */
[----:B------:R-:W-:Y:S02]  /*7ef0*/  HADD2.F32 R43, -RZ, R28.H1_H1 ;  /* 0x3000001cff2b7230 */ /* 0x000fe40000004100 */
        /* <DEDUP_REMOVED lines=13> */
.L_x_4348:
[----:B------:R-:W-:Y:S05]  /*7fd0*/  BSYNC.RECONVERGENT B2 ;  /* 0x0000000000027941 */ /* 0x000fea0003800200 */
.L_x_4347:
[----:B------:R-:W-:Y:S05]  /*7fe0*/  @!P1 BRA `(.L_x_4346) ;  /* 0x0000000400289947 */ /* 0x000fea0003800000 */
[----:B------:R-:W-:Y:S01]  /*7ff0*/  ISETP.NE.AND P1, PT, R60, 0x1, PT ;  /* 0x000000013c00780c */ /* 0x000fe20003f25270 */
[----:B------:R-:W-:Y:S01]  /*8000*/  BSSY.RECONVERGENT B2, `(.L_x_4350) ;  /* 0x0000030000027945 */ /* 0x000fe20003800200 */
[----:B------:R-:W-:-:S11]  /*8010*/  LOP3.LUT P0, RZ, R58, 0x4, RZ, 0xc0, !PT ;  /* 0x000000043aff7812 */ /* 0x000fd6000780c0ff */
[----:B------:R-:W-:Y:S05]  /*8020*/  @!P1 BRA `(.L_x_4351) ;  /* 0x0000000000b49947 */ /* 0x000fea0003800000 */
[----:B------:R-:W-:-:S04]  /*8030*/  IMAD R13, R46, 0xa0, RZ ;  /* 0x000000a02e0d7824 */ /* 0x000fc800078e02ff */
[----:B-1----:R-:W-:-:S04]  /*8040*/  IMAD.WIDE.U32 R20, R13, 0x2, R32 ;  /* 0x000000020d147825 */ /* 0x002fc800078e0020 */
[----:B------:R-:W-:Y:S02]  /*8050*/  VIADD R13, R13, 0x280 ;  /* 0x000002800d0d7836 */ /* 0x000fe40000000000 */
[----:B-----5:R-:W2:Y:S02]  /*8060*/  LDG.E.128 R20, desc[UR36][R20.64] ;  /* 0x0000002414147981 */ /* 0x020ea4000c1e1d00 */
[----:B------:R-:W-:-:S06]  /*8070*/  IMAD.WIDE.U32 R12, R13, 0x2, R32 ;  /* 0x000000020d0c7825 */ /* 0x000fcc00078e0020 */
[----:B------:R-:W3:Y:S01]  /*8080*/  LDG.E.128 R12, desc[UR36][R12.64] ;  /* 0x000000240c0c7981 */ /* 0x000ee2000c1e1d00 */
[----:B------:R-:W-:Y:S02]  /*8090*/  IADD3 R25, PT, PT, -R19, R46, RZ ;  /* 0x0000002e13197210 */ /* 0x000fe40007ffe1ff */
[----:B------:R-:W-:-:S03]  /*80a0*/  IADD3 R46, PT, PT, R46, 0x8, RZ ;  /* 0x000000082e2e7810 */ /* 0x000fc60007ffe0ff */
[----:B------:R-:W-:-:S05]  /*80b0*/  IMAD R25, R25, 0x2, R4 ;  /* 0x0000000219197824 */ /* 0x000fca00078e0204 */
[----:B------:R-:W0:Y:S04]  /*80c0*/  LDS.U16 R24, [R25] ;  /* 0x0000000019187984 */ /* 0x000e280000000400 */
[----:B------:R-:W1:Y:S01]  /*80d0*/  LDS.U16 R48, [R25+0x8] ;  /* 0x0000080019307984 */ /* 0x000e620000000400 */
[--C-:B--2---:R-:W-:Y:S02]  /*80e0*/  HADD2.F32 R26, -RZ, R20.reuse.H0_H0 ;  /* 0x20000014ff1a7230 */ /* 0x104fe40000004100 */
[----:B------:R-:W-:Y:S02]  /*80f0*/  HADD2.F32 R28, -RZ, R20.H1_H1 ;  /* 0x30000014ff1c7230 */ /* 0x000fe40000004100 */
[--C-:B------:R-:W-:Y:S02]  /*8100*/  HADD2.F32 R30, -RZ, R21.reuse.H0_H0 ;  /* 0x20000015ff1e7230 */ /* 0x100fe40000004100 */
[----:B------:R-:W-:-:S02]  /*8110*/  HADD2.F32 R27, -RZ, R21.H1_H1 ;  /* 0x30000015ff1b7230 */ /* 0x000fc40000004100 */
[----:B------:R-:W-:Y:S02]  /*8120*/  HADD2.F32 R29, -RZ, R22.H0_H0 ;  /* 0x20000016ff1d7230 */ /* 0x000fe40000004100 */
[----:B0-----:R-:W-:Y:S02]  /*8130*/  HADD2.F32 R21, -RZ, R24.H0_H0 ;  /* 0x20000018ff157230 */ /* 0x001fe40000004100 */
[----:B------:R-:W-:Y:S02]  /*8140*/  HADD2.F32 R22, -RZ, R22.H1_H1 ;  /* 0x30000016ff167230 */ /* 0x000fe40000004100 */
        /* <DEDUP_REMOVED lines=8> */
[C---:B------:R-:W-:Y:S01]  /*81d0*/  FFMA.FTZ R31, R21.reuse, R31, R44 ;  /* 0x0000001f151f7223 */ /* 0x040fe2000001002c */
[----:B------:R-:W-:Y:S01]  /*81e0*/  FFMA.FTZ R20, R21, R20, R47 ;  /* 0x0000001415147223 */ /* 0x000fe2000001002f */
[----:B-1----:R-:W-:-:S02]  /*81f0*/  HADD2.F32 R47, -RZ, R48.H0_H0 ;  /* 0x20000030ff2f7230 */ /* 0x002fc40000004100 */
[--C-:B---3--:R-:W-:Y:S02]  /*8200*/  HADD2.F32 R40, -RZ, R12.reuse.H0_H0 ;  /* 0x2000000cff287230 */ /* 0x108fe40000004100 */
[----:B------:R-:W-:Y:S02]  /*8210*/  HADD2.F32 R43, -RZ, R12.H1_H1 ;  /* 0x3000000cff2b7230 */ /* 0x000fe40000004100 */
        /* <DEDUP_REMOVED lines=14> */
.L_x_4351:
[----:B------:R-:W-:Y:S05]  /*8300*/  BSYNC.RECONVERGENT B2 ;  /* 0x0000000000027941 */ /* 0x000fea0003800200 */
.L_x_4350:
[----:B------:R-:W-:Y:S05]  /*8310*/  @P0 BRA `(.L_x_4346) ;  /* 0x00000000005c0947 */ /* 0x000fea0003800000 */
[----:B------:R-:W-:-:S04]  /*8320*/  IMAD R13, R46, 0xa0, RZ ;  /* 0x000000a02e0d7824 */ /* 0x000fc800078e02ff */
[----:B------:R-:W-:-:S06]  /*8330*/  IMAD.WIDE.U32 R12, R13, 0x2, R32 ;  /* 0x000000020d0c7825 */ /* 0x000fcc00078e0020 */
[----:B------:R-:W2:Y:S01]  /*8340*/  LDG.E.128 R12, desc[UR36][R12.64] ;  /* 0x000000240c0c7981 */ /* 0x000ea2000c1e1d00 */
[----:B-1----:R-:W-:-:S05]  /*8350*/  IMAD.IADD R21, R46, 0x1, -R19 ;  /* 0x000000012e157824 */ /* 0x002fca00078e0a13 */
[----:B------:R-:W-:-:S06]  /*8360*/  LEA R21, R21, R4, 0x1 ;  /* 0x0000000415157211 */ /* 0x000fcc00078e08ff */
[----:B------:R-:W0:Y:S02]  /*8370*/  LDS.U16 R21, [R21] ;  /* 0x0000000015157984 */ /* 0x000e240000000400 */
[----:B0----5:R-:W-:Y:S02]  /*8380*/  HADD2.F32 R23, -RZ, R21.H0_H0 ;  /* 0x20000015ff177230 */ /* 0x021fe40000004100 */
        /* <DEDUP_REMOVED lines=16> */
.L_x_4346:
[----:B------:R-:W-:Y:S05]  /*8490*/  BSYNC.RECONVERGENT B1 ;  /* 0x0000000000017941 */ /* 0x000fea0003800200 */
.L_x_4345:
[----:B------:R-:W-:Y:S01]  /*84a0*/  ISETP.GE.AND P0, PT, R36, R16, PT ;  /* 0x000000102400720c */ /* 0x000fe20003f06270 */
[----:B------:R-:W-:-:S12]  /*84b0*/  BSSY.RECONVERGENT B1, `(.L_x_4352) ;  /* 0x000010b000017945 */ /* 0x000fd80003800200 */
[----:B------:R-:W-:Y:S05]  /*84c0*/  @P0 BRA `(.L_x_4353) ;  /* 0x0000001000240947 */ /* 0x000fea0003800000 */
[----:B------:R-:W-:Y:S01]  /*84d0*/  VIADDMNMX R13, R36, 0x4, R16, !PT ;  /* 0x00000004240d7846 */ /* 0x000fe20007800110 */
[----:B------:R-:W-:Y:S01]  /*84e0*/  BSSY.RECONVERGENT B2, `(.L_x_4354) ;  /* 0x0000040000027945 */ /* 0x000fe20003800200 */
[----:B------:R-:W-:-:S04]  /*84f0*/  LOP3.LUT R29, RZ, R19, RZ, 0x33, !PT ;  /* 0x00000013ff1d7212 */ /* 0x000fc800078e33ff */
        /* <DEDUP_REMOVED lines=10> */
.L_x_4358:
        /* <DEDUP_REMOVED lines=10> */
[----:B0-----:R-:W1:Y:S02]  /*8640*/  MUFU.RCP R20, R20 ;  /* 0x0000001400147308 */ /* 0x001e640000001000 */
[----:B-1----:R-:W-:-:S06]  /*8650*/  IADD3 R21, PT, PT, R20, 0xffffffe, RZ ;  /* 0x0ffffffe14157810 */ /* 0x002fcc0007ffe0ff */
[----:B------:R-:W0:Y:S02]  /*8660*/  F2I.FTZ.U32.TRUNC.NTZ R13, R21 ;  /* 0x00000015000d7305 */ /* 0x000e24000021f000 */
[----:B0-----:R-:W-:-:S04]  /*8670*/  IMAD.MOV R12, RZ, RZ, -R13 ;  /* 0x000000ffff0c7224 */ /* 0x001fc800078e0a0d */
[----:B-----5:R-:W-:Y:S01]  /*8680*/  IMAD R23, R12, R15, RZ ;  /* 0x0000000f0c177224 */ /* 0x020fe200078e02ff */
        /* <DEDUP_REMOVED lines=9> */
[----:B------:R-:W-:Y:S02]  /*8720*/  @!P0 IADD3 R12, PT, PT, R12, -R15, RZ ;  /* 0x8000000f0c0c8210 */ /* 0x000fe40007ffe0ff */
[----:B------:R-:W0:Y:S03]  /*8730*/  LDS.U16 R15, [R41] ;  /* 0x00000000290f7984 */ /* 0x000e260000000400 */
[----:B------:R-:W-:Y:S01]  /*8740*/  @!P1 IMAD.MOV R12, RZ, RZ, -R12 ;  /* 0x000000ffff0c9224 */ /* 0x000fe200078e0a0c */
        /* <DEDUP_REMOVED lines=21> */
.L_x_4357:
[----:B------:R-:W-:Y:S05]  /*88a0*/  BSYNC.RECONVERGENT B3 ;  /* 0x0000000000037941 */ /* 0x000fea0003800200 */
.L_x_4356:
[----:B------:R-:W-:Y:S01]  /*88b0*/  IADD3 R36, PT, PT, R36, 0x4, RZ ;  /* 0x0000000424247810 */ /* 0x000fe20007ffe0ff */
[----:B------:R-:W-:Y:S01]  /*88c0*/  VIADD R41, R41, 0x8 ;  /* 0x0000000829297836 */ /* 0x000fe20000000000 */
[----:B------:R-:W-:Y:S06]  /*88d0*/  @P2 BRA `(.L_x_4358) ;  /* 0xfffffffc00302947 */ /* 0x000fec000383ffff */
.L_x_4355:
[----:B------:R-:W-:Y:S05]  /*88e0*/  BSYNC.RECONVERGENT B2 ;  /* 0x0000000000027941 */ /* 0x000fea0003800200 */
.L_x_4354:
[----:B------:R-:W-:-:S13]  /*88f0*/  ISETP.GE.U32.AND P0, PT, R29, 0xc, PT ;  /* 0x0000000c1d00780c */ /* 0x000fda0003f06070 */
[----:B------:R-:W-:Y:S05]  /*8900*/  @!P0 BRA `(.L_x_4353) ;  /* 0x0000000c00148947 */ /* 0x000fea0003800000 */
[----:B------:R-:W0:Y:S02]  /*8910*/  LDC R35, c[0x0][0x3f4] ;  /* 0x0000fd00ff237b82 */ /* 0x000e240000000800 */
.L_x_4367:
        /* <DEDUP_REMOVED lines=21> */
[----:B-1----:R-:W-:Y:S02]  /*8a70*/  IMAD R21, R12, R15, RZ ;  /* 0x0000000f0c157224 */ /* 0x002fe400078e02ff */
        /* <DEDUP_REMOVED lines=22> */
[----:B-----5:R-:W-:Y:S02]  /*8be0*/  HADD2.F32 R23, -RZ, R13.H1_H1 ;  /* 0x3000000dff177230 */ /* 0x020fe40000004100 */
        /* <DEDUP_REMOVED lines=9> */
.L_x_4360:
[----:B------:R-:W-:Y:S05]  /*8c80*/  BSYNC.RECONVERGENT B2 ;  /* 0x0000000000027941 */ /* 0x000fea0003800200 */
.L_x_4359:
        /* <DEDUP_REMOVED lines=45> */
.L_x_4362:
[----:B------:R-:W-:Y:S05]  /*8f60*/  BSYNC.RECONVERGENT B2 ;  /* 0x0000000000027941 */ /* 0x000fea0003800200 */
.L_x_4361:
        /* <DEDUP_REMOVED lines=45> */
.L_x_4364:
[----:B------:R-:W-:Y:S05]  /*9240*/  BSYNC.RECONVERGENT B2 ;  /* 0x0000000000027941 */ /* 0x000fea0003800200 */
.L_x_4363:
        /* <DEDUP_REMOVED lines=45> */
.L_x_4366:
[----:B------:R-:W-:Y:S05]  /*9520*/  BSYNC.RECONVERGENT B2 ;  /* 0x0000000000027941 */ /* 0x000fea0003800200 */
.L_x_4365:
[----:B------:R-:W-:-:S05]  /*9530*/  VIADD R36, R36, 0x10 ;  /* 0x0000001024247836 */ /* 0x000fca0000000000 */
[----:B------:R-:W-:-:S13]  /*9540*/  ISETP.GE.AND P0, PT, R36, R16, PT ;  /* 0x000000102400720c */ /* 0x000fda0003f06270 */
[----:B------:R-:W-:Y:S05]  /*9550*/  @!P0 BRA `(.L_x_4367) ;  /* 0xfffffff000f08947 */ /* 0x000fea000383ffff */
.L_x_4353:
[----:B------:R-:W-:Y:S05]  /*9560*/  BSYNC.RECONVERGENT B1 ;  /* 0x0000000000017941 */ /* 0x000fea0003800200 */
.L_x_4352:
        /* <DEDUP_REMOVED lines=9> */
[----:B-1----:R-:W2:Y:S01]  /*9600*/  LDG.E.64 R20, desc[UR36][R12.64] ;  /* 0x000000240c147981 */ /* 0x002ea2000c1e1b00 */
        /* <DEDUP_REMOVED lines=34> */
[----:B-----5:R-:W0:Y:S01]  /*9830*/  I2F.S16 R23, R16 ;  /* 0x0000001000177306 */ /* 0x020e220000101400 */
[----:B-1----:R-:W-:-:S07]  /*9840*/  FMUL.FTZ R22, R14, R27 ;  /* 0x0000001b0e167220 */ /* 0x002fce0000410000 */
[----:B------:R-:W1:Y:S01]  /*9850*/  I2F.S16 R15, R15 ;  /* 0x0000000f000f7306 */ /* 0x000e620000101400 */
[----:B0-----:R-:W-:-:S07]  /*9860*/  FMUL.FTZ R20, R14, R23 ;  /* 0x000000170e147220 */ /* 0x001fce0000410000 */
[----:B------:R-:W0:Y:S01]  /*9870*/  I2F.S8 R21, R26 ;  /* 0x0000001a00157306 */ /* 0x000e220000001400 */
[----:B-1----:R-:W-:-:S07]  /*9880*/  FMUL.FTZ R16, R14, R15 ;  /* 0x0000000f0e107220 */ /* 0x002fce0000410000 */
[----:B------:R1:W2:Y:S01]  /*9890*/  I2F.S8 R19, R28 ;  /* 0x0000001c00137306 */ /* 0x0002a20000001400 */
        /* <DEDUP_REMOVED lines=9> */
.L_x_4368:
[----:B------:R-:W0:Y:S02]  /*9930*/  LDC.64 R12, c[0x0][0x3a8] ;  /* 0x0000ea00ff0c7b82 */ /* 0x000e240000000a00 */
[----:B0-----:R-:W-:-:S05]  /*9940*/  IMAD.WIDE R12, R17, 0x2, R12 ;  /* 0x00000002110c7825 */ /* 0x001fca00078e020c */
[----:B------:R0:W5:Y:S02]  /*9950*/  LDG.E.128 R28, desc[UR36][R12.64] ;  /* 0x000000240c1c7981 */ /* 0x000164000c1e1d00 */
.L_x_4369:
[----:B------:R-:W2:Y:S02]  /*9960*/  LDCU.64 UR6, c[0x0][0x460] ;  /* 0x00008c00ff0677ac */ /* 0x000ea40008000a00 */
[----:B--2---:R-:W-:-:S04]  /*9970*/  ISETP.NE.U32.AND P0, PT, RZ, UR6, PT ;  /* 0x00000006ff007c0c */ /* 0x004fc8000bf05070 */
[----:B------:R-:W-:Y:S01]  /*9980*/  ISETP.NE.AND.EX P0, PT, RZ, UR7, PT, P0 ;  /* 0x00000007ff007c0c */ /* 0x000fe2000bf05300 */
[----:B------:R-:W-:Y:S01]  /*9990*/  IMAD R4, R3, 0x2, R4 ;  /* 0x0000000203047824 */ /* 0x000fe200078e0204 */
[----:B------:R-:W2:Y:S05]  /*99a0*/  LDCU.64 UR6, c[0x0][0x3c0] ;  /* 0x00007800ff0677ac */ /* 0x000eaa0008000a00 */
[----:B------:R-:W3:Y:S06]  /*99b0*/  LDS.U16 R4, [R4] ;  /* 0x0000000004047984 */ /* 0x000eec0000000400 */
[----:B------:R-:W4:Y:S08]  /*99c0*/  @P0 LDC R14, c[0x0][0x3f8] ;  /* 0x0000fe00ff0e0b82 */ /* 0x000f300000000800 */
[----:B0-----:R-:W0:Y:S01]  /*99d0*/  @P0 LDC.64 R12, c[0x0][0x458] ;  /* 0x00011600ff0c0b82 */ /* 0x001e220000000a00 */
[----:B----4-:R-:W-:-:S04]  /*99e0*/  @P0 IMAD R2, R2, R14, R5 ;  /* 0x0000000e02020224 */ /* 0x010fc800078e0205 */
[----:B------:R-:W-:-:S04]  /*99f0*/  @P0 IMAD R5, R2, 0xa0, R7 ;  /* 0x000000a002050824 */ /* 0x000fc800078e0207 */
[----:B0-----:R-:W-:-:S06]  /*9a00*/  @P0 IMAD.WIDE R12, R5, 0x2, R12 ;  /* 0x00000002050c0825 */ /* 0x001fcc00078e020c */
[----:B------:R-:W4:Y:S01]  /*9a10*/  @P0 LDG.E.128 R12, desc[UR36][R12.64] ;  /* 0x000000240c0c0981 */ /* 0x000f22000c1e1d00 */
        /* <DEDUP_REMOVED lines=8> */
[----:B---3--:R-:W-:-:S03]  /*9aa0*/  HADD2.F32 R5, -RZ, R4.H0_H0 ;  /* 0x20000004ff057230 */ /* 0x008fc60000004100 */
[----:B------:R-:W-:Y:S02]  /*9ab0*/  LEA.HI.X.SX32 R18, R18, R3, 0x1, P1 ;  /* 0x0000000312127211 */ /* 0x000fe400008f0eff */
[----:B--2---:R-:W-:-:S04]  /*9ac0*/  LEA R2, P1, R35, UR6, 0x1 ;  /* 0x0000000623027c11 */ /* 0x004fc8000f8208ff */
        /* <DEDUP_REMOVED lines=22> */
.L_x_4344:
[----:B------:R-:W-:Y:S05]  /*9c30*/  BSYNC.RECONVERGENT B0 ;  /* 0x0000000000007941 */ /* 0x000fea0003800200 */
.L_x_4343:
        /* <DEDUP_REMOVED lines=21> */
.L_x_4371:
[----:B------:R-:W-:Y:S05]  /*9d90*/  WARPSYNC.ALL ;  /* 0x0000000000007948 */ /* 0x000fea0003800000 */
[----:B------:R-:W-:Y:S06]  /*9da0*/  BAR.SYNC.DEFER_BLOCKING 0x0 ;  /* 0x0000000000007b1d */ /* 0x000fec0000010000 */
[----:B------:R-:W-:Y:S04]  /*9db0*/  BSSY.RECONVERGENT B0, `(.L_x_4372) ;  /* 0x0000013000007945 */ /* 0x000fe80003800200 */
[----:B------:R-:W-:Y:S05]  /*9dc0*/  @P2 BRA `(.L_x_4373) ;  /* 0x0000000000442947 */ /* 0x000fea0003800000 */
[----:B0----5:R-:W0:Y:S02]  /*9dd0*/  LDS.128 R8, [R6] ;  /* 0x0000000006087984 */ /* 0x021e240000000c00 */
        /* <DEDUP_REMOVED lines=16> */
.L_x_4373:
[----:B------:R-:W-:Y:S05]  /*9ee0*/  BSYNC.RECONVERGENT B0 ;  /* 0x0000000000007941 */ /* 0x000fea0003800200 */
.L_x_4372:
        /* <DEDUP_REMOVED lines=8> */
.L_x_4375:
[----:B------:R-:W-:Y:S05]  /*9f70*/  BSYNC.RECONVERGENT B0 ;  /* 0x0000000000007941 */ /* 0x000fea0003800200 */
.L_x_4374:
[----:B------:R-:W-:Y:S06]  /*9f80*/  BAR.SYNC.DEFER_BLOCKING 0x0 ;  /* 0x0000000000007b1d */ /* 0x000fec0000010000 */
[----:B------:R-:W-:Y:S04]  /*9f90*/  BSSY.RECONVERGENT B0, `(.L_x_4376) ;  /* 0x0000013000007945 */ /* 0x000fe80003800200 */
[----:B------:R-:W-:Y:S05]  /*9fa0*/  @P4 BRA `(.L_x_4377) ;  /* 0x0000000000444947 */ /* 0x000fea0003800000 */
[----:B0-2--5:R-:W0:Y:S02]  /*9fb0*/  LDS.128 R8, [R6] ;  /* 0x0000000006087984 */ /* 0x025e240000000c00 */
        /* <DEDUP_REMOVED lines=16> */
.L_x_4377:
[----:B------:R-:W-:Y:S05]  /*a0c0*/  BSYNC.RECONVERGENT B0 ;  /* 0x0000000000007941 */ /* 0x000fea0003800200 */
.L_x_4376:
[----:B------:R-:W-:Y:S06]  /*a0d0*/  BAR.SYNC.DEFER_BLOCKING 0x0 ;  /* 0x0000000000007b1d */ /* 0x000fec0000010000 */
.L_x_4370:
[----:B------:R-:W-:-:S13]  /*a0e0*/  ISETP.GT.U32.OR P0, PT, R0, 0x1f, P0 ;  /* 0x0000001f0000780c */ /* 0x000fda0000704470 */
[----:B------:R-:W-:Y:S05]  /*a0f0*/  @P0 EXIT ;  /* 0x000000000000094d */ /* 0x000fea0003800000 */
[----:B------:R-:W3:Y:S02]  /*a100*/  LDCU UR4, c[0x0][0x478] ;  /* 0x00008f00ff0477ac */ /* 0x000ee40008000800 */
[----:B---3--:R-:W-:-:S09]  /*a110*/  UISETP.NE.AND UP0, UPT, UR4, 0x2, UPT ;  /* 0x000000020400788c */ /* 0x008fd2000bf05270 */
[----:B------:R-:W-:Y:S05]  /*a120*/  BRA.U UP0, `(.L_x_4378) ;  /* 0x0000000100e07547 */ /* 0x000fea000b800000 */
[----:B------:R-:W3:Y:S01]  /*a130*/  LDC.64 R2, c[0x0][0x470] ;  /* 0x00011c00ff027b82 */ /* 0x000ee20000000a00 */
[----:B------:R-:W0:Y:S01]  /*a140*/  LDCU.64 UR4, c[0x0][0x380] ;  /* 0x00007000ff0477ac */ /* 0x000e220008000a00 */
[----:B---3--:R-:W3:Y:S01]  /*a150*/  LDG.E R2, desc[UR36][R2.64] ;  /* 0x0000002402027981 */ /* 0x008ee2000c1e1900 */
[----:B------:R-:W-:-:S05]  /*a160*/  IMAD.IADD R34, R34, 0x1, R7 ;  /* 0x0000000122227824 */ /* 0x000fca00078e0207 */
[----:B0-2--5:R-:W-:Y:S01]  /*a170*/  IADD3 R8, P0, PT, R34, UR4, RZ ;  /* 0x0000000422087c10 */ /* 0x025fe2000ff1e0ff */
        /* <DEDUP_REMOVED lines=17> */
[----:B------:R-:W-:Y:S02]  /*a290*/  LOP3.LUT R4, R0, 0xff0000, RZ, 0xc0, !PT ;  /* 0x00ff000000047812 */ /* 0x000fe400078ec0ff */
[----:B0-----:R-:W-:Y:S01]  /*a2a0*/  PRMT R45, R45, 0x8880, RZ ;  /* 0x000088802d2d7816 */ /* 0x001fe200000000ff */
[----:B------:R-:W0:Y:S01]  /*a2b0*/  F2I.S8.NTZ R43, R43 ;  /* 0x0000002b002b7305 */ /* 0x000e220000202100 */
[----:B------:R-:W-:Y:S02]  /*a2c0*/  PRMT R3, R4, 0x4210, R3 ;  /* 0x0000421004037816 */ /* 0x000fe40000000003 */
[----:B------:R-:W-:-:S04]  /*a2d0*/  PRMT R0, R45, 0x7710, RZ ;  /* 0x000077102d007816 */ /* 0x000fc800000000ff */
[----:B------:R-:W-:Y:S01]  /*a2e0*/  SHF.L.U32 R0, R0, 0x8, RZ ;  /* 0x0000000800007819 */ /* 0x000fe200000006ff */
[----:B------:R-:W3:Y:S01]  /*a2f0*/  F2I.S8.NTZ R39, R39 ;  /* 0x0000002700277305 */ /* 0x000ee20000202100 */
[----:B--2---:R-:W-:Y:S02]  /*a300*/  PRMT R4, R38, 0x8880, RZ ;  /* 0x0000888026047816 */ /* 0x004fe400000000ff */
[----:B------:R-:W-:Y:S02]  /*a310*/  LOP3.LUT R9, R3, 0xff00, R0, 0xf8, !PT ;  /* 0x0000ff0003097812 */ /* 0x000fe400078ef800 */
[----:B------:R-:W-:Y:S02]  /*a320*/  PRMT R4, R4, 0x7710, RZ ;  /* 0x0000771004047816 */ /* 0x000fe400000000ff */
[----:B0-----:R-:W-:Y:S01]  /*a330*/  PRMT R43, R43, 0x8880, RZ ;  /* 0x000088802b2b7816 */ /* 0x001fe200000000ff */
[----:B------:R-:W0:Y:S01]  /*a340*/  F2I.S8.NTZ R42, R42 ;  /* 0x0000002a002a7305 */ /* 0x000e220000202100 */
[----:B------:R-:W-:-:S02]  /*a350*/  LOP3.LUT R4, R4, 0xff, RZ, 0xc0, !PT ;  /* 0x000000ff04047812 */ /* 0x000fc400078ec0ff */
[----:B------:R-:W-:Y:S02]  /*a360*/  PRMT R0, R43, 0x7710, RZ ;  /* 0x000077102b007816 */ /* 0x000fe400000000ff */
[----:B---3--:R-:W-:-:S03]  /*a370*/  PRMT R39, R39, 0x8880, RZ ;  /* 0x0000888027277816 */ /* 0x008fc600000000ff */
        /* <DEDUP_REMOVED lines=19> */
.L_x_4378:
[----:B------:R-:W3:Y:S01]  /*a4b0*/  LDC.64 R2, c[0x0][0x380] ;  /* 0x0000e000ff027b82 */ /* 0x000ee20000000a00 */
[----:B------:R-:W-:Y:S01]  /*a4c0*/  IMAD.IADD R7, R34, 0x1, R7 ;  /* 0x0000000122077824 */ /* 0x000fe200078e0207 */
        /* <DEDUP_REMOVED lines=10> */
.L_x_4313:
[----:B------:R-:W-:Y:S01]  /*a570*/  MOV R12, 0x10 ;  /* 0x00000010000c7802 */ /* 0x000fe20000000f00 */
[----:B------:R-:W-:Y:S01]  /*a580*/  IMAD.MOV.U32 R11, RZ, RZ, 0x1f ;  /* 0x0000001fff0b7424 */ /* 0x000fe200078e00ff */
[----:B------:R-:W-:-:S07]  /*a590*/  MOV R15, 0xffffffff ;  /* 0xffffffff000f7802 */ /* 0x000fce0000000f00 */
[----:B0----5:R-:W-:Y:S05]  /*a5a0*/  WARPSYNC.COLLECTIVE R15, `(.L_x_4379) ;  /* 0x000000000f087348 */ /* 0x021fea0003c00000 */
[----:B------:R1:W2:Y:S02]  /*a5b0*/  SHFL.BFLY P6, R14, R13, R12, R11 ;  /* 0x0c00000c0d0e7389 */ /* 0x0002a400000c000b */
[----:B012--5:R-:W-:Y:S05]  /*a5c0*/  ENDCOLLECTIVE ;  /* 0x000000000000791b */ /* 0x027fea0003800000 */
.L_x_4379:
[----:B------:R-:W-:Y:S01]  /*a5d0*/  MOV R12, 0x8 ;  /* 0x00000008000c7802 */ /* 0x000fe20000000f00 */
[----:B------:R-:W-:-:S04]  /*a5e0*/  FADD.FTZ R3, R13, R14 ;  /* 0x0000000e0d037221 */ /* 0x000fc80000010000 */
[----:B------:R-:W-:-:S07]  /*a5f0*/  IMAD.MOV.U32 R13, RZ, RZ, R3 ;  /* 0x000000ffff0d7224 */ /* 0x000fce00078e0003 */
[----:B------:R-:W-:Y:S05]  /*a600*/  WARPSYNC.COLLECTIVE R15, `(.L_x_4380) ;  /* 0x000000000f087348 */ /* 0x000fea0003c00000 */
[----:B------:R0:W1:Y:S02]  /*a610*/  SHFL.BFLY P6, R14, R13, R12, R11 ;  /* 0x0c00000c0d0e7389 */ /* 0x00006400000c000b */
[----:B01----:R-:W-:Y:S05]  /*a620*/  ENDCOLLECTIVE ;  /* 0x000000000000791b */ /* 0x003fea0003800000 */
.L_x_4380:
[----:B------:R-:W-:Y:S01]  /*a630*/  MOV R12, 0x4 ;  /* 0x00000004000c7802 */ /* 0x000fe20000000f00 */
[----:B------:R-:W-:-:S04]  /*a640*/  FADD.FTZ R4, R3, R14 ;  /* 0x0000000e03047221 */ /* 0x000fc80000010000 */
[----:B------:R-:W-:-:S07]  /*a650*/  IMAD.MOV.U32 R13, RZ, RZ, R4 ;  /* 0x000000ffff0d7224 */ /* 0x000fce00078e0004 */
[----:B------:R-:W-:Y:S05]  /*a660*/  WARPSYNC.COLLECTIVE R15, `(.L_x_4381) ;  /* 0x000000000f087348 */ /* 0x000fea0003c00000 */
[----:B------:R0:W1:Y:S02]  /*a670*/  SHFL.BFLY P6, R14, R13, R12, R11 ;  /* 0x0c00000c0d0e7389 */ /* 0x00006400000c000b */
[----:B01----:R-:W-:Y:S05]  /*a680*/  ENDCOLLECTIVE ;  /* 0x000000000000791b */ /* 0x003fea0003800000 */
.L_x_4381:
[----:B------:R-:W-:Y:S01]  /*a690*/  MOV R12, 0x2 ;  /* 0x00000002000c7802 */ /* 0x000fe20000000f00 */
[----:B------:R-:W-:-:S04]  /*a6a0*/  FADD.FTZ R5, R4, R14 ;  /* 0x0000000e04057221 */ /* 0x000fc80000010000 */
[----:B------:R-:W-:-:S07]  /*a6b0*/  IMAD.MOV.U32 R13, RZ, RZ, R5 ;  /* 0x000000ffff0d7224 */ /* 0x000fce00078e0005 */
[----:B------:R-:W-:Y:S05]  /*a6c0*/  WARPSYNC.COLLECTIVE R15, `(.L_x_4382) ;  /* 0x000000000f087348 */ /* 0x000fea0003c00000 */
[----:B------:R0:W1:Y:S02]  /*a6d0*/  SHFL.BFLY P6, R14, R13, R12, R11 ;  /* 0x0c00000c0d0e7389 */ /* 0x00006400000c000b */
[----:B01----:R-:W-:Y:S05]  /*a6e0*/  ENDCOLLECTIVE ;  /* 0x000000000000791b */ /* 0x003fea0003800000 */
.L_x_4382:
[----:B------:R-:W-:Y:S01]  /*a6f0*/  MOV R12, 0x1 ;  /* 0x00000001000c7802 */ /* 0x000fe20000000f00 */
[----:B------:R-:W-:-:S04]  /*a700*/  FADD.FTZ R6, R5, R14 ;  /* 0x0000000e05067221 */ /* 0x000fc80000010000 */
[----:B------:R-:W-:-:S07]  /*a710*/  IMAD.MOV.U32 R13, RZ, RZ, R6 ;  /* 0x000000ffff0d7224 */ /* 0x000fce00078e0006 */
[----:B------:R-:W-:Y:S05]  /*a720*/  WARPSYNC.COLLECTIVE R15, `(.L_x_4383) ;  /* 0x000000000f087348 */ /* 0x000fea0003c00000 */
[----:B------:R0:W1:Y:S02]  /*a730*/  SHFL.BFLY P6, R14, R13, R12, R11 ;  /* 0x0c00000c0d0e7389 */ /* 0x00006400000c000b */
[----:B01----:R-:W-:Y:S05]  /*a740*/  ENDCOLLECTIVE ;  /* 0x000000000000791b */ /* 0x003fea0003800000 */
.L_x_4383:
[----:B------:R-:W-:Y:S05]  /*a750*/  BRA `(.L_x_4384) ;  /* 0xffffff8000547947 */ /* 0x000fea000383ffff */
.L_x_4316:
[----:B------:R-:W-:Y:S01]  /*a760*/  BSSY B1, `(.L_x_4385) ;  /* 0x0000007000017945 */ /* 0x000fe20003800000 */
[----:B------:R-:W-:Y:S01]  /*a770*/  IMAD.MOV.U32 R12, RZ, RZ, 0x1 ;  /* 0x00000001ff0c7424 */ /* 0x000fe200078e00ff */
[----:B------:R-:W-:Y:S01]  /*a780*/  MOV R11, 0x1f ;  /* 0x0000001f000b7802 */ /* 0x000fe20000000f00 */
[----:B------:R-:W-:-:S07]  /*a790*/  IMAD.MOV.U32 R15, RZ, RZ, -0x1 ;  /* 0xffffffffff0f7424 */ /* 0x000fce00078e00ff */
[----:B-----5:R-:W-:Y:S05]  /*a7a0*/  WARPSYNC.COLLECTIVE R15, `(.L_x_4386) ;  /* 0x000000000f087348 */ /* 0x020fea0003c00000 */
[----:B------:R0:W1:Y:S02]  /*a7b0*/  SHFL.BFLY P6, R14, R13, R12, R11 ;  /* 0x0c00000c0d0e7389 */ /* 0x00006400000c000b */
[----:B01---5:R-:W-:Y:S05]  /*a7c0*/  ENDCOLLECTIVE ;  /* 0x000000000000791b */ /* 0x023fea0003800000 */
.L_x_4386:
[----:B------:R-:W-:Y:S05]  /*a7d0*/  BSYNC B1 ;  /* 0x0000000000017941 */ /* 0x000fea0003800000 */
.L_x_4385:
[----:B------:R-:W-:Y:S05]  /*a7e0*/  BRA `(.L_x_4387) ;  /* 0xffffffa8009c7947 */ /* 0x000fea000383ffff */
.L_x_4320:
[----:B------:R-:W-:Y:S01]  /*a7f0*/  HFMA2 R11, -RZ, RZ, 0, 1.847743988037109375e-06 ;  /* 0x0000001fff0b7431 */ /* 0x000fe200000001ff */
[----:B------:R-:W-:Y:S01]  /*a800*/  BSSY B0, `(.L_x_4388) ;  /* 0x0000007000007945 */ /* 0x000fe20003800000 */
[----:B0-----:R-:W-:Y:S01]  /*a810*/  MOV R13, R0 ;  /* 0x00000000000d7202 */ /* 0x001fe20000000f00 */
[----:B------:R-:W-:Y:S02]  /*a820*/  IMAD.MOV.U32 R12, RZ, RZ, 0x10 ;  /* 0x00000010ff0c7424 */ /* 0x000fe400078e00ff */
[----:B------:R-:W-:-:S07]  /*a830*/  IMAD.MOV.U32 R15, RZ, RZ, -0x1 ;  /* 0xffffffffff0f7424 */ /* 0x000fce00078e00ff */
[----:B-1-3-5:R-:W-:Y:S05]  /*a840*/  WARPSYNC.COLLECTIVE R15, `(.L_x_4389) ;  /* 0x000000000f087348 */ /* 0x02afea0003c00000 */
[----:B------:R0:W2:Y:S02]  /*a850*/  SHFL.BFLY P6, R14, R13, R12, R11 ;  /* 0x0c00000c0d0e7389 */ /* 0x0000a400000c000b */
[----:B0123-5:R-:W-:Y:S05]  /*a860*/  ENDCOLLECTIVE ;  /* 0x000000000000791b */ /* 0x02ffea0003800000 */
.L_x_4389:
[----:B------:R-:W-:Y:S05]  /*a870*/  BSYNC B0 ;  /* 0x0000000000007941 */ /* 0x000fea0003800000 */
.L_x_4388:
[----:B------:R-:W-:Y:S01]  /*a880*/  FMNMX.FTZ R13, R14, R0, !PT ;  /* 0x000000000e0d7209 */ /* 0x000fe20007810000 */
[----:B------:R-:W-:Y:S01]  /*a890*/  IMAD.MOV.U32 R11, RZ, RZ, 0x1f ;  /* 0x0000001fff0b7424 */ /* 0x000fe200078e00ff */
[----:B------:R-:W-:Y:S02]  /*a8a0*/  MOV R12, 0x8 ;  /* 0x00000008000c7802 */ /* 0x000fe40000000f00 */
[----:B------:R-:W-:-:S07]  /*a8b0*/  MOV R15, 0xffffffff ;  /* 0xffffffff000f7802 */ /* 0x000fce0000000f00 */
[----:B------:R-:W-:Y:S05]  /*a8c0*/  WARPSYNC.COLLECTIVE R15, `(.L_x_4390) ;  /* 0x000000000f087348 */ /* 0x000fea0003c00000 */
[----:B------:R0:W1:Y:S02]  /*a8d0*/  SHFL.BFLY P6, R14, R13, R12, R11 ;  /* 0x0c00000c0d0e7389 */ /* 0x00006400000c000b */
[----:B01----:R-:W-:Y:S05]  /*a8e0*/  ENDCOLLECTIVE ;  /* 0x000000000000791b */ /* 0x003fea0003800000 */
.L_x_4390:
[----:B------:R-:W-:Y:S01]  /*a8f0*/  HFMA2 R12, -RZ, RZ, 0, 2.384185791015625e-07 ;  /* 0x00000004ff0c7431 */ /* 0x000fe200000001ff */
[----:B------:R-:W-:-:S05]  /*a900*/  FMNMX.FTZ R5, R13, R14, !PT ;  /* 0x0000000e0d057209 */ /* 0x000fca0007810000 */
[----:B------:R-:W-:-:S07]  /*a910*/  IMAD.MOV.U32 R13, RZ, RZ, R5 ;  /* 0x000000ffff0d7224 */ /* 0x000fce00078e0005 */
[----:B------:R-:W-:Y:S05]  /*a920*/  WARPSYNC.COLLECTIVE R15, `(.L_x_4391) ;  /* 0x000000000f087348 */ /* 0x000fea0003c00000 */
[----:B------:R0:W1:Y:S02]  /*a930*/  SHFL.BFLY P6, R14, R13, R12, R11 ;  /* 0x0c00000c0d0e7389 */ /* 0x00006400000c000b */
[----:B01----:R-:W-:Y:S05]  /*a940*/  ENDCOLLECTIVE ;  /* 0x000000000000791b */ /* 0x003fea0003800000 */
.L_x_4391:
[----:B------:R-:W-:Y:S02]  /*a950*/  MOV R12, 0x2 ;  /* 0x00000002000c7802 */ /* 0x000fe40000000f00 */
[----:B------:R-:W-:-:S05]  /*a960*/  FMNMX.FTZ R6, R5, R14, !PT ;  /* 0x0000000e05067209 */ /* 0x000fca0007810000 */
[----:B------:R-:W-:-:S07]  /*a970*/  IMAD.MOV.U32 R13, RZ, RZ, R6 ;  /* 0x000000ffff0d7224 */ /* 0x000fce00078e0006 */
[----:B------:R-:W-:Y:S05]  /*a980*/  WARPSYNC.COLLECTIVE R15, `(.L_x_4392) ;  /* 0x000000000f087348 */ /* 0x000fea0003c00000 */
[----:B------:R0:W1:Y:S02]  /*a990*/  SHFL.BFLY P6, R14, R13, R12, R11 ;  /* 0x0c00000c0d0e7389 */ /* 0x00006400000c000b */
[----:B01----:R-:W-:Y:S05]  /*a9a0*/  ENDCOLLECTIVE ;  /* 0x000000000000791b */ /* 0x003fea0003800000 */
.L_x_4392:
[----:B------:R-:W-:Y:S05]  /*a9b0*/  BRA `(.L_x_4393) ;  /* 0xffffffa800e47947 */ /* 0x000fea000383ffff */
.L_x_4394:
        /* <DEDUP_REMOVED lines=12> */
.L_x_5605:


//--------------------- .text._ZN4mmha33masked_multihead_attention_kernelItLi160ELi256ELi4ELi32ELi64ELb0ELb0EEEv26Multihead_attention_paramsIT_XT5_EE --------------------------
	.section	.text._ZN4mmha33masked_multihead_attention_kernelItLi160ELi256ELi4ELi32ELi64ELb0ELb0EEEv26Multihead_attention_paramsIT_XT5_EE,"ax",@progbits
	.align	128
        .global         _ZN4mmha33masked_multihead_attention_kernelItLi160ELi256ELi4ELi32ELi64ELb0ELb0EEEv26Multihead_attention_paramsIT_XT5_EE
        .type           _ZN4mmha33masked_multihead_attention_kernelItLi160ELi256ELi4ELi32ELi64ELb0ELb0EEEv26Multihead_attention_paramsIT_XT5_EE,@function
        .size           _ZN4mmha33masked_multihead_attention_kernelItLi160ELi256ELi4ELi32ELi64ELb0ELb0EEEv26Multihead_attention_paramsIT_XT5_EE,(.L_x_5606 - _ZN4mmha33masked_multihead_attention_kernelItLi160ELi256ELi4ELi32ELi64ELb0ELb0EEEv26Multihead_attention_paramsIT_XT5_EE)
        .other          _ZN4mmha33masked_multihead_attention_kernelItLi160ELi256ELi4ELi32ELi64ELb0ELb0EEEv26Multihead_attention_paramsIT_XT5_EE,@"STO_CUDA_ENTRY STV_DEFAULT"
_ZN4mmha33masked_multihead_attention_kernelItLi160ELi256ELi4ELi32ELi64ELb0ELb0EEEv26Multihead_attention_paramsIT_XT5_EE:
.text._ZN4mmha33masked_multihead_attention_kernelItLi160ELi256ELi4ELi32ELi64ELb0ELb0EEEv26Multihead_attention_paramsIT_XT5_EE:
        /* <DEDUP_REMOVED lines=12> */
.L_x_4395:
[----:B------:R-:W1:Y:S08]  /*00c0*/  LDC.64 R2, c[0x0][0x4a0] ;  /* 0x00012800ff027b82 */ /* 0x000e700000000a00 */
[----:B------:R-:W3:Y:S01]  /*00d0*/  LDC R9, c[0x0][0x3f0] ;  /* 0x0000fc00ff097b82 */ /* 0x000ee20000000800 */
[----:B--2---:R-:W-:-:S07]  /*00e0*/  IABS R8, R22 ;  /* 0x0000001600087213 */ /* 0x004fce0000000000 */
[----:B------:R-:W2:Y:S01]  /*00f0*/  LDC R19, c[0x0][0x3f4] ;  /* 0x0000fd00ff137b82 */ /* 0x000ea20000000800 */
[----:B-1----:R-:W-:-:S04]  /*0100*/  ISETP.NE.U32.AND P0, PT, R2, RZ, PT ;  /* 0x000000ff0200720c */ /* 0x002fc80003f05070 */
[----:B------:R-:W-:Y:S02]  /*0110*/  ISETP.NE.AND.EX P0, PT, R3, RZ, PT, P0 ;  /* 0x000000ff0300720c */ /* 0x000fe40003f05300 */
[----:B---3--:R-:W-:-:S04]  /*0120*/  IABS R7, R9 ;  /* 0x0000000900077213 */ /* 0x008fc80000000000 */
[----:B------:R-:W1:Y:S07]  /*0130*/  I2F.RP R0, R7 ;  /* 0x0000000700007306 */ /* 0x000e6e0000209400 */
[----:B------:R-:W3:Y:S08]  /*0140*/  @P0 LDC.64 R2, c[0x0][0x4a0] ;  /* 0x00012800ff020b82 */ /* 0x000ef00000000a00 */
[----:B------:R-:W4:Y:S01]  /*0150*/  @P0 LDC R10, c[0x0][0x430] ;  /* 0x00010c00ff0a0b82 */ /* 0x000f220000000800 */
[----:B-1----:R-:W1:Y:S01]  /*0160*/  MUFU.RCP R0, R0 ;  /* 0x0000000000007308 */ /* 0x002e620000001000 */
[----:B---3--:R-:W-:-:S04]  /*0170*/  @P0 IMAD.WIDE.U32 R2, R22, 0x4, R2 ;  /* 0x0000000416020825 */ /* 0x008fc800078e0002 */
[----:B-1----:R-:W-:Y:S02]  /*0180*/  VIADD R6, R0, 0xffffffe ;  /* 0x0ffffffe00067836 */ /* 0x002fe40000000000 */
[----:B------:R1:W4:Y:S02]  /*0190*/  @P0 LDG.E R3, desc[UR36][R2.64] ;  /* 0x0000002402030981 */ /* 0x000324000c1e1900 */
[----:B------:R-:W3:Y:S02]  /*01a0*/  F2I.FTZ.U32.TRUNC.NTZ R5, R6 ;  /* 0x0000000600057305 */ /* 0x000ee4000021f000 */
[----:B---3--:R-:W-:-:S05]  /*01b0*/  IADD3 R4, PT, PT, RZ, -R5, RZ ;  /* 0x80000005ff047210 */ /* 0x008fca0007ffe0ff */
[----:B------:R-:W-:Y:S02]  /*01c0*/  IMAD R11, R4, R7, RZ ;  /* 0x00000007040b7224 */ /* 0x000fe400078e02ff */
[----:B------:R-:W-:-:S04]  /*01d0*/  IMAD.MOV.U32 R4, RZ, RZ, RZ ;  /* 0x000000ffff047224 */ /* 0x000fc800078e00ff */
[----:B------:R-:W-:Y:S02]  /*01e0*/  IMAD.HI.U32 R0, R5, R11, R4 ;  /* 0x0000000b05007227 */ /* 0x000fe400078e0004 */
        /* <DEDUP_REMOVED lines=8> */
[----:B--2---:R-:W-:-:S11]  /*0270*/  IABS R11, R19 ;  /* 0x00000013000b7213 */ /* 0x004fd60000000000 */
[----:B------:R-:W-:-:S05]  /*0280*/  @P2 VIADD R0, R0, 0x1 ;  /* 0x0000000100002836 */ /* 0x000fca0000000000 */
[----:B------:R-:W-:Y:S02]  /*0290*/  MOV R24, R0 ;  /* 0x0000000000187202 */ /* 0x000fe40000000f00 */
[----:B------:R-:W2:Y:S01]  /*02a0*/  I2F.RP R0, R11 ;  /* 0x0000000b00007306 */ /* 0x000ea20000209400 */
[----:B---3--:R-:W-:-:S04]  /*02b0*/  ISETP.NE.U32.AND P1, PT, R4, RZ, PT ;  /* 0x000000ff0400720c */ /* 0x008fc80003f25070 */
[----:B------:R-:W-:Y:S02]  /*02c0*/  ISETP.NE.AND.EX P1, PT, R5, RZ, PT, P1 ;  /* 0x000000ff0500720c */ /* 0x000fe40003f25310 */
[----:B-1----:R-:W-:Y:S01]  /*02d0*/  LOP3.LUT R2, R22, R9, RZ, 0x3c, !PT ;  /* 0x0000000916027212 */ /* 0x002fe200078e3cff */
[----:B--2---:R-:W1:Y:S03]  /*02e0*/  MUFU.RCP R0, R0 ;  /* 0x0000000000007308 */ /* 0x004e660000001000 */
[----:B------:R-:W-:-:S07]  /*02f0*/  ISETP.GE.AND P4, PT, R2, RZ, PT ;  /* 0x000000ff0200720c */ /* 0x000fce0003f86270 */
[----:B------:R-:W2:Y:S01]  /*0300*/  @P1 LDC.64 R6, c[0x0][0x460] ;  /* 0x00011800ff061b82 */ /* 0x000ea20000000a00 */
[----:B------:R-:W-:-:S07]  /*0310*/  ISETP.NE.AND P3, PT, R9, RZ, PT ;  /* 0x000000ff0900720c */ /* 0x000fce0003f65270 */
[----:B------:R-:W3:Y:S01]  /*0320*/  @!P0 LDC R16, c[0x0][0x40c] ;  /* 0x00010300ff108b82 */ /* 0x000ee20000000800 */
[----:B------:R-:W-:Y:S01]  /*0330*/  @!P4 IMAD.MOV R24, RZ, RZ, -R24 ;  /* 0x000000ffff18c224 */ /* 0x000fe200078e0a18 */
[----:B-1----:R-:W-:-:S04]  /*0340*/  IADD3 R8, PT, PT, R0, 0xffffffe, RZ ;  /* 0x0ffffffe00087810 */ /* 0x002fc80007ffe0ff */
[----:B------:R-:W-:Y:S02]  /*0350*/  @!P3 LOP3.LUT R24, RZ, R9, RZ, 0x33, !PT ;  /* 0x00000009ff18b212 */ /* 0x000fe400078e33ff */
[----:B------:R1:W0:Y:S01]  /*0360*/  F2I.FTZ.U32.TRUNC.NTZ R9, R8 ;  /* 0x0000000800097305 */ /* 0x000222000021f000 */
[----:B------:R-:W-:Y:S02]  /*0370*/  IMAD.MOV.U32 R2, RZ, RZ, RZ ;  /* 0x000000ffff027224 */ /* 0x000fe400078e00ff */
[----:B--2---:R-:W-:-:S05]  /*0380*/  @P1 IMAD.WIDE R6, R24, 0x4, R6 ;  /* 0x0000000418061825 */ /* 0x004fca00078e0206 */
[----:B------:R0:W5:Y:S01]  /*0390*/  @P1 LDG.E R2, desc[UR36][R6.64] ;  /* 0x0000002406021981 */ /* 0x000162000c1e1900 */
[----:B-1----:R-:W-:Y:S02]  /*03a0*/  HFMA2 R8, -RZ, RZ, 0, 0 ;  /* 0x00000000ff087431 */ /* 0x002fe400000001ff */
[----:B0-----:R-:W-:Y:S01]  /*03b0*/  IMAD.MOV R6, RZ, RZ, -R9 ;  /* 0x000000ffff067224 */ /* 0x001fe200078e0a09 */
[----:B------:R-:W0:Y:S01]  /*03c0*/  S2R R27, SR_TID.X ;  /* 0x00000000001b7919 */ /* 0x000e220000002100 */
[----:B------:R-:W1:Y:S01]  /*03d0*/  S2R R25, SR_CTAID.X ;  /* 0x0000000000197919 */ /* 0x000e620000002500 */
[----:B------:R-:W-:Y:S01]  /*03e0*/  BSSY.RECONVERGENT B0, `(.L_x_4396) ;  /* 0x000005c000007945 */ /* 0x000fe20003800200 */
[----:B------:R-:W-:Y:S02]  /*03f0*/  CS2R R30, SRZ ;  /* 0x00000000001e7805 */ /* 0x000fe4000001ff00 */
[----:B------:R-:W-:Y:S02]  /*0400*/  CS2R R28, SRZ ;  /* 0x00000000001c7805 */ /* 0x000fe4000001ff00 */
[----:B0-----:R-:W-:Y:S01]  /*0410*/  ISETP.GT.U32.AND P3, PT, R27, 0x13, PT ;  /* 0x000000131b00780c */ /* 0x001fe20003f64070 */
[----:B----4-:R-:W-:-:S02]  /*0420*/  @P0 IMAD.IADD R16, R3, 0x1, R10 ;  /* 0x0000000103100824 */ /* 0x010fc400078e020a */
[----:B------:R-:W-:-:S03]  /*0430*/  IMAD R3, R6, R11, RZ ;  /* 0x0000000b06037224 */ /* 0x000fc600078e02ff */
[----:B---3--:R-:W-:Y:S01]  /*0440*/  IABS R18, R16 ;  /* 0x0000001000127213 */ /* 0x008fe20000000000 */
[----:B------:R-:W-:Y:S02]  /*0450*/  IMAD.HI.U32 R9, R9, R3, R8 ;  /* 0x0000000309097227 */ /* 0x000fe400078e0008 */
[----:B------:R-:W0:Y:S04]  /*0460*/  LDC R3, c[0x0][0x3e8] ;  /* 0x0000fa00ff037b82 */ /* 0x000e280000000800 */
[----:B------:R-:W-:-:S04]  /*0470*/  IMAD.HI.U32 R9, R9, R18, RZ ;  /* 0x0000001209097227 */ /* 0x000fc800078e00ff */
[----:B------:R-:W-:-:S04]  /*0480*/  IMAD.MOV R9, RZ, RZ, -R9 ;  /* 0x000000ffff097224 */ /* 0x000fc800078e0a09 */
[C---:B------:R-:W-:Y:S02]  /*0490*/  IMAD R18, R11.reuse, R9, R18 ;  /* 0x000000090b127224 */ /* 0x040fe400078e0212 */
[----:B------:R-:W1:Y:S03]  /*04a0*/  LDC R9, c[0x0][0x3f8] ;  /* 0x0000fe00ff097b82 */ /* 0x000e660000000800 */
[----:B------:R-:W-:-:S13]  /*04b0*/  ISETP.GT.U32.AND P0, PT, R11, R18, PT ;  /* 0x000000120b00720c */ /* 0x000fda0003f04070 */
[----:B------:R-:W-:-:S05]  /*04c0*/  @!P0 IMAD.IADD R18, R18, 0x1, -R11 ;  /* 0x0000000112128824 */ /* 0x000fca00078e0a0b */
[----:B------:R-:W-:Y:S02]  /*04d0*/  ISETP.GT.U32.AND P0, PT, R11, R18, PT ;  /* 0x000000120b00720c */ /* 0x000fe40003f04070 */
[----:B0-----:R-:W-:Y:S02]  /*04e0*/  ISETP.NE.AND P1, PT, R3, RZ, PT ;  /* 0x000000ff0300720c */ /* 0x001fe40003f25270 */
[----:B------:R-:W-:Y:S01]  /*04f0*/  ISETP.GE.AND P2, PT, R16, RZ, PT ;  /* 0x000000ff1000720c */ /* 0x000fe20003f46270 */
[----:B-1----:R-:W-:-:S08]  /*0500*/  IMAD R26, R22, R9, R25 ;  /* 0x00000009161a7224 */ /* 0x002fd000078e0219 */
[----:B------:R-:W-:Y:S02]  /*0510*/  @!P0 IADD3 R18, PT, PT, R18, -R11, RZ ;  /* 0x8000000b12128210 */ /* 0x000fe40007ffe0ff */
[----:B------:R-:W-:Y:S01]  /*0520*/  ISETP.NE.AND P0, PT, R19, RZ, PT ;  /* 0x000000ff1300720c */ /* 0x000fe20003f05270 */
[----:B------:R-:W-:Y:S02]  /*0530*/  @P1 IMAD R0, R22, R3, RZ ;  /* 0x0000000316001224 */ /* 0x000fe400078e02ff */
[----:B------:R-:W-:Y:S02]  /*0540*/  @!P1 IMAD R17, R26, 0xa0, RZ ;  /* 0x000000a01a119824 */ /* 0x000fe400078e02ff */
[----:B------:R-:W-:Y:S02]  /*0550*/  @P1 IMAD R17, R25, 0xa0, R0 ;  /* 0x000000a019111824 */ /* 0x000fe400078e0200 */
[----:B------:R-:W-:Y:S02]  /*0560*/  @!P2 IMAD.MOV R18, RZ, RZ, -R18 ;  /* 0x000000ffff12a224 */ /* 0x000fe400078e0a12 */
[----:B------:R-:W-:-:S04]  /*0570*/  IMAD.SHL.U32 R0, R27, 0x8, RZ ;  /* 0x000000081b007824 */ /* 0x000fc800078e00ff */
[----:B------:R-:W-:Y:S02]  /*0580*/  @!P0 LOP3.LUT R18, RZ, R19, RZ, 0x33, !PT ;  /* 0x00000013ff128212 */ /* 0x000fe400078e33ff */
[----:B------:R-:W-:Y:S01]  /*0590*/  IADD3 R19, PT, PT, R16, 0x1, -R19 ;  /* 0x0000000110137810 */ /* 0x000fe20007ffe813 */
[----:B------:R-:W-:Y:S01]  /*05a0*/  IMAD R3, R25, 0xa0, R0 ;  /* 0x000000a019037824 */ /* 0x000fe200078e0200 */
[----:B------:R-:W-:Y:S01]  /*05b0*/  IADD3 R37, PT, PT, R0, R17, RZ ;  /* 0x0000001100257210 */ /* 0x000fe20007ffe0ff */
[----:B------:R-:W-:Y:S01]  /*05c0*/  IMAD R24, R24, R9, RZ ;  /* 0x0000000918187224 */ /* 0x000fe200078e02ff */
[----:B------:R-:W-:Y:S01]  /*05d0*/  VIMNMX R19, PT, PT, RZ, R19, !PT ;  /* 0x00000013ff137248 */ /* 0x000fe20007fe0100 */
[----:B------:R-:W-:Y:S06]  /*05e0*/  @P3 BRA `(.L_x_4397) ;  /* 0x0000000000ec3947 */ /* 0x000fec0003800000 */
        /* <DEDUP_REMOVED lines=14> */
[----:B------:R-:W-:Y:S02]  /*06d0*/  ISETP.NE.U32.AND P1, PT, R12, RZ, PT ;  /* 0x000000ff0c00720c */ /* 0x000fe40003f25070 */
[----:B------:R-:W-:Y:S02]  /*06e0*/  LOP3.LUT R12, R15, 0xff, RZ, 0xc0, !PT ;  /* 0x000000ff0f0c7812 */ /* 0x000fe400078ec0ff */
[--C-:B------:R-:W-:Y:S02]  /*06f0*/  SHF.R.U64 R11, R28, 0x10, R29.reuse ;  /* 0x000000101c0b7819 */ /* 0x100fe4000000121d */
[--C-:B------:R-:W-:Y:S02]  /*0700*/  SHF.R.S32.HI R31, RZ, 0x18, R29.reuse ;  /* 0x00000018ff1f7819 */ /* 0x100fe4000001141d */
[----:B------:R-:W-:Y:S02]  /*0710*/  PRMT R10, R29, 0x9910, RZ ;  /* 0x000099101d0a7816 */ /* 0x000fe400000000ff */
[----:B------:R-:W-:-:S02]  /*0720*/  SHF.R.S32.HI R29, RZ, 0x10, R29 ;  /* 0x00000010ff1d7819 */ /* 0x000fc4000001141d */
[----:B0-----:R-:W-:Y:S01]  /*0730*/  SHF.R.S32.HI R7, RZ, 0x8, R8 ;  /* 0x00000008ff077819 */ /* 0x001fe20000011408 */
[----:B------:R-:W-:Y:S01]  /*0740*/  I2F.S16 R31, R31 ;  /* 0x0000001f001f7306 */ /* 0x000fe20000101400 */
[----:B------:R-:W-:Y:S02]  /*0750*/  SHF.R.U64 R8, R12, 0x7, RZ ;  /* 0x000000070c087819 */ /* 0x000fe400000012ff */
[----:B------:R-:W-:Y:S01]  /*0760*/  PRMT R11, R11, 0x9910, RZ ;  /* 0x000099100b0b7816 */ /* 0x000fe200000000ff */
[----:B---3--:R-:W-:Y:S01]  /*0770*/  FMUL.FTZ R13, R6, R13 ;  /* 0x0000000d060d7220 */ /* 0x008fe20000410000 */
[----:B------:R-:W-:Y:S02]  /*0780*/  LOP3.LUT R29, R29, 0xff, RZ, 0xc0, !PT ;  /* 0x000000ff1d1d7812 */ /* 0x000fe400078ec0ff */
[----:B------:R-:W-:Y:S01]  /*0790*/  ISETP.NE.U32.AND P0, PT, R8, RZ, PT ;  /* 0x000000ff0800720c */ /* 0x000fe20003f05070 */
[----:B------:R-:W-:Y:S01]  /*07a0*/  IMAD.MOV.U32 R8, RZ, RZ, R11 ;  /* 0x000000ffff087224 */ /* 0x000fe200078e000b */
[----:B------:R-:W-:Y:S01]  /*07b0*/  SHF.R.U64 R11, R29, 0x7, RZ ;  /* 0x000000071d0b7819 */ /* 0x000fe200000012ff */
[----:B------:R-:W0:Y:S01]  /*07c0*/  I2F.S16 R7, R7 ;  /* 0x0000000700077306 */ /* 0x000e220000101400 */
[----:B------:R-:W-:-:S02]  /*07d0*/  ISETP.NE.U32.AND.EX P1, PT, RZ, RZ, PT, P1 ;  /* 0x000000ffff00720c */ /* 0x000fc40003f25110 */
[----:B------:R-:W-:Y:S02]  /*07e0*/  ISETP.NE.U32.AND P2, PT, R11, RZ, PT ;  /* 0x000000ff0b00720c */ /* 0x000fe40003f45070 */
[----:B------:R-:W-:Y:S02]  /*07f0*/  ISETP.NE.U32.AND.EX P0, PT, RZ, RZ, PT, P0 ;  /* 0x000000ffff00720c */ /* 0x000fe40003f05100 */
[----:B------:R-:W-:Y:S02]  /*0800*/  ISETP.NE.U32.AND.EX P2, PT, RZ, RZ, PT, P2 ;  /* 0x000000ffff00720c */ /* 0x000fe40003f45120 */
[----:B------:R-:W-:Y:S02]  /*0810*/  SHF.R.S32.HI R10, RZ, 0x8, R10 ;  /* 0x00000008ff0a7819 */ /* 0x000fe4000001140a */
[----:B------:R-:W-:Y:S02]  /*0820*/  SHF.R.S32.HI R8, RZ, 0x8, R8 ;  /* 0x00000008ff087819 */ /* 0x000fe40000011408 */
[----:B------:R1:W2:Y:S01]  /*0830*/  I2F.S16 R23, R10 ;  /* 0x0000000a00177306 */ /* 0x0002a20000101400 */
[----:B------:R-:W-:Y:S01]  /*0840*/  @P1 LOP3.LUT R14, R14, 0xffffff00, RZ, 0xfc, !PT ;  /* 0xffffff000e0e1812 */ /* 0x000fe200078efcff */
[----:B0-----:R-:W-:-:S03]  /*0850*/  FMUL.FTZ R28, R6, R7 ;  /* 0x00000007061c7220 */ /* 0x001fc60000410000 */
[----:B------:R-:W-:Y:S02]  /*0860*/  @P0 LOP3.LUT R12, R12, 0xffffff00, RZ, 0xfc, !PT ;  /* 0xffffff000c0c0812 */ /* 0x000fe400078efcff */
[----:B------:R-:W-:Y:S01]  /*0870*/  @P2 LOP3.LUT R29, R29, 0xffffff00, RZ, 0xfc, !PT ;  /* 0xffffff001d1d2812 */ /* 0x000fe200078efcff */
        /* <DEDUP_REMOVED lines=10> */
[C---:B0-----:R-:W-:Y:S01]  /*0920*/  FMUL.FTZ R11, R6.reuse, R11 ;  /* 0x0000000b060b7220 */ /* 0x041fe20000410000 */
[----:B-1----:R-:W-:-:S04]  /*0930*/  FMUL.FTZ R31, R6, R29 ;  /* 0x0000001d061f7220 */ /* 0x002fc80000410000 */
[----:B------:R-:W-:Y:S02]  /*0940*/  F2FP.F16.F32.PACK_AB R29, R8, R11 ;  /* 0x0000000b081d723e */ /* 0x000fe400000000ff */
[----:B------:R-:W-:Y:S01]  /*0950*/  F2FP.F16.F32.PACK_AB R31, R10, R31 ;  /* 0x0000001f0a1f723e */ /* 0x000fe200000000ff */
[----:B------:R-:W-:Y:S06]  /*0960*/  BRA `(.L_x_4397) ;  /* 0x00000000000c7947 */ /* 0x000fec0003800000 */
.L_x_4398:
[----:B------:R-:W0:Y:S02]  /*0970*/  LDC.64 R28, c[0x0][0x388] ;  /* 0x0000e200ff1c7b82 */ /* 0x000e240000000a00 */
[----:B0-----:R-:W-:-:S06]  /*0980*/  IMAD.WIDE R28, R37, 0x2, R28 ;  /* 0x00000002251c7825 */ /* 0x001fcc00078e021c */
[----:B------:R-:W5:Y:S02]  /*0990*/  LDG.E.128 R28, desc[UR36][R28.64] ;  /* 0x000000241c1c7981 */ /* 0x000f64000c1e1d00 */
.L_x_4397:
[----:B------:R-:W-:Y:S05]  /*09a0*/  BSYNC.RECONVERGENT B0 ;  /* 0x0000000000007941 */ /* 0x000fea0003800200 */
.L_x_4396:
        /* <DEDUP_REMOVED lines=16> */
[--C-:B0-----:R-:W-:Y:S02]  /*0ab0*/  SHF.R.U64 R11, R32, 0x10, R33.reuse ;  /* 0x00000010200b7819 */ /* 0x101fe40000001221 */
[--C-:B------:R-:W-:Y:S02]  /*0ac0*/  SHF.R.S32.HI R35, RZ, 0x18, R33.reuse ;  /* 0x00000018ff237819 */ /* 0x100fe40000011421 */
[----:B------:R-:W-:Y:S02]  /*0ad0*/  PRMT R12, R33, 0x9910, RZ ;  /* 0x00009910210c7816 */ /* 0x000fe400000000ff */
[----:B------:R-:W-:-:S02]  /*0ae0*/  SHF.R.S32.HI R33, RZ, 0x10, R33 ;  /* 0x00000010ff217819 */ /* 0x000fc40000011421 */
[----:B------:R-:W-:Y:S01]  /*0af0*/  SHF.R.S32.HI R6, RZ, 0x8, R8 ;  /* 0x00000008ff067819 */ /* 0x000fe20000011408 */
        /* <DEDUP_REMOVED lines=35> */
.L_x_4399:
[----:B------:R-:W-:Y:S01]  /*0d30*/  BSSY.RECONVERGENT B0, `(.L_x_4400) ;  /* 0x0000007000007945 */ /* 0x000fe20003800200 */
[----:B------:R-:W-:Y:S02]  /*0d40*/  CS2R R34, SRZ ;  /* 0x0000000000227805 */ /* 0x000fe4000001ff00 */
[----:B------:R-:W-:Y:S01]  /*0d50*/  CS2R R32, SRZ ;  /* 0x0000000000207805 */ /* 0x000fe2000001ff00 */
[----:B------:R-:W-:Y:S06]  /*0d60*/  @P3 BRA `(.L_x_4401) ;  /* 0x00000000000c3947 */ /* 0x000fec0003800000 */
[----:B------:R-:W0:Y:S02]  /*0d70*/  LDC.64 R32, c[0x0][0x398] ;  /* 0x0000e600ff207b82 */ /* 0x000e240000000a00 */
[----:B0-----:R-:W-:-:S06]  /*0d80*/  IMAD.WIDE R32, R37, 0x2, R32 ;  /* 0x0000000225207825 */ /* 0x001fcc00078e0220 */
[----:B------:R-:W5:Y:S02]  /*0d90*/  LDG.E.128 R32, desc[UR36][R32.64] ;  /* 0x0000002420207981 */ /* 0x000f64000c1e1d00 */
.L_x_4401:
[----:B------:R-:W-:Y:S05]  /*0da0*/  BSYNC.RECONVERGENT B0 ;  /* 0x0000000000007941 */ /* 0x000fea0003800200 */
.L_x_4400:
[----:B------:R-:W0:Y:S01]  /*0db0*/  LDCU.64 UR6, c[0x0][0x3a0] ;  /* 0x00007400ff0677ac */ /* 0x000e220008000a00 */
[----:B------:R-:W1:Y:S01]  /*0dc0*/  LDC.64 R6, c[0x0][0x418] ;  /* 0x00010600ff067b82 */ /* 0x000e620000000a00 */
[----:B------:R-:W-:Y:S01]  /*0dd0*/  ISETP.EQ.U32.AND P3, PT, R4, RZ, PT ;  /* 0x000000ff0400720c */ /* 0x000fe20003f62070 */
[----:B------:R-:W2:Y:S01]  /*0de0*/  LDCU.64 UR4, c[0x0][0x390] ;  /* 0x00007200ff0477ac */ /* 0x000ea20008000a00 */
[----:B------:R-:W-:-:S04]  /*0df0*/  ISETP.GT.U32.AND P1, PT, R27, 0x1f, PT ;  /* 0x0000001f1b00780c */ /* 0x000fc80003f24070 */
[----:B------:R-:W-:Y:S02]  /*0e00*/  ISETP.EQ.OR.EX P1, PT, R5, RZ, P1, P3 ;  /* 0x000000ff0500720c */ /* 0x000fe40000f22730 */
[----:B------:R-:W-:Y:S02]  /*0e10*/  CS2R R10, SRZ ;  /* 0x00000000000a7805 */ /* 0x000fe4000001ff00 */
[----:B------:R-:W-:Y:S02]  /*0e20*/  CS2R R4, SRZ ;  /* 0x0000000000047805 */ /* 0x000fe4000001ff00 */
[----:B0-----:R-:W-:Y:S02]  /*0e30*/  ISETP.NE.U32.AND P2, PT, RZ, UR6, PT ;  /* 0x00000006ff007c0c */ /* 0x001fe4000bf45070 */
[----:B--2---:R-:W-:-:S05]  /*0e40*/  ISETP.NE.U32.AND P0, PT, RZ, UR4, PT ;  /* 0x00000004ff007c0c */ /* 0x004fca000bf05070 */
[----:B------:R-:W0:Y:S01]  /*0e50*/  @!P1 LDC.64 R20, c[0x0][0x450] ;  /* 0x00011400ff149b82 */ /* 0x000e220000000a00 */
[----:B------:R-:W-:Y:S01]  /*0e60*/  ISETP.NE.AND.EX P2, PT, RZ, UR7, PT, P2 ;  /* 0x00000007ff007c0c */ /* 0x000fe2000bf45320 */
[----:B-----5:R-:W-:Y:S01]  /*0e70*/  @!P1 IMAD R8, R2, R9, RZ ;  /* 0x0000000902089224 */ /* 0x020fe200078e02ff */
[----:B------:R-:W-:Y:S01]  /*0e80*/  ISETP.NE.AND.EX P0, PT, RZ, UR5, PT, P0 ;  /* 0x00000005ff007c0c */ /* 0x000fe2000bf05300 */
[----:B------:R-:W2:Y:S01]  /*0e90*/  LDCU.U8 UR4, c[0x0][0x404] ;  /* 0x00008080ff0477ac */ /* 0x000ea20008000000 */
[C---:B------:R-:W-:Y:S01]  /*0ea0*/  ISETP.GT.U32.OR P2, PT, R27.reuse, 0x13, !P2 ;  /* 0x000000131b00780c */ /* 0x040fe20005744470 */
[----:B------:R-:W-:Y:S01]  /*0eb0*/  @!P1 IMAD R23, R8, 0xa0, R3 ;  /* 0x000000a008179824 */ /* 0x000fe200078e0203 */
[----:B------:R-:W-:Y:S02]  /*0ec0*/  ISETP.GT.U32.OR P0, PT, R27, 0x13, !P0 ;  /* 0x000000131b00780c */ /* 0x000fe40004704470 */
[----:B-1----:R-:W-:-:S04]  /*0ed0*/  ISETP.NE.U32.AND P3, PT, R6, RZ, PT ;  /* 0x000000ff0600720c */ /* 0x002fc80003f65070 */
[----:B------:R-:W-:-:S05]  /*0ee0*/  ISETP.NE.AND.EX P3, PT, R7, RZ, PT, P3 ;  /* 0x000000ff0700720c */ /* 0x000fca0003f65330 */
[----:B------:R-:W1:Y:S01]  /*0ef0*/  @!P2 LDC.64 R14, c[0x0][0x3a0] ;  /* 0x0000e800ff0eab82 */ /* 0x000e620000000a00 */
[----:B------:R-:W-:Y:S02]  /*0f00*/  CS2R R8, SRZ ;  /* 0x0000000000087805 */ /* 0x000fe4000001ff00 */
[----:B------:R-:W-:-:S05]  /*0f10*/  CS2R R6, SRZ ;  /* 0x0000000000067805 */ /* 0x000fca000001ff00 */
[----:B------:R-:W3:Y:S08]  /*0f20*/  @!P0 LDC.64 R12, c[0x0][0x390] ;  /* 0x0000e400ff0c8b82 */ /* 0x000ef00000000a00 */
[----:B------:R-:W4:Y:S01]  /*0f30*/  @P3 LDC.64 R36, c[0x0][0x418] ;  /* 0x00010600ff243b82 */ /* 0x000f220000000a00 */
[----:B0-----:R-:W-:-:S04]  /*0f40*/  @!P1 IMAD.WIDE R20, R23, 0x2, R20 ;  /* 0x0000000217149825 */ /* 0x001fc800078e0214 */
[C---:B-1----:R-:W-:Y:S01]  /*0f50*/  @!P2 IMAD.WIDE.U32 R14, R3.reuse, 0x2, R14 ;  /* 0x00000002030ea825 */ /* 0x042fe200078e000e */
[----:B------:R-:W2:Y:S04]  /*0f60*/  @!P1 LDG.E.128 R40, desc[UR36][R20.64] ;  /* 0x0000002414289981 */ /* 0x000ea8000c1e1d00 */
[----:B------:R-:W2:Y:S01]  /*0f70*/  @!P2 LDG.E.128 R8, desc[UR36][R14.64] ;  /* 0x000000240e08a981 */ /* 0x000ea2000c1e1d00 */
[----:B---3--:R-:W-:-:S04]  /*0f80*/  @!P0 IMAD.WIDE.U32 R12, R3, 0x2, R12 ;  /* 0x00000002030c8825 */ /* 0x008fc800078e000c */
[----:B------:R-:W-:Y:S01]  /*0f90*/  HFMA2 R23, -RZ, RZ, 0, 0 ;  /* 0x00000000ff177431 */ /* 0x000fe200000001ff */
[----:B------:R0:W3:Y:S01]  /*0fa0*/  @!P0 LDG.E.128 R4, desc[UR36][R12.64] ;  /* 0x000000240c048981 */ /* 0x0000e2000c1e1d00 */
[----:B----4-:R-:W-:-:S05]  /*0fb0*/  @P3 IMAD.WIDE.U32 R36, R22, 0x4, R36 ;  /* 0x0000000416243825 */ /* 0x010fca00078e0024 */
[----:B------:R1:W5:Y:S01]  /*0fc0*/  @P3 LDG.E R23, desc[UR36][R36.64] ;  /* 0x0000002424173981 */ /* 0x000362000c1e1900 */
[----:B0-----:R-:W0:Y:S01]  /*0fd0*/  LDC R13, c[0x0][0x400] ;  /* 0x00010000ff0d7b82 */ /* 0x001e220000000800 */
[----:B--2---:R-:W-:Y:S01]  /*0fe0*/  ISETP.NE.AND P0, PT, RZ, UR4, PT ;  /* 0x00000004ff007c0c */ /* 0x004fe2000bf05270 */
[----:B------:R-:W-:Y:S03]  /*0ff0*/  BSSY.RECONVERGENT B6, `(.L_x_4402) ;  /* 0x0000162000067945 */ /* 0x000fe60003800200 */
[----:B0-----:R-:W-:Y:S01]  /*1000*/  ISETP.LT.OR P0, PT, R13, 0x1, P0 ;  /* 0x000000010d00780c */ /* 0x001fe20000701670 */
[----:B------:R-:W-:Y:S02]  /*1010*/  HFMA2 R33, R33, 1, 1, R9 ;  /* 0x3c003c0021217831 */ /* 0x000fe40000000009 */
[----:B------:R-:W-:Y:S02]  /*1020*/  HFMA2 R35, R35, 1, 1, R11 ;  /* 0x3c003c0023237831 */ /* 0x000fe4000000000b */
[----:B------:R-:W-:-:S02]  /*1030*/  HADD2 R32, R32, R8 ;  /* 0x0000000820207230 */ /* 0x000fc40000000000 */
[----:B------:R-:W-:Y:S02]  /*1040*/  HADD2 R34, R34, R10 ;  /* 0x0000000a22227230 */ /* 0x000fe40000000000 */
[----:B------:R-:W-:Y:S02]  /*1050*/  @!P1 HFMA2 R33, R33, R41, -RZ ;  /* 0x0000002921219231 */ /* 0x000fe400001000ff */
[----:B---3--:R-:W-:Y:S02]  /*1060*/  HFMA2 R29, R29, 1, 1, R5 ;  /* 0x3c003c001d1d7831 */ /* 0x008fe40000000005 */
[----:B------:R-:W-:Y:S02]  /*1070*/  HFMA2 R31, R31, 1, 1, R7 ;  /* 0x3c003c001f1f7831 */ /* 0x000fe40000000007 */
[----:B------:R-:W-:Y:S02]  /*1080*/  @!P1 HFMA2 R35, R35, R43, -RZ ;  /* 0x0000002b23239231 */ /* 0x000fe400001000ff */
[----:B------:R-:W-:-:S02]  /*1090*/  HADD2 R28, R28, R4 ;  /* 0x000000041c1c7230 */ /* 0x000fc40000000000 */
[----:B------:R-:W-:Y:S02]  /*10a0*/  HADD2 R30, R30, R6 ;  /* 0x000000061e1e7230 */ /* 0x000fe40000000000 */
[----:B------:R-:W-:Y:S02]  /*10b0*/  @!P1 HMUL2 R32, R32, R40 ;  /* 0x0000002820209232 */ /* 0x000fe40000000000 */
[----:B------:R-:W-:Y:S01]  /*10c0*/  @!P1 HMUL2 R34, R34, R42 ;  /* 0x0000002a22229232 */ /* 0x000fe20000000000 */
[----:B-1----:R-:W-:Y:S06]  /*10d0*/  @P0 BRA `(.L_x_4403) ;  /* 0x00000004008c0947 */ /* 0x002fec0003800000 */
[----:B------:R-:W-:-:S13]  /*10e0*/  ISETP.GE.AND P0, PT, R0, R13, PT ;  /* 0x0000000d0000720c */ /* 0x000fda0003f06270 */
[----:B------:R-:W-:Y:S05]  /*10f0*/  @P0 BRA `(.L_x_4404) ;  /* 0x0000001400440947 */ /* 0x000fea0003800000 */
[----:B------:R-:W-:Y:S01]  /*1100*/  I2FP.F32.U32 R4, R13 ;  /* 0x0000000d00047245 */ /* 0x000fe20000201000 */
[C---:B------:R-:W-:Y:S01]  /*1110*/  VIADD R5, R0.reuse, 0x2 ;  /* 0x0000000200057836 */ /* 0x040fe20000000000 */
[----:B------:R-:W-:Y:S01]  /*1120*/  I2FP.F32.U32 R3, R0 ;  /* 0x0000000000037245 */ /* 0x000fe20000201000 */
[----:B------:R-:W0:Y:S01]  /*1130*/  LDCU UR4, c[0x0][0x40c] ;  /* 0x00008180ff0477ac */ /* 0x000e220008000800 */
[C---:B------:R-:W-:Y:S01]  /*1140*/  VIADD R6, R0.reuse, 0x4 ;  /* 0x0000000400067836 */ /* 0x040fe20000000000 */
[----:B------:R-:W-:Y:S01]  /*1150*/  IADD3 R0, PT, PT, R0, 0x6, RZ ;  /* 0x0000000600007810 */ /* 0x000fe20007ffe0ff */
        /* <DEDUP_REMOVED lines=10> */
[--C-:B------:R-:W-:Y:S01]  /*1200*/  HADD2.F32 R11, -RZ, R29.reuse.H1_H1 ;  /* 0x3000001dff0b7230 */ /* 0x100fe20000004100 */
[----:B0----5:R-:W-:Y:S01]  /*1210*/  IADD3 R0, PT, PT, -R23, UR4, RZ ;  /* 0x0000000417007c10 */ /* 0x021fe2000fffe1ff */
        /* <DEDUP_REMOVED lines=8> */
[----:B------:R-:W-:Y:S01]  /*12a0*/  I2FP.F32.S32 R0, R0 ;  /* 0x0000000000007245 */ /* 0x000fe20000201400 */
[----:B------:R-:W-:Y:S01]  /*12b0*/  FMUL.FTZ R9, R4, 13.28771209716796875 ;  /* 0x41549a7804097820 */ /* 0x000fe20000410000 */
[--C-:B------:R-:W-:Y:S01]  /*12c0*/  HADD2.F32 R43, -RZ, R35.reuse.H1_H1 ;  /* 0x30000023ff2b7230 */ /* 0x100fe20000004100 */
        /* <DEDUP_REMOVED lines=68> */
.L_x_4403:
        /* <DEDUP_REMOVED lines=52> */
.L_x_4405:
        /* <DEDUP_REMOVED lines=148> */
.L_x_4409:
[----:B------:R-:W-:Y:S05]  /*2390*/  BSYNC.RECONVERGENT B1 ;  /* 0x0000000000017941 */ /* 0x000fea0003800200 */
.L_x_4408:
        /* <DEDUP_REMOVED lines=8> */
[----:B------:R-:W-:Y:S02]  /*2420*/  PRMT R12, R33, 0x7732, RZ ;  /* 0x00007732210c7816 */ /* 0x000fe400000000ff */
[----:B------:R-:W-:Y:S02]  /*2430*/  PRMT R9, R34, 0x5410, R35 ;  /* 0x0000541022097816 */ /* 0x000fe40000000023 */
[----:B------:R-:W-:Y:S02]  /*2440*/  PRMT R41, R14, 0x5410, R7 ;  /* 0x000054100e297816 */ /* 0x000fe40000000007 */
[----:B------:R-:W-:Y:S02]  /*2450*/  PRMT R7, R31, 0x7732, RZ ;  /* 0x000077321f077816 */ /* 0x000fe400000000ff */
[----:B------:R-:W-:Y:S02]  /*2460*/  PRMT R14, R29, 0x7732, RZ ;  /* 0x000077321d0e7816 */ /* 0x000fe400000000ff */
[----:B------:R-:W-:-:S02]  /*2470*/  PRMT R40, R30, 0x7732, RZ ;  /* 0x000077321e287816 */ /* 0x000fc400000000ff */
[----:B------:R-:W-:Y:S01]  /*2480*/  PRMT R42, R28, 0x7732, RZ ;  /* 0x000077321c2a7816 */ /* 0x000fe200000000ff */
[----:B------:R-:W-:Y:S01]  /*2490*/  IMAD.WIDE.U32 R14, R14, 0x10000, RZ ;  /* 0x000100000e0e7825 */ /* 0x000fe200078e00ff */
[----:B------:R-:W-:Y:S02]  /*24a0*/  LOP3.LUT R21, R21, R13, RZ, 0xfc, !PT ;  /* 0x0000000d15157212 */ /* 0x000fe400078efcff */
[----:B------:R-:W-:Y:S01]  /*24b0*/  LOP3.LUT R11, R9, R11, RZ, 0xfc, !PT ;  /* 0x0000000b090b7212 */ /* 0x000fe200078efcff */
[----:B------:R-:W-:Y:S01]  /*24c0*/  IMAD.WIDE.U32 R12, R12, 0x10000, RZ ;  /* 0x000100000c0c7825 */ /* 0x000fe200078e00ff */
[----:B------:R-:W-:Y:S02]  /*24d0*/  PRMT R9, R32, 0x7732, RZ ;  /* 0x0000773220097816 */ /* 0x000fe400000000ff */
[----:B------:R-:W-:Y:S01]  /*24e0*/  PRMT R39, R40, 0x5410, R7 ;  /* 0x0000541028277816 */ /* 0x000fe20000000007 */
[----:B------:R-:W-:Y:S01]  /*24f0*/  IMAD.MOV.U32 R7, RZ, RZ, R42 ;  /* 0x000000ffff077224 */ /* 0x000fe200078e002a */
[----:B------:R-:W-:-:S02]  /*2500*/  LOP3.LUT R10, R10, 0xffff, R32, 0xf8, !PT ;  /* 0x0000ffff0a0a7812 */ /* 0x000fc400078ef820 */
[----:B------:R-:W-:Y:S02]  /*2510*/  LOP3.LUT R13, R41, R13, RZ, 0xfc, !PT ;  /* 0x0000000d290d7212 */ /* 0x000fe400078efcff */
[----:B------:R-:W-:Y:S01]  /*2520*/  LOP3.LUT R12, R12, R9, RZ, 0xfc, !PT ;  /* 0x000000090c0c7212 */ /* 0x000fe200078efcff */
[----:B------:R0:W-:Y:S01]  /*2530*/  STS.64 [R8], R10 ;  /* 0x0000000a08007388 */ /* 0x0001e20000000a00 */
[----:B------:R-:W-:Y:S02]  /*2540*/  LOP3.LUT R15, R39, R15, RZ, 0xfc, !PT ;  /* 0x0000000f270f7212 */ /* 0x000fe400078efcff */
[----:B------:R-:W-:Y:S01]  /*2550*/  LOP3.LUT R14, R14, R7, RZ, 0xfc, !PT ;  /* 0x000000070e0e7212 */ /* 0x000fe200078efcff */
[----:B------:R0:W-:Y:S04]  /*2560*/  STS.64 [R4], R12 ;  /* 0x0000000c04007388 */ /* 0x0001e80000000a00 */
[----:B------:R0:W-:Y:S04]  /*2570*/  STS.64 [R6], R20 ;  /* 0x0000001406007388 */ /* 0x0001e80000000a00 */
[----:B------:R0:W-:Y:S02]  /*2580*/  STS.64 [R5], R14 ;  /* 0x0000000e05007388 */ /* 0x0001e40000000a00 */
.L_x_4407:
[----:B------:R-:W-:Y:S05]  /*2590*/  BSYNC.RECONVERGENT B0 ;  /* 0x0000000000007941 */ /* 0x000fea0003800200 */
.L_x_4406:
[----:B------:R-:W-:Y:S01]  /*25a0*/  BAR.SYNC.DEFER_BLOCKING 0x0 ;  /* 0x0000000000007b1d */ /* 0x000fe20000010000 */
[----:B------:R-:W-:-:S04]  /*25b0*/  @!P6 IMAD R36, R37, R36, R38 ;  /* 0x000000242524e224 */ /* 0x000fc800078e0226 */
[C---:B------:R-:W-:Y:S01]  /*25c0*/  @!P6 IMAD R0, R36.reuse, 0x2, R0 ;  /* 0x000000022400e824 */ /* 0x040fe200078e0200 */
[----:B------:R-:W-:-:S04]  /*25d0*/  @!P6 LEA R3, R36, R3, 0x1 ;  /* 0x000000032403e211 */ /* 0x000fc800078e08ff */
[----:B------:R1:W2:Y:S04]  /*25e0*/  @!P6 LDS.128 R28, [R0] ;  /* 0x00000000001ce984 */ /* 0x0002a80000000c00 */
[----:B------:R1:W3:Y:S01]  /*25f0*/  @!P6 LDS.128 R32, [R3] ;  /* 0x000000000320e984 */ /* 0x0002e20000000c00 */
[----:B------:R-:W-:Y:S06]  /*2600*/  BAR.SYNC.DEFER_BLOCKING 0x0 ;  /* 0x0000000000007b1d */ /* 0x000fec0000010000 */
.L_x_4404:
[----:B------:R-:W-:Y:S05]  /*2610*/  BSYNC.RECONVERGENT B6 ;  /* 0x0000000000067941 */ /* 0x000fea0003800200 */
.L_x_4402:
[----:B------:R-:W-:Y:S01]  /*2620*/  ISETP.GT.U32.AND P0, PT, R27, 0x1f, PT ;  /* 0x0000001f1b00780c */ /* 0x000fe20003f04070 */
[----:B------:R-:W-:-:S12]  /*2630*/  IMAD.MOV.U32 R82, RZ, RZ, -0x800001 ;  /* 0xff7fffffff527424 */ /* 0x000fd800078e00ff */
[----:B------:R-:W-:Y:S05]  /*2640*/  @P0 BRA `(.L_x_4410) ;  /* 0x0000000000dc0947 */ /* 0x000fea0003800000 */
[----:B------:R-:W-:Y:S01]  /*2650*/  ISETP.GT.U32.AND P0, PT, R27, 0x13, PT ;  /* 0x000000131b00780c */ /* 0x000fe20003f04070 */
[----:B------:R-:W4:Y:S01]  /*2660*/  S2R R9, SR_CgaCtaId ;  /* 0x0000000000097919 */ /* 0x000f220000008800 */
[----:B0-23--:R-:W-:Y:S01]  /*2670*/  HMUL2 R14, R29, R33 ;  /* 0x000000211d0e7232 */ /* 0x00dfe20000000000 */
[----:B------:R-:W-:-:S03]  /*2680*/  UMOV UR4, 0xffffffff ;  /* 0xffffffff00047882 */ /* 0x000fc60000000000 */
[----:B------:R-:W-:-:S04]  /*2690*/  HFMA2 R15, R28, R32, R14 ;  /* 0x000000201c0f7231 */ /* 0x000fc8000000000e */
[----:B------:R-:W-:-:S03]  /*26a0*/  HFMA2 R15, R30, R34, R15 ;  /* 0x000000221e0f7231 */ /* 0x000fc6000000000f */
[----:B------:R-:W1:Y:S01]  /*26b0*/  @!P0 LDC R7, c[0x0][0x3f4] ;  /* 0x0000fd00ff078b82 */ /* 0x000e620000000800 */
[----:B------:R-:W-:-:S05]  /*26c0*/  HFMA2 R15, R31, R35, R15 ;  /* 0x000000231f0f7231 */ /* 0x000fca000000000f */
[--C-:B------:R-:W-:Y:S02]  /*26d0*/  HADD2.F32 R13, -RZ, R15.reuse.H0_H0 ;  /* 0x2000000fff0d7230 */ /* 0x100fe40000004100 */
[----:B------:R-:W0:Y:S01]  /*26e0*/  @!P0 LDC.64 R4, c[0x0][0x3b8] ;  /* 0x0000ee00ff048b82 */ /* 0x000e220000000a00 */
[----:B------:R-:W-:-:S05]  /*26f0*/  HADD2.F32 R6, -RZ, R15.H1_H1 ;  /* 0x3000000fff067230 */ /* 0x000fca0000004100 */
[----:B------:R-:W-:Y:S01]  /*2700*/  FADD.FTZ R13, R13, R6 ;  /* 0x000000060d0d7221 */ /* 0x000fe20000010000 */
[-C--:B-1----:R-:W-:Y:S02]  /*2710*/  @!P0 IMAD R3, R26, R7.reuse, RZ ;  /* 0x000000071a038224 */ /* 0x082fe400078e02ff */
[----:B------:R-:W-:Y:S01]  /*2720*/  @!P0 IMAD R0, R27, R7, R18 ;  /* 0x000000071b008224 */ /* 0x000fe200078e0212 */
[----:B------:R-:W-:-:S03]  /*2730*/  MOV R7, 0x400 ;  /* 0x0000040000077802 */ /* 0x000fc60000000f00 */
[----:B------:R-:W-:Y:S02]  /*2740*/  @!P0 IMAD R3, R3, 0x14, R0 ;  /* 0x0000001403038824 */ /* 0x000fe400078e0200 */
[----:B------:R-:W-:-:S03]  /*2750*/  VIADD R0, R7, 0x10 ;  /* 0x0000001007007836 */ /* 0x000fc60000000000 */
[----:B------:R-:W-:Y:S02]  /*2760*/  @!P0 SHF.L.U32 R3, R3, 0x3, RZ ;  /* 0x0000000303038819 */ /* 0x000fe400000006ff */
[----:B----4-:R-:W-:-:S03]  /*2770*/  LEA R0, R9, R0, 0x18 ;  /* 0x0000000009007211 */ /* 0x010fc600078ec0ff */
[----:B0-----:R-:W-:-:S04]  /*2780*/  @!P0 IMAD.WIDE R4, R3, 0x2, R4 ;  /* 0x0000000203048825 */ /* 0x001fc800078e0204 */
[----:B------:R-:W-:Y:S01]  /*2790*/  IMAD R0, R27, 0x10, R0 ;  /* 0x000000101b007824 */ /* 0x000fe200078e0200 */
[----:B------:R0:W-:Y:S04]  /*27a0*/  @!P0 STG.E.128 desc[UR36][R4.64], R32 ;  /* 0x0000002004008986 */ /* 0x0001e8000c101d24 */
[----:B------:R0:W-:Y:S01]  /*27b0*/  STS.128 [R0], R28 ;  /* 0x0000001c00007388 */ /* 0x0001e20000000c00 */
[----:B------:R-:W-:Y:S05]  /*27c0*/  BRA.DIV UR4, `(.L_x_4411) ;  /* 0x0000007604e47947 */ /* 0x000fea000b800000 */
        /* <DEDUP_REMOVED lines=9> */
.L_x_4478:
        /* <DEDUP_REMOVED lines=8> */
[----:B-----5:R-:W-:-:S07]  /*28e0*/  @P0 IMAD.IADD R0, R16, 0x1, -R23 ;  /* 0x0000000110000824 */ /* 0x020fce00078e0a17 */
[----:B0-----:R-:W0:Y:S01]  /*28f0*/  @P0 LDC.64 R4, c[0x0][0x438] ;  /* 0x00010e00ff040b82 */ /* 0x001e220000000a00 */
[----:B--2---:R-:W-:-:S04]  /*2900*/  @P0 IMAD R3, R25, R6, R0 ;  /* 0x0000000619030224 */ /* 0x004fc800078e0200 */
[----:B------:R-:W-:-:S04]  /*2910*/  @P0 IMAD R3, R3, R6, R0 ;  /* 0x0000000603030224 */ /* 0x000fc800078e0200 */
[----:B0-----:R-:W-:-:S06]  /*2920*/  @P0 IMAD.WIDE R4, R3, 0x2, R4 ;  /* 0x0000000203040825 */ /* 0x001fcc00078e0204 */
[----:B------:R-:W2:Y:S01]  /*2930*/  @P0 LDG.E.U16 R4, desc[UR36][R4.64] ;  /* 0x0000002404040981 */ /* 0x000ea2000c1e1500 */
[----:B------:R-:W-:Y:S01]  /*2940*/  IADD3 R0, PT, PT, R7, 0x210, RZ ;  /* 0x0000021007007810 */ /* 0x000fe20007ffe0ff */
[----:B-1----:R-:W-:-:S03]  /*2950*/  FMUL.FTZ R82, R14, UR4 ;  /* 0x000000040e527c20 */ /* 0x002fc60008410000 */
[----:B------:R-:W-:Y:S01]  /*2960*/  LEA R7, R9, R0, 0x18 ;  /* 0x0000000009077211 */ /* 0x000fe200078ec0ff */
[----:B------:R-:W-:-:S05]  /*2970*/  IMAD.IADD R0, R16, 0x1, -R19 ;  /* 0x0000000110007824 */ /* 0x000fca00078e0a13 */
[----:B------:R-:W-:Y:S01]  /*2980*/  LEA R7, R0, R7, 0x2 ;  /* 0x0000000700077211 */ /* 0x000fe200078e10ff */
[----:B--2---:R-:W-:-:S05]  /*2990*/  @P0 HADD2.F32 R3, -RZ, R4.H0_H0 ;  /* 0x20000004ff030230 */ /* 0x004fca0000004100 */
[----:B------:R-:W-:-:S05]  /*29a0*/  @P0 FADD.FTZ R82, R82, R3 ;  /* 0x0000000352520221 */ /* 0x000fca0000010000 */
[----:B------:R4:W-:Y:S02]  /*29b0*/  STS [R7], R82 ;  /* 0x0000005207007388 */ /* 0x0009e40000000800 */
.L_x_4410:
[----:B------:R-:W-:Y:S05]  /*29c0*/  WARPSYNC.ALL ;  /* 0x0000000000007948 */ /* 0x000fea0003800000 */
[----:B-1----:R-:W-:Y:S01]  /*29d0*/  IMAD.IADD R0, R16, 0x1, -R19 ;  /* 0x0000000110007824 */ /* 0x002fe200078e0a13 */
[----:B------:R-:W1:Y:S01]  /*29e0*/  LDCU UR4, c[0x0][0x3f0] ;  /* 0x00007e00ff0477ac */ /* 0x000e620008000800 */
[----:B0-----:R-:W-:Y:S01]  /*29f0*/  SHF.R.U32.HI R6, RZ, 0x2, R27 ;  /* 0x00000002ff067819 */ /* 0x001fe2000001161b */
[----:B------:R-:W-:Y:S02]  /*2a00*/  BSSY B0, `(.L_x_4412) ;  /* 0x0000272000007945 */ /* 0x000fe40003800000 */
[----:B------:R-:W-:Y:S01]  /*2a10*/  IADD3 R3, PT, PT, R0, 0x7, RZ ;  /* 0x0000000700037810 */ /* 0x000fe20007ffe0ff */
[----:B------:R-:W0:Y:S03]  /*2a20*/  LDCU UR7, c[0x0][0x410] ;  /* 0x00008200ff0777ac */ /* 0x000e260008000800 */
[----:B------:R-:W-:Y:S01]  /*2a30*/  SHF.R.S32.HI R4, RZ, 0x1f, R3 ;  /* 0x0000001fff047819 */ /* 0x000fe20000011403 */
[----:B------:R-:W0:Y:S03]  /*2a40*/  LDCU.64 UR12, c[0x0][0x438] ;  /* 0x00008700ff0c77ac */ /* 0x000e260008000a00 */
[----:B------:R-:W-:Y:S01]  /*2a50*/  LEA.HI R4, R4, R3, RZ, 0x3 ;  /* 0x0000000304047211 */ /* 0x000fe200078f18ff */
[----:B------:R-:W0:Y:S03]  /*2a60*/  LDCU.64 UR10, c[0x0][0x448] ;  /* 0x00008900ff0a77ac */ /* 0x000e260008000a00 */
[----:B------:R-:W-:Y:S01]  /*2a70*/  LOP3.LUT R3, R4, 0xfffffff8, RZ, 0xc0, !PT ;  /* 0xfffffff804037812 */ /* 0x000fe200078ec0ff */
[----:B------:R-:W-:Y:S03]  /*2a80*/  BAR.SYNC.DEFER_BLOCKING 0x0 ;  /* 0x0000000000007b1d */ /* 0x000fe60000010000 */
[----:B------:R-:W-:Y:S01]  /*2a90*/  ISETP.GE.AND P0, PT, R6, R3, PT ;  /* 0x000000030600720c */ /* 0x000fe20003f06270 */
[----:B-1----:R-:W-:-:S04]  /*2aa0*/  IMAD R3, R24, UR4, R25 ;  /* 0x0000000418037c24 */ /* 0x002fc8000f8e0219 */
[----:B------:R-:W-:-:S08]  /*2ab0*/  IMAD R3, R3, 0xa0, RZ ;  /* 0x000000a003037824 */ /* 0x000fd000078e02ff */
[----:B0-----:R-:W-:Y:S05]  /*2ac0*/  @P0 BRA `(.L_x_4413) ;  /* 0x0000002400940947 */ /* 0x001fea0003800000 */
[----:B----4-:R-:W0:Y:S01]  /*2ad0*/  LDC R7, c[0x0][0x3f4] ;  /* 0x0000fd00ff077b82 */ /* 0x010e220000000800 */
[----:B------:R-:W-:Y:S01]  /*2ae0*/  UMOV UR4, 0x400 ;  /* 0x0000040000047882 */ /* 0x000fe20000000000 */
[----:B------:R-:W-:Y:S01]  /*2af0*/  IMAD.SHL.U32 R5, R27, 0x4, RZ ;  /* 0x000000041b057824 */ /* 0x000fe200078e00ff */
[----:B------:R-:W-:Y:S01]  /*2b00*/  UIADD3 UR5, UPT, UPT, UR4, 0x10, URZ ;  /* 0x0000001004057890 */ /* 0x000fe2000fffe0ff */
[----:B------:R-:W-:Y:S01]  /*2b10*/  IADD3 R53, PT, PT, R19, R6, RZ ;  /* 0x0000000613357210 */ /* 0x000fe20007ffe0ff */
[----:B------:R-:W1:Y:S01]  /*2b20*/  LDCU.64 UR8, c[0x0][0x420] ;  /* 0x00008400ff0877ac */ /* 0x000e620008000a00 */
[----:B------:R-:W-:Y:S02]  /*2b30*/  LOP3.LUT R27, R27, 0x3fc, RZ, 0xc0, !PT ;  /* 0x000003fc1b1b7812 */ /* 0x000fe400078ec0ff */
[----:B------:R-:W4:Y:S01]  /*2b40*/  S2UR UR6, SR_CgaCtaId ;  /* 0x00000000000679c3 */ /* 0x000f220000008800 */
[----:B------:R-:W-:Y:S01]  /*2b50*/  LOP3.LUT R5, R5, 0xc, RZ, 0xc0, !PT ;  /* 0x0000000c05057812 */ /* 0x000fe200078ec0ff */
[----:B------:R-:W-:Y:S01]  /*2b60*/  UIADD3 UR4, UPT, UPT, UR4, 0x210, URZ ;  /* 0x0000021004047890 */ /* 0x000fe2000fffe0ff */
[----:B-1----:R-:W-:Y:S01]  /*2b70*/  ISETP.NE.U32.AND P0, PT, RZ, UR8, PT ;  /* 0x00000008ff007c0c */ /* 0x002fe2000bf05070 */
[-C--:B0-----:R-:W-:Y:S01]  /*2b80*/  IMAD R22, R22, R7.reuse, RZ ;  /* 0x0000000716167224 */ /* 0x081fe200078e02ff */
[----:B------:R-:W-:-:S02]  /*2b90*/  IABS R4, R7 ;  /* 0x0000000700047213 */ /* 0x000fc40000000000 */
[----:B------:R-:W-:Y:S02]  /*2ba0*/  ISETP.NE.AND.EX P0, PT, RZ, UR9, PT, P0 ;  /* 0x00000009ff007c0c */ /* 0x000fe4000bf05300 */
[----:B------:R-:W0:Y:S01]  /*2bb0*/  I2F.RP R8, R4 ;  /* 0x0000000400087306 */ /* 0x000e220000209400 */
[----:B------:R-:W-:Y:S01]  /*2bc0*/  SHF.R.S32.HI R7, RZ, 0x1f, R22 ;  /* 0x0000001fff077819 */ /* 0x000fe20000011416 */
[----:B----4-:R-:W-:Y:S01]  /*2bd0*/  ULEA UR5, UR6, UR5, 0x18 ;  /* 0x0000000506057291 */ /* 0x010fe2000f8ec0ff */
[----:B------:R-:W-:Y:S01]  /*2be0*/  IADD3 R6, P1, P2, R22, UR8, R53 ;  /* 0x0000000816067c10 */ /* 0x000fe2000fa3e035 */
[----:B------:R-:W-:-:S03]  /*2bf0*/  ULEA UR4, UR6, UR4, 0x18 ;  /* 0x0000000406047291 */ /* 0x000fc6000f8ec0ff */
[----:B------:R-:W-:-:S03]  /*2c00*/  IADD3.X R7, PT, PT, R7, UR9, RZ, P1, P2 ;  /* 0x0000000907077c10 */ /* 0x000fc60008fe44ff */
[----:B------:R-:W-:Y:S01]  /*2c10*/  IADD3 R51, PT, PT, R27, UR4, RZ ;  /* 0x000000041b337c10 */ /* 0x000fe2000fffe0ff */
[----:B------:R-:W1:Y:S01]  /*2c20*/  LDS R80, [R5+UR5] ;  /* 0x0000000505507984 */ /* 0x000e620008000800 */
[----:B0-----:R-:W0:Y:S03]  /*2c30*/  MUFU.RCP R8, R8 ;  /* 0x0000000800087308 */ /* 0x001e260000001000 */
[----:B------:R-:W4:Y:S04]  /*2c40*/  LDS R87, [R5+UR5+0x10] ;  /* 0x0000100505577984 */ /* 0x000f280008000800 */
[----:B------:R-:W1:Y:S04]  /*2c50*/  LDS R85, [R5+UR5+0x20] ;  /* 0x0000200505557984 */ /* 0x000e680008000800 */
[----:B------:R-:W1:Y:S04]  /*2c60*/  LDS R78, [R5+UR5+0x30] ;  /* 0x00003005054e7984 */ /* 0x000e680008000800 */
[----:B------:R-:W1:Y:S04]  /*2c70*/  LDS R83, [R5+UR5+0x40] ;  /* 0x0000400505537984 */ /* 0x000e680008000800 */
[----:B------:R-:W1:Y:S01]  /*2c80*/  LDS R81, [R5+UR5+0x50] ;  /* 0x0000500505517984 */ /* 0x000e620008000800 */
[----:B0-----:R-:W-:-:S03]  /*2c90*/  IADD3 R8, PT, PT, R8, 0xffffffe, RZ ;  /* 0x0ffffffe08087810 */ /* 0x001fc60007ffe0ff */
[----:B------:R-:W0:Y:S01]  /*2ca0*/  LDS R76, [R5+UR5+0x60] ;  /* 0x00006005054c7984 */ /* 0x000e220008000800 */
[----:B------:R2:W3:Y:S03]  /*2cb0*/  F2I.FTZ.U32.TRUNC.NTZ R9, R8 ;  /* 0x0000000800097305 */ /* 0x0004e6000021f000 */
[----:B------:R-:W0:Y:S04]  /*2cc0*/  LDS R79, [R5+UR5+0x70] ;  /* 0x00007005054f7984 */ /* 0x000e280008000800 */
[----:B------:R-:W0:Y:S01]  /*2cd0*/  LDS R74, [R5+UR5+0x80] ;  /* 0x00008005054a7984 */ /* 0x000e220008000800 */
[----:B--2---:R-:W-:-:S03]  /*2ce0*/  IMAD.MOV.U32 R8, RZ, RZ, RZ ;  /* 0x000000ffff087224 */ /* 0x004fc600078e00ff */
[----:B------:R-:W2:Y:S04]  /*2cf0*/  LDS R72, [R5+UR5+0x90] ;  /* 0x0000900505487984 */ /* 0x000ea80008000800 */
[----:B------:R-:W0:Y:S01]  /*2d00*/  LDS R77, [R5+UR5+0xa0] ;  /* 0x0000a005054d7984 */ /* 0x000e220008000800 */
[----:B---3--:R-:W-:-:S03]  /*2d10*/  IMAD.MOV R11, RZ, RZ, -R9 ;  /* 0x000000ffff0b7224 */ /* 0x008fc600078e0a09 */
[----:B------:R-:W3:Y:S04]  /*2d20*/  LDS R70, [R5+UR5+0xb0] ;  /* 0x0000b00505467984 */ /* 0x000ee80008000800 */
        /* <DEDUP_REMOVED lines=20> */
[----:B------:R-:W1:Y:S01]  /*2e70*/  LDCU UR5, c[0x0][0x440] ;  /* 0x00008800ff0577ac */ /* 0x000e620008000800 */
[----:B----4-:R-:W-:-:S04]  /*2e80*/  IMAD R5, R11, R4, RZ ;  /* 0x000000040b057224 */ /* 0x010fc800078e02ff */
[----:B------:R-:W-:-:S04]  /*2e90*/  IMAD.HI.U32 R5, R9, R5, R8 ;  /* 0x0000000509057227 */ /* 0x000fc800078e0008 */
[----:B-1----:R-:W-:-:S04]  /*2ea0*/  IMAD R10, R25, UR5, R16 ;  /* 0x00000005190a7c24 */ /* 0x002fc8000f8e0210 */
[----:B--23--:R-:W-:-:S07]  /*2eb0*/  IMAD R8, R10, UR5, R53 ;  /* 0x000000050a087c24 */ /* 0x00cfce000f8e0235 */
.L_x_4417:
[----:B------:R-:W1:Y:S01]  /*2ec0*/  LDC R12, c[0x0][0x3f4] ;  /* 0x0000fd00ff0c7b82 */ /* 0x000e620000000800 */
[----:B------:R-:W-:Y:S02]  /*2ed0*/  IABS R14, R53 ;  /* 0x00000035000e7213 */ /* 0x000fe40000000000 */
[----:B------:R-:W-:-:S03]  /*2ee0*/  ISETP.GE.AND P2, PT, R53, RZ, PT ;  /* 0x000000ff3500720c */ /* 0x000fc60003f46270 */
[----:B------:R-:W-:-:S04]  /*2ef0*/  IMAD.HI.U32 R11, R5, R14, RZ ;  /* 0x0000000e050b7227 */ /* 0x000fc800078e00ff */
[----:B------:R-:W-:Y:S01]  /*2f00*/  IMAD.MOV R11, RZ, RZ, -R11 ;  /* 0x000000ffff0b7224 */ /* 0x000fe200078e0a0b */
[----:B-1----:R-:W-:Y:S01]  /*2f10*/  IABS R84, R12 ;  /* 0x0000000c00547213 */ /* 0x002fe20000000000 */
[C---:B0-----:R-:W-:Y:S01]  /*2f20*/  IMAD R13, R12.reuse, 0xa0, RZ ;  /* 0x000000a00c0d7824 */ /* 0x041fe200078e02ff */
[----:B------:R-:W-:-:S03]  /*2f30*/  ISETP.NE.AND P3, PT, R12, RZ, PT ;  /* 0x000000ff0c00720c */ /* 0x000fc60003f65270 */
[----:B------:R-:W-:Y:S02]  /*2f40*/  IMAD R89, R84, R11, R14 ;  /* 0x0000000b54597224 */ /* 0x000fe400078e020e */
[----:B------:R-:W1:Y:S03]  /*2f50*/  S2R R11, SR_TID.X ;  /* 0x00000000000b7919 */ /* 0x000e660000002100 */
        /* <DEDUP_REMOVED lines=8> */
[----:B------:R-:W-:-:S13]  /*2fe0*/  ISETP.GE.OR P3, PT, R84, R13, P1 ;  /* 0x0000000d5400720c */ /* 0x000fda0000f66670 */
[----:B------:R-:W2:Y:S01]  /*2ff0*/  @!P3 LDC.64 R14, c[0x0][0x3b8] ;  /* 0x0000ee00ff0ebb82 */ /* 0x000ea20000000a00 */
[----:B-1----:R-:W-:-:S04]  /*3000*/  @!P3 SHF.L.U32 R13, R11, 0x1, RZ ;  /* 0x000000010b0db819 */ /* 0x002fc800000006ff */
[----:B------:R-:W-:-:S05]  /*3010*/  @!P3 LOP3.LUT R13, R13, 0x6, RZ, 0xc0, !PT ;  /* 0x000000060d0db812 */ /* 0x000fca00078ec0ff */
[----:B------:R-:W-:-:S05]  /*3020*/  @!P3 IMAD R13, R3, R12, R13 ;  /* 0x0000000c030db224 */ /* 0x000fca00078e020d */
[----:B------:R-:W-:-:S04]  /*3030*/  @!P3 IADD3 R84, P2, PT, R84, R13, RZ ;  /* 0x0000000d5454b210 */ /* 0x000fc80007f5e0ff */
[----:B------:R-:W-:Y:S02]  /*3040*/  @!P3 LEA.HI.X.SX32 R13, R13, RZ, 0x1, P2 ;  /* 0x000000ff0d0db211 */ /* 0x000fe400010f0eff */
[----:B--2---:R-:W-:-:S04]  /*3050*/  @!P3 LEA R90, P2, R84, R14, 0x1 ;  /* 0x0000000e545ab211 */ /* 0x004fc800078408ff */
[----:B------:R-:W-:Y:S01]  /*3060*/  @!P3 LEA.HI.X R91, R84, R15, R13, 0x1, P2 ;  /* 0x0000000f545bb211 */ /* 0x000fe200010f0c0d */
[----:B------:R-:W-:Y:S01]  /*3070*/  IMAD.SHL.U32 R13, R89, 0x8, RZ ;  /* 0x00000008590d7824 */ /* 0x000fe200078e00ff */
[----:B------:R-:W-:-:S04]  /*3080*/  ISETP.GE.AND P2, PT, R53, R16, PT ;  /* 0x000000103500720c */ /* 0x000fc80003f46270 */
[C---:B------:R-:W-:Y:S01]  /*3090*/  LEA R86, R12.reuse, R13, 0x4 ;  /* 0x0000000d0c567211 */ /* 0x040fe200078e20ff */
[----:B------:R-:W-:Y:S01]  /*30a0*/  IMAD R13, R12, 0xa0, RZ ;  /* 0x000000a00c0d7824 */ /* 0x000fe200078e02ff */
[----:B------:R-:W-:-:S04]  /*30b0*/  SEL R9, R9, RZ, P2 ;  /* 0x000000ff09097207 */ /* 0x000fc80001000000 */
[----:B------:R-:W-:Y:S02]  /*30c0*/  ISETP.GE.OR P4, PT, R86, R13, P1 ;  /* 0x0000000d5600720c */ /* 0x000fe40000f86670 */
[----:B------:R1:W2:Y:S01]  /*30d0*/  @!P3 LDG.E R9, desc[UR36][R90.64] ;  /* 0x000000245a09b981 */ /* 0x0002a2000c1e1900 */
[----:B------:R-:W-:-:S10]  /*30e0*/  SEL R10, R10, RZ, P2 ;  /* 0x000000ff0a0a7207 */ /* 0x000fd40001000000 */
[----:B------:R-:W-:-:S05]  /*30f0*/  @!P4 IMAD.SHL.U32 R14, R11, 0x2, RZ ;  /* 0x000000020b0ec824 */ /* 0x000fca00078e00ff */
[----:B------:R-:W-:Y:S02]  /*3100*/  @!P4 LOP3.LUT R84, R14, 0x6, RZ, 0xc0, !PT ;  /* 0x000000060e54c812 */ /* 0x000fe400078ec0ff */
[----:B------:R-:W1:Y:S03]  /*3110*/  @!P4 LDC.64 R14, c[0x0][0x3b8] ;  /* 0x0000ee00ff0ecb82 */ /* 0x000e660000000a00 */
[----:B------:R-:W-:Y:S01]  /*3120*/  @!P4 IMAD R93, R3, R12, R84 ;  /* 0x0000000c035dc224 */ /* 0x000fe200078e0254 */
[----:B------:R-:W-:-:S04]  /*3130*/  @!P4 SHF.R.S32.HI R84, RZ, 0x1f, R86 ;  /* 0x0000001fff54c819 */ /* 0x000fc80000011456 */
[----:B------:R-:W-:-:S04]  /*3140*/  @!P4 IADD3 R86, P3, PT, R93, R86, RZ ;  /* 0x000000565d56c210 */ /* 0x000fc80007f7e0ff */
[----:B------:R-:W-:Y:S02]  /*3150*/  @!P4 LEA.HI.X.SX32 R88, R93, R84, 0x1, P3 ;  /* 0x000000545d58c211 */ /* 0x000fe400018f0eff */
[----:B------:R-:W-:-:S05]  /*3160*/  SHF.L.U32 R93, R89, 0x3, RZ ;  /* 0x00000003595d7819 */ /* 0x000fca00000006ff */
[----:B------:R-:W-:-:S05]  /*3170*/  IMAD R84, R12, 0x20, R93 ;  /* 0x000000200c547824 */ /* 0x000fca00078e025d */
[----:B------:R-:W-:Y:S02]  /*3180*/  ISETP.GE.OR P3, PT, R84, R13, P1 ;  /* 0x0000000d5400720c */ /* 0x000fe40000f66670 */
[----:B-1----:R-:W-:-:S04]  /*3190*/  @!P4 LEA R90, P5, R86, R14, 0x1 ;  /* 0x0000000e565ac211 */ /* 0x002fc800078a08ff */
[----:B------:R-:W-:-:S05]  /*31a0*/  @!P4 LEA.HI.X R91, R86, R15, R88, 0x1, P5 ;  /* 0x0000000f565bc211 */ /* 0x000fca00028f0c58 */
[----:B------:R1:W3:Y:S01]  /*31b0*/  @!P4 LDG.E R10, desc[UR36][R90.64] ;  /* 0x000000245a0ac981 */ /* 0x0002e2000c1e1900 */
[----:B------:R-:W-:Y:S02]  /*31c0*/  SEL R20, R20, RZ, P2 ;  /* 0x000000ff14147207 */ /* 0x000fe40001000000 */
[----:B------:R-:W-:Y:S02]  /*31d0*/  @!P3 SHF.L.U32 R14, R11, 0x1, RZ ;  /* 0x000000010b0eb819 */ /* 0x000fe400000006ff */
[----:B------:R-:W-:Y:S02]  /*31e0*/  @!P3 SHF.R.S32.HI R88, RZ, 0x1f, R84 ;  /* 0x0000001fff58b819 */ /* 0x000fe40000011454 */
[----:B------:R-:W-:Y:S02]  /*31f0*/  @!P3 LOP3.LUT R86, R14, 0x6, RZ, 0xc0, !PT ;  /* 0x000000060e56b812 */ /* 0x000fe400078ec0ff */
[----:B------:R-:W1:Y:S03]  /*3200*/  @!P3 LDC.64 R14, c[0x0][0x3b8] ;  /* 0x0000ee00ff0ebb82 */ /* 0x000e660000000a00 */
[----:B------:R-:W-:-:S05]  /*3210*/  @!P3 IMAD R93, R3, R12, R86 ;  /* 0x0000000c035db224 */ /* 0x000fca00078e0256 */
[----:B------:R-:W-:-:S04]  /*3220*/  @!P3 IADD3 R86, P4, PT, R93, R84, RZ ;  /* 0x000000545d56b210 */ /* 0x000fc80007f9e0ff */
[----:B------:R-:W-:Y:S01]  /*3230*/  @!P3 LEA.HI.X.SX32 R88, R93, R88, 0x1, P4 ;  /* 0x000000585d58b211 */ /* 0x000fe200020f0eff */
[----:B------:R-:W-:-:S05]  /*3240*/  IMAD.SHL.U32 R93, R89, 0x8, RZ ;  /* 0x00000008595d7824 */ /* 0x000fca00078e00ff */
[----:B------:R-:W-:-:S04]  /*3250*/  LEA R84, R12, R93, 0x6 ;  /* 0x0000005d0c547211 */ /* 0x000fc800078e30ff */
[----:B------:R-:W-:Y:S02]  /*3260*/  ISETP.GE.OR P4, PT, R84, R13, P1 ;  /* 0x0000000d5400720c */ /* 0x000fe40000f86670 */
[----:B-1----:R-:W-:-:S04]  /*3270*/  @!P3 LEA R90, P5, R86, R14, 0x1 ;  /* 0x0000000e565ab211 */ /* 0x002fc800078a08ff */
[----:B------:R-:W-:-:S05]  /*3280*/  @!P3 LEA.HI.X R91, R86, R15, R88, 0x1, P5 ;  /* 0x0000000f565bb211 */ /* 0x000fca00028f0c58 */
[----:B------:R1:W4:Y:S01]  /*3290*/  @!P3 LDG.E R20, desc[UR36][R90.64] ;  /* 0x000000245a14b981 */ /* 0x000322000c1e1900 */
[----:B------:R-:W-:Y:S01]  /*32a0*/  SEL R21, R21, RZ, P2 ;  /* 0x000000ff15157207 */ /* 0x000fe20001000000 */
[----:B------:R-:W-:Y:S01]  /*32b0*/  @!P4 IMAD.SHL.U32 R14, R11, 0x2, RZ ;  /* 0x000000020b0ec824 */ /* 0x000fe200078e00ff */
[----:B------:R-:W-:-:S04]  /*32c0*/  @!P4 SHF.R.S32.HI R88, RZ, 0x1f, R84 ;  /* 0x0000001fff58c819 */ /* 0x000fc80000011454 */
[----:B------:R-:W-:Y:S02]  /*32d0*/  @!P4 LOP3.LUT R86, R14, 0x6, RZ, 0xc0, !PT ;  /* 0x000000060e56c812 */ /* 0x000fe400078ec0ff */
[----:B------:R-:W1:Y:S03]  /*32e0*/  @!P4 LDC.64 R14, c[0x0][0x3b8] ;  /* 0x0000ee00ff0ecb82 */ /* 0x000e660000000a00 */
[----:B------:R-:W-:-:S05]  /*32f0*/  @!P4 IMAD R93, R3, R12, R86 ;  /* 0x0000000c035dc224 */ /* 0x000fca00078e0256 */
[----:B------:R-:W-:-:S04]  /*3300*/  @!P4 IADD3 R86, P3, PT, R93, R84, RZ ;  /* 0x000000545d56c210 */ /* 0x000fc80007f7e0ff */
[----:B------:R-:W-:Y:S02]  /*3310*/  @!P4 LEA.HI.X.SX32 R88, R93, R88, 0x1, P3 ;  /* 0x000000585d58c211 */ /* 0x000fe400018f0eff */
[----:B------:R-:W-:-:S05]  /*3320*/  SHF.L.U32 R93, R89, 0x3, RZ ;  /* 0x00000003595d7819 */ /* 0x000fca00000006ff */
[----:B------:R-:W-:-:S05]  /*3330*/  IMAD R84, R12, 0x80, R93 ;  /* 0x000000800c547824 */ /* 0x000fca00078e025d */
[----:B------:R-:W-:Y:S02]  /*3340*/  ISETP.GE.OR P5, PT, R84, R13, P1 ;  /* 0x0000000d5400720c */ /* 0x000fe40000fa6670 */
[----:B-1----:R-:W-:-:S04]  /*3350*/  @!P4 LEA R90, P3, R86, R14, 0x1 ;  /* 0x0000000e565ac211 */ /* 0x002fc800078608ff */
[----:B------:R-:W-:Y:S01]  /*3360*/  @!P4 LEA.HI.X R91, R86, R15, R88, 0x1, P3 ;  /* 0x0000000f565bc211 */ /* 0x000fe200018f0c58 */
[----:B------:R-:W-:-:S04]  /*3370*/  IMAD.IADD R93, R89, 0x1, R12 ;  /* 0x00000001595d7824 */ /* 0x000fc800078e020c */
[----:B------:R1:W4:Y:S01]  /*3380*/  @!P4 LDG.E R21, desc[UR36][R90.64] ;  /* 0x000000245a15c981 */ /* 0x000322000c1e1900 */
[----:B------:R-:W-:Y:S02]  /*3390*/  SEL R22, R22, RZ, P2 ;  /* 0x000000ff16167207 */ /* 0x000fe40001000000 */
[----:B------:R-:W-:Y:S02]  /*33a0*/  @!P5 SHF.L.U32 R14, R11, 0x1, RZ ;  /* 0x000000010b0ed819 */ /* 0x000fe400000006ff */
[----:B------:R-:W-:Y:S02]  /*33b0*/  @!P5 SHF.R.S32.HI R88, RZ, 0x1f, R84 ;  /* 0x0000001fff58d819 */ /* 0x000fe40000011454 */
[----:B------:R-:W-:Y:S02]  /*33c0*/  @!P5 LOP3.LUT R86, R14, 0x6, RZ, 0xc0, !PT ;  /* 0x000000060e56d812 */ /* 0x000fe400078ec0ff */
[----:B------:R-:W0:Y:S03]  /*33d0*/  @!P5 LDC.64 R14, c[0x0][0x3b8] ;  /* 0x0000ee00ff0edb82 */ /* 0x000e260000000a00 */
[----:B------:R-:W-:-:S05]  /*33e0*/  @!P5 IMAD R92, R3, R12, R86 ;  /* 0x0000000c035cd224 */ /* 0x000fca00078e0256 */
[C---:B------:R-:W-:Y:S02]  /*33f0*/  @!P5 IADD3 R86, P3, PT, R92.reuse, R84, RZ ;  /* 0x000000545c56d210 */ /* 0x040fe40007f7e0ff */
[----:B------:R-:W-:Y:S02]  /*3400*/  SHF.L.U32 R84, R93, 0x3, RZ ;  /* 0x000000035d547819 */ /* 0x000fe400000006ff */
[----:B------:R-:W-:Y:S02]  /*3410*/  @!P5 LEA.HI.X.SX32 R89, R92, R88, 0x1, P3 ;  /* 0x000000585c59d211 */ /* 0x000fe400018f0eff */
[----:B------:R-:W-:Y:S02]  /*3420*/  ISETP.GE.OR P3, PT, R84, R13, P1 ;  /* 0x0000000d5400720c */ /* 0x000fe40000f66670 */
[----:B0-----:R-:W-:-:S11]  /*3430*/  @!P5 LEA R88, P4, R86, R14, 0x1 ;  /* 0x0000000e5658d211 */ /* 0x001fd600078808ff */
[----:B------:R-:W-:Y:S01]  /*3440*/  @!P3 IMAD.SHL.U32 R14, R11, 0x2, RZ ;  /* 0x000000020b0eb824 */ /* 0x000fe200078e00ff */
[----:B------:R-:W-:-:S04]  /*3450*/  @!P5 LEA.HI.X R89, R86, R15, R89, 0x1, P4 ;  /* 0x0000000f5659d211 */ /* 0x000fc800020f0c59 */
[----:B------:R-:W-:Y:S01]  /*3460*/  @!P3 LOP3.LUT R86, R14, 0x6, RZ, 0xc0, !PT ;  /* 0x000000060e56b812 */ /* 0x000fe200078ec0ff */
[----:B------:R0:W4:Y:S01]  /*3470*/  @!P5 LDG.E R22, desc[UR36][R88.64] ;  /* 0x000000245816d981 */ /* 0x000122000c1e1900 */
[----:B------:R-:W0:Y:S01]  /*3480*/  @!P3 LDC.64 R14, c[0x0][0x3b8] ;  /* 0x0000ee00ff0ebb82 */ /* 0x000e220000000a00 */
[----:B-1----:R-:W-:Y:S02]  /*3490*/  @!P3 SHF.R.S32.HI R90, RZ, 0x1f, R84 ;  /* 0x0000001fff5ab819 */ /* 0x002fe40000011454 */
[----:B------:R-:W-:Y:S01]  /*34a0*/  @!P3 IMAD R91, R3, R12, R86 ;  /* 0x0000000c035bb224 */ /* 0x000fe200078e0256 */
[----:B------:R-:W-:-:S04]  /*34b0*/  SEL R24, R24, RZ, P2 ;  /* 0x000000ff18187207 */ /* 0x000fc80001000000 */
[C---:B------:R-:W-:Y:S02]  /*34c0*/  @!P3 IADD3 R86, P4, PT, R91.reuse, R84, RZ ;  /* 0x000000545b56b210 */ /* 0x040fe40007f9e0ff */
[----:B------:R-:W-:Y:S02]  /*34d0*/  LEA R84, R12, R93, 0x1 ;  /* 0x0000005d0c547211 */ /* 0x000fe400078e08ff */
[----:B------:R-:W-:-:S03]  /*34e0*/  @!P3 LEA.HI.X.SX32 R90, R91, R90, 0x1, P4 ;  /* 0x0000005a5b5ab211 */ /* 0x000fc600020f0eff */
[----:B------:R-:W-:-:S05]  /*34f0*/  IMAD.SHL.U32 R84, R84, 0x8, RZ ;  /* 0x0000000854547824 */ /* 0x000fca00078e00ff */
[----:B------:R-:W-:Y:S02]  /*3500*/  ISETP.GE.OR P4, PT, R84, R13, P1 ;  /* 0x0000000d5400720c */ /* 0x000fe40000f86670 */
[----:B0-----:R-:W-:-:S04]  /*3510*/  @!P3 LEA R88, P5, R86, R14, 0x1 ;  /* 0x0000000e5658b211 */ /* 0x001fc800078a08ff */
[----:B------:R-:W-:-:S07]  /*3520*/  @!P3 LEA.HI.X R89, R86, R15, R90, 0x1, P5 ;  /* 0x0000000f5659b211 */ /* 0x000fce00028f0c5a */
[----:B------:R-:W-:Y:S01]  /*3530*/  @!P4 SHF.L.U32 R14, R11, 0x1, RZ ;  /* 0x000000010b0ec819 */ /* 0x000fe200000006ff */
[----:B------:R-:W-:Y:S01]  /*3540*/  IMAD R93, R12, 0x4, R93 ;  /* 0x000000040c5d7824 */ /* 0x000fe200078e025d */
[----:B------:R0:W3:Y:S01]  /*3550*/  @!P3 LDG.E R24, desc[UR36][R88.64] ;  /* 0x000000245818b981 */ /* 0x0000e2000c1e1900 */
[----:B------:R-:W-:Y:S02]  /*3560*/  @!P4 SHF.R.S32.HI R90, RZ, 0x1f, R84 ;  /* 0x0000001fff5ac819 */ /* 0x000fe40000011454 */
[----:B------:R-:W-:Y:S02]  /*3570*/  @!P4 LOP3.LUT R86, R14, 0x6, RZ, 0xc0, !PT ;  /* 0x000000060e56c812 */ /* 0x000fe400078ec0ff */
[----:B------:R-:W0:Y:S01]  /*3580*/  @!P4 LDC.64 R14, c[0x0][0x3b8] ;  /* 0x0000ee00ff0ecb82 */ /* 0x000e220000000a00 */
[----:B------:R-:W-:Y:S02]  /*3590*/  SEL R25, R25, RZ, P2 ;  /* 0x000000ff19197207 */ /* 0x000fe40001000000 */
[----:B------:R-:W-:-:S05]  /*35a0*/  @!P4 IMAD R91, R3, R12, R86 ;  /* 0x0000000c035bc224 */ /* 0x000fca00078e0256 */
[----:B------:R-:W-:Y:S02]  /*35b0*/  @!P4 IADD3 R86, P3, PT, R91, R84, RZ ;  /* 0x000000545b56c210 */ /* 0x000fe40007f7e0ff */
        /* <DEDUP_REMOVED lines=9> */
[-C--:B------:R-:W-:Y:S02]  /*3650*/  IADD3 R93, PT, PT, R93, R12.reuse, RZ ;  /* 0x0000000c5d5d7210 */ /* 0x080fe40007ffe0ff */
[----:B------:R-:W-:Y:S01]  /*3660*/  @!P3 IMAD R91, R3, R12, R86 ;  /* 0x0000000c035bb224 */ /* 0x000fe200078e0256 */
[----:B------:R-:W-:Y:S02]  /*3670*/  @!P3 SHF.R.S32.HI R90, RZ, 0x1f, R84 ;  /* 0x0000001fff5ab819 */ /* 0x000fe40000011454 */
[----:B------:R-:W-:Y:S02]  /*3680*/  SEL R26, R26, RZ, P2 ;  /* 0x000000ff1a1a7207 */ /* 0x000fe40001000000 */
[----:B------:R-:W-:Y:S01]  /*3690*/  @!P3 IADD3 R86, P4, PT, R91, R84, RZ ;  /* 0x000000545b56b210 */ /* 0x000fe20007f9e0ff */
[----:B------:R-:W-:-:S03]  /*36a0*/  IMAD.SHL.U32 R84, R93, 0x8, RZ ;  /* 0x000000085d547824 */ /* 0x000fc600078e00ff */
[----:B------:R-:W-:Y:S02]  /*36b0*/  @!P3 LEA.HI.X.SX32 R90, R91, R90, 0x1, P4 ;  /* 0x0000005a5b5ab211 */ /* 0x000fe400020f0eff */
[----:B------:R-:W-:Y:S02]  /*36c0*/  ISETP.GE.OR P4, PT, R84, R13, P1 ;  /* 0x0000000d5400720c */ /* 0x000fe40000f86670 */
[----:B0-----:R-:W-:-:S11]  /*36d0*/  @!P3 LEA R88, P5, R86, R14, 0x1 ;  /* 0x0000000e5658b211 */ /* 0x001fd600078a08ff */
[----:B------:R-:W-:Y:S02]  /*36e0*/  @!P4 SHF.L.U32 R14, R11, 0x1, RZ ;  /* 0x000000010b0ec819 */ /* 0x000fe400000006ff */
[----:B------:R-:W-:Y:S02]  /*36f0*/  @!P3 LEA.HI.X R89, R86, R15, R90, 0x1, P5 ;  /* 0x0000000f5659b211 */ /* 0x000fe400028f0c5a */
[----:B------:R-:W-:Y:S02]  /*3700*/  @!P4 LOP3.LUT R86, R14, 0x6, RZ, 0xc0, !PT ;  /* 0x000000060e56c812 */ /* 0x000fe400078ec0ff */
[----:B------:R-:W0:Y:S01]  /*3710*/  @!P4 LDC.64 R14, c[0x0][0x3b8] ;  /* 0x0000ee00ff0ecb82 */ /* 0x000e220000000a00 */
[----:B------:R-:W-:Y:S01]  /*3720*/  IMAD.IADD R93, R93, 0x1, R12 ;  /* 0x000000015d5d7824 */ /* 0x000fe200078e020c */
[----:B------:R0:W4:Y:S01]  /*3730*/  @!P3 LDG.E R26, desc[UR36][R88.64] ;  /* 0x00000024581ab981 */ /* 0x000122000c1e1900 */
[----:B------:R-:W-:Y:S01]  /*3740*/  @!P4 IMAD R91, R3, R12, R86 ;  /* 0x0000000c035bc224 */ /* 0x000fe200078e0256 */
[----:B------:R-:W-:-:S02]  /*3750*/  @!P4 SHF.R.S32.HI R90, RZ, 0x1f, R84 ;  /* 0x0000001fff5ac819 */ /* 0x000fc40000011454 */
[----:B------:R-:W-:Y:S02]  /*3760*/  SEL R27, R27, RZ, P2 ;  /* 0x000000ff1b1b7207 */ /* 0x000fe40001000000 */
        /* <DEDUP_REMOVED lines=10> */
[----:B------:R-:W-:Y:S02]  /*3810*/  LEA R93, R12, R93, 0x1 ;  /* 0x0000005d0c5d7211 */ /* 0x000fe400078e08ff */
        /* <DEDUP_REMOVED lines=96> */
[----:B------:R-:W-:Y:S01]  /*3e20*/  IMAD R93, R12, 0x2, R93 ;  /* 0x000000020c5d7824 */ /* 0x000fe200078e025d */
        /* <DEDUP_REMOVED lines=190> */
[----:B0-----:R-:W-:-:S04]  /*4a10*/  @!P3 LEA R88, P5, R86, R14, 0x1 ;  /* 0x0000000e5658b211 */ /* 0x001fc800078a08ff */
[----:B------:R-:W-:-:S07]  /*4a20*/  @!P3 LEA.HI.X R89, R86, R15, R90, 0x1, P5 ;  /* 0x0000000f5659b211 */ /* 0x000fce00028f0c5a */
[----:B------:R-:W0:Y:S01]  /*4a30*/  @!P4 LDC.64 R14, c[0x0][0x3b8] ;  /* 0x0000ee00ff0ecb82 */ /* 0x000e220000000a00 */
[----:B------:R-:W-:Y:S01]  /*4a40*/  @!P4 IMAD.SHL.U32 R90, R11, 0x2, RZ ;  /* 0x000000020b5ac824 */ /* 0x000fe200078e00ff */
[----:B------:R-:W-:Y:S01]  /*4a50*/  IADD3 R86, PT, PT, R93, R12, RZ ;  /* 0x0000000c5d567210 */ /* 0x000fe20007ffe0ff */
[----:B------:R0:W4:Y:S01]  /*4a60*/  @!P3 LDG.E R49, desc[UR36][R88.64] ;  /* 0x000000245831b981 */ /* 0x000122000c1e1900 */
[----:B------:R-:W-:Y:S02]  /*4a70*/  SEL R48, R48, RZ, P2 ;  /* 0x000000ff30307207 */ /* 0x000fe40001000000 */
[----:B------:R-:W-:Y:S02]  /*4a80*/  @!P4 LOP3.LUT R90, R90, 0x6, RZ, 0xc0, !PT ;  /* 0x000000065a5ac812 */ /* 0x000fe400078ec0ff */
[----:B------:R-:W-:-:S03]  /*4a90*/  SHF.L.U32 R86, R86, 0x3, RZ ;  /* 0x0000000356567819 */ /* 0x000fc600000006ff */
[----:B------:R-:W-:Y:S01]  /*4aa0*/  @!P4 IMAD R90, R3, R12, R90 ;  /* 0x0000000c035ac224 */ /* 0x000fe200078e025a */
[----:B------:R-:W-:Y:S02]  /*4ab0*/  ISETP.GE.OR P1, PT, R86, R13, P1 ;  /* 0x0000000d5600720c */ /* 0x000fe40000f26670 */
[----:B------:R-:W-:Y:S02]  /*4ac0*/  @!P4 SHF.R.S32.HI R13, RZ, 0x1f, R84 ;  /* 0x0000001fff0dc819 */ /* 0x000fe40000011454 */
[----:B------:R-:W-:-:S04]  /*4ad0*/  @!P4 IADD3 R84, P3, PT, R90, R84, RZ ;  /* 0x000000545a54c210 */ /* 0x000fc80007f7e0ff */
[----:B------:R-:W-:Y:S02]  /*4ae0*/  @!P4 LEA.HI.X.SX32 R13, R90, R13, 0x1, P3 ;  /* 0x0000000d5a0dc211 */ /* 0x000fe400018f0eff */
[----:B0-----:R-:W-:-:S04]  /*4af0*/  @!P4 LEA R88, P3, R84, R14, 0x1 ;  /* 0x0000000e5458c211 */ /* 0x001fc800078608ff */
[----:B------:R-:W-:Y:S01]  /*4b00*/  @!P4 LEA.HI.X R89, R84, R15, R13, 0x1, P3 ;  /* 0x0000000f5459c211 */ /* 0x000fe200018f0c0d */
[----:B------:R-:W-:Y:S01]  /*4b10*/  @!P1 IMAD.SHL.U32 R13, R11, 0x2, RZ ;  /* 0x000000020b0d9824 */ /* 0x000fe200078e00ff */
[----:B------:R-:W0:Y:S01]  /*4b20*/  @!P1 LDC.64 R14, c[0x0][0x3b8] ;  /* 0x0000ee00ff0e9b82 */ /* 0x000e220000000a00 */
[----:B------:R-:W-:Y:S02]  /*4b30*/  SEL R47, R47, RZ, P2 ;  /* 0x000000ff2f2f7207 */ /* 0x000fe40001000000 */
[----:B------:R-:W4:Y:S01]  /*4b40*/  @!P4 LDG.E R48, desc[UR36][R88.64] ;  /* 0x000000245830c981 */ /* 0x000f22000c1e1900 */
[----:B------:R-:W-:-:S05]  /*4b50*/  @!P1 LOP3.LUT R13, R13, 0x6, RZ, 0xc0, !PT ;  /* 0x000000060d0d9812 */ /* 0x000fca00078ec0ff */
[----:B------:R-:W-:Y:S01]  /*4b60*/  @!P1 IMAD R13, R3, R12, R13 ;  /* 0x0000000c030d9224 */ /* 0x000fe200078e020d */
[----:B------:R-:W-:-:S04]  /*4b70*/  @!P1 SHF.R.S32.HI R12, RZ, 0x1f, R86 ;  /* 0x0000001fff0c9819 */ /* 0x000fc80000011456 */
[----:B------:R-:W-:-:S04]  /*4b80*/  @!P1 IADD3 R86, P3, PT, R13, R86, RZ ;  /* 0x000000560d569210 */ /* 0x000fc80007f7e0ff */
[----:B------:R-:W-:Y:S02]  /*4b90*/  @!P1 LEA.HI.X.SX32 R12, R13, R12, 0x1, P3 ;  /* 0x0000000c0d0c9211 */ /* 0x000fe400018f0eff */
[----:B0-----:R-:W-:-:S04]  /*4ba0*/  @!P1 LEA R14, P3, R86, R14, 0x1 ;  /* 0x0000000e560e9211 */ /* 0x001fc800078608ff */
[----:B------:R-:W-:Y:S02]  /*4bb0*/  @!P1 LEA.HI.X R15, R86, R15, R12, 0x1, P3 ;  /* 0x0000000f560f9211 */ /* 0x000fe400018f0c0c */
[----:B------:R-:W4:Y:S04]  /*4bc0*/  @P0 LDG.E.U8 R12, desc[UR36][R6.64] ;  /* 0x00000024060c0981 */ /* 0x000f28000c1e1100 */
[----:B------:R0:W4:Y:S01]  /*4bd0*/  @!P1 LDG.E R47, desc[UR36][R14.64] ;  /* 0x000000240e2f9981 */ /* 0x000122000c1e1900 */
[----:B--2---:R-:W-:-:S04]  /*4be0*/  HMUL2 R13, R80, R9 ;  /* 0x00000009500d7232 */ /* 0x004fc80000000000 */
[----:B---3--:R-:W-:-:S04]  /*4bf0*/  HFMA2 R13, R87, R24, R13 ;  /* 0x00000018570d7231 */ /* 0x008fc8000000000d */
[----:B------:R-:W-:-:S04]  /*4c00*/  HFMA2 R13, R85, R10, R13 ;  /* 0x0000000a550d7231 */ /* 0x000fc8000000000d */
[----:B----4-:R-:W-:-:S04]  /*4c10*/  HFMA2 R13, R78, R25, R13 ;  /* 0x000000194e0d7231 */ /* 0x010fc8000000000d */
        /* <DEDUP_REMOVED lines=22> */
[----:B------:R-:W-:-:S03]  /*4d80*/  UMOV UR4, 0xffffffff ;  /* 0xffffffff00047882 */ /* 0x000fc60000000000 */
[----:B------:R-:W-:Y:S01]  /*4d90*/  HFMA2 R15, R59, R44, R15 ;  /* 0x0000002c3b0f7231 */ /* 0x000fe2000000000f */
[----:B------:R-:W-:-:S03]  /*4da0*/  LOP3.LUT P1, RZ, R11, 0x3, RZ, 0xc0, !PT ;  /* 0x000000030bff7812 */ /* 0x000fc6000782c0ff */
[----:B------:R-:W-:-:S04]  /*4db0*/  HFMA2 R15, R56, R45, R15 ;  /* 0x0000002d380f7231 */ /* 0x000fc8000000000f */
[----:B------:R-:W-:-:S04]  /*4dc0*/  HFMA2 R15, R57, R46, R15 ;  /* 0x0000002e390f7231 */ /* 0x000fc8000000000f */
[----:B------:R-:W-:-:S04]  /*4dd0*/  HFMA2 R15, R54, R49, R15 ;  /* 0x00000031360f7231 */ /* 0x000fc8000000000f */
[----:B------:R-:W-:Y:S01]  /*4de0*/  HFMA2 R15, R55, R48, R15 ;  /* 0x00000030370f7231 */ /* 0x000fe2000000000f */
[----:B------:R-:W-:-:S03]  /*4df0*/  ISETP.NE.AND P2, PT, R12, RZ, P0 ;  /* 0x000000ff0c00720c */ /* 0x000fc60000745270 */
        /* <DEDUP_REMOVED lines=8> */
.L_x_4482:
        /* <DEDUP_REMOVED lines=13> */
[----:B0-----:R-:W-:-:S04]  /*4f50*/  @P3 IMAD.WIDE R12, R8, 0x2, R12 ;  /* 0x00000002080c3825 */ /* 0x001fc800078e020c */
[----:B-1----:R-:W-:Y:S02]  /*4f60*/  @P1 IMAD.WIDE.U32 R14, R89, 0x2, R14 ;  /* 0x00000002590e1825 */ /* 0x002fe400078e000e */
[----:B------:R-:W3:Y:S01]  /*4f70*/  @P3 LDG.E.U16 R12, desc[UR36][R12.64] ;  /* 0x000000240c0c3981 */ /* 0x000ee2000c1e1500 */
[----:B------:R-:W2:Y:S03]  /*4f80*/  @P1 LDC R89, c[0x0][0x430] ;  /* 0x00010c00ff591b82 */ /* 0x000ea60000000800 */
[----:B------:R-:W4:Y:S01]  /*4f90*/  @P1 LDG.E.U16 R14, desc[UR36][R14.64] ;  /* 0x000000240e0e1981 */ /* 0x000f22000c1e1500 */
[----:B--2---:R-:W-:-:S04]  /*4fa0*/  @P1 IADD3 R84, PT, PT, R89, R84, RZ ;  /* 0x0000005459541210 */ /* 0x004fc80007ffe0ff */
[----:B------:R-:W-:-:S04]  /*4fb0*/  @P1 ISETP.GE.AND P4, PT, R53, R84, PT ;  /* 0x000000543500120c */ /* 0x000fc80003f86270 */
[----:B-----5:R-:W-:-:S04]  /*4fc0*/  @P1 SEL R86, R23, RZ, !P4 ;  /* 0x000000ff17561207 */ /* 0x020fc80006000000 */
[----:B------:R-:W-:-:S04]  /*4fd0*/  @P1 IADD3 R86, PT, PT, R53, R86, -R16 ;  /* 0x0000005635561210 */ /* 0x000fc80007ffe810 */
[----:B------:R-:W-:Y:S01]  /*4fe0*/  @P1 I2FP.F32.S32 R86, R86 ;  /* 0x0000005600561245 */ /* 0x000fe20000201400 */
[----:B---3--:R-:W-:Y:S02]  /*4ff0*/  @P3 HADD2.F32 R84, -RZ, R12.H0_H0 ;  /* 0x2000000cff543230 */ /* 0x008fe40000004100 */
[----:B----4-:R-:W-:-:S03]  /*5000*/  @P1 HADD2.F32 R12, -RZ, R14.H0_H0 ;  /* 0x2000000eff0c1230 */ /* 0x010fc60000004100 */
[----:B------:R-:W-:-:S04]  /*5010*/  @P3 FADD.FTZ R11, R11, R84 ;  /* 0x000000540b0b3221 */ /* 0x000fc80000010000 */
[----:B------:R-:W-:-:S05]  /*5020*/  @P1 FFMA.FTZ R11, R86, R12, R11 ;  /* 0x0000000c560b1223 */ /* 0x000fca000001000b */
[----:B------:R1:W-:Y:S01]  /*5030*/  STS [R51], R11 ;  /* 0x0000000b33007388 */ /* 0x0003e20000000800 */
[----:B------:R-:W-:-:S07]  /*5040*/  @!P2 FMNMX.FTZ R82, R82, R11, !PT ;  /* 0x0000000b5252a209 */ /* 0x000fce0007810000 */
.L_x_4416:
[----:B------:R-:W-:Y:S05]  /*5050*/  BSYNC.RECONVERGENT B1 ;  /* 0x0000000000017941 */ /* 0x000fea0003800200 */
.L_x_4415:
[----:B-1----:R-:W-:Y:S01]  /*5060*/  VIADD R11, R0, 0x7 ;  /* 0x00000007000b7836 */ /* 0x002fe20000000000 */
[----:B------:R-:W-:Y:S01]  /*5070*/  IADD3 R53, PT, PT, R53, 0x10, RZ ;  /* 0x0000001035357810 */ /* 0x000fe20007ffe0ff */
[----:B------:R-:W-:Y:S01]  /*5080*/  VIADD R8, R8, 0x10 ;  /* 0x0000001008087836 */ /* 0x000fe20000000000 */
[----:B------:R-:W-:Y:S02]  /*5090*/  IADD3 R6, P2, PT, R6, 0x10, RZ ;  /* 0x0000001006067810 */ /* 0x000fe40007f5e0ff */
[----:B------:R-:W-:Y:S02]  /*50a0*/  SHF.R.S32.HI R12, RZ, 0x1f, R11 ;  /* 0x0000001fff0c7819 */ /* 0x000fe4000001140b */
[----:B------:R-:W-:Y:S02]  /*50b0*/  IADD3 R51, PT, PT, R51, 0x40, RZ ;  /* 0x0000004033337810 */ /* 0x000fe40007ffe0ff */
[----:B------:R-:W-:Y:S02]  /*50c0*/  LEA.HI R12, R12, R11, RZ, 0x3 ;  /* 0x0000000b0c0c7211 */ /* 0x000fe400078f18ff */
[----:B------:R-:W-:-:S02]  /*50d0*/  IADD3.X R7, PT, PT, RZ, R7, RZ, P2, !PT ;  /* 0x00000007ff077210 */ /* 0x000fc400017fe4ff */
[----:B------:R-:W-:-:S05]  /*50e0*/  LOP3.LUT R12, R12, 0xfffffff8, RZ, 0xc0, !PT ;  /* 0xfffffff80c0c7812 */ /* 0x000fca00078ec0ff */
[----:B------:R-:W-:-:S05]  /*50f0*/  IMAD.IADD R12, R19, 0x1, R12 ;  /* 0x00000001130c7824 */ /* 0x000fca00078e020c */
[----:B------:R-:W-:-:S13]  /*5100*/  ISETP.GE.AND P1, PT, R53, R12, PT ;  /* 0x0000000c3500720c */ /* 0x000fda0003f26270 */
[----:B------:R-:W-:Y:S05]  /*5110*/  @!P1 BRA `(.L_x_4417) ;  /* 0xffffffdc00689947 */ /* 0x000fea000383ffff */
.L_x_4413:
[----:B------:R-:W-:Y:S05]  /*5120*/  BSYNC B0 ;  /* 0x0000000000007941 */ /* 0x000fea0003800000 */
.L_x_4412:
[----:B------:R-:W-:-:S03]  /*5130*/  UMOV UR4, 0xffffffff ;  /* 0xffffffff00047882 */ /* 0x000fc60000000000 */
[----:B------:R-:W-:Y:S05]  /*5140*/  BRA.DIV UR4, `(.L_x_4418) ;  /* 0x0000005204407947 */ /* 0x000fea000b800000 */
[----:B------:R-:W0:Y:S02]  /*5150*/  SHFL.BFLY PT, R14, R82, 0x10, 0x1f ;  /* 0x0e001f00520e7f89 */ /* 0x000e2400000e0000 */
[----:B0-----:R-:W-:-:S05]  /*5160*/  FMNMX.FTZ R13, R14, R82, !PT ;  /* 0x000000520e0d7209 */ /* 0x001fca0007810000 */
[----:B------:R-:W0:Y:S02]  /*5170*/  SHFL.BFLY PT, R14, R13, 0x8, 0x1f ;  /* 0x0d001f000d0e7f89 */ /* 0x000e2400000e0000 */
[----:B0-----:R-:W-:-:S05]  /*5180*/  FMNMX.FTZ R4, R13, R14, !PT ;  /* 0x0000000e0d047209 */ /* 0x001fca0007810000 */
[----:B------:R0:W1:Y:S02]  /*5190*/  SHFL.BFLY PT, R14, R4, 0x4, 0x1f ;  /* 0x0c801f00040e7f89 */ /* 0x00006400000e0000 */
.L_x_4487:
[----:B--2---:R-:W2:Y:S01]  /*51a0*/  S2R R30, SR_TID.X ;  /* 0x00000000001e7919 */ /* 0x004ea20000002100 */
        /* <DEDUP_REMOVED lines=10> */
[----:B------:R-:W-:Y:S01]  /*5250*/  IMAD R8, R6, 0x4, R7 ;  /* 0x0000000406087824 */ /* 0x000fe200078e0207 */
[----:B------:R-:W-:Y:S01]  /*5260*/  MOV R11, 0xff7fffff ;  /* 0xff7fffff000b7802 */ /* 0x000fe20000000f00 */
[----:B0-----:R-:W-:Y:S02]  /*5270*/  IMAD.IADD R5, R19, 0x1, R30 ;  /* 0x0000000113057824 */ /* 0x001fe400078e021e */
[----:B------:R-:W-:Y:S01]  /*5280*/  BSSY.RECONVERGENT B0, `(.L_x_4419) ;  /* 0x000016f000007945 */ /* 0x000fe20003800200 */
[----:B------:R-:W-:-:S07]  /*5290*/  IMAD.MOV.U32 R10, RZ, RZ, RZ ;  /* 0x000000ffff0a7224 */ /* 0x000fce00078e00ff */
[----:B------:R-:W0:Y:S01]  /*52a0*/  @!P0 LDS R11, [R8] ;  /* 0x00000000080b8984 */ /* 0x000e220000000800 */
[----:B------:R-:W-:-:S03]  /*52b0*/  ISETP.GT.AND P0, PT, R5, R16, PT ;  /* 0x000000100500720c */ /* 0x000fc60003f04270 */
[----:B0-----:R-:W0:Y:S02]  /*52c0*/  SHFL.BFLY PT, R4, R11, 0x1, 0x1f ;  /* 0x0c201f000b047f89 */ /* 0x001e2400000e0000 */
[----:B0-----:R-:W-:Y:S02]  /*52d0*/  FMNMX.FTZ R9, R4, R11, !PT ;  /* 0x0000000b04097209 */ /* 0x001fe40007810000 */
[----:B------:R-:W-:-:S04]  /*52e0*/  IADD3 R4, PT, PT, R16, 0x1, RZ ;  /* 0x0000000110047810 */ /* 0x000fc80007ffe0ff */
[----:B------:R-:W0:Y:S02]  /*52f0*/  SHFL.IDX PT, R9, R9, RZ, 0x1f ;  /* 0x00001fff09097589 */ /* 0x000e2400000e0000 */
        /* <DEDUP_REMOVED lines=23> */
.L_x_4424:
        /* <DEDUP_REMOVED lines=11> */
.L_x_4423:
[----:B------:R-:W-:Y:S05]  /*5520*/  BSYNC.RECONVERGENT B1 ;  /* 0x0000000000017941 */ /* 0x000fea0003800200 */
.L_x_4422:
[----:B------:R-:W-:Y:S05]  /*5530*/  @!P1 BRA `(.L_x_4420) ;  /* 0x00000014000c9947 */ /* 0x000fea0003800000 */
[----:B------:R-:W-:Y:S01]  /*5540*/  IMAD.SHL.U32 R12, R19, 0x4, RZ ;  /* 0x00000004130c7824 */ /* 0x000fe200078e00ff */
[----:B------:R-:W-:-:S04]  /*5550*/  IADD3 R15, PT, PT, R15, 0x210, RZ ;  /* 0x000002100f0f7810 */ /* 0x000fc80007ffe0ff */
[----:B------:R-:W-:Y:S02]  /*5560*/  LEA R15, R20, R15, 0x18 ;  /* 0x0000000f140f7211 */ /* 0x000fe400078ec0ff */
[C---:B------:R-:W-:Y:S02]  /*5570*/  LEA R12, R11.reuse, -R12, 0x2 ;  /* 0x8000000c0b0c7211 */ /* 0x040fe400078e10ff */
[----:B------:R-:W-:-:S03]  /*5580*/  IADD3 R11, PT, PT, R11, 0x100, RZ ;  /* 0x000001000b0b7810 */ /* 0x000fc60007ffe0ff */
[----:B------:R-:W-:Y:S01]  /*5590*/  IMAD.IADD R12, R15, 0x1, R12 ;  /* 0x000000010f0c7824 */ /* 0x000fe200078e020c */
[----:B------:R-:W-:-:S04]  /*55a0*/  ISETP.GT.AND P0, PT, R11, R16, PT ;  /* 0x000000100b00720c */ /* 0x000fc80003f04270 */
[----:B------:R-:W0:Y:S04]  /*55b0*/  LDS R14, [R12] ;  /* 0x000000000c0e7984 */ /* 0x000e280000000800 */
[----:B------:R-:W1:Y:S04]  /*55c0*/  LDS R20, [R12+0x100] ;  /* 0x000100000c147984 */ /* 0x000e680000000800 */
[----:B------:R-:W2:Y:S04]  /*55d0*/  LDS R22, [R12+0x200] ;  /* 0x000200000c167984 */ /* 0x000ea80000000800 */
        /* <DEDUP_REMOVED lines=12> */
[----:B-----5:R-:W4:Y:S01]  /*56a0*/  MUFU.EX2 R23, R24 ;  /* 0x0000001800177308 */ /* 0x020f220000000800 */
[----:B0-----:R0:W-:Y:S01]  /*56b0*/  STS [R12], R13 ;  /* 0x0000000d0c007388 */ /* 0x0011e20000000800 */
[----:B------:R-:W-:-:S03]  /*56c0*/  FADD.FTZ R10, R10, R13 ;  /* 0x0000000d0a0a7221 */ /* 0x000fc60000010000 */
[----:B-1----:R0:W-:Y:S01]  /*56d0*/  STS [R12+0x100], R15 ;  /* 0x0001000f0c007388 */ /* 0x0021e20000000800 */
[----:B------:R-:W-:-:S03]  /*56e0*/  FADD.FTZ R10, R10, R15 ;  /* 0x0000000f0a0a7221 */ /* 0x000fc60000010000 */
[----:B--2---:R0:W-:Y:S01]  /*56f0*/  STS [R12+0x200], R21 ;  /* 0x000200150c007388 */ /* 0x0041e20000000800 */
[----:B------:R-:W-:-:S03]  /*5700*/  FADD.FTZ R10, R10, R21 ;  /* 0x000000150a0a7221 */ /* 0x000fc60000010000 */
[----:B----4-:R0:W-:Y:S01]  /*5710*/  STS [R12+0x300], R23 ;  /* 0x000300170c007388 */ /* 0x0101e20000000800 */
[----:B------:R-:W-:Y:S01]  /*5720*/  FADD.FTZ R10, R10, R23 ;  /* 0x000000170a0a7221 */ /* 0x000fe20000010000 */
[----:B------:R-:W-:Y:S06]  /*5730*/  @P0 BRA `(.L_x_4420) ;  /* 0x00000010008c0947 */ /* 0x000fec0003800000 */
[----:B0-----:R-:W-:Y:S01]  /*5740*/  IMAD.MOV.U32 R13, RZ, RZ, R11 ;  /* 0x000000ffff0d7224 */ /* 0x001fe200078e000b */
[----:B------:R-:W-:Y:S01]  /*5750*/  BSSY.RECONVERGENT B1, `(.L_x_4425) ;  /* 0x000006c000017945 */ /* 0x000fe20003800200 */
[----:B------:R-:W-:-:S03]  /*5760*/  PLOP3.LUT P0, PT, PT, PT, PT, 0x80, 0x8 ;  /* 0x000000000008781c */ /* 0x000fc60003f0f070 */
[----:B------:R-:W-:-:S04]  /*5770*/  IADD3 R11, PT, PT, -R13, R16, RZ ;  /* 0x000000100d0b7210 */ /* 0x000fc80007ffe1ff */
[----:B------:R-:W-:Y:S01]  /*5780*/  ISETP.GT.AND P1, PT, R11, 0x2ff, PT ;  /* 0x000002ff0b00780c */ /* 0x000fe20003f24270 */
[----:B------:R-:W-:-:S12]  /*5790*/  VIADD R11, R12, 0x600 ;  /* 0x000006000c0b7836 */ /* 0x000fd80000000000 */
[----:B------:R-:W-:Y:S05]  /*57a0*/  @!P1 BRA `(.L_x_4426) ;  /* 0x0000000400989947 */ /* 0x000fea0003800000 */
[----:B------:R-:W-:Y:S02]  /*57b0*/  PLOP3.LUT P0, PT, PT, PT, PT, 0x8, 0x80 ;  /* 0x000000000080781c */ /* 0x000fe40003f0e170 */
[----:B------:R-:W-:-:S11]  /*57c0*/  IADD3 R12, PT, PT, R16, -0x2ff, RZ ;  /* 0xfffffd01100c7810 */ /* 0x000fd60007ffe0ff */
.L_x_4427:
[----:B------:R-:W0:Y:S01]  /*57d0*/  LDS R14, [R11+-0x200] ;  /* 0xfffe00000b0e7984 */ /* 0x000e220000000800 */
[----:B------:R-:W-:-:S03]  /*57e0*/  VIADD R13, R13, 0x400 ;  /* 0x000004000d0d7836 */ /* 0x000fc60000000000 */
[----:B------:R-:W1:Y:S02]  /*57f0*/  LDS R20, [R11+-0x100] ;  /* 0xffff00000b147984 */ /* 0x000e640000000800 */
[----:B------:R-:W-:Y:S02]  /*5800*/  ISETP.GE.AND P1, PT, R13, R12, PT ;  /* 0x0000000c0d00720c */ /* 0x000fe40003f26270 */
[----:B------:R-:W2:Y:S04]  /*5810*/  LDS R22, [R11] ;  /* 0x000000000b167984 */ /* 0x000ea80000000800 */
[----:B------:R-:W4:Y:S04]  /*5820*/  LDS R24, [R11+0x100] ;  /* 0x000100000b187984 */ /* 0x000f280000000800 */
[----:B------:R-:W5:Y:S04]  /*5830*/  LDS R26, [R11+0x200] ;  /* 0x000200000b1a7984 */ /* 0x000f680000000800 */
[----:B------:R-:W5:Y:S04]  /*5840*/  LDS R28, [R11+0x300] ;  /* 0x000300000b1c7984 */ /* 0x000f680000000800 */
[----:B---3--:R-:W3:Y:S04]  /*5850*/  LDS R32, [R11+0x400] ;  /* 0x000400000b207984 */ /* 0x008ee80000000800 */
        /* <DEDUP_REMOVED lines=19> */
[C---:B------:R-:W-:Y:S01]  /*5990*/  FADD.FTZ R28, -R9.reuse, R28 ;  /* 0x0000001c091c7221 */ /* 0x040fe20000010100 */
[----:B------:R-:W5:Y:S01]  /*59a0*/  MUFU.EX2 R22, R22 ;  /* 0x0000001600167308 */ /* 0x000f620000000800 */
[----:B------:R-:W1:Y:S01]  /*59b0*/  LDS R50, [R11+0xd00] ;  /* 0x000d00000b327984 */ /* 0x000e620000000800 */
[----:B------:R-:W-:Y:S01]  /*59c0*/  FMUL.FTZ R26, R26, 1.4426950216293334961 ;  /* 0x3fb8aa3b1a1a7820 */ /* 0x000fe20000410000 */
[C---:B---3--:R-:W-:Y:S01]  /*59d0*/  FADD.FTZ R32, -R9.reuse, R32 ;  /* 0x0000002009207221 */ /* 0x048fe20000010100 */
[----:B------:R-:W3:Y:S01]  /*59e0*/  MUFU.EX2 R24, R24 ;  /* 0x0000001800187308 */ /* 0x000ee20000000800 */
[----:B------:R-:W-:Y:S01]  /*59f0*/  FMUL.FTZ R28, R28, 1.4426950216293334961 ;  /* 0x3fb8aa3b1c1c7820 */ /* 0x000fe20000410000 */
[----:B--2---:R-:W-:Y:S01]  /*5a00*/  FADD.FTZ R10, R14, R10 ;  /* 0x0000000a0e0a7221 */ /* 0x004fe20000010000 */
[C---:B------:R-:W-:Y:S01]  /*5a10*/  FADD.FTZ R34, -R9.reuse, R34 ;  /* 0x0000002209227221 */ /* 0x040fe20000010100 */
[----:B------:R-:W2:Y:S01]  /*5a20*/  MUFU.EX2 R26, R26 ;  /* 0x0000001a001a7308 */ /* 0x000ea20000000800 */
[----:B------:R-:W-:Y:S01]  /*5a30*/  FMUL.FTZ R32, R32, 1.4426950216293334961 ;  /* 0x3fb8aa3b20207820 */ /* 0x000fe20000410000 */
[----:B----4-:R-:W-:Y:S01]  /*5a40*/  FADD.FTZ R10, R10, R20 ;  /* 0x000000140a0a7221 */ /* 0x010fe20000010000 */
[C---:B------:R-:W-:Y:S01]  /*5a50*/  FADD.FTZ R36, -R9.reuse, R36 ;  /* 0x0000002409247221 */ /* 0x040fe20000010100 */
[----:B------:R-:W4:Y:S01]  /*5a60*/  MUFU.EX2 R28, R28 ;  /* 0x0000001c001c7308 */ /* 0x000f220000000800 */
[----:B------:R-:W-:Y:S01]  /*5a70*/  FMUL.FTZ R34, R34, 1.4426950216293334961 ;  /* 0x3fb8aa3b22227820 */ /* 0x000fe20000410000 */
[----:B-----5:R-:W-:Y:S01]  /*5a80*/  FADD.FTZ R10, R10, R22 ;  /* 0x000000160a0a7221 */ /* 0x020fe20000010000 */
[C---:B------:R-:W-:Y:S01]  /*5a90*/  FADD.FTZ R38, -R9.reuse, R38 ;  /* 0x0000002609267221 */ /* 0x040fe20000010100 */
[----:B------:R-:W5:Y:S01]  /*5aa0*/  MUFU.EX2 R32, R32 ;  /* 0x0000002000207308 */ /* 0x000f620000000800 */
[----:B------:R-:W-:Y:S01]  /*5ab0*/  FMUL.FTZ R36, R36, 1.4426950216293334961 ;  /* 0x3fb8aa3b24247820 */ /* 0x000fe20000410000 */
[----:B---3--:R-:W-:Y:S01]  /*5ac0*/  FADD.FTZ R10, R10, R24 ;  /* 0x000000180a0a7221 */ /* 0x008fe20000010000 */
[C---:B------:R-:W-:Y:S01]  /*5ad0*/  FADD.FTZ R40, -R9.reuse, R40 ;  /* 0x0000002809287221 */ /* 0x040fe20000010100 */
[----:B------:R-:W3:Y:S01]  /*5ae0*/  MUFU.EX2 R34, R34 ;  /* 0x0000002200227308 */ /* 0x000ee20000000800 */
[----:B------:R-:W-:Y:S01]  /*5af0*/  FMUL.FTZ R38, R38, 1.4426950216293334961 ;  /* 0x3fb8aa3b26267820 */ /* 0x000fe20000410000 */
[----:B--2---:R-:W-:Y:S01]  /*5b00*/  FADD.FTZ R10, R10, R26 ;  /* 0x0000001a0a0a7221 */ /* 0x004fe20000010000 */
[C---:B0-----:R-:W-:Y:S01]  /*5b10*/  FADD.FTZ R42, -R9.reuse, R42 ;  /* 0x0000002a092a7221 */ /* 0x041fe20000010100 */
[----:B------:R-:W0:Y:S01]  /*5b20*/  MUFU.EX2 R36, R36 ;  /* 0x0000002400247308 */ /* 0x000e220000000800 */
[----:B------:R-:W-:Y:S01]  /*5b30*/  FMUL.FTZ R40, R40, 1.4426950216293334961 ;  /* 0x3fb8aa3b28287820 */ /* 0x000fe20000410000 */
[----:B----4-:R-:W-:Y:S01]  /*5b40*/  FADD.FTZ R10, R10, R28 ;  /* 0x0000001c0a0a7221 */ /* 0x010fe20000010000 */
[C---:B-1----:R-:W-:Y:S01]  /*5b50*/  FADD.FTZ R44, -R9.reuse, R44 ;  /* 0x0000002c092c7221 */ /* 0x042fe20000010100 */
[----:B------:R-:W1:Y:S01]  /*5b60*/  MUFU.EX2 R38, R38 ;  /* 0x0000002600267308 */ /* 0x000e620000000800 */
[----:B------:R-:W-:Y:S01]  /*5b70*/  FMUL.FTZ R42, R42, 1.4426950216293334961 ;  /* 0x3fb8aa3b2a2a7820 */ /* 0x000fe20000410000 */
[----:B-----5:R-:W-:Y:S01]  /*5b80*/  FADD.FTZ R10, R10, R32 ;  /* 0x000000200a0a7221 */ /* 0x020fe20000010000 */
[----:B------:R-:W-:Y:S01]  /*5b90*/  FMUL.FTZ R44, R44, 1.4426950216293334961 ;  /* 0x3fb8aa3b2c2c7820 */ /* 0x000fe20000410000 */
[----:B------:R-:W2:Y:S01]  /*5ba0*/  MUFU.EX2 R40, R40 ;  /* 0x0000002800287308 */ /* 0x000ea20000000800 */
[C---:B------:R-:W-:Y:S01]  /*5bb0*/  FADD.FTZ R46, -R9.reuse, R46 ;  /* 0x0000002e092e7221 */ /* 0x040fe20000010100 */
[----:B---3--:R-:W-:Y:S01]  /*5bc0*/  FADD.FTZ R10, R10, R34 ;  /* 0x000000220a0a7221 */ /* 0x008fe20000010000 */
        /* <DEDUP_REMOVED lines=36> */
.L_x_4426:
[----:B------:R-:W-:Y:S05]  /*5e10*/  BSYNC.RECONVERGENT B1 ;  /* 0x0000000000017941 */ /* 0x000fea0003800200 */
.L_x_4425:
        /* <DEDUP_REMOVED lines=23> */
[C---:B-----5:R-:W-:Y:S01]  /*5f90*/  FADD.FTZ R24, -R9.reuse, R24 ;  /* 0x0000001809187221 */ /* 0x060fe20000010100 */
[----:B------:R-:W-:Y:S02]  /*5fa0*/  FMUL.FTZ R22, R22, 1.4426950216293334961 ;  /* 0x3fb8aa3b16167820 */ /* 0x000fe40000410000 */
[----:B------:R-:W2:Y:S01]  /*5fb0*/  MUFU.EX2 R20, R20 ;  /* 0x0000001400147308 */ /* 0x000ea20000000800 */
[----:B------:R-:W-:Y:S01]  /*5fc0*/  FADD.FTZ R26, -R9, R26 ;  /* 0x0000001a091a7221 */ /* 0x000fe20000010100 */
[----:B------:R-:W-:-:S02]  /*5fd0*/  FMUL.FTZ R24, R24, 1.4426950216293334961 ;  /* 0x3fb8aa3b18187820 */ /* 0x000fc40000410000 */
[----:B------:R-:W4:Y:S01]  /*5fe0*/  MUFU.EX2 R22, R22 ;  /* 0x0000001600167308 */ /* 0x000f220000000800 */
        /* <DEDUP_REMOVED lines=26> */
.L_x_4429:
[----:B------:R-:W-:Y:S05]  /*6190*/  BSYNC.RECONVERGENT B1 ;  /* 0x0000000000017941 */ /* 0x000fea0003800200 */
.L_x_4428:
        /* <DEDUP_REMOVED lines=27> */
.L_x_4421:
        /* <DEDUP_REMOVED lines=8> */
[----:B------:R-:W-:Y:S01]  /*63d0*/  ISETP.NE.AND P1, PT, R11, 0xc0, PT ;  /* 0x000000c00b00780c */ /* 0x000fe20003f25270 */
[----:B------:R-:W-:Y:S02]  /*63e0*/  IMAD.MOV.U32 R11, RZ, RZ, R5 ;  /* 0x000000ffff0b7224 */ /* 0x000fe400078e0005 */
[----:B-1----:R-:W-:-:S02]  /*63f0*/  IMAD R24, R10, UR4, RZ ;  /* 0x000000040a187c24 */ /* 0x002fc4000f8e02ff */
[----:B------:R-:W-:-:S03]  /*6400*/  HFMA2 R10, -RZ, RZ, 0, 0 ;  /* 0x00000000ff0a7431 */ /* 0x000fc600000001ff */
[----:B------:R-:W-:-:S05]  /*6410*/  SHF.R.S32.HI R26, RZ, 0x1f, R24 ;  /* 0x0000001fff1a7819 */ /* 0x000fca0000011418 */
        /* <DEDUP_REMOVED lines=11> */
.L_x_4432:
        /* <DEDUP_REMOVED lines=17> */
.L_x_4431:
[----:B------:R-:W-:Y:S05]  /*65e0*/  BSYNC.RECONVERGENT B1 ;  /* 0x0000000000017941 */ /* 0x000fea0003800200 */
.L_x_4430:
        /* <DEDUP_REMOVED lines=13> */
.L_x_4433:
[----:B------:R-:W-:-:S05]  /*66c0*/  IMAD.MOV.U32 R12, RZ, RZ, R20 ;  /* 0x000000ffff0c7224 */ /* 0x000fca00078e0014 */
[----:B------:R-:W2:Y:S04]  /*66d0*/  LDG.E.U8 R22, desc[UR36][R12.64+-0x80] ;  /* 0xffff80240c167981 */ /* 0x000ea8000c1e1100 */
[----:B------:R-:W4:Y:S04]  /*66e0*/  LDG.E.U8 R15, desc[UR36][R12.64+-0x40] ;  /* 0xffffc0240c0f7981 */ /* 0x000f28000c1e1100 */
[----:B------:R-:W3:Y:S04]  /*66f0*/  LDG.E.U8 R20, desc[UR36][R12.64] ;  /* 0x000000240c147981 */ /* 0x000ee8000c1e1100 */
[----:B------:R-:W3:Y:S01]  /*6700*/  LDG.E.U8 R21, desc[UR36][R12.64+0x40] ;  /* 0x000040240c157981 */ /* 0x000ee2000c1e1100 */
[----:B-----5:R-:W-:Y:S01]  /*6710*/  MOV R23, RZ ;  /* 0x000000ff00177202 */ /* 0x020fe20000000f00 */
[----:B------:R-:W-:Y:S01]  /*6720*/  IMAD.MOV.U32 R25, RZ, RZ, RZ ;  /* 0x000000ffff197224 */ /* 0x000fe200078e00ff */
[----:B------:R-:W-:-:S02]  /*6730*/  IADD3 R11, PT, PT, R11, 0x100, RZ ;  /* 0x000001000b0b7810 */ /* 0x000fc40007ffe0ff */
[----:B--2---:R-:W-:Y:S02]  /*6740*/  ISETP.NE.AND P0, PT, R22, RZ, PT ;  /* 0x000000ff1600720c */ /* 0x004fe40003f05270 */
[----:B----4-:R-:W-:Y:S01]  /*6750*/  ISETP.NE.AND P1, PT, R15, RZ, PT ;  /* 0x000000ff0f00720c */ /* 0x010fe20003f25270 */
[----:B------:R-:W-:Y:S01]  /*6760*/  HFMA2 R15, -RZ, RZ, 0, 0 ;  /* 0x00000000ff0f7431 */ /* 0x000fe200000001ff */
[----:B---3--:R-:W-:Y:S02]  /*6770*/  ISETP.NE.AND P2, PT, R20, RZ, PT ;  /* 0x000000ff1400720c */ /* 0x008fe40003f45270 */
[----:B------:R-:W-:-:S07]  /*6780*/  ISETP.NE.AND P3, PT, R21, RZ, PT ;  /* 0x000000ff1500720c */ /* 0x000fce0003f65270 */
        /* <DEDUP_REMOVED lines=11> */
[----:B------:R-:W-:Y:S01]  /*6840*/  ISETP.GT.AND P0, PT, R11, R16, PT ;  /* 0x000000100b00720c */ /* 0x000fe20003f04270 */
        /* <DEDUP_REMOVED lines=18> */
.L_x_4420:
[----:B------:R-:W-:Y:S05]  /*6970*/  BSYNC.RECONVERGENT B0 ;  /* 0x0000000000007941 */ /* 0x000fea0003800200 */
.L_x_4419:
[----:B0-----:R-:W0:Y:S01]  /*6980*/  SHFL.BFLY PT, R9, R10, 0x10, 0x1f ;  /* 0x0e001f000a097f89 */ /* 0x001e2200000e0000 */
[C---:B------:R-:W-:Y:S01]  /*6990*/  ISETP.NE.AND P0, PT, R6.reuse, RZ, PT ;  /* 0x000000ff0600720c */ /* 0x040fe20003f05270 */
[----:B------:R-:W1:Y:S01]  /*69a0*/  LDCU UR4, c[0x0][0x40c] ;  /* 0x00008180ff0477ac */ /* 0x000e620008000800 */
[----:B------:R-:W-:Y:S01]  /*69b0*/  SHF.R.U32.HI R42, RZ, 0x5, R30 ;  /* 0x00000005ff2a7819 */ /* 0x000fe2000001161e */
[----:B------:R-:W2:Y:S01]  /*69c0*/  S2R R43, SR_CTAID.X ;  /* 0x00000000002b7919 */ /* 0x000ea20000002500 */
[----:B------:R-:W-:Y:S01]  /*69d0*/  ISETP.GT.U32.AND P1, PT, R6, 0x1, PT ;  /* 0x000000010600780c */ /* 0x000fe20003f24070 */
[----:B------:R-:W1:Y:S01]  /*69e0*/  LDCU UR5, c[0x0][0x3f4] ;  /* 0x00007e80ff0577ac */ /* 0x000e620008000800 */
[----:B------:R-:W2:Y:S01]  /*69f0*/  S2UR UR6, SR_CTAID.Y ;  /* 0x00000000000679c3 */ /* 0x000ea20000002600 */
[----:B------:R-:W4:Y:S06]  /*6a00*/  LDCU.U8 UR7, c[0x0][0x48c] ;  /* 0x00009180ff0777ac */ /* 0x000f2c0008000000 */
        /* <DEDUP_REMOVED lines=12> */
[----:B0-----:R-:W-:Y:S02]  /*6ad0*/  FADD.FTZ R11, R12, R11 ;  /* 0x0000000b0c0b7221 */ /* 0x001fe40000010000 */
[----:B------:R-:W2:Y:S03]  /*6ae0*/  LDC R12, c[0x0][0x3f8] ;  /* 0x0000fe00ff0c7b82 */ /* 0x000ea60000000800 */
[----:B------:R-:W0:Y:S01]  /*6af0*/  SHFL.BFLY PT, R14, R11, 0x2, 0x1f ;  /* 0x0c401f000b0e7f89 */ /* 0x000e2200000e0000 */
[----:B--2---:R-:W-:Y:S02]  /*6b00*/  IMAD R31, R12, UR6, R43 ;  /* 0x000000060c1f7c24 */ /* 0x004fe4000f8e022b */
[----:B0-----:R-:W-:-:S05]  /*6b10*/  FADD.FTZ R14, R11, R14 ;  /* 0x0000000e0b0e7221 */ /* 0x001fca0000010000 */
[----:B------:R-:W0:Y:S02]  /*6b20*/  SHFL.BFLY PT, R13, R14, 0x1, 0x1f ;  /* 0x0c201f000e0d7f89 */ /* 0x000e2400000e0000 */
[----:B0-----:R-:W-:-:S05]  /*6b30*/  FADD.FTZ R13, R14, R13 ;  /* 0x0000000d0e0d7221 */ /* 0x001fca0000010000 */
[----:B------:R0:W-:Y:S01]  /*6b40*/  @!P0 STS [R6+0x8], R13 ;  /* 0x0000080d06008388 */ /* 0x0001e20000000800 */
[----:B------:R-:W-:Y:S01]  /*6b50*/  BAR.SYNC.DEFER_BLOCKING 0x0 ;  /* 0x0000000000007b1d */ /* 0x000fe20000010000 */
[----:B----4-:R-:W-:Y:S02]  /*6b60*/  ISETP.NE.AND P0, PT, RZ, UR7, PT ;  /* 0x00000007ff007c0c */ /* 0x010fe4000bf05270 */
[----:B0-----:R-:W-:-:S03]  /*6b70*/  CS2R R6, SRZ ;  /* 0x0000000000067805 */ /* 0x001fc6000001ff00 */
[----:B------:R-:W0:Y:S01]  /*6b80*/  @!P1 LDS R13, [R8+0x8] ;  /* 0x00000800080d9984 */ /* 0x000e220000000800 */
[----:B------:R-:W-:-:S03]  /*6b90*/  ISETP.GT.AND P1, PT, R5, R16, PT ;  /* 0x000000100500720c */ /* 0x000fc60003f24270 */
[----:B0-----:R-:W0:Y:S02]  /*6ba0*/  SHFL.BFLY PT, R10, R13, 0x1, 0x1f ;  /* 0x0c201f000d0a7f89 */ /* 0x001e2400000e0000 */
[----:B0-----:R-:W-:-:S06]  /*6bb0*/  FADD.FTZ R10, R10, R13 ;  /* 0x0000000d0a0a7221 */ /* 0x001fcc0000010000 */
[----:B------:R-:W0:Y:S02]  /*6bc0*/  SHFL.IDX PT, R10, R10, RZ, 0x1f ;  /* 0x00001fff0a0a7589 */ /* 0x000e2400000e0000 */
[----:B0-----:R-:W-:-:S04]  /*6bd0*/  FADD.FTZ R8, R10, 9.9999999747524270788e-07 ;  /* 0x358637bd0a087421 */ /* 0x001fc80000010000 */
[----:B------:R0:W1:Y:S01]  /*6be0*/  MUFU.RCP R15, R8 ;  /* 0x00000008000f7308 */ /* 0x0000620000001000 */
[----:B------:R-:W-:Y:S05]  /*6bf0*/  @!P0 BRA `(.L_x_4434) ;  /* 0x0000000000188947 */ /* 0x000fea0003800000 */
[----:B------:R-:W2:Y:S08]  /*6c00*/  LDC R6, c[0x0][0x488] ;  /* 0x00012200ff067b82 */ /* 0x000eb00000000800 */
[----:B------:R-:W2:Y:S08]  /*6c10*/  LDC R7, c[0x0][0x40c] ;  /* 0x00010300ff077b82 */ /* 0x000eb00000000800 */
[----:B------:R-:W4:Y:S01]  /*6c20*/  LDC R9, c[0x0][0x3f4] ;  /* 0x0000fd00ff097b82 */ /* 0x000f220000000800 */
[----:B--2---:R-:W-:-:S04]  /*6c30*/  IMAD R6, R31, R6, R7 ;  /* 0x000000061f067224 */ /* 0x004fc800078e0207 */
[----:B----4-:R-:W-:-:S05]  /*6c40*/  IMAD R6, R6, R9, RZ ;  /* 0x0000000906067224 */ /* 0x010fca00078e02ff */
[----:B------:R-:W-:-:S07]  /*6c50*/  SHF.R.S32.HI R7, RZ, 0x1f, R6 ;  /* 0x0000001fff077819 */ /* 0x000fce0000011406 */
.L_x_4434:
        /* <DEDUP_REMOVED lines=23> */
[----:B--2---:R-:W-:-:S04]  /*6dd0*/  LEA R12, P2, R13, UR8, 0x2 ;  /* 0x000000080d0c7c11 */ /* 0x004fc8000f8410ff */
[----:B------:R-:W-:Y:S01]  /*6de0*/  LEA.HI.X R13, R13, UR9, R14, 0x2, P2 ;  /* 0x000000090d0d7c11 */ /* 0x000fe200090f140e */
[----:B0-----:R-:W-:-:S06]  /*6df0*/  ULEA UR4, UR6, UR4, 0x18 ;  /* 0x0000000406047291 */ /* 0x001fcc000f8ec0ff */
[----:B------:R-:W-:Y:S02]  /*6e00*/  IADD3 R4, PT, PT, R8, UR4, RZ ;  /* 0x0000000408047c10 */ /* 0x000fe4000fffe0ff */
[----:B------:R-:W-:-:S07]  /*6e10*/  LEA R10, R30, UR4, 0x2 ;  /* 0x000000041e0a7c11 */ /* 0x000fce000f8e10ff */
.L_x_4439:
[----:B--2---:R0:W1:Y:S01]  /*6e20*/  LDS R8, [R10] ;  /* 0x000000000a087984 */ /* 0x0040620000000800 */
        /* <DEDUP_REMOVED lines=14> */
.L_x_4438:
[----:B------:R-:W-:Y:S05]  /*6f10*/  BSYNC.RECONVERGENT B1 ;  /* 0x0000000000017941 */ /* 0x000fea0003800200 */
.L_x_4437:
[----:B------:R-:W-:Y:S05]  /*6f20*/  @!P1 BRA `(.L_x_4436) ;  /* 0x0000000000d09947 */ /* 0x000fea0003800000 */
[----:B--2---:R-:W0:Y:S01]  /*6f30*/  S2R R9, SR_CgaCtaId ;  /* 0x0000000000097919 */ /* 0x004e220000008800 */
[----:B------:R-:W2:Y:S01]  /*6f40*/  LDCU.64 UR8, c[0x0][0x480] ;  /* 0x00009000ff0877ac */ /* 0x000ea20008000a00 */
        /* <DEDUP_REMOVED lines=9> */
[----:B--2---:R-:W-:-:S04]  /*6fe0*/  LEA R10, P3, R8, UR8, 0x2 ;  /* 0x00000008080a7c11 */ /* 0x004fc8000f8610ff */
[----:B------:R-:W-:Y:S02]  /*6ff0*/  IADD3 R10, P2, PT, R10, 0x200, RZ ;  /* 0x000002000a0a7810 */ /* 0x000fe40007f5e0ff */
[----:B------:R-:W-:-:S05]  /*7000*/  LEA.HI.X R7, R8, UR9, R7, 0x2, P3 ;  /* 0x0000000908077c11 */ /* 0x000fca00098f1407 */
[----:B------:R-:W-:Y:S01]  /*7010*/  IMAD.X R11, RZ, RZ, R7, P2 ;  /* 0x000000ffff0b7224 */ /* 0x000fe200010e0607 */
[----:B0-----:R-:W-:Y:S01]  /*7020*/  LEA R9, R9, R4, 0x18 ;  /* 0x0000000409097211 */ /* 0x001fe200078ec0ff */
[----:B------:R-:W-:-:S03]  /*7030*/  IMAD.SHL.U32 R4, R19, 0x4, RZ ;  /* 0x0000000413047824 */ /* 0x000fc600078e00ff */
[----:B------:R-:W-:Y:S02]  /*7040*/  IADD3 R8, PT, PT, R6, 0x100, R9 ;  /* 0x0000010006087810 */ /* 0x000fe40007ffe009 */
[----:B------:R-:W-:-:S04]  /*7050*/  LEA R4, R5, -R4, 0x2 ;  /* 0x8000000405047211 */ /* 0x000fc800078e10ff */
[----:B------:R-:W-:-:S07]  /*7060*/  IADD3 R4, PT, PT, R4, 0x200, R9 ;  /* 0x0000020004047810 */ /* 0x000fce0007ffe009 */
.L_x_4440:
[----:B------:R-:W1:Y:S01]  /*7070*/  LDS R6, [R4+-0x200] ;  /* 0xfffe000004067984 */ /* 0x000e620000000800 */
[----:B------:R-:W-:-:S04]  /*7080*/  IADD3 R5, PT, PT, R5, 0x100, RZ ;  /* 0x0000010005057810 */ /* 0x000fc80007ffe0ff */
[----:B------:R-:W-:Y:S01]  /*7090*/  ISETP.GT.AND P2, PT, R5, R16, PT ;  /* 0x000000100500720c */ /* 0x000fe20003f44270 */
[----:B-1----:R-:W-:-:S05]  /*70a0*/  FMUL.FTZ R13, R6, R15 ;  /* 0x0000000f060d7220 */ /* 0x002fca0000410000 */
        /* <DEDUP_REMOVED lines=28> */
.L_x_4436:
[----:B------:R-:W-:Y:S05]  /*7270*/  BSYNC.RECONVERGENT B0 ;  /* 0x0000000000007941 */ /* 0x000fea0003800200 */
.L_x_4435:
[----:B------:R-:W4:Y:S01]  /*7280*/  LDCU.64 UR6, c[0x0][0x3b0] ;  /* 0x00007600ff0677ac */ /* 0x000f220008000a00 */
[----:B------:R-:W-:Y:S02]  /*7290*/  LEA.HI R4, R16, R16, RZ, 0x1 ;  /* 0x0000001010047211 */ /* 0x000fe400078f08ff */
[----:B------:R-:W-:Y:S02]  /*72a0*/  CS2R R6, SRZ ;  /* 0x0000000000067805 */ /* 0x000fe4000001ff00 */
[----:B---3--:R-:W-:Y:S02]  /*72b0*/  SHF.L.U32 R32, R30, 0x3, RZ ;  /* 0x000000031e207819 */ /* 0x008fe400000006ff */
[----:B------:R-:W-:Y:S02]  /*72c0*/  LOP3.LUT R45, R4, 0xfffffffe, RZ, 0xc0, !PT ;  /* 0xfffffffe042d7812 */ /* 0x000fe400078ec0ff */
[----:B------:R-:W-:-:S03]  /*72d0*/  LOP3.LUT R32, R32, 0xf8, RZ, 0xc0, !PT ;  /* 0x000000f820207812 */ /* 0x000fc600078ec0ff */
[----:B------:R-:W-:-:S05]  /*72e0*/  IMAD.IADD R45, R16, 0x1, -R45 ;  /* 0x00000001102d7824 */ /* 0x000fca00078e0a2d */
[----:B------:R-:W-:Y:S02]  /*72f0*/  ISETP.NE.AND P0, PT, R42, R45, PT ;  /* 0x0000002d2a00720c */ /* 0x000fe40003f05270 */
[----:B----4-:R-:W-:Y:S02]  /*7300*/  ISETP.EQ.U32.AND P1, PT, RZ, UR6, PT ;  /* 0x00000006ff007c0c */ /* 0x010fe4000bf22070 */
[----:B------:R-:W-:-:S04]  /*7310*/  ISETP.GT.U32.OR P0, PT, R32, 0x9f, P0 ;  /* 0x0000009f2000780c */ /* 0x000fc80000704470 */
[----:B------:R-:W-:-:S13]  /*7320*/  ISETP.EQ.OR.EX P0, PT, RZ, UR7, P0, P1 ;  /* 0x00000007ff007c0c */ /* 0x000fda0008702710 */
[----:B0-2---:R-:W0:Y:S01]  /*7330*/  @!P0 LDC.64 R8, c[0x0][0x3b0] ;  /* 0x0000ec00ff088b82 */ /* 0x005e220000000a00 */
        /* <DEDUP_REMOVED lines=12> */
[----:B------:R-:W-:-:S07]  /*7400*/  CS2R R38, SRZ ;  /* 0x0000000000267805 */ /* 0x000fce000001ff00 */
[----:B0-----:R-:W-:Y:S05]  /*7410*/  @P0 BRA `(.L_x_4442) ;  /* 0x0000002400080947 */ /* 0x001fea0003800000 */
[----:B------:R-:W0:Y:S01]  /*7420*/  LDCU UR4, c[0x0][0x3f4] ;  /* 0x00007e80ff0477ac */ /* 0x000e220008000800 */
[----:B------:R-:W2:Y:S01]  /*7430*/  S2R R9, SR_CgaCtaId ;  /* 0x0000000000097919 */ /* 0x000ea20000008800 */
[----:B------:R-:W3:Y:S01]  /*7440*/  LDC.64 R28, c[0x0][0x3c0] ;  /* 0x0000f000ff1c7b82 */ /* 0x000ee20000000a00 */
[----:B------:R-:W-:Y:S01]  /*7450*/  IMAD.IADD R44, R19, 0x1, R42 ;  /* 0x00000001132c7824 */ /* 0x000fe200078e022a */
[----:B------:R-:W-:Y:S01]  /*7460*/  MOV R8, 0x400 ;  /* 0x0000040000087802 */ /* 0x000fe20000000f00 */
[----:B------:R-:W-:Y:S01]  /*7470*/  BSSY.RECONVERGENT B1, `(.L_x_4443) ;  /* 0x00000c3000017945 */ /* 0x000fe20003800200 */
[----:B------:R-:W-:Y:S02]  /*7480*/  IMAD.MOV.U32 R33, RZ, RZ, RZ ;  /* 0x000000ffff217224 */ /* 0x000fe400078e00ff */
[----:B------:R-:W-:Y:S02]  /*7490*/  IADD3 R8, PT, PT, R8, 0x210, RZ ;  /* 0x0000021008087810 */ /* 0x000fe40007ffe0ff */
[----:B0-----:R-:W-:-:S04]  /*74a0*/  MOV R41, UR4 ;  /* 0x0000000400297c02 */ /* 0x001fc80008000f00 */
[-C--:B------:R-:W-:Y:S01]  /*74b0*/  VIMNMX R47, PT, PT, R16, R41.reuse, PT ;  /* 0x00000029102f7248 */ /* 0x080fe20003fe0100 */
[----:B------:R-:W-:-:S03]  /*74c0*/  IMAD R3, R3, R41, R32 ;  /* 0x0000002903037224 */ /* 0x000fc600078e0220 */
[----:B------:R-:W-:Y:S01]  /*74d0*/  ISETP.GE.AND P0, PT, R44, R47, PT ;  /* 0x0000002f2c00720c */ /* 0x000fe20003f06270 */
[----:B---3--:R-:W-:Y:S01]  /*74e0*/  IMAD.WIDE R28, R3, 0x2, R28 ;  /* 0x00000002031c7825 */ /* 0x008fe200078e021c */
        /* <DEDUP_REMOVED lines=8> */
[----:B------:R-:W-:Y:S02]  /*7570*/  MOV R40, RZ ;  /* 0x000000ff00287202 */ /* 0x000fe40000000f00 */
[----:B------:R-:W-:Y:S02]  /*7580*/  CS2R R36, SRZ ;  /* 0x0000000000247805 */ /* 0x000fe4000001ff00 */
[----:B------:R-:W-:-:S02]  /*7590*/  IADD3 R47, PT, PT, -R42, R47, R8 ;  /* 0x0000002f2a2f7210 */ /* 0x000fc40007ffe108 */
[----:B------:R-:W-:Y:S01]  /*75a0*/  CS2R R34, SRZ ;  /* 0x0000000000227805 */ /* 0x000fe2000001ff00 */
[----:B------:R-:W-:Y:S01]  /*75b0*/  IMAD.MOV.U32 R33, RZ, RZ, RZ ;  /* 0x000000ffff217224 */ /* 0x000fe200078e00ff */
[C---:B------:R-:W-:Y:S02]  /*75c0*/  ISETP.GE.U32.AND P0, PT, R47.reuse, 0x6, PT ;  /* 0x000000062f00780c */ /* 0x040fe40003f06070 */
[----:B------:R-:W-:-:S04]  /*75d0*/  LEA.HI R49, R47, 0x1, RZ, 0x1f ;  /* 0x000000012f317811 */ /* 0x000fc800078ff8ff */
[----:B------:R-:W-:-:S07]  /*75e0*/  LOP3.LUT P1, R60, R49, 0x3, RZ, 0xc0, !PT ;  /* 0x00000003313c7812 */ /* 0x000fce000782c0ff */
[----:B------:R-:W-:Y:S06]  /*75f0*/  @!P0 BRA `(.L_x_4446) ;  /* 0x0000000400788947 */ /* 0x000fec0003800000 */
[----:B------:R-:W-:Y:S01]  /*7600*/  HFMA2 R50, -RZ, RZ, 0, 0 ;  /* 0x00000000ff327431 */ /* 0x000fe200000001ff */
[----:B------:R-:W-:Y:S01]  /*7610*/  LOP3.LUT R49, R49, 0xfffffffc, RZ, 0xc0, !PT ;  /* 0xfffffffc31317812 */ /* 0x000fe200078ec0ff */
[----:B------:R-:W-:Y:S01]  /*7620*/  IMAD.MOV.U32 R39, RZ, RZ, RZ ;  /* 0x000000ffff277224 */ /* 0x000fe200078e00ff */
[----:B------:R-:W-:-:S07]  /*7630*/  MOV R48, R44 ;  /* 0x0000002c00307202 */ /* 0x000fce0000000f00 */
.L_x_4447:
[----:B------:R-:W-:-:S04]  /*7640*/  IMAD R25, R48, 0xa0, RZ ;  /* 0x000000a030197824 */ /* 0x000fc800078e02ff */
[----:B------:R-:W-:-:S06]  /*7650*/  IMAD.WIDE.U32 R8, R25, 0x2, R28 ;  /* 0x0000000219087825 */ /* 0x000fcc00078e001c */
[----:B------:R-:W2:Y:S01]  /*7660*/  LDG.E.128 R8, desc[UR36][R8.64] ;  /* 0x0000002408087981 */ /* 0x000ea2000c1e1d00 */
[C---:B------:R-:W-:Y:S01]  /*7670*/  VIADD R13, R25.reuse, 0x140 ;  /* 0x00000140190d7836 */ /* 0x040fe20000000000 */
[----:B------:R-:W-:-:S03]  /*7680*/  IADD3 R21, PT, PT, R25, 0x280, RZ ;  /* 0x0000028019157810 */ /* 0x000fc60007ffe0ff */
[----:B------:R-:W-:-:S04]  /*7690*/  IMAD.WIDE.U32 R12, R13, 0x2, R28 ;  /* 0x000000020d0c7825 */ /* 0x000fc800078e001c */
[--C-:B------:R-:W-:Y:S02]  /*76a0*/  IMAD.WIDE.U32 R20, R21, 0x2, R28.reuse ;  /* 0x0000000215147825 */ /* 0x100fe400078e001c */
[----:B-1----:R-:W3:Y:S02]  /*76b0*/  LDG.E.128 R12, desc[UR36][R12.64] ;  /* 0x000000240c0c7981 */ /* 0x002ee4000c1e1d00 */
[----:B------:R-:W-:Y:S02]  /*76c0*/  VIADD R25, R25, 0x3c0 ;  /* 0x000003c019197836 */ /* 0x000fe40000000000 */
[----:B-----5:R-:W4:Y:S02]  /*76d0*/  LDG.E.128 R20, desc[UR36][R20.64] ;  /* 0x0000002414147981 */ /* 0x020f24000c1e1d00 */
[----:B------:R-:W-:-:S06]  /*76e0*/  IMAD.WIDE.U32 R24, R25, 0x2, R28 ;  /* 0x0000000219187825 */ /* 0x000fcc00078e001c */
[----:B------:R-:W4:Y:S01]  /*76f0*/  LDG.E.128 R24, desc[UR36][R24.64] ;  /* 0x0000002418187981 */ /* 0x000f22000c1e1d00 */
[----:B------:R-:W-:Y:S01]  /*7700*/  IADD3 R52, PT, PT, -R19, R48, RZ ;  /* 0x0000003013347210 */ /* 0x000fe20007ffe1ff */
[----:B------:R-:W-:Y:S01]  /*7710*/  VIADD R48, R48, 0x8 ;  /* 0x0000000830307836 */ /* 0x000fe20000000000 */
[----:B------:R-:W-:-:S03]  /*7720*/  IADD3 R50, PT, PT, R50, 0x4, RZ ;  /* 0x0000000432327810 */ /* 0x000fc60007ffe0ff */
[----:B------:R-:W-:Y:S01]  /*7730*/  IMAD R52, R52, 0x2, R3 ;  /* 0x0000000234347824 */ /* 0x000fe200078e0203 */
[----:B------:R-:W-:-:S04]  /*7740*/  ISETP.NE.AND P0, PT, R50, R49, PT ;  /* 0x000000313200720c */ /* 0x000fc80003f05270 */
[----:B------:R-:W0:Y:S04]  /*7750*/  LDS.U16 R51, [R52] ;  /* 0x0000000034337984 */ /* 0x000e280000000400 */
[----:B------:R-:W1:Y:S04]  /*7760*/  LDS.U16 R59, [R52+0x4] ;  /* 0x00000400343b7984 */ /* 0x000e680000000400 */
[----:B------:R-:W4:Y:S01]  /*7770*/  LDS.U16 R61, [R52+0x8] ;  /* 0x00000800343d7984 */ /* 0x000f220000000400 */
[----:B0-----:R-:W-:Y:S02]  /*7780*/  HADD2.F32 R54, -RZ, R51.H0_H0 ;  /* 0x20000033ff367230 */ /* 0x001fe40000004100 */
[----:B--2---:R-:W-:-:S02]  /*7790*/  HADD2.F32 R53, -RZ, R8.H0_H0 ;  /* 0x20000008ff357230 */ /* 0x004fc40000004100 */
[----:B------:R-:W-:Y:S02]  /*77a0*/  HADD2.F32 R55, -RZ, R8.H1_H1 ;  /* 0x30000008ff377230 */ /* 0x000fe40000004100 */
[----:B------:R-:W0:Y:S01]  /*77b0*/  LDS.U16 R8, [R52+0xc] ;  /* 0x00000c0034087984 */ /* 0x000e220000000400 */
        /* <DEDUP_REMOVED lines=12> */
[----:B-1----:R-:W-:Y:S02]  /*7880*/  HADD2.F32 R34, -RZ, R59.H0_H0 ;  /* 0x2000003bff227230 */ /* 0x002fe40000004100 */
[----:B------:R-:W-:Y:S01]  /*7890*/  FFMA.FTZ R9, R54, R9, R36 ;  /* 0x0000000936097223 */ /* 0x000fe20000010024 */
[----:B---3--:R-:W-:-:S02]  /*78a0*/  HADD2.F32 R38, -RZ, R14.H0_H0 ;  /* 0x2000000eff267230 */ /* 0x008fc40000004100 */
[----:B------:R-:W-:Y:S01]  /*78b0*/  FFMA.FTZ R10, R54, R10, R35 ;  /* 0x0000000a360a7223 */ /* 0x000fe20000010023 */
[----:B------:R-:W-:Y:S02]  /*78c0*/  HADD2.F32 R33, -RZ, R14.H1_H1 ;  /* 0x3000000eff217230 */ /* 0x000fe40000004100 */
[--C-:B------:R-:W-:Y:S02]  /*78d0*/  HADD2.F32 R11, -RZ, R12.reuse.H0_H0 ;  /* 0x2000000cff0b7230 */ /* 0x100fe40000004100 */
[C---:B------:R-:W-:Y:S01]  /*78e0*/  FFMA.FTZ R9, R34.reuse, R38, R9 ;  /* 0x0000002622097223 */ /* 0x040fe20000010009 */
        /* <DEDUP_REMOVED lines=10> */
[--C-:B----4-:R-:W-:Y:S02]  /*7990*/  HADD2.F32 R33, -RZ, R20.reuse.H0_H0 ;  /* 0x20000014ff217230 */ /* 0x110fe40000004100 */
[----:B------:R-:W-:Y:S01]  /*79a0*/  FFMA.FTZ R13, R34, R13, R56 ;  /* 0x0000000d220d7223 */ /* 0x000fe20000010038 */
[----:B------:R-:W-:-:S02]  /*79b0*/  HADD2.F32 R35, -RZ, R20.H1_H1 ;  /* 0x30000014ff237230 */ /* 0x000fc40000004100 */
[----:B------:R-:W-:Y:S01]  /*79c0*/  FFMA.FTZ R15, R34, R15, R58 ;  /* 0x0000000f220f7223 */ /* 0x000fe2000001003a */
[--C-:B------:R-:W-:Y:S02]  /*79d0*/  HADD2.F32 R37, -RZ, R21.reuse.H0_H0 ;  /* 0x20000015ff257230 */ /* 0x100fe40000004100 */
[----:B------:R-:W-:Y:S02]  /*79e0*/  HADD2.F32 R20, -RZ, R21.H1_H1 ;  /* 0x30000015ff147230 */ /* 0x000fe40000004100 */
[----:B------:R-:W-:Y:S02]  /*79f0*/  HADD2.F32 R34, -RZ, R61.H0_H0 ;  /* 0x2000003dff227230 */ /* 0x000fe40000004100 */
[--C-:B------:R-:W-:Y:S02]  /*7a00*/  HADD2.F32 R38, -RZ, R22.reuse.H0_H0 ;  /* 0x20000016ff267230 */ /* 0x100fe40000004100 */
        /* <DEDUP_REMOVED lines=15> */
[----:B------:R-:W-:Y:S01]  /*7b00*/  FFMA.FTZ R9, R34, R38, R9 ;  /* 0x0000002622097223 */ /* 0x000fe20000010009 */
        /* <DEDUP_REMOVED lines=12> */
[----:B------:R-:W-:Y:S06]  /*7bd0*/  @P0 BRA `(.L_x_4447) ;  /* 0xfffffff800980947 */ /* 0x000fec000383ffff */
.L_x_4446:
[----:B------:R-:W-:Y:S05]  /*7be0*/  BSYNC.RECONVERGENT B2 ;  /* 0x0000000000027941 */ /* 0x000fea0003800200 */
.L_x_4445:
[----:B------:R-:W-:Y:S05]  /*7bf0*/  @!P1 BRA `(.L_x_4444) ;  /* 0x0000000400289947 */ /* 0x000fea0003800000 */
[----:B------:R-:W-:Y:S01]  /*7c00*/  ISETP.NE.AND P1, PT, R60, 0x1, PT ;  /* 0x000000013c00780c */ /* 0x000fe20003f25270 */
[----:B------:R-:W-:Y:S01]  /*7c10*/  BSSY.RECONVERGENT B2, `(.L_x_4448) ;  /* 0x0000030000027945 */ /* 0x000fe20003800200 */
[----:B------:R-:W-:-:S11]  /*7c20*/  LOP3.LUT P0, RZ, R47, 0x2, RZ, 0xc0, !PT ;  /* 0x000000022fff7812 */ /* 0x000fd6000780c0ff */
[----:B------:R-:W-:Y:S05]  /*7c30*/  @!P1 BRA `(.L_x_4449) ;  /* 0x0000000000b49947 */ /* 0x000fea0003800000 */
[----:B------:R-:W-:-:S04]  /*7c40*/  IMAD R13, R48, 0xa0, RZ ;  /* 0x000000a0300d7824 */ /* 0x000fc800078e02ff */
[C---:B------:R-:W-:Y:S01]  /*7c50*/  IMAD.WIDE.U32 R8, R13.reuse, 0x2, R28 ;  /* 0x000000020d087825 */ /* 0x040fe200078e001c */
[----:B------:R-:W-:-:S05]  /*7c60*/  IADD3 R13, PT, PT, R13, 0x140, RZ ;  /* 0x000001400d0d7810 */ /* 0x000fca0007ffe0ff */
[----:B------:R-:W2:Y:S01]  /*7c70*/  LDG.E.128 R8, desc[UR36][R8.64] ;  /* 0x0000002408087981 */ /* 0x000ea2000c1e1d00 */
[----:B------:R-:W-:-:S06]  /*7c80*/  IMAD.WIDE.U32 R12, R13, 0x2, R28 ;  /* 0x000000020d0c7825 */ /* 0x000fcc00078e001c */
[----:B-1----:R-:W3:Y:S01]  /*7c90*/  LDG.E.128 R12, desc[UR36][R12.64] ;  /* 0x000000240c0c7981 */ /* 0x002ee2000c1e1d00 */
[C---:B------:R-:W-:Y:S02]  /*7ca0*/  IMAD.IADD R20, R48.reuse, 0x1, -R19 ;  /* 0x0000000130147824 */ /* 0x040fe400078e0a13 */
[----:B------:R-:W-:-:S03]  /*7cb0*/  VIADD R48, R48, 0x4 ;  /* 0x0000000430307836 */ /* 0x000fc60000000000 */
[----:B------:R-:W-:-:S05]  /*7cc0*/  LEA R20, R20, R3, 0x1 ;  /* 0x0000000314147211 */ /* 0x000fca00078e08ff */
[----:B------:R-:W-:Y:S04]  /*7cd0*/  LDS.U16 R21, [R20] ;  /* 0x0000000014157984 */ /* 0x000fe80000000400 */
[----:B------:R-:W0:Y:S02]  /*7ce0*/  LDS.U16 R27, [R20+0x4] ;  /* 0x00000400141b7984 */ /* 0x000e240000000400 */
[----:B0-----:R-:W-:Y:S02]  /*7cf0*/  HADD2.F32 R27, -RZ, R27.H0_H0 ;  /* 0x2000001bff1b7230 */ /* 0x001fe40000004100 */
[--C-:B--2---:R-:W-:Y:S02]  /*7d00*/  HADD2.F32 R22, -RZ, R8.reuse.H0_H0 ;  /* 0x20000008ff167230 */ /* 0x104fe40000004100 */
[----:B-----5:R-:W-:-:S02]  /*7d10*/  HADD2.F32 R23, -RZ, R8.H1_H1 ;  /* 0x30000008ff177230 */ /* 0x020fc40000004100 */
[--C-:B------:R-:W-:Y:S02]  /*7d20*/  HADD2.F32 R25, -RZ, R9.reuse.H0_H0 ;  /* 0x20000009ff197230 */ /* 0x100fe40000004100 */
[----:B------:R-:W-:Y:S02]  /*7d30*/  HADD2.F32 R24, -RZ, R9.H1_H1 ;  /* 0x30000009ff187230 */ /* 0x000fe40000004100 */
[----:B------:R-:W-:Y:S02]  /*7d40*/  HADD2.F32 R8, -RZ, R21.H0_H0 ;  /* 0x20000015ff087230 */ /* 0x000fe40000004100 */
[--C-:B------:R-:W-:Y:S02]  /*7d50*/  HADD2.F32 R9, -RZ, R10.reuse.H0_H0 ;  /* 0x2000000aff097230 */ /* 0x100fe40000004100 */
[----:B------:R-:W-:Y:S02]  /*7d60*/  HADD2.F32 R21, -RZ, R11.H0_H0 ;  /* 0x2000000bff157230 */ /* 0x000fe40000004100 */
[----:B------:R-:W-:Y:S01]  /*7d70*/  FFMA.FTZ R22, R8, R22, R39 ;  /* 0x0000001608167223 */ /* 0x000fe20000010027 */
[----:B------:R-:W-:-:S02]  /*7d80*/  HADD2.F32 R10, -RZ, R10.H1_H1 ;  /* 0x3000000aff0a7230 */ /* 0x000fc40000004100 */
[C---:B------:R-:W-:Y:S01]  /*7d90*/  FFMA.FTZ R25, R8.reuse, R25, R40 ;  /* 0x0000001908197223 */ /* 0x040fe20000010028 */
[----:B------:R-:W-:Y:S02]  /*7da0*/  HADD2.F32 R26, -RZ, R11.H1_H1 ;  /* 0x3000000bff1a7230 */ /* 0x000fe40000004100 */
[C---:B------:R-:W-:Y:S01]  /*7db0*/  FFMA.FTZ R21, R8.reuse, R21, R34 ;  /* 0x0000001508157223 */ /* 0x040fe20000010022 */
[C---:B------:R-:W-:Y:S01]  /*7dc0*/  FFMA.FTZ R9, R8.reuse, R9, R36 ;  /* 0x0000000908097223 */ /* 0x040fe20000010024 */
[C---:B------:R-:W-:Y:S01]  /*7dd0*/  FFMA.FTZ R10, R8.reuse, R10, R35 ;  /* 0x0000000a080a7223 */ /* 0x040fe20000010023 */
[----:B---3--:R-:W-:Y:S02]  /*7de0*/  HADD2.F32 R39, -RZ, R12.H0_H0 ;  /* 0x2000000cff277230 */ /* 0x008fe40000004100 */
[C---:B------:R-:W-:Y:S01]  /*7df0*/  FFMA.FTZ R23, R8.reuse, R23, R38 ;  /* 0x0000001708177223 */ /* 0x040fe20000010026 */
[----:B------:R-:W-:Y:S02]  /*7e00*/  HADD2.F32 R40, -RZ, R13.H0_H0 ;  /* 0x2000000dff287230 */ /* 0x000fe40000004100 */
[----:B------:R-:W-:Y:S01]  /*7e10*/  FFMA.FTZ R24, R8, R24, R37 ;  /* 0x0000001808187223 */ /* 0x000fe20000010025 */
[----:B------:R-:W-:-:S02]  /*7e20*/  HADD2.F32 R34, -RZ, R15.H0_H0 ;  /* 0x2000000fff227230 */ /* 0x000fc40000004100 */
[----:B------:R-:W-:Y:S01]  /*7e30*/  FFMA.FTZ R26, R8, R26, R33 ;  /* 0x0000001a081a7223 */ /* 0x000fe20000010021 */
        /* <DEDUP_REMOVED lines=10> */
[C---:B------:R-:W-:Y:S01]  /*7ee0*/  FFMA.FTZ R34, R27.reuse, R34, R21 ;  /* 0x000000221b227223 */ /* 0x040fe20000010015 */
[C---:B------:R-:W-:Y:S01]  /*7ef0*/  FFMA.FTZ R35, R27.reuse, R35, R10 ;  /* 0x000000231b237223 */ /* 0x040fe2000001000a */
[----:B------:R-:W-:-:S07]  /*7f00*/  FFMA.FTZ R33, R27, R15, R26 ;  /* 0x0000000f1b217223 */ /* 0x000fce000001001a */
.L_x_4449:
[----:B------:R-:W-:Y:S05]  /*7f10*/  BSYNC.RECONVERGENT B2 ;  /* 0x0000000000027941 */ /* 0x000fea0003800200 */
.L_x_4448:
[----:B------:R-:W-:Y:S05]  /*7f20*/  @P0 BRA `(.L_x_4444) ;  /* 0x00000000005c0947 */ /* 0x000fea0003800000 */
[----:B------:R-:W-:-:S04]  /*7f30*/  IMAD R9, R48, 0xa0, RZ ;  /* 0x000000a030097824 */ /* 0x000fc800078e02ff */
[----:B------:R-:W-:-:S06]  /*7f40*/  IMAD.WIDE.U32 R8, R9, 0x2, R28 ;  /* 0x0000000209087825 */ /* 0x000fcc00078e001c */
[----:B------:R-:W2:Y:S01]  /*7f50*/  LDG.E.128 R8, desc[UR36][R8.64] ;  /* 0x0000002408087981 */ /* 0x000ea2000c1e1d00 */
[----:B------:R-:W-:-:S05]  /*7f60*/  IADD3 R12, PT, PT, -R19, R48, RZ ;  /* 0x00000030130c7210 */ /* 0x000fca0007ffe1ff */
[----:B------:R-:W-:-:S06]  /*7f70*/  IMAD R12, R12, 0x2, R3 ;  /* 0x000000020c0c7824 */ /* 0x000fcc00078e0203 */
[----:B------:R-:W0:Y:S02]  /*7f80*/  LDS.U16 R12, [R12] ;  /* 0x000000000c0c7984 */ /* 0x000e240000000400 */
[----:B0-----:R-:W-:Y:S02]  /*7f90*/  HADD2.F32 R14, -RZ, R12.H0_H0 ;  /* 0x2000000cff0e7230 */ /* 0x001fe40000004100 */
[--C-:B--2---:R-:W-:Y:S02]  /*7fa0*/  HADD2.F32 R13, -RZ, R8.reuse.H0_H0 ;  /* 0x20000008ff0d7230 */ /* 0x104fe40000004100 */
[----:B-1----:R-:W-:Y:S02]  /*7fb0*/  HADD2.F32 R15, -RZ, R8.H1_H1 ;  /* 0x30000008ff0f7230 */ /* 0x002fe40000004100 */
[--C-:B------:R-:W-:Y:S02]  /*7fc0*/  HADD2.F32 R21, -RZ, R9.reuse.H0_H0 ;  /* 0x20000009ff157230 */ /* 0x100fe40000004100 */
[----:B------:R-:W-:Y:S01]  /*7fd0*/  FFMA.FTZ R39, R14, R13, R39 ;  /* 0x0000000d0e277223 */ /* 0x000fe20000010027 */
[----:B------:R-:W-:-:S02]  /*7fe0*/  HADD2.F32 R20, -RZ, R9.H1_H1 ;  /* 0x30000009ff147230 */ /* 0x000fc40000004100 */
[C---:B------:R-:W-:Y:S01]  /*7ff0*/  FFMA.FTZ R38, R14.reuse, R15, R38 ;  /* 0x0000000f0e267223 */ /* 0x040fe20000010026 */
[--C-:B-----5:R-:W-:Y:S02]  /*8000*/  HADD2.F32 R23, -RZ, R10.reuse.H0_H0 ;  /* 0x2000000aff177230 */ /* 0x120fe40000004100 */
        /* <DEDUP_REMOVED lines=9> */
.L_x_4444:
[----:B------:R-:W-:Y:S05]  /*80a0*/  BSYNC.RECONVERGENT B1 ;  /* 0x0000000000017941 */ /* 0x000fea0003800200 */
.L_x_4443:
        /* <DEDUP_REMOVED lines=13> */
[----:B------:R-:W-:Y:S02]  /*8180*/  LOP3.LUT R8, R8, 0x3, RZ, 0xc0, !PT ;  /* 0x0000000308087812 */ /* 0x000fe400078ec0ff */
[----:B------:R-:W-:-:S03]  /*8190*/  IADD3 R46, PT, PT, R46, R9, RZ ;  /* 0x000000092e2e7210 */ /* 0x000fc60007ffe0ff */
[----:B------:R-:W-:-:S07]  /*81a0*/  IMAD.MOV R12, RZ, RZ, -R8 ;  /* 0x000000ffff0c7224 */ /* 0x000fce00078e0a08 */
.L_x_4456:
        /* <DEDUP_REMOVED lines=32> */
[----:B--2--5:R-:W-:Y:S02]  /*83b0*/  HADD2.F32 R23, -RZ, R10.H0_H0 ;  /* 0x2000000aff177230 */ /* 0x024fe40000004100 */
        /* <DEDUP_REMOVED lines=15> */
.L_x_4455:
[----:B------:R-:W-:Y:S05]  /*84b0*/  BSYNC.RECONVERGENT B3 ;  /* 0x0000000000037941 */ /* 0x000fea0003800200 */
.L_x_4454:
[----:B------:R-:W-:Y:S01]  /*84c0*/  VIADD R44, R44, 0x2 ;  /* 0x000000022c2c7836 */ /* 0x000fe20000000000 */
[----:B------:R-:W-:Y:S01]  /*84d0*/  IADD3 R46, PT, PT, R46, 0x4, RZ ;  /* 0x000000042e2e7810 */ /* 0x000fe20007ffe0ff */
[----:B------:R-:W-:Y:S06]  /*84e0*/  @P2 BRA `(.L_x_4456) ;  /* 0xfffffffc00302947 */ /* 0x000fec000383ffff */
.L_x_4453:
[----:B------:R-:W-:Y:S05]  /*84f0*/  BSYNC.RECONVERGENT B2 ;  /* 0x0000000000027941 */ /* 0x000fea0003800200 */
.L_x_4452:
[----:B------:R-:W-:-:S13]  /*8500*/  ISETP.GE.U32.AND P0, PT, R24, 0x6, PT ;  /* 0x000000061800780c */ /* 0x000fda0003f06070 */
[----:B------:R-:W-:Y:S05]  /*8510*/  @!P0 BRA `(.L_x_4451) ;  /* 0x0000000c00148947 */ /* 0x000fea0003800000 */
[----:B------:R-:W0:Y:S02]  /*8520*/  LDC R41, c[0x0][0x3f4] ;  /* 0x0000fd00ff297b82 */ /* 0x000e240000000800 */
.L_x_4465:
[CC--:B0-----:R-:W-:Y:S01]  /*8530*/  ISETP.GE.AND P3, PT, R44.reuse, R41.reuse, PT ;  /* 0x000000292c00720c */ /* 0x0c1fe20003f66270 */
[C---:B------:R-:W-:Y:S01]  /*8540*/  VIADD R46, R44.reuse, 0x2 ;  /* 0x000000022c2e7836 */ /* 0x040fe20000000000 */
[----:B------:R-:W-:Y:S01]  /*8550*/  IADD3 R12, PT, PT, -R19, R44, RZ ;  /* 0x0000002c130c7210 */ /* 0x000fe20007ffe1ff */
        /* <DEDUP_REMOVED lines=16> */
[----:B0-----:R-:W0:Y:S01]  /*8660*/  LDS.U16 R13, [R12] ;  /* 0x000000000c0d7984 */ /* 0x001e220000000400 */
[----:B--2---:R-:W-:-:S04]  /*8670*/  IMAD.MOV R8, RZ, RZ, -R9 ;  /* 0x000000ffff087224 */ /* 0x004fc800078e0a09 */
[----:B-1----:R-:W-:Y:S02]  /*8680*/  IMAD R15, R8, R11, RZ ;  /* 0x0000000b080f7224 */ /* 0x002fe400078e02ff */
        /* <DEDUP_REMOVED lines=32> */
.L_x_4458:
[----:B------:R-:W-:Y:S05]  /*8890*/  BSYNC.RECONVERGENT B2 ;  /* 0x0000000000027941 */ /* 0x000fea0003800200 */
.L_x_4457:
        /* <DEDUP_REMOVED lines=12> */
[----:B-1----:R-:W-:Y:S01]  /*8960*/  IMAD R15, R8, R11, RZ ;  /* 0x0000000b080f7224 */ /* 0x002fe200078e02ff */
        /* <DEDUP_REMOVED lines=32> */
.L_x_4460:
[----:B------:R-:W-:Y:S05]  /*8b70*/  BSYNC.RECONVERGENT B2 ;  /* 0x0000000000027941 */ /* 0x000fea0003800200 */
.L_x_4459:
        /* <DEDUP_REMOVED lines=45> */
.L_x_4462:
[----:B------:R-:W-:Y:S05]  /*8e50*/  BSYNC.RECONVERGENT B2 ;  /* 0x0000000000027941 */ /* 0x000fea0003800200 */
.L_x_4461:
[----:B------:R-:W-:Y:S04]  /*8e60*/  BSSY.RECONVERGENT B2, `(.L_x_4463) ;  /* 0x000002d000027945 */ /* 0x000fe80003800200 */
[----:B------:R-:W-:Y:S05]  /*8e70*/  @!P2 BRA `(.L_x_4464) ;  /* 0x0000000000aca947 */ /* 0x000fea0003800000 */
[----:B------:R-:W-:Y:S01]  /*8e80*/  IABS R11, R41 ;  /* 0x00000029000b7213 */ /* 0x000fe20000000000 */
[----:B------:R-:W0:Y:S01]  /*8e90*/  LDS.U16 R12, [R12+0xc] ;  /* 0x00000c000c0c7984 */ /* 0x000e220000000400 */
        /* <DEDUP_REMOVED lines=41> */
.L_x_4464:
[----:B------:R-:W-:Y:S05]  /*9130*/  BSYNC.RECONVERGENT B2 ;  /* 0x0000000000027941 */ /* 0x000fea0003800200 */
.L_x_4463:
[----:B------:R-:W-:-:S04]  /*9140*/  IADD3 R44, PT, PT, R44, 0x8, RZ ;  /* 0x000000082c2c7810 */ /* 0x000fc80007ffe0ff */
[----:B------:R-:W-:-:S13]  /*9150*/  ISETP.GE.AND P0, PT, R44, R16, PT ;  /* 0x000000102c00720c */ /* 0x000fda0003f06270 */
[----:B------:R-:W-:Y:S05]  /*9160*/  @!P0 BRA `(.L_x_4465) ;  /* 0xfffffff000f08947 */ /* 0x000fea000383ffff */
.L_x_4451:
[----:B------:R-:W-:Y:S05]  /*9170*/  BSYNC.RECONVERGENT B1 ;  /* 0x0000000000017941 */ /* 0x000fea0003800200 */
.L_x_4450:
        /* <DEDUP_REMOVED lines=26> */
[----:B------:R-:W-:Y:S02]  /*9320*/  ISETP.NE.U32.AND.EX P1, PT, RZ, RZ, PT, P1 ;  /* 0x000000ffff00720c */ /* 0x000fe40003f25110 */
        /* <DEDUP_REMOVED lines=8> */
[----:B------:R3:W0:Y:S01]  /*93b0*/  I2F.S16 R9, R8 ;  /* 0x0000000800097306 */ /* 0x0006220000101400 */
[----:B-----5:R-:W-:-:S02]  /*93c0*/  SHF.R.S32.HI R23, RZ, 0x18, R17 ;  /* 0x00000018ff177819 */ /* 0x020fc40000011411 */
[----:B------:R-:W-:Y:S02]  /*93d0*/  @P2 LOP3.LUT R21, R21, 0xffffff00, RZ, 0xfc, !PT ;  /* 0xffffff0015152812 */ /* 0x000fe400078efcff */
[----:B------:R-:W-:Y:S02]  /*93e0*/  SHF.R.S32.HI R12, RZ, 0x8, R12 ;  /* 0x00000008ff0c7819 */ /* 0x000fe4000001140c */
[----:B------:R-:W-:Y:S01]  /*93f0*/  @P1 LOP3.LUT R20, R20, 0xffffff00, RZ, 0xfc, !PT ;  /* 0xffffff0014141812 */ /* 0x000fe200078efcff */
[----:B------:R-:W-:Y:S01]  /*9400*/  I2F.S16 R11, R11 ;  /* 0x0000000b000b7306 */ /* 0x000fe20000101400 */
[----:B------:R-:W-:Y:S01]  /*9410*/  @P0 LOP3.LUT R22, R22, 0xffffff00, RZ, 0xfc, !PT ;  /* 0xffffff0016160812 */ /* 0x000fe200078efcff */
[C---:B---3--:R-:W-:Y:S01]  /*9420*/  FMUL.FTZ R8, R10.reuse, R13 ;  /* 0x0000000d0a087220 */ /* 0x048fe20000410000 */
[----:B0-----:R-:W-:-:S05]  /*9430*/  FMUL.FTZ R9, R10, R9 ;  /* 0x000000090a097220 */ /* 0x001fca0000410000 */
[----:B------:R-:W0:Y:S01]  /*9440*/  I2F.S16 R23, R23 ;  /* 0x0000001700177306 */ /* 0x000e220000101400 */
[----:B------:R-:W-:-:S07]  /*9450*/  F2FP.F16.F32.PACK_AB R8, R9, R8 ;  /* 0x000000080908723e */ /* 0x000fce00000000ff */
[----:B------:R2:W3:Y:S01]  /*9460*/  I2F.S16 R19, R12 ;  /* 0x0000000c00137306 */ /* 0x0004e20000101400 */
[----:B0-----:R-:W-:-:S07]  /*9470*/  FMUL.FTZ R16, R10, R23 ;  /* 0x000000170a107220 */ /* 0x001fce0000410000 */
[----:B------:R-:W0:Y:S01]  /*9480*/  I2F.S8 R17, R20 ;  /* 0x0000001400117306 */ /* 0x000e220000001400 */
[C---:B--2---:R-:W-:Y:S01]  /*9490*/  FMUL.FTZ R12, R10.reuse, R11 ;  /* 0x0000000b0a0c7220 */ /* 0x044fe20000410000 */
[----:B---3--:R-:W-:-:S06]  /*94a0*/  FMUL.FTZ R14, R10, R19 ;  /* 0x000000130a0e7220 */ /* 0x008fcc0000410000 */
[----:B-1----:R-:W1:Y:S01]  /*94b0*/  I2F.S8 R15, R22 ;  /* 0x00000016000f7306 */ /* 0x002e620000001400 */
[----:B0-----:R-:W-:-:S07]  /*94c0*/  FMUL.FTZ R17, R10, R17 ;  /* 0x000000110a117220 */ /* 0x001fce0000410000 */
[----:B------:R-:W0:Y:S01]  /*94d0*/  I2F.S8 R21, R21 ;  /* 0x0000001500157306 */ /* 0x000e220000001400 */
[----:B-1----:R-:W-:-:S05]  /*94e0*/  FMUL.FTZ R15, R10, R15 ;  /* 0x0000000f0a0f7220 */ /* 0x002fca0000410000 */
[----:B------:R-:W-:Y:S01]  /*94f0*/  F2FP.F16.F32.PACK_AB R9, R12, R15 ;  /* 0x0000000f0c09723e */ /* 0x000fe200000000ff */
[----:B0-----:R-:W-:Y:S01]  /*9500*/  FMUL.FTZ R11, R10, R21 ;  /* 0x000000150a0b7220 */ /* 0x001fe20000410000 */
[----:B------:R-:W-:-:S04]  /*9510*/  F2FP.F16.F32.PACK_AB R10, R14, R17 ;  /* 0x000000110e0a723e */ /* 0x000fc800000000ff */
[----:B------:R-:W-:Y:S01]  /*9520*/  F2FP.F16.F32.PACK_AB R11, R16, R11 ;  /* 0x0000000b100b723e */ /* 0x000fe200000000ff */
[----:B------:R-:W-:Y:S06]  /*9530*/  BRA `(.L_x_4467) ;  /* 0x00000000000c7947 */ /* 0x000fec0003800000 */
.L_x_4466:
[----:B------:R-:W0:Y:S02]  /*9540*/  LDC.64 R8, c[0x0][0x3a8] ;  /* 0x0000ea00ff087b82 */ /* 0x000e240000000a00 */
[----:B0-----:R-:W-:-:S06]  /*9550*/  IMAD.WIDE R8, R17, 0x2, R8 ;  /* 0x0000000211087825 */ /* 0x001fcc00078e0208 */
[----:B------:R-:W5:Y:S02]  /*9560*/  LDG.E.128 R8, desc[UR36][R8.64] ;  /* 0x0000002408087981 */ /* 0x000f64000c1e1d00 */
.L_x_4467:
[----:B------:R-:W0:Y:S02]  /*9570*/  LDCU.64 UR6, c[0x0][0x460] ;  /* 0x00008c00ff0677ac */ /* 0x000e240008000a00 */
[----:B0-----:R-:W-:-:S04]  /*9580*/  ISETP.NE.U32.AND P0, PT, RZ, UR6, PT ;  /* 0x00000006ff007c0c */ /* 0x001fc8000bf05070 */
[----:B------:R-:W-:Y:S01]  /*9590*/  ISETP.NE.AND.EX P0, PT, RZ, UR7, PT, P0 ;  /* 0x00000007ff007c0c */ /* 0x000fe2000bf05300 */
[----:B------:R-:W0:-:S12]  /*95a0*/  LDCU.64 UR6, c[0x0][0x3c0] ;  /* 0x00007800ff0677ac */ /* 0x000e180008000a00 */
[----:B------:R-:W2:Y:S08]  /*95b0*/  @P0 LDC R14, c[0x0][0x3f8] ;  /* 0x0000fe00ff0e0b82 */ /* 0x000eb00000000800 */
[----:B------:R-:W3:Y:S01]  /*95c0*/  @P0 LDC.64 R12, c[0x0][0x458] ;  /* 0x00011600ff0c0b82 */ /* 0x000ee20000000a00 */
[----:B--2---:R-:W-:-:S04]  /*95d0*/  @P0 IMAD R43, R2, R14, R43 ;  /* 0x0000000e022b0224 */ /* 0x004fc800078e022b */
[----:B------:R-:W-:-:S04]  /*95e0*/  @P0 IMAD R43, R43, 0xa0, R32 ;  /* 0x000000a02b2b0824 */ /* 0x000fc800078e0220 */
[----:B---3--:R-:W-:-:S06]  /*95f0*/  @P0 IMAD.WIDE R12, R43, 0x2, R12 ;  /* 0x000000022b0c0825 */ /* 0x008fcc00078e020c */
[----:B-1----:R-:W2:Y:S01]  /*9600*/  @P0 LDG.E.128 R12, desc[UR36][R12.64] ;  /* 0x000000240c0c0981 */ /* 0x002ea2000c1e1d00 */
[----:B------:R-:W-:Y:S01]  /*9610*/  LEA R0, R0, R3, 0x1 ;  /* 0x0000000300007211 */ /* 0x000fe200078e08ff */
[----:B------:R-:W-:Y:S02]  /*9620*/  IMAD R41, R31, R41, R32 ;  /* 0x000000291f297224 */ /* 0x000fe400078e0220 */
[----:B-----5:R-:W-:Y:S02]  /*9630*/  HFMA2 R4, R8, 1, 1, R4 ;  /* 0x3c003c0008047831 */ /* 0x020fe40000000004 */
[----:B------:R-:W-:Y:S02]  /*9640*/  IMAD R18, R18, 0xa0, RZ ;  /* 0x000000a012127824 */ /* 0x000fe400078e02ff */
[----:B------:R-:W-:Y:S02]  /*9650*/  HADD2 R5, R9, R5 ;  /* 0x0000000509057230 */ /* 0x000fe40000000000 */
[----:B------:R-:W-:Y:S01]  /*9660*/  HFMA2 R6, R10, 1, 1, R6 ;  /* 0x3c003c000a067831 */ /* 0x000fe20000000006 */
[----:B------:R-:W1:Y:S01]  /*9670*/  LDS.U16 R0, [R0] ;  /* 0x0000000000007984 */ /* 0x000e620000000400 */
[----:B------:R-:W-:Y:S01]  /*9680*/  SHF.R.S32.HI R3, RZ, 0x1f, R41 ;  /* 0x0000001fff037819 */ /* 0x000fe20000011429 */
[----:B------:R-:W-:Y:S01]  /*9690*/  HADD2 R7, R11, R7 ;  /* 0x000000070b077230 */ /* 0x000fe20000000000 */
[----:B------:R-:W-:-:S04]  /*96a0*/  IADD3 R41, P1, PT, R18, R41, RZ ;  /* 0x0000002912297210 */ /* 0x000fc80007f3e0ff */
[----:B------:R-:W-:Y:S02]  /*96b0*/  LEA.HI.X.SX32 R18, R18, R3, 0x1, P1 ;  /* 0x0000000312127211 */ /* 0x000fe400008f0eff */
[----:B0-----:R-:W-:-:S04]  /*96c0*/  LEA R2, P1, R41, UR6, 0x1 ;  /* 0x0000000629027c11 */ /* 0x001fc8000f8208ff */
[----:B------:R-:W-:Y:S01]  /*96d0*/  LEA.HI.X R3, R41, UR7, R18, 0x1, P1 ;  /* 0x0000000729037c11 */ /* 0x000fe200088f0c12 */
[----:B-1----:R-:W-:Y:S02]  /*96e0*/  HADD2.F32 R0, -RZ, R0.H0_H0 ;  /* 0x20000000ff007230 */ /* 0x002fe40000004100 */
[----:B--2---:R-:W-:Y:S02]  /*96f0*/  @P0 HMUL2 R4, R4, R12 ;  /* 0x0000000c04040232 */ /* 0x004fe40000000000 */
        /* <DEDUP_REMOVED lines=20> */
.L_x_4442:
[----:B------:R-:W-:Y:S05]  /*9840*/  BSYNC.RECONVERGENT B0 ;  /* 0x0000000000007941 */ /* 0x000fea0003800200 */
.L_x_4441:
        /* <DEDUP_REMOVED lines=17> */
.L_x_4469:
        /* <DEDUP_REMOVED lines=21> */
.L_x_4471:
[----:B------:R-:W-:Y:S05]  /*9ab0*/  BSYNC.RECONVERGENT B0 ;  /* 0x0000000000007941 */ /* 0x000fea0003800200 */
.L_x_4470:
[----:B------:R-:W-:Y:S06]  /*9ac0*/  BAR.SYNC.DEFER_BLOCKING 0x0 ;  /* 0x0000000000007b1d */ /* 0x000fec0000010000 */
.L_x_4468:
[----:B------:R-:W-:-:S13]  /*9ad0*/  ISETP.GT.U32.OR P0, PT, R30, 0x1f, P0 ;  /* 0x0000001f1e00780c */ /* 0x000fda0000704470 */
[----:B------:R-:W-:Y:S05]  /*9ae0*/  @P0 EXIT ;  /* 0x000000000000094d */ /* 0x000fea0003800000 */
[----:B------:R-:W2:Y:S02]  /*9af0*/  LDCU UR4, c[0x0][0x478] ;  /* 0x00008f00ff0477ac */ /* 0x000ea40008000800 */
[----:B--2---:R-:W-:-:S09]  /*9b00*/  UISETP.NE.AND UP0, UPT, UR4, 0x2, UPT ;  /* 0x000000020400788c */ /* 0x004fd2000bf05270 */
[----:B------:R-:W-:Y:S05]  /*9b10*/  BRA.U UP0, `(.L_x_4472) ;  /* 0x0000000100e07547 */ /* 0x000fea000b800000 */
[----:B------:R-:W2:Y:S01]  /*9b20*/  LDC.64 R2, c[0x0][0x470] ;  /* 0x00011c00ff027b82 */ /* 0x000ea20000000a00 */
[----:B------:R-:W3:Y:S01]  /*9b30*/  LDCU.64 UR4, c[0x0][0x380] ;  /* 0x00007000ff0477ac */ /* 0x000ee20008000a00 */
[----:B--2---:R-:W2:Y:S01]  /*9b40*/  LDG.E R2, desc[UR36][R2.64] ;  /* 0x0000002402027981 */ /* 0x004ea2000c1e1900 */
[----:B------:R-:W-:-:S04]  /*9b50*/  IADD3 R31, PT, PT, R31, R32, RZ ;  /* 0x000000201f1f7210 */ /* 0x000fc80007ffe0ff */
[----:B---3--:R-:W-:Y:S01]  /*9b60*/  IADD3 R8, P0, PT, R31, UR4, RZ ;  /* 0x000000041f087c10 */ /* 0x008fe2000ff1e0ff */
        /* <DEDUP_REMOVED lines=24> */
[----:B--2---:R-:W-:Y:S02]  /*9cf0*/  PRMT R4, R37, 0x8880, RZ ;  /* 0x0000888025047816 */ /* 0x004fe400000000ff */
[----:B---3--:R-:W-:-:S03]  /*9d00*/  PRMT R38, R38, 0x8880, RZ ;  /* 0x0000888026267816 */ /* 0x008fc600000000ff */
[----:B------:R-:W2:Y:S01]  /*9d10*/  F2I.S8.NTZ R36, R36 ;  /* 0x0000002400247305 */ /* 0x000ea20000202100 */
        /* <DEDUP_REMOVED lines=8> */
[----:B--2---:R-:W-:Y:S02]  /*9da0*/  PRMT R36, R36, 0x8880, RZ ;  /* 0x0000888024247816 */ /* 0x004fe400000000ff */
        /* <DEDUP_REMOVED lines=15> */
.L_x_4472:
[----:B------:R-:W2:Y:S01]  /*9ea0*/  LDC.64 R2, c[0x0][0x380] ;  /* 0x0000e000ff027b82 */ /* 0x000ea20000000a00 */
[----:B------:R-:W-:Y:S02]  /*9eb0*/  IADD3 R31, PT, PT, R31, R32, RZ ;  /* 0x000000201f1f7210 */ /* 0x000fe40007ffe0ff */
[----:B------:R-:W-:Y:S02]  /*9ec0*/  F2FP.F16.F32.PACK_AB R39, R38, R39 ;  /* 0x000000272627723e */ /* 0x000fe400000000ff */
[----:B------:R-:W-:Y:S02]  /*9ed0*/  F2FP.F16.F32.PACK_AB R37, R37, R40 ;  /* 0x000000282525723e */ /* 0x000fe400000000ff */
[----:B------:R-:W-:Y:S02]  /*9ee0*/  F2FP.F16.F32.PACK_AB R35, R35, R36 ;  /* 0x000000242323723e */ /* 0x000fe400000000ff */
[----:B------:R-:W-:Y:S01]  /*9ef0*/  F2FP.F16.F32.PACK_AB R33, R33, R34 ;  /* 0x000000222121723e */ /* 0x000fe200000000ff */
[----:B--2---:R-:W-:-:S05]  /*9f00*/  IMAD.WIDE R2, R31, 0x2, R2 ;  /* 0x000000021f027825 */ /* 0x004fca00078e0202 */
[----:B------:R-:W-:Y:S04]  /*9f10*/  STG.E desc[UR36][R2.64], R39 ;  /* 0x0000002702007986 */ /* 0x000fe8000c101924 */
[----:B------:R-:W-:Y:S04]  /*9f20*/  STG.E desc[UR36][R2.64+0x4], R37 ;  /* 0x0000042502007986 */ /* 0x000fe8000c101924 */
[----:B------:R-:W-:Y:S04]  /*9f30*/  STG.E desc[UR36][R2.64+0x8], R35 ;  /* 0x0000082302007986 */ /* 0x000fe8000c101924 */
[----:B------:R-:W-:Y:S01]  /*9f40*/  STG.E desc[UR36][R2.64+0xc], R33 ;  /* 0x00000c2102007986 */ /* 0x000fe2000c101924 */
[----:B------:R-:W-:Y:S05]  /*9f50*/  EXIT ;  /* 0x000000000000794d */ /* 0x000fea0003800000 */
.L_x_4411:
[----:B------:R-:W-:Y:S01]  /*9f60*/  IMAD.MOV.U32 R12, RZ, RZ, 0x10 ;  /* 0x00000010ff0c7424 */ /* 0x000fe200078e00ff */
[----:B------:R-:W-:Y:S01]  /*9f70*/  MOV R11, 0x1f ;  /* 0x0000001f000b7802 */ /* 0x000fe20000000f00 */
[----:B------:R-:W-:-:S07]  /*9f80*/  IMAD.MOV.U32 R15, RZ, RZ, -0x1 ;  /* 0xffffffffff0f7424 */ /* 0x000fce00078e00ff */
[----:B0----5:R-:W-:Y:S05]  /*9f90*/  WARPSYNC.COLLECTIVE R15, `(.L_x_4473) ;  /* 0x000000000f087348 */ /* 0x021fea0003c00000 */
[----:B------:R1:W2:Y:S02]  /*9fa0*/  SHFL.BFLY P6, R14, R13, R12, R11 ;  /* 0x0c00000c0d0e7389 */ /* 0x0002a400000c000b */
[----:B012--5:R-:W-:Y:S05]  /*9fb0*/  ENDCOLLECTIVE ;  /* 0x000000000000791b */ /* 0x027fea0003800000 */
.L_x_4473:
[----:B------:R-:W-:Y:S02]  /*9fc0*/  IMAD.MOV.U32 R12, RZ, RZ, 0x8 ;  /* 0x00000008ff0c7424 */ /* 0x000fe400078e00ff */
[----:B------:R-:W-:-:S05]  /*9fd0*/  FADD.FTZ R0, R13, R14 ;  /* 0x0000000e0d007221 */ /* 0x000fca0000010000 */
[----:B------:R-:W-:-:S07]  /*9fe0*/  MOV R13, R0 ;  /* 0x00000000000d7202 */ /* 0x000fce0000000f00 */
[----:B------:R-:W-:Y:S05]  /*9ff0*/  WARPSYNC.COLLECTIVE R15, `(.L_x_4474) ;  /* 0x000000000f087348 */ /* 0x000fea0003c00000 */
[----:B------:R0:W1:Y:S02]  /*a000*/  SHFL.BFLY P6, R14, R13, R12, R11 ;  /* 0x0c00000c0d0e7389 */ /* 0x00006400000c000b */
[----:B01----:R-:W-:Y:S05]  /*a010*/  ENDCOLLECTIVE ;  /* 0x000000000000791b */ /* 0x003fea0003800000 */
.L_x_4474:
[----:B------:R-:W-:Y:S02]  /*a020*/  IMAD.MOV.U32 R12, RZ, RZ, 0x4 ;  /* 0x00000004ff0c7424 */ /* 0x000fe400078e00ff */
[----:B------:R-:W-:-:S05]  /*a030*/  FADD.FTZ R3, R0, R14 ;  /* 0x0000000e00037221 */ /* 0x000fca0000010000 */
[----:B------:R-:W-:-:S07]  /*a040*/  MOV R13, R3 ;  /* 0x00000003000d7202 */ /* 0x000fce0000000f00 */
[----:B------:R-:W-:Y:S05]  /*a050*/  WARPSYNC.COLLECTIVE R15, `(.L_x_4475) ;  /* 0x000000000f087348 */ /* 0x000fea0003c00000 */
[----:B------:R0:W1:Y:S02]  /*a060*/  SHFL.BFLY P6, R14, R13, R12, R11 ;  /* 0x0c00000c0d0e7389 */ /* 0x00006400000c000b */
[----:B01----:R-:W-:Y:S05]  /*a070*/  ENDCOLLECTIVE ;  /* 0x000000000000791b */ /* 0x003fea0003800000 */
.L_x_4475:
[----:B------:R-:W-:Y:S02]  /*a080*/  IMAD.MOV.U32 R12, RZ, RZ, 0x2 ;  /* 0x00000002ff0c7424 */ /* 0x000fe400078e00ff */
[----:B------:R-:W-:-:S05]  /*a090*/  FADD.FTZ R4, R3, R14 ;  /* 0x0000000e03047221 */ /* 0x000fca0000010000 */
[----:B------:R-:W-:-:S07]  /*a0a0*/  MOV R13, R4 ;  /* 0x00000004000d7202 */ /* 0x000fce0000000f00 */
[----:B------:R-:W-:Y:S05]  /*a0b0*/  WARPSYNC.COLLECTIVE R15, `(.L_x_4476) ;  /* 0x000000000f087348 */ /* 0x000fea0003c00000 */
[----:B------:R0:W1:Y:S02]  /*a0c0*/  SHFL.BFLY P6, R14, R13, R12, R11 ;  /* 0x0c00000c0d0e7389 */ /* 0x00006400000c000b */
[----:B01----:R-:W-:Y:S05]  /*a0d0*/  ENDCOLLECTIVE ;  /* 0x000000000000791b */ /* 0x003fea0003800000 */
.L_x_4476:
[----:B------:R-:W-:Y:S02]  /*a0e0*/  IMAD.MOV.U32 R12, RZ, RZ, 0x1 ;  /* 0x00000001ff0c7424 */ /* 0x000fe400078e00ff */
[----:B------:R-:W-:-:S05]  /*a0f0*/  FADD.FTZ R5, R4, R14 ;  /* 0x0000000e04057221 */ /* 0x000fca0000010000 */
[----:B------:R-:W-:-:S07]  /*a100*/  MOV R13, R5 ;  /* 0x00000005000d7202 */ /* 0x000fce0000000f00 */
[----:B------:R-:W-:Y:S05]  /*a110*/  WARPSYNC.COLLECTIVE R15, `(.L_x_4477) ;  /* 0x000000000f087348 */ /* 0x000fea0003c00000 */
[----:B------:R0:W1:Y:S02]  /*a120*/  SHFL.BFLY P6, R14, R13, R12, R11 ;  /* 0x0c00000c0d0e7389 */ /* 0x00006400000c000b */
[----:B01----:R-:W-:Y:S05]  /*a130*/  ENDCOLLECTIVE ;  /* 0x000000000000791b */ /* 0x003fea0003800000 */
.L_x_4477:
[----:B------:R-:W-:Y:S05]  /*a140*/  BRA `(.L_x_4478) ;  /* 0xffffff8400c47947 */ /* 0x000fea000383ffff */
.L_x_4414:
[----:B------:R-:W-:Y:S01]  /*a150*/  BSSY B1, `(.L_x_4479) ;  /* 0x0000007000017945 */ /* 0x000fe20003800000 */
[----:B------:R-:W-:Y:S01]  /*a160*/  MOV R12, 0x2 ;  /* 0x00000002000c7802 */ /* 0x000fe20000000f00 */
[----:B------:R-:W-:Y:S01]  /*a170*/  IMAD.MOV.U32 R11, RZ, RZ, 0x1f ;  /* 0x0000001fff0b7424 */ /* 0x000fe200078e00ff */
[----:B------:R-:W-:-:S07]  /*a180*/  MOV R15, 0xffffffff ;  /* 0xffffffff000f7802 */ /* 0x000fce0000000f00 */
[----:B-----5:R-:W-:Y:S05]  /*a190*/  WARPSYNC.COLLECTIVE R15, `(.L_x_4480) ;  /* 0x000000000f087348 */ /* 0x020fea0003c00000 */
[----:B------:R0:W1:Y:S02]  /*a1a0*/  SHFL.BFLY P6, R14, R13, R12, R11 ;  /* 0x0c00000c0d0e7389 */ /* 0x00006400000c000b */
[----:B01---5:R-:W-:Y:S05]  /*a1b0*/  ENDCOLLECTIVE ;  /* 0x000000000000791b */ /* 0x023fea0003800000 */
.L_x_4480:
[----:B------:R-:W-:Y:S05]  /*a1c0*/  BSYNC B1 ;  /* 0x0000000000017941 */ /* 0x000fea0003800000 */
.L_x_4479:
[----:B------:R-:W-:Y:S01]  /*a1d0*/  FADD.FTZ R13, R13, R14 ;  /* 0x0000000e0d0d7221 */ /* 0x000fe20000010000 */
[----:B------:R-:W-:Y:S02]  /*a1e0*/  IMAD.MOV.U32 R12, RZ, RZ, 0x1 ;  /* 0x00000001ff0c7424 */ /* 0x000fe400078e00ff */
[----:B------:R-:W-:Y:S02]  /*a1f0*/  HFMA2 R11, -RZ, RZ, 0, 1.847743988037109375e-06 ;  /* 0x0000001fff0b7431 */ /* 0x000fe400000001ff */
[----:B------:R-:W-:-:S07]  /*a200*/  IMAD.MOV.U32 R15, RZ, RZ, -0x1 ;  /* 0xffffffffff0f7424 */ /* 0x000fce00078e00ff */
[----:B------:R-:W-:Y:S05]  /*a210*/  WARPSYNC.COLLECTIVE R15, `(.L_x_4481) ;  /* 0x000000000f087348 */ /* 0x000fea0003c00000 */
[----:B------:R0:W1:Y:S02]  /*a220*/  SHFL.BFLY P6, R14, R13, R12, R11 ;  /* 0x0c00000c0d0e7389 */ /* 0x00006400000c000b */
[----:B01----:R-:W-:Y:S05]  /*a230*/  ENDCOLLECTIVE ;  /* 0x000000000000791b */ /* 0x003fea0003800000 */
.L_x_4481:
[----:B------:R-:W-:Y:S05]  /*a240*/  BRA `(.L_x_4482) ;  /* 0xffffffac000c7947 */ /* 0x000fea000383ffff */
.L_x_4418:
[----:B------:R-:W-:Y:S01]  /*a250*/  HFMA2 R11, -RZ, RZ, 0, 1.847743988037109375e-06 ;  /* 0x0000001fff0b7431 */ /* 0x000fe200000001ff */
[----:B------:R-:W-:Y:S01]  /*a260*/  BSSY B0, `(.L_x_4483) ;  /* 0x0000007000007945 */ /* 0x000fe20003800000 */
[----:B0-----:R-:W-:Y:S01]  /*a270*/  MOV R13, R82 ;  /* 0x00000052000d7202 */ /* 0x001fe20000000f00 */
[----:B------:R-:W-:Y:S02]  /*a280*/  IMAD.MOV.U32 R12, RZ, RZ, 0x10 ;  /* 0x00000010ff0c7424 */ /* 0x000fe400078e00ff */
[----:B------:R-:W-:-:S07]  /*a290*/  IMAD.MOV.U32 R15, RZ, RZ, -0x1 ;  /* 0xffffffffff0f7424 */ /* 0x000fce00078e00ff */
[----:B--2345:R-:W-:Y:S05]  /*a2a0*/  WARPSYNC.COLLECTIVE R15, `(.L_x_4484) ;  /* 0x000000000f087348 */ /* 0x03cfea0003c00000 */
[----:B------:R0:W1:Y:S02]  /*a2b0*/  SHFL.BFLY P6, R14, R13, R12, R11 ;  /* 0x0c00000c0d0e7389 */ /* 0x00006400000c000b */
[----:B012345:R-:W-:Y:S05]  /*a2c0*/  ENDCOLLECTIVE ;  /* 0x000000000000791b */ /* 0x03ffea0003800000 */
.L_x_4484:
[----:B------:R-:W-:Y:S05]  /*a2d0*/  BSYNC B0 ;  /* 0x0000000000007941 */ /* 0x000fea0003800000 */
.L_x_4483:
[----:B------:R-:W-:Y:S01]  /*a2e0*/  FMNMX.FTZ R13, R14, R82, !PT ;  /* 0x000000520e0d7209 */ /* 0x000fe20007810000 */
[----:B------:R-:W-:Y:S01]  /*a2f0*/  IMAD.MOV.U32 R11, RZ, RZ, 0x1f ;  /* 0x0000001fff0b7424 */ /* 0x000fe200078e00ff */
[----:B------:R-:W-:Y:S02]  /*a300*/  MOV R12, 0x8 ;  /* 0x00000008000c7802 */ /* 0x000fe40000000f00 */
[----:B------:R-:W-:-:S07]  /*a310*/  MOV R15, 0xffffffff ;  /* 0xffffffff000f7802 */ /* 0x000fce0000000f00 */
[----:B------:R-:W-:Y:S05]  /*a320*/  WARPSYNC.COLLECTIVE R15, `(.L_x_4485) ;  /* 0x000000000f087348 */ /* 0x000fea0003c00000 */
[----:B------:R0:W1:Y:S02]  /*a330*/  SHFL.BFLY P6, R14, R13, R12, R11 ;  /* 0x0c00000c0d0e7389 */ /* 0x00006400000c000b */
[----:B01----:R-:W-:Y:S05]  /*a340*/  ENDCOLLECTIVE ;  /* 0x000000000000791b */ /* 0x003fea0003800000 */
.L_x_4485:
[----:B------:R-:W-:Y:S01]  /*a350*/  HFMA2 R12, -RZ, RZ, 0, 2.384185791015625e-07 ;  /* 0x00000004ff0c7431 */ /* 0x000fe200000001ff */
[----:B------:R-:W-:-:S05]  /*a360*/  FMNMX.FTZ R4, R13, R14, !PT ;  /* 0x0000000e0d047209 */ /* 0x000fca0007810000 */
[----:B------:R-:W-:-:S07]  /*a370*/  IMAD.MOV.U32 R13, RZ, RZ, R4 ;  /* 0x000000ffff0d7224 */ /* 0x000fce00078e0004 */
[----:B------:R-:W-:Y:S05]  /*a380*/  WARPSYNC.COLLECTIVE R15, `(.L_x_4486) ;  /* 0x000000000f087348 */ /* 0x000fea0003c00000 */
[----:B------:R0:W1:Y:S02]  /*a390*/  SHFL.BFLY P6, R14, R13, R12, R11 ;  /* 0x0c00000c0d0e7389 */ /* 0x00006400000c000b */
[----:B01----:R-:W-:Y:S05]  /*a3a0*/  ENDCOLLECTIVE ;  /* 0x000000000000791b */ /* 0x003fea0003800000 */
.L_x_4486:
[----:B------:R-:W-:Y:S05]  /*a3b0*/  BRA `(.L_x_4487) ;  /* 0xffffffac00787947 */ /* 0x000fea000383ffff */
.L_x_4488:
        /* <DEDUP_REMOVED lines=12> */
.L_x_5606:


//--------------------- .text._ZN4mmha33masked_multihead_attention_kernelIfLi160ELi256ELi1ELi64ELi256ELb0ELb1EEEv26Multihead_attention_paramsIT_XT5_EE --------------------------
	.section	.text._ZN4mmha33masked_multihead_attention_kernelIfLi160ELi256ELi1ELi64ELi256ELb0ELb1EEEv26Multihead_attention_paramsIT_XT5_EE,"ax",@progbits
	.align	128
        .global         _ZN4mmha33masked_multihead_attention_kernelIfLi160ELi256ELi1ELi64ELi256ELb0ELb1EEEv26Multihead_attention_paramsIT_XT5_EE
        .type           _ZN4mmha33masked_multihead_attention_kernelIfLi160ELi256ELi1ELi64ELi256ELb0ELb1EEEv26Multihead_attention_paramsIT_XT5_EE,@function
        .size           _ZN4mmha33masked_multihead_attention_kernelIfLi160ELi256ELi1ELi64ELi256ELb0ELb1EEEv26Multihead_attention_paramsIT_XT5_EE,(.L_x_5607 - _ZN4mmha33masked_multihead_attention_kernelIfLi160ELi256ELi1ELi64ELi256ELb0ELb1EEEv26Multihead_attention_paramsIT_XT5_EE)
        .other          _ZN4mmha33masked_multihead_attention_kernelIfLi160ELi256ELi1ELi64ELi256ELb0ELb1EEEv26Multihead_attention_paramsIT_XT5_EE,@"STO_CUDA_ENTRY STV_DEFAULT"
_ZN4mmha33masked_multihead_attention_kernelIfLi160ELi256ELi1ELi64ELi256ELb0ELb1EEEv26Multihead_attention_paramsIT_XT5_EE:
.text._ZN4mmha33masked_multihead_attention_kernelIfLi160ELi256ELi1ELi64ELi256ELb0ELb1EEEv26Multihead_attention_paramsIT_XT5_EE:
[----:B------:R-:W0:Y:S01]  /*0000*/  LDC R1, c[0x0][0x37c] ;  /* 0x0000df00ff017b82 */ /* 0x000e220000000800 */
[----:B------:R-:W1:Y:S07]  /*0010*/  LDCU.64 UR4, c[0x0][0x490] ;  /* 0x00009200ff0477ac */ /* 0x000e6e0008000a00 */
[----:B------:R-:W2:Y:S01]  /*0020*/  S2UR UR6, SR_CTAID.Y ;  /* 0x00000000000679c3 */ /* 0x000ea20000002600 */
[----:B0-----:R-:W-:Y:S01]  /*0030*/  VIADD R1, R1, 0xfffffb30 ;  /* 0xfffffb3001017836 */ /* 0x001fe20000000000 */
        /* <DEDUP_REMOVED lines=11> */
.L_x_4489:
[----:B------:R-:W1:Y:S01]  /*00f0*/  LDCU UR13, c[0x0][0x3f0] ;  /* 0x00007e00ff0d77ac */ /* 0x000e620008000800 */
[----:B------:R-:W2:Y:S01]  /*0100*/  LDC R5, c[0x0][0x478] ;  /* 0x00011e00ff057b82 */ /* 0x000ea20000000800 */
[----:B------:R-:W3:Y:S01]  /*0110*/  S2R R6, SR_CTAID.Y ;  /* 0x0000000000067919 */ /* 0x000ee20000002600 */
[----:B------:R-:W4:Y:S01]  /*0120*/  LDCU.64 UR4, c[0x0][0x4a0] ;  /* 0x00009400ff0477ac */ /* 0x000f220008000a00 */
[----:B------:R-:W2:Y:S05]  /*0130*/  LDCU UR10, c[0x0][0x3e8] ;  /* 0x00007d00ff0a77ac */ /* 0x000eaa0008000800 */
[----:B------:R-:W3:Y:S01]  /*0140*/  S2UR UR40, SR_CTAID.X ;  /* 0x00000000002879c3 */ /* 0x000ee20000002500 */
[----:B------:R-:W3:Y:S01]  /*0150*/  LDCU UR9, c[0x0][0x3f8] ;  /* 0x00007f00ff0977ac */ /* 0x000ee20008000800 */
[----:B-1----:R-:W-:Y:S01]  /*0160*/  IMAD.U32 R0, RZ, RZ, UR13 ;  /* 0x0000000dff007e24 */ /* 0x002fe2000f8e00ff */
[----:B----4-:R-:W-:-:S04]  /*0170*/  UISETP.NE.U32.AND UP0, UPT, UR4, URZ, UPT ;  /* 0x000000ff0400728c */ /* 0x010fc8000bf05070 */
[----:B------:R-:W-:Y:S01]  /*0180*/  IABS R0, R0 ;  /* 0x0000000000007213 */ /* 0x000fe20000000000 */
[----:B------:R-:W-:-:S03]  /*0190*/  UISETP.NE.AND.EX UP0, UPT, UR5, URZ, UPT, UP0 ;  /* 0x000000ff0500728c */ /* 0x000fc6000bf05300 */
[----:B------:R-:W-:-:S03]  /*01a0*/  R2UR UR12, R0 ;  /* 0x00000000000c72ca */ /* 0x000fc600000e0000 */
[----:B------:R-:W-:-:S05]  /*01b0*/  PLOP3.LUT P1, PT, PT, PT, UP0, 0x80, 0x8 ;  /* 0x000000000008781c */ /* 0x000fca0003f2f008 */
[----:B------:R-:W1:Y:S05]  /*01c0*/  @UP0 LDCU.64 UR4, c[0x0][0x4a0] ;  /* 0x00009400ff0407ac */ /* 0x000e6a0008000a00 */
[----:B------:R-:W4:Y:S08]  /*01d0*/  I2F.RP R0, UR12 ;  /* 0x0000000c00007d06 */ /* 0x000f300008209400 */
[----:B----4-:R-:W4:Y:S01]  /*01e0*/  MUFU.RCP R0, R0 ;  /* 0x0000000000007308 */ /* 0x010f220000001000 */
[----:B-1----:R-:W-:-:S06]  /*01f0*/  @UP0 UIMAD.WIDE.U32 UR4, UR6, 0x4, UR4 ;  /* 0x00000004060408a5 */ /* 0x002fcc000f8e0004 */
[----:B------:R-:W-:Y:S01]  /*0200*/  MOV R2, UR4 ;  /* 0x0000000400027c02 */ /* 0x000fe20008000f00 */
[----:B------:R-:W-:-:S05]  /*0210*/  IMAD.U32 R3, RZ, RZ, UR5 ;  /* 0x00000005ff037e24 */ /* 0x000fca000f8e00ff */
[----:B0-----:R0:W3:Y:S01]  /*0220*/  @P1 LDG.E R7, desc[UR36][R2.64] ;  /* 0x0000002402071981 */ /* 0x0010e2000c1e1900 */
[----:B----4-:R-:W-:-:S06]  /*0230*/  VIADD R4, R0, 0xffffffe ;  /* 0x0ffffffe00047836 */ /* 0x010fcc0000000000 */
[----:B------:R-:W1:Y:S01]  /*0240*/  F2I.FTZ.U32.TRUNC.NTZ R4, R4 ;  /* 0x0000000400047305 */ /* 0x000e62000021f000 */
[----:B------:R-:W4:Y:S01]  /*0250*/  S2R R23, SR_TID.X ;  /* 0x0000000000177919 */ /* 0x000f220000002100 */
[----:B--2---:R-:W-:Y:S01]  /*0260*/  ISETP.NE.AND P4, PT, R5, 0x2, PT ;  /* 0x000000020500780c */ /* 0x004fe20003f85270 */
[----:B------:R-:W-:Y:S01]  /*0270*/  UISETP.NE.AND UP1, UPT, UR10, URZ, UPT ;  /* 0x000000ff0a00728c */ /* 0x000fe2000bf25270 */
[----:B-1----:R-:W-:-:S11]  /*0280*/  R2UR UR5, R4 ;  /* 0x00000000040572ca */ /* 0x002fd600000e0000 */
[----:B0-----:R-:W0:Y:S01]  /*0290*/  @!P4 LDC.64 R2, c[0x0][0x398] ;  /* 0x0000e600ff02cb82 */ /* 0x001e220000000a00 */
[----:B------:R-:W-:Y:S01]  /*02a0*/  UMOV UR4, URZ ;  /* 0x000000ff00047c82 */ /* 0x000fe20008000000 */
[----:B---3--:R-:W-:Y:S02]  /*02b0*/  UIMAD UR44, UR6, UR9, UR40 ;  /* 0x00000009062c72a4 */ /* 0x008fe4000f8e0228 */
[----:B------:R-:W-:-:S04]  /*02c0*/  UIADD3 UR7, UPT, UPT, URZ, -UR5, URZ ;  /* 0x80000005ff077290 */ /* 0x000fc8000fffe0ff */
[----:B------:R-:W-:-:S04]  /*02d0*/  UIMAD UR7, UR7, UR12, URZ ;  /* 0x0000000c070772a4 */ /* 0x000fc8000f8e02ff */
[----:B------:R-:W-:Y:S02]  /*02e0*/  UIMAD.WIDE.U32 UR4, UR5, UR7, UR4 ;  /* 0x00000007050472a5 */ /* 0x000fe4000f8e0004 */
[----:B------:R-:W-:Y:S02]  /*02f0*/  @UP1 UIMAD UR7, UR6, UR10, URZ ;  /* 0x0000000a060712a4 */ /* 0x000fe4000f8e02ff */
[----:B------:R-:W-:Y:S01]  /*0300*/  @!UP1 UIMAD UR43, UR44, 0xa0, URZ ;  /* 0x000000a02c2b98a4 */ /* 0x000fe2000f8e02ff */
[----:B----4-:R-:W-:Y:S01]  /*0310*/  IMAD.SHL.U32 R12, R23, 0x4, RZ ;  /* 0x00000004170c7824 */ /* 0x010fe200078e00ff */
[----:B------:R-:W-:Y:S01]  /*0320*/  @UP1 UIMAD UR43, UR40, 0xa0, UR7 ;  /* 0x000000a0282b18a4 */ /* 0x000fe2000f8e0207 */
[----:B------:R-:W1:Y:S01]  /*0330*/  @!P4 LDC.64 R4, c[0x0][0x468] ;  /* 0x00011a00ff04cb82 */ /* 0x000e620000000a00 */
[----:B------:R-:W-:Y:S01]  /*0340*/  IABS R0, R6 ;  /* 0x0000000600007213 */ /* 0x000fe20000000000 */
[----:B------:R-:W2:Y:S03]  /*0350*/  LDCU.64 UR10, c[0x0][0x460] ;  /* 0x00008c00ff0a77ac */ /* 0x000ea60008000a00 */
[----:B------:R-:W-:-:S04]  /*0360*/  IADD3 R15, PT, PT, R12, UR43, RZ ;  /* 0x0000002b0c0f7c10 */ /* 0x000fc8000fffe0ff */
[----:B0-----:R-:W-:-:S04]  /*0370*/  @!P4 IADD3 R2, P0, PT, R15, R2, RZ ;  /* 0x000000020f02c210 */ /* 0x001fc80007f1e0ff */
[----:B------:R-:W-:-:S05]  /*0380*/  @!P4 LEA.HI.X.SX32 R3, R15, R3, 0x1, P0 ;  /* 0x000000030f03c211 */ /* 0x000fca00000f0eff */
[----:B------:R-:W3:Y:S04]  /*0390*/  @!P4 LDG.E R6, desc[UR36][R2.64] ;  /* 0x000000240206c981 */ /* 0x000ee8000c1e1900 */
[----:B-1----:R0:W4:Y:S01]  /*03a0*/  @!P4 LDG.E R5, desc[UR36][R4.64+0x4] ;  /* 0x000004240405c981 */ /* 0x002122000c1e1900 */
[----:B------:R-:W-:-:S13]  /*03b0*/  R2UR UR8, R0 ;  /* 0x00000000000872ca */ /* 0x000fda00000e0000 */
[----:B------:R-:W-:-:S07]  /*03c0*/  UIMAD.WIDE.U32 UR4, UR5, UR8, URZ ;  /* 0x00000008050472a5 */ /* 0x000fce000f8e00ff */
[----:B------:R-:W-:Y:S02]  /*03d0*/  UMOV UR7, UR5 ;  /* 0x0000000500077c82 */ /* 0x000fe40008000000 */
[----:B------:R-:W-:-:S04]  /*03e0*/  UIADD3 UR4, UPT, UPT, -UR7, URZ, URZ ;  /* 0x000000ff07047290 */ /* 0x000fc8000fffe1ff */
[----:B------:R-:W-:Y:S01]  /*03f0*/  UIMAD UR4, UR12, UR4, UR8 ;  /* 0x000000040c0472a4 */ /* 0x000fe2000f8e0208 */
[----:B------:R-:W1:Y:S03]  /*0400*/  LDCU UR8, c[0x0][0x3f4] ;  /* 0x00007e80ff0877ac */ /* 0x000e660008000800 */
[----:B------:R-:W-:-:S11]  /*0410*/  UISETP.GT.U32.AND UP2, UPT, UR12, UR4, UPT ;  /* 0x000000040c00728c */ /* 0x000fd6000bf44070 */
[----:B------:R-:W-:Y:S01]  /*0420*/  @!UP2 UIADD3 UR4, UPT, UPT, UR4, -UR12, URZ ;  /* 0x8000000c0404a290 */ /* 0x000fe2000fffe0ff */
[----:B-1----:R-:W-:-:S03]  /*0430*/  MOV R0, UR8 ;  /* 0x0000000800007c02 */ /* 0x002fc60008000f00 */
[----:B------:R-:W-:Y:S01]  /*0440*/  UISETP.GE.U32.AND UP4, UPT, UR4, UR12, UPT ;  /* 0x0000000c0400728c */ /* 0x000fe2000bf86070 */
[----:B------:R-:W-:-:S04]  /*0450*/  IABS R0, R0 ;  /* 0x0000000000007213 */ /* 0x000fc80000000000 */
[----:B------:R-:W-:Y:S01]  /*0460*/  R2UR UR12, R0 ;  /* 0x00000000000c72ca */ /* 0x000fe200000e0000 */
[----:B--2---:R-:W-:Y:S02]  /*0470*/  UISETP.NE.U32.AND UP1, UPT, UR10, URZ, UPT ;  /* 0x000000ff0a00728c */ /* 0x004fe4000bf25070 */
[----:B------:R-:W-:Y:S02]  /*0480*/  ULOP3.LUT UR4, UR6, UR13, URZ, 0x3c, !UPT ;  /* 0x0000000d06047292 */ /* 0x000fe4000f8e3cff */
[----:B------:R-:W-:-:S08]  /*0490*/  UISETP.NE.AND.EX UP1, UPT, UR11, URZ, UPT, UP1 ;  /* 0x000000ff0b00728c */ /* 0x000fd0000bf25310 */
[----:B------:R-:W1:Y:S01]  /*04a0*/  I2F.RP R0, UR12 ;  /* 0x0000000c00007d06 */ /* 0x000e620008209400 */
[----:B------:R-:W-:Y:S02]  /*04b0*/  UISETP.GE.AND UP3, UPT, UR4, URZ, UPT ;  /* 0x000000ff0400728c */ /* 0x000fe4000bf66270 */
[----:B------:R-:W-:Y:S01]  /*04c0*/  @!UP2 UIADD3 UR7, UPT, UPT, UR7, 0x1, URZ ;  /* 0x000000010707a890 */ /* 0x000fe2000fffe0ff */
[----:B------:R-:W2:Y:S01]  /*04d0*/  @UP1 LDCU.64 UR4, c[0x0][0x460] ;  /* 0x00008c00ff0417ac */ /* 0x000ea20008000a00 */
[----:B------:R-:W-:-:S03]  /*04e0*/  UISETP.NE.AND UP2, UPT, UR13, URZ, UPT ;  /* 0x000000ff0d00728c */ /* 0x000fc6000bf45270 */
[----:B-1----:R-:W0:Y:S01]  /*04f0*/  MUFU.RCP R0, R0 ;  /* 0x0000000000007308 */ /* 0x002e220000001000 */
[----:B------:R-:W-:-:S07]  /*0500*/  @UP4 UIADD3 UR7, UPT, UPT, UR7, 0x1, URZ ;  /* 0x0000000107074890 */ /* 0x000fce000fffe0ff */
[----:B------:R-:W-:Y:S02]  /*0510*/  UMOV UR42, UR7 ;  /* 0x00000007002a7c82 */ /* 0x000fe40008000000 */
[----:B------:R-:W-:Y:S02]  /*0520*/  @!UP3 UIADD3 UR42, UPT, UPT, -UR42, URZ, URZ ;  /* 0x000000ff2a2ab290 */ /* 0x000fe4000fffe1ff */
[----:B------:R-:W-:Y:S01]  /*0530*/  @!UP2 ULOP3.LUT UR42, URZ, UR13, URZ, 0x33, !UPT ;  /* 0x0000000dff2aa292 */ /* 0x000fe2000f8e33ff */
[----:B------:R-:W1:Y:S01]  /*0540*/  @UP0 LDCU UR7, c[0x0][0x430] ;  /* 0x00008600ff0707ac */ /* 0x000e620008000800 */
[----:B0-----:R-:W-:Y:S02]  /*0550*/  VIADD R4, R0, 0xffffffe ;  /* 0x0ffffffe00047836 */ /* 0x001fe40000000000 */
[----:B--2---:R-:W-:-:S04]  /*0560*/  @UP1 UIMAD.WIDE UR4, UR42, 0x4, UR4 ;  /* 0x000000042a0418a5 */ /* 0x004fc8000f8e0204 */
[----:B------:R-:W0:Y:S02]  /*0570*/  F2I.FTZ.U32.TRUNC.NTZ R4, R4 ;  /* 0x0000000400047305 */ /* 0x000e24000021f000 */
[----:B------:R-:W-:Y:S01]  /*0580*/  IMAD.U32 R2, RZ, RZ, UR4 ;  /* 0x00000004ff027e24 */ /* 0x000fe2000f8e00ff */
[----:B------:R-:W1:Y:S01]  /*0590*/  @!UP0 LDCU UR45, c[0x0][0x40c] ;  /* 0x00008180ff2d87ac */ /* 0x000e620008000800 */
[----:B------:R-:W-:Y:S01]  /*05a0*/  PLOP3.LUT P3, PT, PT, PT, UP1, 0x80, 0x8 ;  /* 0x000000000008781c */ /* 0x000fe20003f6f018 */
[----:B------:R-:W-:Y:S01]  /*05b0*/  IMAD.U32 R3, RZ, RZ, UR5 ;  /* 0x00000005ff037e24 */ /* 0x000fe2000f8e00ff */
[----:B0-----:R-:W-:-:S11]  /*05c0*/  R2UR UR5, R4 ;  /* 0x00000000040572ca */ /* 0x001fd600000e0000 */
[----:B------:R0:W5:Y:S01]  /*05d0*/  @P3 LDG.E R3, desc[UR36][R2.64] ;  /* 0x0000002402033981 */ /* 0x000162000c1e1900 */
[----:B------:R-:W-:Y:S01]  /*05e0*/  ISETP.GT.U32.AND P0, PT, R23, 0x27, PT ;  /* 0x000000271700780c */ /* 0x000fe20003f04070 */
[----:B------:R-:W-:Y:S01]  /*05f0*/  UMOV UR38, URZ ;  /* 0x000000ff00267c82 */ /* 0x000fe20008000000 */
[----:B------:R-:W-:Y:S01]  /*0600*/  UIMAD UR42, UR42, UR9, URZ ;  /* 0x000000092a2a72a4 */ /* 0x000fe2000f8e02ff */
[----:B------:R-:W-:Y:S01]  /*0610*/  BSSY.RECONVERGENT B0, `(.L_x_4490) ;  /* 0x0000034000007945 */ /* 0x000fe20003800200 */
[----:B------:R-:W-:Y:S02]  /*0620*/  CS2R R18, SRZ ;  /* 0x0000000000127805 */ /* 0x000fe4000001ff00 */
[----:B------:R-:W-:Y:S02]  /*0630*/  CS2R R16, SRZ ;  /* 0x0000000000107805 */ /* 0x000fe4000001ff00 */
[----:B------:R-:W-:-:S13]  /*0640*/  @P1 R2UR UR4, R7 ;  /* 0x00000000070412ca */ /* 0x000fda00000e0000 */
[----:B-1----:R-:W-:-:S06]  /*0650*/  @UP0 UIADD3 UR45, UPT, UPT, UR4, UR7, URZ ;  /* 0x00000007042d0290 */ /* 0x002fcc000fffe0ff */
[----:B0-----:R-:W-:Y:S01]  /*0660*/  IABS R2, UR45 ;  /* 0x0000002d00027c13 */ /* 0x001fe20008000000 */
[----:B------:R-:W-:-:S03]  /*0670*/  UIADD3 UR7, UPT, UPT, URZ, -UR5, URZ ;  /* 0x80000005ff077290 */ /* 0x000fc6000fffe0ff */
[----:B------:R-:W-:Y:S01]  /*0680*/  R2UR UR41, R2 ;  /* 0x00000000022972ca */ /* 0x000fe200000e0000 */
[----:B------:R-:W-:Y:S01]  /*0690*/  UIMAD UR7, UR7, UR12, URZ ;  /* 0x0000000c070772a4 */ /* 0x000fe2000f8e02ff */
[----:B------:R-:W-:-:S03]  /*06a0*/  UMOV UR4, URZ ;  /* 0x000000ff00047c82 */ /* 0x000fc60008000000 */
[----:B------:R-:W-:-:S08]  /*06b0*/  UIMAD.WIDE.U32 UR4, UR5, UR7, UR4 ;  /* 0x00000007050472a5 */ /* 0x000fd0000f8e0004 */
[----:B------:R-:W-:-:S04]  /*06c0*/  UIMAD.WIDE.U32 UR4, UR5, UR41, URZ ;  /* 0x00000029050472a5 */ /* 0x000fc8000f8e00ff */
[----:B------:R-:W-:-:S04]  /*06d0*/  UIADD3 UR5, UPT, UPT, -UR5, URZ, URZ ;  /* 0x000000ff05057290 */ /* 0x000fc8000fffe1ff */
[----:B------:R-:W-:-:S04]  /*06e0*/  UIMAD UR41, UR12, UR5, UR41 ;  /* 0x000000050c2972a4 */ /* 0x000fc8000f8e0229 */
[----:B------:R-:W-:Y:S02]  /*06f0*/  UISETP.GT.U32.AND UP0, UPT, UR12, UR41, UPT ;  /* 0x000000290c00728c */ /* 0x000fe4000bf04070 */
[----:B------:R-:W-:-:S09]  /*0700*/  UISETP.GE.AND UP2, UPT, UR45, URZ, UPT ;  /* 0x000000ff2d00728c */ /* 0x000fd2000bf46270 */
[----:B------:R-:W-:-:S04]  /*0710*/  @!UP0 UIADD3 UR41, UPT, UPT, UR41, -UR12, URZ ;  /* 0x8000000c29298290 */ /* 0x000fc8000fffe0ff */
[----:B------:R-:W-:Y:S02]  /*0720*/  UISETP.GT.U32.AND UP1, UPT, UR12, UR41, UPT ;  /* 0x000000290c00728c */ /* 0x000fe4000bf24070 */
[----:B------:R-:W-:Y:S01]  /*0730*/  UISETP.NE.AND UP0, UPT, UR8, URZ, UPT ;  /* 0x000000ff0800728c */ /* 0x000fe2000bf05270 */
[----:B---3--:R-:W4:Y:S01]  /*0740*/  @!P4 I2F.S8 R2, R6.B1 ;  /* 0x100000060002c306 */ /* 0x008f220000001400 */
[----:B------:R-:W-:-:S07]  /*0750*/  UIADD3 UR4, UPT, UPT, UR45, 0x1, -UR8 ;  /* 0x000000012d047890 */ /* 0x000fce000fffe808 */
[----:B------:R-:W0:Y:S01]  /*0760*/  @!P4 I2F.S8 R0, R6 ;  /* 0x000000060000c306 */ /* 0x000e220000001400 */
[----:B------:R-:W-:-:S07]  /*0770*/  @!UP1 UIADD3 UR41, UPT, UPT, UR41, -UR12, URZ ;  /* 0x8000000c29299290 */ /* 0x000fce000fffe0ff */
[----:B------:R-:W1:Y:S08]  /*0780*/  @!P4 I2F.S8 R4, R6.B2 ;  /* 0x200000060004c306 */ /* 0x000e700000001400 */
[----:B------:R-:W2:Y:S01]  /*0790*/  @!P4 I2F.S8 R8, R6.B3 ;  /* 0x300000060008c306 */ /* 0x000ea20000001400 */
[C---:B----4-:R-:W-:Y:S01]  /*07a0*/  @!P4 FMUL.FTZ R25, R5.reuse, R2 ;  /* 0x000000020519c220 */ /* 0x050fe20000410000 */
[----:B------:R-:W-:Y:S01]  /*07b0*/  @!UP2 UIADD3 UR41, UPT, UPT, -UR41, URZ, URZ ;  /* 0x000000ff2929a290 */ /* 0x000fe2000fffe1ff */
[----:B------:R-:W-:Y:S01]  /*07c0*/  VIMNMX R2, PT, PT, RZ, UR4, !PT ;  /* 0x00000004ff027c48 */ /* 0x000fe2000ffe0100 */
[----:B------:R-:W-:Y:S01]  /*07d0*/  @!UP0 ULOP3.LUT UR41, URZ, UR8, URZ, 0x33, !UPT ;  /* 0x00000008ff298292 */ /* 0x000fe2000f8e33ff */
[C---:B0-----:R-:W-:Y:S01]  /*07e0*/  @!P4 FMUL.FTZ R24, R5.reuse, R0 ;  /* 0x000000000518c220 */ /* 0x041fe20000410000 */
[C---:B-1----:R-:W-:Y:S01]  /*07f0*/  @!P4 FMUL.FTZ R26, R5.reuse, R4 ;  /* 0x00000004051ac220 */ /* 0x042fe20000410000 */
[----:B--2---:R-:W-:Y:S01]  /*0800*/  @!P4 FMUL.FTZ R27, R5, R8 ;  /* 0x00000008051bc220 */ /* 0x004fe20000410000 */
[----:B------:R-:W-:Y:S08]  /*0810*/  @P0 BRA `(.L_x_4491) ;  /* 0x00000000004c0947 */ /* 0x000ff00003800000 */
[----:B------:R-:W0:Y:S02]  /*0820*/  LDC R0, c[0x0][0x478] ;  /* 0x00011e00ff007b82 */ /* 0x000e240000000800 */
        /* <DEDUP_REMOVED lines=18> */
.L_x_4491:
[----:B------:R-:W-:Y:S05]  /*0950*/  BSYNC.RECONVERGENT B0 ;  /* 0x0000000000007941 */ /* 0x000fea0003800200 */
.L_x_4490:
[----:B------:R-:W-:Y:S05]  /*0960*/  @!P4 BRA `(.L_x_4492) ;  /* 0x000000000020c947 */ /* 0x000fea0003800000 */
[----:B------:R-:W-:Y:S01]  /*0970*/  BSSY.RECONVERGENT B0, `(.L_x_4492) ;  /* 0x0000007000007945 */ /* 0x000fe20003800200 */
[----:B------:R-:W-:Y:S02]  /*0980*/  CS2R R26, SRZ ;  /* 0x00000000001a7805 */ /* 0x000fe4000001ff00 */
[----:B------:R-:W-:Y:S01]  /*0990*/  CS2R R24, SRZ ;  /* 0x0000000000187805 */ /* 0x000fe2000001ff00 */
[----:B------:R-:W-:Y:S06]  /*09a0*/  @P0 BRA `(.L_x_4493) ;  /* 0x00000000000c0947 */ /* 0x000fec0003800000 */
[----:B------:R-:W1:Y:S02]  /*09b0*/  LDC.64 R4, c[0x0][0x398] ;  /* 0x0000e600ff047b82 */ /* 0x000e640000000a00 */
[----:B-1----:R-:W-:-:S05]  /*09c0*/  IMAD.WIDE R4, R15, 0x4, R4 ;  /* 0x000000040f047825 */ /* 0x002fca00078e0204 */
[----:B------:R1:W5:Y:S02]  /*09d0*/  LDG.E.128 R24, desc[UR36][R4.64] ;  /* 0x0000002404187981 */ /* 0x000364000c1e1d00 */
.L_x_4493:
[----:B------:R-:W-:Y:S05]  /*09e0*/  BSYNC.RECONVERGENT B0 ;  /* 0x0000000000007941 */ /* 0x000fea0003800200 */
.L_x_4492:
[----:B------:R-:W2:Y:S01]  /*09f0*/  LDCU.64 UR12, c[0x0][0x3a0] ;  /* 0x00007400ff0c77ac */ /* 0x000ea20008000a00 */
[----:B------:R-:W-:Y:S01]  /*0a00*/  ISETP.GT.U32.AND P2, PT, R23, 0x3f, PT ;  /* 0x0000003f1700780c */ /* 0x000fe20003f44070 */
[----:B------:R-:W3:Y:S01]  /*0a10*/  S2R R11, SR_CTAID.X ;  /* 0x00000000000b7919 */ /* 0x000ee20000002500 */
[----:B------:R-:W-:Y:S01]  /*0a20*/  ISETP.EQ.U32.AND P4, PT, RZ, UR10, PT ;  /* 0x0000000aff007c0c */ /* 0x000fe2000bf82070 */
[----:B------:R-:W4:Y:S01]  /*0a30*/  LDCU.64 UR4, c[0x0][0x390] ;  /* 0x00007200ff0477ac */ /* 0x000f220008000a00 */
[----:B-----5:R-:W-:Y:S02]  /*0a40*/  @P3 R2UR UR38, R3 ;  /* 0x00000000032632ca */ /* 0x020fe400000e0000 */
[----:B------:R-:W-:Y:S02]  /*0a50*/  CS2R R30, SRZ ;  /* 0x00000000001e7805 */ /* 0x000fe4000001ff00 */
[----:B------:R-:W-:Y:S01]  /*0a60*/  ISETP.EQ.OR.EX P2, PT, RZ, UR11, P2, P4 ;  /* 0x0000000bff007c0c */ /* 0x000fe20009742740 */
[----:B------:R-:W0:Y:S01]  /*0a70*/  LDCU.64 UR14, c[0x0][0x418] ;  /* 0x00008300ff0e77ac */ /* 0x000e220008000a00 */
[----:B------:R-:W-:-:S02]  /*0a80*/  CS2R R28, SRZ ;  /* 0x00000000001c7805 */ /* 0x000fc4000001ff00 */
[----:B--2---:R-:W-:-:S09]  /*0a90*/  ISETP.NE.U32.AND P1, PT, RZ, UR12, PT ;  /* 0x0000000cff007c0c */ /* 0x004fd2000bf25070 */
[----:B------:R-:W2:Y:S01]  /*0aa0*/  @!P2 LDC.64 R8, c[0x0][0x450] ;  /* 0x00011400ff08ab82 */ /* 0x000ea20000000a00 */
[----:B------:R-:W-:Y:S01]  /*0ab0*/  VOTEU.ALL UP1, P2 ;  /* 0x0000000000ff7886 */ /* 0x000fe20001020000 */
[----:B----4-:R-:W-:Y:S02]  /*0ac0*/  ISETP.NE.U32.AND P0, PT, RZ, UR4, PT ;  /* 0x00000004ff007c0c */ /* 0x010fe4000bf05070 */
[----:B------:R-:W-:Y:S01]  /*0ad0*/  ISETP.NE.AND.EX P1, PT, RZ, UR13, PT, P1 ;  /* 0x0000000dff007c0c */ /* 0x000fe2000bf25310 */
[----:B0-----:R-:W-:Y:S01]  /*0ae0*/  UISETP.NE.U32.AND UP0, UPT, UR14, URZ, UPT ;  /* 0x000000ff0e00728c */ /* 0x001fe2000bf05070 */
[----:B------:R-:W-:Y:S01]  /*0af0*/  ISETP.NE.AND.EX P0, PT, RZ, UR5, PT, P0 ;  /* 0x00000005ff007c0c */ /* 0x000fe2000bf05300 */
[----:B------:R-:W-:Y:S01]  /*0b00*/  @!UP1 UIMAD UR7, UR38, UR9, URZ ;  /* 0x00000009260792a4 */ /* 0x000fe2000f8e02ff */
[C---:B------:R-:W-:Y:S01]  /*0b10*/  ISETP.GT.U32.OR P1, PT, R23.reuse, 0x27, !P1 ;  /* 0x000000271700780c */ /* 0x040fe20004f24470 */
[----:B------:R-:W-:Y:S01]  /*0b20*/  UISETP.NE.AND.EX UP0, UPT, UR15, URZ, UPT, UP0 ;  /* 0x000000ff0f00728c */ /* 0x000fe2000bf05300 */
[----:B------:R-:W-:-:S03]  /*0b30*/  ISETP.GT.U32.OR P0, PT, R23, 0x27, !P0 ;  /* 0x000000271700780c */ /* 0x000fc60004704470 */
[----:B------:R-:W-:Y:S02]  /*0b40*/  IMAD.U32 R0, RZ, RZ, UR7 ;  /* 0x00000007ff007e24 */ /* 0x000fe4000f8e00ff */
[----:B------:R-:W-:Y:S01]  /*0b50*/  PLOP3.LUT P3, PT, PT, PT, UP0, 0x80, 0x8 ;  /* 0x000000000008781c */ /* 0x000fe20003f6f008 */
[----:B---3--:R-:W-:-:S04]  /*0b60*/  IMAD R3, R11, 0xa0, R12 ;  /* 0x000000a00b037824 */ /* 0x008fc800078e020c */
[----:B------:R-:W0:Y:S01]  /*0b70*/  @UP0 LDCU.64 UR4, c[0x0][0x418] ;  /* 0x00008300ff0407ac */ /* 0x000e220008000a00 */
[----:B------:R-:W3:Y:S01]  /*0b80*/  @!P1 LDC.64 R6, c[0x0][0x3a0] ;  /* 0x0000e800ff069b82 */ /* 0x000ee20000000a00 */
[----:B------:R-:W-:Y:S02]  /*0b90*/  CS2R R34, SRZ ;  /* 0x0000000000227805 */ /* 0x000fe4000001ff00 */
[----:B------:R-:W-:Y:S01]  /*0ba0*/  CS2R R32, SRZ ;  /* 0x0000000000207805 */ /* 0x000fe2000001ff00 */
[----:B------:R-:W-:-:S04]  /*0bb0*/  @!P2 IMAD R13, R0, 0xa0, R3 ;  /* 0x000000a0000da824 */ /* 0x000fc800078e0203 */
[----:B-1----:R-:W1:Y:S01]  /*0bc0*/  @!P0 LDC.64 R4, c[0x0][0x390] ;  /* 0x0000e400ff048b82 */ /* 0x002e620000000a00 */
[----:B0-----:R-:W-:Y:S01]  /*0bd0*/  @UP0 UIMAD.WIDE.U32 UR6, UR6, 0x4, UR4 ;  /* 0x00000004060608a5 */ /* 0x001fe2000f8e0004 */
[----:B--2---:R-:W-:Y:S01]  /*0be0*/  @!P2 IMAD.WIDE R8, R13, 0x4, R8 ;  /* 0x000000040d08a825 */ /* 0x004fe200078e0208 */
[----:B------:R-:W0:Y:S04]  /*0bf0*/  LDCU.U8 UR4, c[0x0][0x404] ;  /* 0x00008080ff0477ac */ /* 0x000e280008000000 */
[----:B------:R-:W-:Y:S01]  /*0c00*/  MOV R10, UR6 ;  /* 0x00000006000a7c02 */ /* 0x000fe20008000f00 */
[C---:B---3--:R-:W-:Y:S01]  /*0c10*/  @!P1 IMAD.WIDE.U32 R6, R3.reuse, 0x4, R6 ;  /* 0x0000000403069825 */ /* 0x048fe200078e0006 */
[----:B------:R-:W2:Y:S03]  /*0c20*/  @!P2 LDG.E.128 R36, desc[UR36][R8.64] ;  /* 0x000000240824a981 */ /* 0x000ea6000c1e1d00 */
[----:B------:R-:W-:Y:S01]  /*0c30*/  IMAD.U32 R11, RZ, RZ, UR7 ;  /* 0x00000007ff0b7e24 */ /* 0x000fe2000f8e00ff */
[----:B------:R-:W3:Y:S01]  /*0c40*/  @!P1 LDG.E.128 R32, desc[UR36][R6.64] ;  /* 0x0000002406209981 */ /* 0x000ee2000c1e1d00 */
[----:B-1----:R-:W-:-:S03]  /*0c50*/  @!P0 IMAD.WIDE.U32 R4, R3, 0x4, R4 ;  /* 0x0000000403048825 */ /* 0x002fc600078e0004 */
[----:B------:R-:W4:Y:S01]  /*0c60*/  @P3 LDG.E R10, desc[UR36][R10.64] ;  /* 0x000000240a0a3981 */ /* 0x000f22000c1e1900 */
[----:B------:R-:W1:Y:S03]  /*0c70*/  LDC R3, c[0x0][0x400] ;  /* 0x00010000ff037b82 */ /* 0x000e660000000800 */
[----:B------:R-:W2:Y:S01]  /*0c80*/  @!P0 LDG.E.128 R28, desc[UR36][R4.64] ;  /* 0x00000024041c8981 */ /* 0x000ea2000c1e1d00 */
[----:B0-----:R-:W-:Y:S01]  /*0c90*/  ISETP.NE.AND P0, PT, RZ, UR4, PT ;  /* 0x00000004ff007c0c */ /* 0x001fe2000bf05270 */
[----:B------:R-:W-:Y:S01]  /*0ca0*/  UMOV UR39, URZ ;  /* 0x000000ff00277c82 */ /* 0x000fe20008000000 */
[----:B------:R-:W-:Y:S02]  /*0cb0*/  BSSY.RECONVERGENT B6, `(.L_x_4494) ;  /* 0x00000d1000067945 */ /* 0x000fe40003800200 */
[----:B-1----:R-:W-:Y:S01]  /*0cc0*/  ISETP.LT.OR P0, PT, R3, 0x1, P0 ;  /* 0x000000010300780c */ /* 0x002fe20000701670 */
[----:B---3--:R-:W-:Y:S01]  /*0cd0*/  FADD.FTZ R24, R32, R24 ;  /* 0x0000001820187221 */ /* 0x008fe20000010000 */
[----:B------:R-:W-:Y:S01]  /*0ce0*/  FADD.FTZ R25, R33, R25 ;  /* 0x0000001921197221 */ /* 0x000fe20000010000 */
[----:B------:R-:W-:Y:S01]  /*0cf0*/  FADD.FTZ R26, R34, R26 ;  /* 0x0000001a221a7221 */ /* 0x000fe20000010000 */
[----:B------:R-:W-:Y:S01]  /*0d00*/  FADD.FTZ R27, R35, R27 ;  /* 0x0000001b231b7221 */ /* 0x000fe20000010000 */
[----:B----4-:R-:W-:Y:S01]  /*0d10*/  @P3 R2UR UR39, R10 ;  /* 0x000000000a2732ca */ /* 0x010fe200000e0000 */
[----:B--2---:R-:W-:Y:S01]  /*0d20*/  @!P2 FMUL.FTZ R24, R24, R36 ;  /* 0x000000241818a220 */ /* 0x004fe20000410000 */
[----:B------:R-:W-:Y:S01]  /*0d30*/  @!P2 FMUL.FTZ R25, R25, R37 ;  /* 0x000000251919a220 */ /* 0x000fe20000410000 */
[----:B------:R-:W-:Y:S01]  /*0d40*/  @!P2 FMUL.FTZ R26, R26, R38 ;  /* 0x000000261a1aa220 */ /* 0x000fe20000410000 */
[----:B------:R-:W-:Y:S01]  /*0d50*/  FADD.FTZ R16, R28, R16 ;  /* 0x000000101c107221 */ /* 0x000fe20000010000 */
[----:B------:R-:W-:Y:S01]  /*0d60*/  FADD.FTZ R17, R29, R17 ;  /* 0x000000111d117221 */ /* 0x000fe20000010000 */
[----:B------:R-:W-:Y:S01]  /*0d70*/  FADD.FTZ R18, R30, R18 ;  /* 0x000000121e127221 */ /* 0x000fe20000010000 */
[----:B------:R-:W-:Y:S01]  /*0d80*/  FADD.FTZ R19, R31, R19 ;  /* 0x000000131f137221 */ /* 0x000fe20000010000 */
[----:B------:R-:W-:Y:S01]  /*0d90*/  @!P2 FMUL.FTZ R27, R27, R39 ;  /* 0x000000271b1ba220 */ /* 0x000fe20000410000 */
[----:B------:R-:W-:Y:S06]  /*0da0*/  @P0 BRA `(.L_x_4495) ;  /* 0x0000000000ac0947 */ /* 0x000fec0003800000 */
[----:B------:R-:W-:-:S13]  /*0db0*/  ISETP.GE.AND P0, PT, R12, R3, PT ;  /* 0x000000030c00720c */ /* 0x000fda0003f06270 */
[----:B------:R-:W-:Y:S05]  /*0dc0*/  @P0 BRA `(.L_x_4496) ;  /* 0x0000000800fc0947 */ /* 0x000fea0003800000 */
[----:B------:R-:W-:Y:S01]  /*0dd0*/  I2FP.F32.U32 R0, R3 ;  /* 0x0000000300007245 */ /* 0x000fe20000201000 */
[----:B------:R-:W-:Y:S01]  /*0de0*/  VIADD R3, R12, 0x2 ;  /* 0x000000020c037836 */ /* 0x000fe20000000000 */
[----:B------:R-:W0:Y:S01]  /*0df0*/  LDCU UR4, c[0x0][0x40c] ;  /* 0x00008180ff0477ac */ /* 0x000e220008000800 */
[----:B------:R-:W-:-:S03]  /*0e00*/  I2FP.F32.U32 R12, R12 ;  /* 0x0000000c000c7245 */ /* 0x000fc60000201000 */
[----:B------:R-:W1:Y:S01]  /*0e10*/  MUFU.RCP R0, R0 ;  /* 0x0000000000007308 */ /* 0x000e620000001000 */
[----:B------:R-:W-:Y:S01]  /*0e20*/  I2FP.F32.U32 R3, R3 ;  /* 0x0000000300037245 */ /* 0x000fe20000201000 */
[----:B0-----:R-:W-:-:S04]  /*0e30*/  UIADD3 UR4, UPT, UPT, -UR39, UR4, URZ ;  /* 0x0000000427047290 */ /* 0x001fc8000fffe1ff */
[-C--:B-1----:R-:W-:Y:S01]  /*0e40*/  FMUL.FTZ R3, R3, R0.reuse ;  /* 0x0000000003037220 */ /* 0x082fe20000410000 */
[----:B------:R-:W-:Y:S01]  /*0e50*/  FMUL.FTZ R12, R12, R0 ;  /* 0x000000000c0c7220 */ /* 0x000fe20000410000 */
[----:B------:R-:W-:Y:S02]  /*0e60*/  I2FP.F32.S32 R0, UR4 ;  /* 0x0000000400007c45 */ /* 0x000fe40008201400 */
[----:B------:R-:W-:Y:S01]  /*0e70*/  FMUL.FTZ R3, R3, 13.28771209716796875 ;  /* 0x41549a7803037820 */ /* 0x000fe20000410000 */
[----:B------:R-:W-:-:S04]  /*0e80*/  FMUL.FTZ R12, R12, 13.28771209716796875 ;  /* 0x41549a780c0c7820 */ /* 0x000fc80000410000 */
[----:B------:R-:W-:Y:S04]  /*0e90*/  MUFU.EX2 R5, -R12 ;  /* 0x8000000c00057308 */ /* 0x000fe80000000800 */
[----:B------:R-:W0:Y:S02]  /*0ea0*/  MUFU.EX2 R3, -R3 ;  /* 0x8000000300037308 */ /* 0x000e240000000800 */
[C---:B0-----:R-:W-:Y:S01]  /*0eb0*/  FMUL.FTZ R4, R0.reuse, R3 ;  /* 0x0000000300047220 */ /* 0x041fe20000410000 */
[----:B------:R-:W-:-:S03]  /*0ec0*/  FMUL.FTZ R0, R0, R5 ;  /* 0x0000000500007220 */ /* 0x000fc60000410000 */
[----:B------:R-:W-:Y:S01]  /*0ed0*/  FMUL.RZ R11, R4, 0.15915493667125701904 ;  /* 0x3e22f983040b7820 */ /* 0x000fe2000040c000 */
[----:B------:R-:W-:-:S03]  /*0ee0*/  FMUL.RZ R6, R0, 0.15915493667125701904 ;  /* 0x3e22f98300067820 */ /* 0x000fc6000040c000 */
[----:B------:R-:W0:Y:S08]  /*0ef0*/  MUFU.SIN R4, R11 ;  /* 0x0000000b00047308 */ /* 0x000e300000000400 */
[----:B------:R-:W1:Y:S08]  /*0f00*/  MUFU.COS R8, R11 ;  /* 0x0000000b00087308 */ /* 0x000e700000000000 */
[----:B------:R-:W2:Y:S01]  /*0f10*/  MUFU.SIN R3, R6 ;  /* 0x0000000600037308 */ /* 0x000ea20000000400 */
[-C--:B0-----:R-:W-:Y:S01]  /*0f20*/  FMUL.FTZ R5, R19, R4.reuse ;  /* 0x0000000413057220 */ /* 0x081fe20000410000 */
[-C--:B------:R-:W-:Y:S01]  /*0f30*/  FMUL.FTZ R7, R27, R4.reuse ;  /* 0x000000041b077220 */ /* 0x080fe20000410000 */
[-C--:B------:R-:W-:Y:S01]  /*0f40*/  FMUL.FTZ R12, R26, R4.reuse ;  /* 0x000000041a0c7220 */ /* 0x080fe20000410000 */
[----:B------:R-:W-:-:S04]  /*0f50*/  FMUL.FTZ R10, R18, R4 ;  /* 0x00000004120a7220 */ /* 0x000fc80000410000 */
[----:B------:R0:W3:Y:S01]  /*0f60*/  MUFU.COS R0, R6 ;  /* 0x0000000600007308 */ /* 0x0000e20000000000 */
[-C--:B-1----:R-:W-:Y:S01]  /*0f70*/  FFMA.FTZ R9, R18, R8.reuse, -R5 ;  /* 0x0000000812097223 */ /* 0x082fe20000010805 */
[-C--:B------:R-:W-:Y:S01]  /*0f80*/  FFMA.FTZ R26, R26, R8.reuse, -R7 ;  /* 0x000000081a1a7223 */ /* 0x080fe20000010807 */
[-C--:B------:R-:W-:Y:S01]  /*0f90*/  FFMA.FTZ R19, R19, R8.reuse, R10 ;  /* 0x0000000813137223 */ /* 0x080fe2000001000a */
[----:B------:R-:W-:Y:S02]  /*0fa0*/  FFMA.FTZ R27, R27, R8, R12 ;  /* 0x000000081b1b7223 */ /* 0x000fe4000001000c */
[----:B------:R-:W-:Y:S01]  /*0fb0*/  MOV R18, R9 ;  /* 0x0000000900127202 */ /* 0x000fe20000000f00 */
[-C--:B--2---:R-:W-:Y:S01]  /*0fc0*/  FMUL.FTZ R5, R17, R3.reuse ;  /* 0x0000000311057220 */ /* 0x084fe20000410000 */
[-C--:B------:R-:W-:Y:S01]  /*0fd0*/  FMUL.FTZ R7, R25, R3.reuse ;  /* 0x0000000319077220 */ /* 0x080fe20000410000 */
[-C--:B------:R-:W-:Y:S01]  /*0fe0*/  FMUL.FTZ R4, R16, R3.reuse ;  /* 0x0000000310047220 */ /* 0x080fe20000410000 */
[----:B0-----:R-:W-:Y:S01]  /*0ff0*/  FMUL.FTZ R6, R24, R3 ;  /* 0x0000000318067220 */ /* 0x001fe20000410000 */
[-C--:B---3--:R-:W-:Y:S01]  /*1000*/  FFMA.FTZ R5, R16, R0.reuse, -R5 ;  /* 0x0000000010057223 */ /* 0x088fe20000010805 */
[-C--:B------:R-:W-:Y:S01]  /*1010*/  FFMA.FTZ R24, R24, R0.reuse, -R7 ;  /* 0x0000000018187223 */ /* 0x080fe20000010807 */
[-C--:B------:R-:W-:Y:S01]  /*1020*/  FFMA.FTZ R17, R17, R0.reuse, R4 ;  /* 0x0000000011117223 */ /* 0x080fe20000010004 */
[----:B------:R-:W-:Y:S01]  /*1030*/  FFMA.FTZ R25, R25, R0, R6 ;  /* 0x0000000019197223 */ /* 0x000fe20000010006 */
[----:B------:R-:W-:Y:S01]  /*1040*/  IMAD.MOV.U32 R16, RZ, RZ, R5 ;  /* 0x000000ffff107224 */ /* 0x000fe200078e0005 */
[----:B------:R-:W-:Y:S06]  /*1050*/  BRA `(.L_x_4496) ;  /* 0x0000000800587947 */ /* 0x000fec0003800000 */
.L_x_4495:
        /* <DEDUP_REMOVED lines=54> */
.L_x_4497:
        /* <DEDUP_REMOVED lines=22> */
[C---:B------:R-:W-:Y:S01]  /*1520*/  LEA.HI R5, R4.reuse, R4, RZ, 0x1 ;  /* 0x0000000404057211 */ /* 0x040fe200078f08ff */
[C---:B------:R-:W-:Y:S02]  /*1530*/  IMAD R31, R4.reuse, 0x4, R3 ;  /* 0x00000004041f7824 */ /* 0x040fe400078e0203 */
[----:B------:R-:W-:Y:S01]  /*1540*/  IMAD R21, R4, 0x4, R0 ;  /* 0x0000000404157824 */ /* 0x000fe200078e0200 */
[----:B------:R-:W-:Y:S02]  /*1550*/  SHF.L.U32 R5, R5, 0x1, RZ ;  /* 0x0000000105057819 */ /* 0x000fe400000006ff */
[C---:B------:R-:W-:Y:S01]  /*1560*/  LEA R30, R29.reuse, R31, 0x2 ;  /* 0x0000001f1d1e7211 */ /* 0x040fe200078e10ff */
[----:B------:R-:W-:Y:S01]  /*1570*/  IMAD R20, R29, 0x4, R21 ;  /* 0x000000041d147824 */ /* 0x000fe200078e0215 */
[----:B------:R0:W1:Y:S01]  /*1580*/  LDS R16, [R21] ;  /* 0x0000000015107984 */ /* 0x0000620000000800 */
[----:B------:R-:W-:-:S03]  /*1590*/  LOP3.LUT R7, R5, 0xfffffffc, RZ, 0xc0, !PT ;  /* 0xfffffffc05077812 */ /* 0x000fc600078ec0ff */
[----:B------:R0:W2:Y:S01]  /*15a0*/  LDS R18, [R21+0x4] ;  /* 0x0000040015127984 */ /* 0x0000a20000000800 */
[----:B------:R-:W-:-:S03]  /*15b0*/  ISETP.GE.AND P0, PT, R7, R9, PT ;  /* 0x000000090700720c */ /* 0x000fc60003f06270 */
[----:B------:R0:W3:Y:S04]  /*15c0*/  LDS R24, [R31] ;  /* 0x000000001f187984 */ /* 0x0000e80000000800 */
[----:B------:R0:W4:Y:S04]  /*15d0*/  LDS R26, [R31+0x4] ;  /* 0x000004001f1a7984 */ /* 0x0001280000000800 */
[----:B------:R0:W0:Y:S04]  /*15e0*/  LDS R17, [R20] ;  /* 0x0000000014117984 */ /* 0x0000280000000800 */
[----:B------:R0:W0:Y:S04]  /*15f0*/  LDS R19, [R20+0x4] ;  /* 0x0000040014137984 */ /* 0x0000280000000800 */
[----:B------:R0:W0:Y:S04]  /*1600*/  LDS R25, [R30] ;  /* 0x000000001e197984 */ /* 0x0000280000000800 */
[----:B------:R0:W0:Y:S01]  /*1610*/  LDS R27, [R30+0x4] ;  /* 0x000004001e1b7984 */ /* 0x0000220000000800 */
[----:B------:R-:W-:Y:S05]  /*1620*/  @P0 BRA `(.L_x_4501) ;  /* 0x0000000000a00947 */ /* 0x000fea0003800000 */
[----:B------:R-:W-:Y:S01]  /*1630*/  I2FP.F32.S32 R5, R9 ;  /* 0x0000000900057245 */ /* 0x000fe20000201400 */
[----:B------:R-:W-:Y:S01]  /*1640*/  VIADD R4, R7, 0x2 ;  /* 0x0000000207047836 */ /* 0x000fe20000000000 */
[----:B------:R-:W5:Y:S04]  /*1650*/  LDCU UR4, c[0x0][0x40c] ;  /* 0x00008180ff0477ac */ /* 0x000f680008000800 */
[----:B------:R-:W1:Y:S01]  /*1660*/  MUFU.RCP R5, R5 ;  /* 0x0000000500057308 */ /* 0x000e620000001000 */
[----:B------:R-:W-:Y:S01]  /*1670*/  I2FP.F32.S32 R4, R4 ;  /* 0x0000000400047245 */ /* 0x000fe20000201400 */
[----:B-----5:R-:W-:-:S04]  /*1680*/  UIADD3 UR4, UPT, UPT, -UR39, UR4, URZ ;  /* 0x0000000427047290 */ /* 0x020fc8000fffe1ff */
[----:B-1----:R-:W-:Y:S01]  /*1690*/  FMUL.FTZ R6, R4, R5 ;  /* 0x0000000504067220 */ /* 0x002fe20000410000 */
[----:B------:R-:W-:Y:S02]  /*16a0*/  I2FP.F32.S32 R4, R7 ;  /* 0x0000000700047245 */ /* 0x000fe40000201400 */
[----:B------:R-:W-:Y:S01]  /*16b0*/  I2FP.F32.S32 R7, UR4 ;  /* 0x0000000400077c45 */ /* 0x000fe20008201400 */
[----:B------:R-:W-:Y:S02]  /*16c0*/  FMUL.FTZ R6, R6, 13.28771209716796875 ;  /* 0x41549a7806067820 */ /* 0x000fe40000410000 */
[----:B------:R-:W-:-:S04]  /*16d0*/  FMUL.FTZ R4, R4, R5 ;  /* 0x0000000504047220 */ /* 0x000fc80000410000 */
[----:B------:R-:W-:Y:S01]  /*16e0*/  FMUL.FTZ R4, R4, 13.28771209716796875 ;  /* 0x41549a7804047820 */ /* 0x000fe20000410000 */
[----:B------:R-:W1:Y:S05]  /*16f0*/  MUFU.EX2 R6, -R6 ;  /* 0x8000000600067308 */ /* 0x000e6a0000000800 */
[----:B------:R-:W5:Y:S01]  /*1700*/  MUFU.EX2 R4, -R4 ;  /* 0x8000000400047308 */ /* 0x000f620000000800 */
[----:B-1----:R-:W-:-:S04]  /*1710*/  FMUL.FTZ R5, R7, R6 ;  /* 0x0000000607057220 */ /* 0x002fc80000410000 */
[----:B------:R-:W-:Y:S01]  /*1720*/  FMUL.RZ R15, R5, 0.15915493667125701904 ;  /* 0x3e22f983050f7820 */ /* 0x000fe2000040c000 */
[----:B-----5:R-:W-:-:S03]  /*1730*/  FMUL.FTZ R5, R7, R4 ;  /* 0x0000000407057220 */ /* 0x020fc60000410000 */
[----:B------:R-:W0:Y:S01]  /*1740*/  MUFU.SIN R9, R15 ;  /* 0x0000000f00097308 */ /* 0x000e220000000400 */
[----:B------:R-:W-:-:S07]  /*1750*/  FMUL.RZ R13, R5, 0.15915493667125701904 ;  /* 0x3e22f983050d7820 */ /* 0x000fce000040c000 */
[----:B------:R-:W1:Y:S08]  /*1760*/  MUFU.COS R8, R15 ;  /* 0x0000000f00087308 */ /* 0x000e700000000000 */
[----:B------:R-:W5:Y:S01]  /*1770*/  MUFU.SIN R6, R13 ;  /* 0x0000000d00067308 */ /* 0x000f620000000400 */
[-C--:B0-----:R-:W-:Y:S01]  /*1780*/  FMUL.FTZ R7, R19, R9.reuse ;  /* 0x0000000913077220 */ /* 0x081fe20000410000 */
[-C--:B------:R-:W-:Y:S01]  /*1790*/  FMUL.FTZ R11, R27, R9.reuse ;  /* 0x000000091b0b7220 */ /* 0x080fe20000410000 */
[-C--:B--2---:R-:W-:Y:S01]  /*17a0*/  FMUL.FTZ R12, R18, R9.reuse ;  /* 0x00000009120c7220 */ /* 0x084fe20000410000 */
[----:B----4-:R-:W-:-:S04]  /*17b0*/  FMUL.FTZ R14, R26, R9 ;  /* 0x000000091a0e7220 */ /* 0x010fc80000410000 */
[----:B------:R-:W0:Y:S01]  /*17c0*/  MUFU.COS R5, R13 ;  /* 0x0000000d00057308 */ /* 0x000e220000000000 */
[-C--:B-1----:R-:W-:Y:S01]  /*17d0*/  FFMA.FTZ R10, R18, R8.reuse, -R7 ;  /* 0x00000008120a7223 */ /* 0x082fe20000010807 */
[-C--:B------:R-:W-:Y:S01]  /*17e0*/  FFMA.FTZ R26, R26, R8.reuse, -R11 ;  /* 0x000000081a1a7223 */ /* 0x080fe2000001080b */
[-C--:B------:R-:W-:Y:S01]  /*17f0*/  FFMA.FTZ R19, R19, R8.reuse, R12 ;  /* 0x0000000813137223 */ /* 0x080fe2000001000c */
[----:B------:R-:W-:Y:S01]  /*1800*/  FFMA.FTZ R27, R27, R8, R14 ;  /* 0x000000081b1b7223 */ /* 0x000fe2000001000e */
[----:B------:R-:W-:Y:S02]  /*1810*/  IMAD.MOV.U32 R18, RZ, RZ, R10 ;  /* 0x000000ffff127224 */ /* 0x000fe400078e000a */
[-C--:B-----5:R-:W-:Y:S01]  /*1820*/  FMUL.FTZ R7, R17, R6.reuse ;  /* 0x0000000611077220 */ /* 0x0a0fe20000410000 */
[-C--:B------:R-:W-:Y:S01]  /*1830*/  FMUL.FTZ R9, R25, R6.reuse ;  /* 0x0000000619097220 */ /* 0x080fe20000410000 */
[-C--:B------:R-:W-:Y:S01]  /*1840*/  FMUL.FTZ R4, R16, R6.reuse ;  /* 0x0000000610047220 */ /* 0x080fe20000410000 */
[----:B---3--:R-:W-:Y:S01]  /*1850*/  FMUL.FTZ R6, R24, R6 ;  /* 0x0000000618067220 */ /* 0x008fe20000410000 */
[-C--:B0-----:R-:W-:Y:S01]  /*1860*/  FFMA.FTZ R7, R16, R5.reuse, -R7 ;  /* 0x0000000510077223 */ /* 0x081fe20000010807 */
[-C--:B------:R-:W-:Y:S01]  /*1870*/  FFMA.FTZ R24, R24, R5.reuse, -R9 ;  /* 0x0000000518187223 */ /* 0x080fe20000010809 */
[-C--:B------:R-:W-:Y:S01]  /*1880*/  FFMA.FTZ R17, R17, R5.reuse, R4 ;  /* 0x0000000511117223 */ /* 0x080fe20000010004 */
[----:B------:R-:W-:-:S02]  /*1890*/  FFMA.FTZ R25, R25, R5, R6 ;  /* 0x0000000519197223 */ /* 0x000fc40000010006 */
[----:B------:R-:W-:-:S07]  /*18a0*/  MOV R16, R7 ;  /* 0x0000000700107202 */ /* 0x000fce0000000f00 */
.L_x_4501:
[----:B------:R-:W-:Y:S05]  /*18b0*/  BSYNC.RECONVERGENT B1 ;  /* 0x0000000000017941 */ /* 0x000fea0003800200 */
.L_x_4500:
[----:B---3--:R3:W-:Y:S04]  /*18c0*/  STS [R31], R24 ;  /* 0x000000181f007388 */ /* 0x0087e80000000800 */
[----:B----4-:R3:W-:Y:S04]  /*18d0*/  STS [R31+0x4], R26 ;  /* 0x0000041a1f007388 */ /* 0x0107e80000000800 */
[----:B0-----:R3:W-:Y:S04]  /*18e0*/  STS [R30], R25 ;  /* 0x000000191e007388 */ /* 0x0017e80000000800 */
[----:B------:R3:W-:Y:S04]  /*18f0*/  STS [R30+0x4], R27 ;  /* 0x0000041b1e007388 */ /* 0x0007e80000000800 */
[----:B-1----:R3:W-:Y:S04]  /*1900*/  STS [R21], R16 ;  /* 0x0000001015007388 */ /* 0x0027e80000000800 */
[----:B--2---:R3:W-:Y:S04]  /*1910*/  STS [R21+0x4], R18 ;  /* 0x0000041215007388 */ /* 0x0047e80000000800 */
[----:B------:R3:W-:Y:S04]  /*1920*/  STS [R20], R17 ;  /* 0x0000001114007388 */ /* 0x0007e80000000800 */
[----:B------:R3:W-:Y:S02]  /*1930*/  STS [R20+0x4], R19 ;  /* 0x0000041314007388 */ /* 0x0007e40000000800 */
.L_x_4499:
[----:B------:R-:W-:Y:S05]  /*1940*/  BSYNC.RECONVERGENT B0 ;  /* 0x0000000000007941 */ /* 0x000fea0003800200 */
.L_x_4498:
[----:B------:R-:W-:Y:S01]  /*1950*/  BAR.SYNC.DEFER_BLOCKING 0x0 ;  /* 0x0000000000007b1d */ /* 0x000fe20000010000 */
[----:B------:R-:W-:-:S04]  /*1960*/  @!P6 IMAD R22, R29, R22, R28 ;  /* 0x000000161d16e224 */ /* 0x000fc800078e021c */
[C---:B------:R-:W-:Y:S02]  /*1970*/  @!P6 IMAD R0, R22.reuse, 0x4, R0 ;  /* 0x000000041600e824 */ /* 0x040fe400078e0200 */
[----:B------:R-:W-:-:S03]  /*1980*/  @!P6 IMAD R3, R22, 0x4, R3 ;  /* 0x000000041603e824 */ /* 0x000fc600078e0203 */
[----:B---3--:R0:W1:Y:S04]  /*1990*/  @!P6 LDS.128 R16, [R0] ;  /* 0x000000000010e984 */ /* 0x0080680000000c00 */
[----:B------:R0:W2:Y:S01]  /*19a0*/  @!P6 LDS.128 R24, [R3] ;  /* 0x000000000318e984 */ /* 0x0000a20000000c00 */
[----:B------:R-:W-:Y:S06]  /*19b0*/  BAR.SYNC.DEFER_BLOCKING 0x0 ;  /* 0x0000000000007b1d */ /* 0x000fec0000010000 */
.L_x_4496:
[----:B------:R-:W-:Y:S05]  /*19c0*/  BSYNC.RECONVERGENT B6 ;  /* 0x0000000000067941 */ /* 0x000fea0003800200 */
.L_x_4494:
[----:B------:R-:W-:Y:S01]  /*19d0*/  ISETP.GT.U32.AND P0, PT, R23, 0x3f, PT ;  /* 0x0000003f1700780c */ /* 0x000fe20003f04070 */
[----:B------:R-:W-:Y:S01]  /*19e0*/  BSSY.RECONVERGENT B0, `(.L_x_4502) ;  /* 0x0000016000007945 */ /* 0x000fe20003800200 */
[----:B0-----:R-:W-:-:S11]  /*19f0*/  HFMA2 R0, -RZ, RZ, 0, 0 ;  /* 0x00000000ff007431 */ /* 0x001fd600000001ff */
[----:B------:R-:W-:Y:S05]  /*1a00*/  @P0 BRA `(.L_x_4503) ;  /* 0x00000000004c0947 */ /* 0x000fea0003800000 */
[----:B------:R-:W-:Y:S01]  /*1a10*/  ISETP.GT.U32.AND P0, PT, R23, 0x27, PT ;  /* 0x000000271700780c */ /* 0x000fe20003f04070 */
[----:B------:R-:W0:Y:S01]  /*1a20*/  S2UR UR5, SR_CgaCtaId ;  /* 0x00000000000579c3 */ /* 0x000e220000008800 */
[----:B------:R-:W-:Y:S02]  /*1a30*/  UMOV UR4, 0x400 ;  /* 0x0000040000047882 */ /* 0x000fe40000000000 */
[----:B------:R-:W-:-:S09]  /*1a40*/  UIADD3 UR4, UPT, UPT, UR4, 0x40, URZ ;  /* 0x0000004004047890 */ /* 0x000fd2000fffe0ff */
[----:B------:R-:W3:Y:S08]  /*1a50*/  @!P0 LDC R6, c[0x0][0x3f4] ;  /* 0x0000fd00ff068b82 */ /* 0x000ef00000000800 */
[----:B------:R-:W4:Y:S01]  /*1a60*/  @!P0 LDC.64 R4, c[0x0][0x3b8] ;  /* 0x0000ee00ff048b82 */ /* 0x000f220000000a00 */
[----:B0-----:R-:W-:Y:S01]  /*1a70*/  ULEA UR4, UR5, UR4, 0x18 ;  /* 0x0000000405047291 */ /* 0x001fe2000f8ec0ff */
[----:B---3--:R-:W-:-:S02]  /*1a80*/  @!P0 IMAD R0, R23, R6, UR41 ;  /* 0x0000002917008e24 */ /* 0x008fc4000f8e0206 */
[----:B------:R-:W-:-:S04]  /*1a90*/  @!P0 IMAD R3, R6, UR44, RZ ;  /* 0x0000002c06038c24 */ /* 0x000fc8000f8e02ff */
[----:B------:R-:W-:Y:S01]  /*1aa0*/  @!P0 IMAD R0, R3, 0x28, R0 ;  /* 0x0000002803008824 */ /* 0x000fe200078e0200 */
[----:B------:R-:W-:-:S03]  /*1ab0*/  LEA R3, R23, UR4, 0x4 ;  /* 0x0000000417037c11 */ /* 0x000fc6000f8e20ff */
[----:B------:R-:W-:Y:S02]  /*1ac0*/  @!P0 IMAD.SHL.U32 R7, R0, 0x4, RZ ;  /* 0x0000000400078824 */ /* 0x000fe400078e00ff */
[----:B-12---:R-:W-:Y:S01]  /*1ad0*/  FMUL.FTZ R0, R24, R16 ;  /* 0x0000001018007220 */ /* 0x006fe20000410000 */
[----:B------:R0:W-:Y:S01]  /*1ae0*/  STS.128 [R3], R16 ;  /* 0x0000001003007388 */ /* 0x0001e20000000c00 */
[----:B----4-:R-:W-:-:S04]  /*1af0*/  @!P0 IMAD.WIDE R4, R7, 0x4, R4 ;  /* 0x0000000407048825 */ /* 0x010fc800078e0204 */
[----:B------:R-:W-:Y:S01]  /*1b00*/  FFMA.FTZ R7, R25, R17, R0 ;  /* 0x0000001119077223 */ /* 0x000fe20000010000 */
[----:B------:R0:W-:Y:S03]  /*1b10*/  @!P0 STG.E.128 desc[UR36][R4.64], R24 ;  /* 0x0000001804008986 */ /* 0x0001e6000c101d24 */
[----:B------:R-:W-:-:S04]  /*1b20*/  FFMA.FTZ R0, R26, R18, R7 ;  /* 0x000000121a007223 */ /* 0x000fc80000010007 */
[----:B------:R-:W-:-:S07]  /*1b30*/  FFMA.FTZ R0, R27, R19, R0 ;  /* 0x000000131b007223 */ /* 0x000fce0000010000 */
.L_x_4503:
[----:B------:R-:W-:Y:S05]  /*1b40*/  BSYNC.RECONVERGENT B0 ;  /* 0x0000000000007941 */ /* 0x000fea0003800200 */
.L_x_4502:
[----:B0-----:R-:W0:Y:S01]  /*1b50*/  SHFL.BFLY PT, R3, R0, 0x10, 0x1f ;  /* 0x0e001f0000037f89 */ /* 0x001e2200000e0000 */
[----:B------:R-:W3:Y:S01]  /*1b60*/  S2UR UR5, SR_CgaCtaId ;  /* 0x00000000000579c3 */ /* 0x000ee20000008800 */
[----:B------:R-:W-:Y:S01]  /*1b70*/  UMOV UR4, 0x400 ;  /* 0x0000040000047882 */ /* 0x000fe20000000000 */
[----:B------:R-:W-:Y:S01]  /*1b80*/  BSSY.RECONVERGENT B0, `(.L_x_4504) ;  /* 0x0000032000007945 */ /* 0x000fe20003800200 */
[----:B0-----:R-:W-:Y:S01]  /*1b90*/  FADD.FTZ R4, R3, R0 ;  /* 0x0000000003047221 */ /* 0x001fe20000010000 */
[----:B------:R-:W-:Y:S01]  /*1ba0*/  SHF.R.U32.HI R0, RZ, 0x3, R23 ;  /* 0x00000003ff007819 */ /* 0x000fe20000011617 */
[----:B---3--:R-:W-:Y:S02]  /*1bb0*/  ULEA UR16, UR5, UR4, 0x18 ;  /* 0x0000000405107291 */ /* 0x008fe4000f8ec0ff */
[----:B------:R-:W-:Y:S01]  /*1bc0*/  UIADD3 UR4, UPT, UPT, UR4, 0x440, URZ ;  /* 0x0000044004047890 */ /* 0x000fe2000fffe0ff */
[----:B------:R-:W0:Y:S01]  /*1bd0*/  SHFL.BFLY PT, R3, R4, 0x8, 0x1f ;  /* 0x0d001f0004037f89 */ /* 0x000e2200000e0000 */
[----:B------:R-:W-:-:S02]  /*1be0*/  LOP3.LUT R0, R0, 0x7c, RZ, 0xc0, !PT ;  /* 0x0000007c00007812 */ /* 0x000fc400078ec0ff */
[----:B------:R-:W-:Y:S01]  /*1bf0*/  ULEA UR5, UR5, UR4, 0x18 ;  /* 0x0000000405057291 */ /* 0x000fe2000f8ec0ff */
[----:B0-----:R-:W-:-:S05]  /*1c00*/  FADD.FTZ R5, R4, R3 ;  /* 0x0000000304057221 */ /* 0x001fca0000010000 */
[----:B------:R-:W0:Y:S02]  /*1c10*/  SHFL.BFLY PT, R6, R5, 0x4, 0x1f ;  /* 0x0c801f0005067f89 */ /* 0x000e2400000e0000 */
[----:B0-----:R-:W-:-:S05]  /*1c20*/  FADD.FTZ R6, R5, R6 ;  /* 0x0000000605067221 */ /* 0x001fca0000010000 */
[----:B------:R-:W0:Y:S02]  /*1c30*/  SHFL.BFLY PT, R3, R6, 0x2, 0x1f ;  /* 0x0c401f0006037f89 */ /* 0x000e2400000e0000 */
[----:B0-----:R-:W-:Y:S01]  /*1c40*/  FADD.FTZ R7, R6, R3 ;  /* 0x0000000306077221 */ /* 0x001fe20000010000 */
[----:B------:R-:W-:Y:S02]  /*1c50*/  LOP3.LUT P0, R3, R23, 0x1f, RZ, 0xc0, !PT ;  /* 0x0000001f17037812 */ /* 0x000fe4000780c0ff */
[----:B------:R-:W-:Y:S02]  /*1c60*/  IADD3 R6, PT, PT, -R2, UR45, RZ ;  /* 0x0000002d02067c10 */ /* 0x000fe4000fffe1ff */
[----:B------:R-:W0:Y:S01]  /*1c70*/  SHFL.BFLY PT, R8, R7, 0x1, 0x1f ;  /* 0x0c201f0007087f89 */ /* 0x000e2200000e0000 */
[C---:B------:R-:W-:Y:S02]  /*1c80*/  ISETP.GT.U32.AND P1, PT, R3.reuse, 0x1, PT ;  /* 0x000000010300780c */ /* 0x040fe40003f24070 */
[----:B------:R-:W-:Y:S01]  /*1c90*/  LEA R3, R3, UR16, 0x2 ;  /* 0x0000001003037c11 */ /* 0x000fe2000f8e10ff */
[----:B0-----:R-:W-:-:S05]  /*1ca0*/  FADD.FTZ R5, R7, R8 ;  /* 0x0000000807057221 */ /* 0x001fca0000010000 */
[----:B------:R0:W-:Y:S01]  /*1cb0*/  @!P0 STS [R0+UR16+0x8], R5 ;  /* 0x0000080500008988 */ /* 0x0001e20008000810 */
[----:B------:R-:W-:Y:S01]  /*1cc0*/  BAR.SYNC.DEFER_BLOCKING 0x0 ;  /* 0x0000000000007b1d */ /* 0x000fe20000010000 */
[----:B------:R-:W-:Y:S02]  /*1cd0*/  ISETP.NE.AND P0, PT, R23, RZ, PT ;  /* 0x000000ff1700720c */ /* 0x000fe40003f05270 */
[----:B0-----:R-:W-:-:S03]  /*1ce0*/  LEA R0, R6, UR5, 0x2 ;  /* 0x0000000506007c11 */ /* 0x001fc6000f8e10ff */
[----:B------:R0:W3:Y:S02]  /*1cf0*/  @!P1 LDS R5, [R3+0x8] ;  /* 0x0000080003059984 */ /* 0x0000e40000000800 */
[----:B0-----:R-:W-:-:S05]  /*1d00*/  IMAD.MOV.U32 R3, RZ, RZ, -0x800001 ;  /* 0xff7fffffff037424 */ /* 0x001fca00078e00ff */
[----:B------:R-:W-:Y:S04]  /*1d10*/  STL [R1+0x440], R3 ;  /* 0x0004400301007387 */ /* 0x000fe80000100800 */
[----:B---3--:R-:W0:Y:S02]  /*1d20*/  SHFL.BFLY PT, R4, R5, 0x1, 0x1f ;  /* 0x0c201f0005047f89 */ /* 0x008e2400000e0000 */
[----:B0-----:R-:W-:-:S06]  /*1d30*/  FADD.FTZ R4, R4, R5 ;  /* 0x0000000504047221 */ /* 0x001fcc0000010000 */
[----:B------:R-:W0:Y:S01]  /*1d40*/  SHFL.IDX PT, R4, R4, RZ, 0x1f ;  /* 0x00001fff04047589 */ /* 0x000e2200000e0000 */
[----:B------:R-:W-:Y:S05]  /*1d50*/  @P0 BRA `(.L_x_4505) ;  /* 0x0000000000500947 */ /* 0x000fea0003800000 */
[----:B------:R-:W0:Y:S01]  /*1d60*/  LDCU UR4, c[0x0][0x410] ;  /* 0x00008200ff0477ac */ /* 0x000e220008000800 */
[----:B------:R-:W3:Y:S01]  /*1d70*/  LDCU.64 UR6, c[0x0][0x438] ;  /* 0x00008700ff0677ac */ /* 0x000ee20008000a00 */
[----:B0-----:R-:W-:Y:S01]  /*1d80*/  FMUL.FTZ R3, R4, UR4 ;  /* 0x0000000404037c20 */ /* 0x001fe20008410000 */
[----:B---3--:R-:W-:-:S04]  /*1d90*/  UISETP.NE.U32.AND UP0, UPT, UR6, URZ, UPT ;  /* 0x000000ff0600728c */ /* 0x008fc8000bf05070 */
[----:B------:R0:W-:Y:S01]  /*1da0*/  STL [R1+0x440], R3 ;  /* 0x0004400301007387 */ /* 0x0001e20000100800 */
[----:B------:R-:W-:-:S09]  /*1db0*/  UISETP.NE.AND.EX UP0, UPT, UR7, URZ, UPT, UP0 ;  /* 0x000000ff0700728c */ /* 0x000fd2000bf05300 */
[----:B0-----:R-:W-:Y:S05]  /*1dc0*/  BRA.U !UP0, `(.L_x_4506) ;  /* 0x00000001082c7547 */ /* 0x001fea000b800000 */
[----:B------:R-:W0:Y:S01]  /*1dd0*/  LDCU UR9, c[0x0][0x440] ;  /* 0x00008800ff0977ac */ /* 0x000e220008000800 */
[----:B------:R-:W3:Y:S01]  /*1de0*/  LDCU.64 UR6, c[0x0][0x438] ;  /* 0x00008700ff0677ac */ /* 0x000ee20008000a00 */
[----:B------:R-:W-:-:S04]  /*1df0*/  UIADD3 UR4, UPT, UPT, -UR39, UR45, URZ ;  /* 0x0000002d27047290 */ /* 0x000fc8000fffe1ff */
[----:B0-----:R-:W-:-:S04]  /*1e00*/  UIMAD UR8, UR40, UR9, UR4 ;  /* 0x00000009280872a4 */ /* 0x001fc8000f8e0204 */
[----:B------:R-:W-:-:S04]  /*1e10*/  UIMAD UR8, UR8, UR9, UR4 ;  /* 0x00000009080872a4 */ /* 0x000fc8000f8e0204 */
[----:B---3--:R-:W-:-:S06]  /*1e20*/  UIMAD.WIDE UR6, UR8, 0x4, UR6 ;  /* 0x00000004080678a5 */ /* 0x008fcc000f8e0206 */
[----:B------:R-:W-:Y:S01]  /*1e30*/  MOV R4, UR6 ;  /* 0x0000000600047c02 */ /* 0x000fe20008000f00 */
[----:B------:R-:W-:-:S05]  /*1e40*/  IMAD.U32 R5, RZ, RZ, UR7 ;  /* 0x00000007ff057e24 */ /* 0x000fca000f8e00ff */
[----:B------:R-:W3:Y:S02]  /*1e50*/  LDG.E R4, desc[UR36][R4.64] ;  /* 0x0000002404047981 */ /* 0x000ee4000c1e1900 */
[----:B---3--:R-:W-:-:S05]  /*1e60*/  FADD.FTZ R3, R3, R4 ;  /* 0x0000000403037221 */ /* 0x008fca0000010000 */
[----:B------:R0:W-:Y:S02]  /*1e70*/  STL [R1+0x440], R3 ;  /* 0x0004400301007387 */ /* 0x0001e40000100800 */
.L_x_4506:
[----:B0-----:R-:W3:Y:S04]  /*1e80*/  LDL R3, [R1+0x440] ;  /* 0x0004400001037983 */ /* 0x001ee80000100800 */
[----:B---3--:R3:W-:Y:S02]  /*1e90*/  STS [R0], R3 ;  /* 0x0000000300007388 */ /* 0x0087e40000000800 */
.L_x_4505:
[----:B------:R-:W-:Y:S05]  /*1ea0*/  BSYNC.RECONVERGENT B0 ;  /* 0x0000000000007941 */ /* 0x000fea0003800200 */
.L_x_4504:
[----:B---3--:R-:W-:Y:S01]  /*1eb0*/  VIADD R0, R6, 0x1f ;  /* 0x0000001f06007836 */ /* 0x008fe20000000000 */
[----:B------:R-:W3:Y:S01]  /*1ec0*/  LDCU UR4, c[0x0][0x3f0] ;  /* 0x00007e00ff0477ac */ /* 0x000ee20008000800 */
[----:B------:R-:W-:Y:S03]  /*1ed0*/  BSSY.RECONVERGENT B0, `(.L_x_4507) ;  /* 0x0000ab8000007945 */ /* 0x000fe60003800200 */
[----:B------:R-:W-:Y:S01]  /*1ee0*/  SHF.R.S32.HI R3, RZ, 0x1f, R0 ;  /* 0x0000001fff037819 */ /* 0x000fe20000011400 */
[----:B------:R-:W4:Y:S03]  /*1ef0*/  LDCU UR7, c[0x0][0x3f8] ;  /* 0x00007f00ff0777ac */ /* 0x000f260008000800 */
[----:B------:R-:W-:Y:S01]  /*1f00*/  LEA.HI R0, R3, R0, RZ, 0x5 ;  /* 0x0000000003007211 */ /* 0x000fe200078f28ff */
[----:B------:R-:W0:Y:S03]  /*1f10*/  LDCU UR17, c[0x0][0x410] ;  /* 0x00008200ff1177ac */ /* 0x000e260008000800 */
[----:B------:R-:W-:Y:S01]  /*1f20*/  LOP3.LUT R0, R0, 0xffffffe0, RZ, 0xc0, !PT ;  /* 0xffffffe000007812 */ /* 0x000fe200078ec0ff */
[----:B------:R-:W0:Y:S01]  /*1f30*/  LDCU.64 UR8, c[0x0][0x3c8] ;  /* 0x00007900ff0877ac */ /* 0x000e220008000a00 */
[----:B------:R-:W-:Y:S02]  /*1f40*/  BAR.SYNC.DEFER_BLOCKING 0x0 ;  /* 0x0000000000007b1d */ /* 0x000fe40000010000 */
[----:B------:R-:W-:Y:S01]  /*1f50*/  ISETP.GE.AND P0, PT, R23, R0, PT ;  /* 0x000000001700720c */ /* 0x000fe20003f06270 */
[----:B---3--:R-:W-:-:S03]  /*1f60*/  UIMAD UR4, UR42, UR4, UR40 ;  /* 0x000000042a0472a4 */ /* 0x008fc6000f8e0228 */
[----:B------:R-:W3:Y:S01]  /*1f70*/  LDCU.64 UR10, c[0x0][0x3b8] ;  /* 0x00007700ff0a77ac */ /* 0x000ee20008000a00 */
[----:B------:R-:W0:Y:S01]  /*1f80*/  LDCU.64 UR12, c[0x0][0x438] ;  /* 0x00008700ff0c77ac */ /* 0x000e220008000a00 */
[----:B------:R-:W0:Y:S01]  /*1f90*/  LDCU.64 UR14, c[0x0][0x448] ;  /* 0x00008900ff0e77ac */ /* 0x000e220008000a00 */
[----:B------:R-:W-:-:S06]  /*1fa0*/  UIMAD UR4, UR4, 0xa0, URZ ;  /* 0x000000a0040478a4 */ /* 0x000fcc000f8e02ff */
[----:B----4-:R-:W-:Y:S06]  /*1fb0*/  @P0 BRA `(.L_x_4508) ;  /* 0x000000a800a40947 */ /* 0x010fec0003800000 */
[----:B------:R-:W0:Y:S01]  /*1fc0*/  LDC R3, c[0x0][0x3f4] ;  /* 0x0000fd00ff037b82 */ /* 0x000e220000000800 */
[----:B-1----:R-:W-:Y:S01]  /*1fd0*/  LDS.128 R16, [UR16+0x50] ;  /* 0x00005010ff107984 */ /* 0x002fe20008000c00 */
[----:B------:R-:W1:Y:S01]  /*1fe0*/  LDCU UR20, c[0x0][0x440] ;  /* 0x00008800ff1477ac */ /* 0x000e620008000800 */
[----:B------:R-:W-:Y:S02]  /*1ff0*/  IMAD.IADD R0, R2, 0x1, R0 ;  /* 0x0000000102007824 */ /* 0x000fe400078e0200 */
[----:B------:R-:W-:Y:S01]  /*2000*/  LDS.128 R12, [UR16+0x60] ;  /* 0x00006010ff0c7984 */ /* 0x000fe20008000c00 */
[----:B------:R-:W4:Y:S02]  /*2010*/  LDCU.64 UR18, c[0x0][0x420] ;  /* 0x00008400ff1277ac */ /* 0x000f240008000a00 */
[----:B------:R-:W5:Y:S08]  /*2020*/  S2UR UR21, SR_CTAID.Y ;  /* 0x00000000001579c3 */ /* 0x000f700000002600 */
[----:B------:R-:W1:Y:S01]  /*2030*/  S2UR UR6, SR_CTAID.X ;  /* 0x00000000000679c3 */ /* 0x000e620000002500 */
[----:B0-----:R-:W-:-:S02]  /*2040*/  IABS R4, R3 ;  /* 0x0000000300047213 */ /* 0x001fc40000000000 */
[----:B----4-:R-:W-:Y:S02]  /*2050*/  ISETP.NE.U32.AND P0, PT, RZ, UR18, PT ;  /* 0x00000012ff007c0c */ /* 0x010fe4000bf05070 */
[----:B------:R-:W-:Y:S02]  /*2060*/  MOV R8, R4 ;  /* 0x0000000400087202 */ /* 0x000fe40000000f00 */
[----:B------:R-:W-:Y:S02]  /*2070*/  ISETP.NE.AND.EX P0, PT, RZ, UR19, PT, P0 ;  /* 0x00000013ff007c0c */ /* 0x000fe4000bf05300 */
[----:B------:R-:W0:Y:S01]  /*2080*/  I2F.RP R6, R8 ;  /* 0x0000000800067306 */ /* 0x000e220000209400 */
[----:B-----5:R-:W-:Y:S01]  /*2090*/  IMAD R3, R3, UR21, RZ ;  /* 0x0000001503037c24 */ /* 0x020fe2000f8e02ff */
[----:B-1----:R-:W-:-:S06]  /*20a0*/  UIMAD UR6, UR6, UR20, UR45 ;  /* 0x00000014060672a4 */ /* 0x002fcc000f8e022d */
[----:B0-----:R-:W0:Y:S02]  /*20b0*/  MUFU.RCP R6, R6 ;  /* 0x0000000600067308 */ /* 0x001e240000001000 */
[----:B0-----:R-:W-:-:S06]  /*20c0*/  VIADD R4, R6, 0xffffffe ;  /* 0x0ffffffe06047836 */ /* 0x001fcc0000000000 */
[----:B------:R0:W1:Y:S02]  /*20d0*/  F2I.FTZ.U32.TRUNC.NTZ R5, R4 ;  /* 0x0000000400057305 */ /* 0x000064000021f000 */
[----:B0-----:R-:W-:Y:S02]  /*20e0*/  HFMA2 R4, -RZ, RZ, 0, 0 ;  /* 0x00000000ff047431 */ /* 0x001fe400000001ff */
[----:B-1----:R-:W-:-:S04]  /*20f0*/  IMAD.MOV R7, RZ, RZ, -R5 ;  /* 0x000000ffff077224 */ /* 0x002fc800078e0a05 */
[----:B------:R-:W-:Y:S02]  /*2100*/  IMAD R7, R7, R8, RZ ;  /* 0x0000000807077224 */ /* 0x000fe400078e02ff */
[----:B------:R-:W0:Y:S02]  /*2110*/  LDS.128 R8, [UR16+0x40] ;  /* 0x00004010ff087984 */ /* 0x000e240008000c00 */
[----:B------:R-:W-:Y:S02]  /*2120*/  IMAD.HI.U32 R4, R5, R7, R4 ;  /* 0x0000000705047227 */ /* 0x000fe400078e0004 */
[----:B------:R-:W1:Y:S03]  /*2130*/  S2R R5, SR_TID.X ;  /* 0x0000000000057919 */ /* 0x000e660000002100 */
[----:B------:R1:W-:Y:S02]  /*2140*/  STL [R1+0x448], R4 ;  /* 0x0004480401007387 */ /* 0x0003e40000100800 */
[----:B-1----:R-:W-:Y:S01]  /*2150*/  IMAD.IADD R4, R2, 0x1, R5 ;  /* 0x0000000102047824 */ /* 0x002fe200078e0205 */
[----:B------:R-:W-:Y:S01]  /*2160*/  MOV R2, UR20 ;  /* 0x0000001400027c02 */ /* 0x000fe20008000f00 */
[----:B0-----:R-:W-:Y:S04]  /*2170*/  STL.64 [R1+0x430], R8 ;  /* 0x0004300801007387 */ /* 0x001fe80000100a00 */
[----:B------:R-:W-:Y:S04]  /*2180*/  STL.64 [R1+0x438], R10 ;  /* 0x0004380a01007387 */ /* 0x000fe80000100a00 */
[----:B------:R-:W0:Y:S04]  /*2190*/  LDS.128 R8, [UR16+0x70] ;  /* 0x00007010ff087984 */ /* 0x000e280008000c00 */
[----:B------:R-:W-:Y:S04]  /*21a0*/  STL.64 [R1+0x420], R16 ;  /* 0x0004201001007387 */ /* 0x000fe80000100a00 */
[----:B------:R-:W-:Y:S04]  /*21b0*/  STL.64 [R1+0x428], R18 ;  /* 0x0004281201007387 */ /* 0x000fe80000100a00 */
[----:B------:R-:W1:Y:S04]  /*21c0*/  LDS.128 R16, [UR16+0x80] ;  /* 0x00008010ff107984 */ /* 0x000e680008000c00 */
[----:B------:R-:W-:Y:S04]  /*21d0*/  STL.64 [R1+0x410], R12 ;  /* 0x0004100c01007387 */ /* 0x000fe80000100a00 */
[----:B------:R-:W-:Y:S04]  /*21e0*/  STL.64 [R1+0x418], R14 ;  /* 0x0004180e01007387 */ /* 0x000fe80000100a00 */
[----:B------:R-:W4:Y:S04]  /*21f0*/  LDS.128 R12, [UR16+0x90] ;  /* 0x00009010ff0c7984 */ /* 0x000f280008000c00 */
[----:B0-----:R-:W-:Y:S04]  /*2200*/  STL.64 [R1+0x400], R8 ;  /* 0x0004000801007387 */ /* 0x001fe80000100a00 */
[----:B------:R-:W-:Y:S04]  /*2210*/  STL.64 [R1+0x408], R10 ;  /* 0x0004080a01007387 */ /* 0x000fe80000100a00 */
[----:B------:R-:W0:Y:S04]  /*2220*/  LDS.128 R8, [UR16+0xa0] ;  /* 0x0000a010ff087984 */ /* 0x000e280008000c00 */
[----:B-1----:R-:W-:Y:S04]  /*2230*/  STL.64 [R1+0x3f0], R16 ;  /* 0x0003f01001007387 */ /* 0x002fe80000100a00 */
[----:B------:R-:W-:Y:S04]  /*2240*/  STL.64 [R1+0x3f8], R18 ;  /* 0x0003f81201007387 */ /* 0x000fe80000100a00 */
[----:B------:R-:W1:Y:S04]  /*2250*/  LDS.128 R16, [UR16+0xb0] ;  /* 0x0000b010ff107984 */ /* 0x000e680008000c00 */
[----:B----4-:R-:W-:Y:S04]  /*2260*/  STL.64 [R1+0x3e0], R12 ;  /* 0x0003e00c01007387 */ /* 0x010fe80000100a00 */
        /* <DEDUP_REMOVED lines=169> */
[----:B----4-:R-:W-:Y:S04]  /*2d00*/  STL.64 [R1+0x50], R12 ;  /* 0x0000500c01007387 */ /* 0x010fe80000100a00 */
[----:B------:R-:W-:Y:S04]  /*2d10*/  STL.64 [R1+0x58], R14 ;  /* 0x0000580e01007387 */ /* 0x000fe80000100a00 */
[----:B0-----:R-:W-:Y:S04]  /*2d20*/  STL.64 [R1+0x40], R8 ;  /* 0x0000400801007387 */ /* 0x001fe80000100a00 */
[----:B------:R-:W-:Y:S04]  /*2d30*/  STL.64 [R1+0x48], R10 ;  /* 0x0000480a01007387 */ /* 0x000fe80000100a00 */
[----:B------:R0:W-:Y:S04]  /*2d40*/  STL [R1+0x444], R0 ;  /* 0x0004440001007387 */ /* 0x0001e80000100800 */
[----:B------:R-:W-:Y:S01]  /*2d50*/  STL [R1+0x8], R4 ;  /* 0x0000080401007387 */ /* 0x000fe20000100800 */
[----:B0-----:R-:W-:-:S02]  /*2d60*/  SHF.R.S32.HI R0, RZ, 0x1f, R3 ;  /* 0x0000001fff007819 */ /* 0x001fc40000011403 */
[----:B------:R-:W-:-:S04]  /*2d70*/  IADD3 R3, P1, P2, R3, UR18, R4 ;  /* 0x0000001203037c10 */ /* 0x000fc8000fa3e004 */
[----:B------:R-:W-:Y:S01]  /*2d80*/  IADD3.X R6, PT, PT, R0, UR19, RZ, P1, P2 ;  /* 0x0000001300067c10 */ /* 0x000fe20008fe44ff */
[----:B------:R0:W-:Y:S01]  /*2d90*/  STL [R1+0x34], R3 ;  /* 0x0000340301007387 */ /* 0x0001e20000100800 */
[----:B------:R-:W-:-:S03]  /*2da0*/  IMAD R0, R2, UR6, R4 ;  /* 0x0000000602007c24 */ /* 0x000fc6000f8e0204 */
[----:B------:R1:W-:Y:S04]  /*2db0*/  STL [R1+0x30], R6 ;  /* 0x0000300601007387 */ /* 0x0003e80000100800 */
[----:B------:R1:W-:Y:S01]  /*2dc0*/  STL [R1+0x38], R0 ;  /* 0x0000380001007387 */ /* 0x0003e20000100800 */
[----:B0-----:R-:W-:-:S05]  /*2dd0*/  LEA R3, R5, UR5, 0x2 ;  /* 0x0000000505037c11 */ /* 0x001fca000f8e10ff */
[----:B------:R1:W-:Y:S02]  /*2de0*/  STL [R1+0x3c], R3 ;  /* 0x00003c0301007387 */ /* 0x0003e40000100800 */
.L_x_4639:
[----:B------:R-:W4:Y:S04]  /*2df0*/  LDL R2, [R1+0x30] ;  /* 0x0000300001027983 */ /* 0x000f280000100800 */
[----:B-1----:R-:W2:Y:S04]  /*2e00*/  LDL R0, [R1+0x34] ;  /* 0x0000340001007983 */ /* 0x002ea80000100800 */
[----:B------:R-:W3:Y:S04]  /*2e10*/  LDL R252, [R1+0x448] ;  /* 0x0004480001fc7983 */ /* 0x000ee80000100800 */
[----:B-----5:R-:W-:Y:S04]  /*2e20*/  STL [R1+0x450], R5 ;  /* 0x0004500501007387 */ /* 0x020fe80000100800 */
[----:B------:R0:W-:Y:S04]  /*2e30*/  STL [R1+0x44c], R4 ;  /* 0x00044c0401007387 */ /* 0x0001e80000100800 */
[----:B0-----:R-:W3:Y:S01]  /*2e40*/  LDL R4, [R1+0x8] ;  /* 0x0000080001047983 */ /* 0x001ee20000100800 */
[----:B----4-:R-:W-:-:S02]  /*2e50*/  @P0 IMAD.MOV.U32 R3, RZ, RZ, R2 ;  /* 0x000000ffff030224 */ /* 0x010fc400078e0002 */
[----:B--2---:R-:W-:Y:S02]  /*2e60*/  @P0 IMAD.MOV.U32 R2, RZ, RZ, R0 ;  /* 0x000000ffff020224 */ /* 0x004fe400078e0000 */
[----:B------:R-:W0:Y:S04]  /*2e70*/  LDC R0, c[0x0][0x3f4] ;  /* 0x0000fd00ff007b82 */ /* 0x000e280000000800 */
[----:B------:R3:W2:Y:S02]  /*2e80*/  @P0 LDG.E.U8 R2, desc[UR36][R2.64] ;  /* 0x0000002402020981 */ /* 0x0006a4000c1e1100 */
[----:B---3--:R-:W-:Y:S02]  /*2e90*/  IABS R3, R4 ;  /* 0x0000000400037213 */ /* 0x008fe40000000000 */
[----:B0-----:R-:W-:-:S03]  /*2ea0*/  IABS R5, R0 ;  /* 0x0000000000057213 */ /* 0x001fc60000000000 */
[----:B------:R-:W-:Y:S01]  /*2eb0*/  IMAD.HI.U32 R252, R252, R3, RZ ;  /* 0x00000003fcfc7227 */ /* 0x000fe200078e00ff */
[----:B------:R-:W0:Y:S04]  /*2ec0*/  LDC R0, c[0x0][0x3f4] ;  /* 0x0000fd00ff007b82 */ /* 0x000e280000000800 */
[----:B------:R-:W-:-:S05]  /*2ed0*/  IADD3 R252, PT, PT, -R252, RZ, RZ ;  /* 0x000000fffcfc7210 */ /* 0x000fca0007ffe1ff */
[----:B------:R-:W-:Y:S02]  /*2ee0*/  IMAD R3, R5, R252, R3 ;  /* 0x000000fc05037224 */ /* 0x000fe400078e0203 */
[----:B------:R-:W1:Y:S01]  /*2ef0*/  LDC R252, c[0x0][0x3f4] ;  /* 0x0000fd00fffc7b82 */ /* 0x000e620000000800 */
[----:B------:R3:W5:Y:S01]  /*2f00*/  LDL.LU R5, [R1+0x450] ;  /* 0x0004500001057983 */ /* 0x0007620000300800 */
[----:B0-----:R-:W-:-:S04]  /*2f10*/  IABS R0, R0 ;  /* 0x0000000000007213 */ /* 0x001fc80000000000 */
[----:B------:R-:W-:Y:S02]  /*2f20*/  ISETP.GT.U32.AND P1, PT, R0, R3, PT ;  /* 0x000000030000720c */ /* 0x000fe40003f24070 */
[----:B-1----:R-:W-:-:S11]  /*2f30*/  IABS R252, R252 ;  /* 0x000000fc00fc7213 */ /* 0x002fd60000000000 */
[----:B------:R-:W-:-:S05]  /*2f40*/  @!P1 IMAD.IADD R3, R3, 0x1, -R252 ;  /* 0x0000000103039824 */ /* 0x000fca00078e0afc */
[----:B------:R-:W-:Y:S02]  /*2f50*/  ISETP.GT.U32.AND P1, PT, R0, R3, PT ;  /* 0x000000030000720c */ /* 0x000fe40003f24070 */
[C---:B------:R-:W-:Y:S01]  /*2f60*/  ISETP.GE.AND P2, PT, R4.reuse, RZ, PT ;  /* 0x000000ff0400720c */ /* 0x040fe20003f46270 */
[----:B------:R-:W0:Y:S10]  /*2f70*/  LDC R0, c[0x0][0x3f4] ;  /* 0x0000fd00ff007b82 */ /* 0x000e340000000800 */
[----:B------:R-:W-:Y:S01]  /*2f80*/  @!P1 IMAD.IADD R3, R3, 0x1, -R252 ;  /* 0x0000000103039824 */ /* 0x000fe200078e0afc */
[----:B------:R-:W-:-:S02]  /*2f90*/  ISETP.GE.AND P1, PT, R4, UR45, PT ;  /* 0x0000002d04007c0c */ /* 0x000fc4000bf26270 */
[----:B------:R3:W5:Y:S01]  /*2fa0*/  LDL.LU R4, [R1+0x44c] ;  /* 0x00044c0001047983 */ /* 0x0007620000300800 */
[C---:B0-----:R-:W-:Y:S01]  /*2fb0*/  ISETP.NE.AND P4, PT, R0.reuse, RZ, PT ;  /* 0x000000ff0000720c */ /* 0x041fe20003f85270 */
[----:B------:R-:W-:Y:S01]  /*2fc0*/  BSSY.RECONVERGENT B1, `(.L_x_4509) ;  /* 0x0000025000017945 */ /* 0x000fe20003800200 */
[----:B------:R-:W-:Y:S01]  /*2fd0*/  IMAD R252, R0, 0xa0, RZ ;  /* 0x000000a000fc7824 */ /* 0x000fe200078e02ff */
[----:B--2---:R-:W-:Y:S02]  /*2fe0*/  ISETP.NE.AND P3, PT, R2, RZ, P0 ;  /* 0x000000ff0200720c */ /* 0x004fe40000765270 */
[----:B------:R-:W-:-:S05]  /*2ff0*/  MOV R2, R3 ;  /* 0x0000000300027202 */ /* 0x000fca0000000f00 */
[----:B------:R-:W-:-:S03]  /*3000*/  @!P2 IMAD.MOV R2, RZ, RZ, -R2 ;  /* 0x000000ffff02a224 */ /* 0x000fc600078e0a02 */
[----:B------:R-:W-:-:S05]  /*3010*/  @!P4 LOP3.LUT R2, RZ, R0, RZ, 0x33, !PT ;  /* 0x00000000ff02c212 */ /* 0x000fca00078e33ff */
[----:B------:R-:W-:Y:S01]  /*3020*/  IMAD.SHL.U32 R3, R2, 0x4, RZ ;  /* 0x0000000402037824 */ /* 0x000fe200078e00ff */
[----:B---3--:R-:W-:Y:S06]  /*3030*/  @P1 BRA `(.L_x_4510) ;  /* 0x0000000000741947 */ /* 0x008fec0003800000 */
[----:B------:R0:W-:Y:S01]  /*3040*/  STL [R1+0x2c], RZ ;  /* 0x00002cff01007387 */ /* 0x0001e20000100800 */
[----:B------:R-:W-:-:S03]  /*3050*/  ISETP.GE.AND P2, PT, R3, R252, PT ;  /* 0x000000fc0300720c */ /* 0x000fc60003f46270 */
[----:B------:R0:W-:Y:S04]  /*3060*/  STL [R1+0x28], RZ ;  /* 0x000028ff01007387 */ /* 0x0001e80000100800 */
[----:B------:R0:W-:Y:S04]  /*3070*/  STL [R1+0x24], RZ ;  /* 0x000024ff01007387 */ /* 0x0001e80000100800 */
[----:B------:R0:W-:Y:S02]  /*3080*/  STL [R1+0x20], RZ ;  /* 0x000020ff01007387 */ /* 0x0001e40000100800 */
[----:B------:R-:W-:Y:S05]  /*3090*/  @P2 BRA `(.L_x_4510) ;  /* 0x00000000005c2947 */ /* 0x000fea0003800000 */
[----:B------:R-:W1:Y:S01]  /*30a0*/  S2UR UR6, SR_CTAID.Y ;  /* 0x00000000000679c3 */ /* 0x000e620000002600 */
[----:B------:R1:W-:Y:S04]  /*30b0*/  STL.64 [R1+0x458], R6 ;  /* 0x0004580601007387 */ /* 0x0003e80000100a00 */
[----:B-----5:R2:W-:Y:S01]  /*30c0*/  STL.64 [R1+0x450], R4 ;  /* 0x0004500401007387 */ /* 0x0205e20000100a00 */
[----:B-1----:R-:W-:-:S05]  /*30d0*/  IMAD R7, R0, UR6, RZ ;  /* 0x0000000600077c24 */ /* 0x002fca000f8e02ff */
[----:B------:R-:W-:-:S04]  /*30e0*/  IADD3 R252, P2, PT, R7, R2, RZ ;  /* 0x0000000207fc7210 */ /* 0x000fc80007f5e0ff */
[----:B------:R-:W-:Y:S02]  /*30f0*/  LEA.HI.X.SX32 R6, R7, RZ, 0x1, P2 ;  /* 0x000000ff07067211 */ /* 0x000fe400010f0eff */
[----:B--2---:R-:W-:-:S04]  /*3100*/  LEA R4, P2, R252, UR8, 0x2 ;  /* 0x00000008fc047c11 */ /* 0x004fc8000f8410ff */
[----:B------:R-:W-:-:S05]  /*3110*/  LEA.HI.X R5, R252, UR9, R6, 0x2, P2 ;  /* 0x00000009fc057c11 */ /* 0x000fca00090f1406 */
[----:B------:R1:W2:Y:S02]  /*3120*/  LDG.E R252, desc[UR36][R4.64] ;  /* 0x0000002404fc7981 */ /* 0x0002a4000c1e1900 */
[----:B-1----:R-:W-:-:S04]  /*3130*/  IMAD R4, R0, UR7, RZ ;  /* 0x0000000700047c24 */ /* 0x002fc8000f8e02ff */
[----:B--2---:R-:W-:-:S04]  /*3140*/  IMAD R252, R252, R4, RZ ;  /* 0x00000004fcfc7224 */ /* 0x004fc800078e02ff */
[----:B------:R-:W-:Y:S02]  /*3150*/  IMAD R4, R252, 0xa0, R3 ;  /* 0x000000a0fc047824 */ /* 0x000fe400078e0203 */
[----:B------:R-:W-:-:S05]  /*3160*/  IMAD R252, R0, UR4, RZ ;  /* 0x0000000400fc7c24 */ /* 0x000fca000f8e02ff */
[----:B------:R-:W-:Y:S02]  /*3170*/  SHF.R.S32.HI R5, RZ, 0x1f, R252 ;  /* 0x0000001fff057819 */ /* 0x000fe400000114fc */
[----:B------:R-:W-:-:S04]  /*3180*/  IADD3 R252, P2, PT, R4, R252, RZ ;  /* 0x000000fc04fc7210 */ /* 0x000fc80007f5e0ff */
[----:B------:R-:W-:Y:S02]  /*3190*/  LEA.HI.X.SX32 R6, R4, R5, 0x1, P2 ;  /* 0x0000000504067211 */ /* 0x000fe400010f0eff */
[----:B------:R-:W-:-:S04]  /*31a0*/  LEA R4, P2, R252, UR10, 0x2 ;  /* 0x0000000afc047c11 */ /* 0x000fc8000f8410ff */
[----:B------:R-:W-:-:S06]  /*31b0*/  LEA.HI.X R5, R252, UR11, R6, 0x2, P2 ;  /* 0x0000000bfc057c11 */ /* 0x000fcc00090f1406 */
[----:B------:R-:W2:Y:S04]  /*31c0*/  LDG.E.128 R4, desc[UR36][R4.64] ;  /* 0x0000002404047981 */ /* 0x000ea8000c1e1d00 */
[----:B--2---:R-:W-:Y:S04]  /*31d0*/  STL.64 [R1+0x20], R4 ;  /* 0x0000200401007387 */ /* 0x004fe80000100a00 */
[----:B------:R1:W-:Y:S04]  /*31e0*/  STL.64 [R1+0x28], R6 ;  /* 0x0000280601007387 */ /* 0x0003e80000100a00 */
[----:B-1----:R1:W5:Y:S04]  /*31f0*/  LDL.LU.64 R6, [R1+0x458] ;  /* 0x0004580001067983 */ /* 0x0023680000300a00 */
[----:B------:R1:W5:Y:S02]  /*3200*/  LDL.LU.64 R4, [R1+0x450] ;  /* 0x0004500001047983 */ /* 0x0003640000300a00 */
.L_x_4510:
[----:B------:R-:W-:Y:S05]  /*3210*/  BSYNC.RECONVERGENT B1 ;  /* 0x0000000000017941 */ /* 0x000fea0003800200 */
.L_x_4509:
[----:B------:R-:W-:Y:S01]  /*3220*/  BSSY.RECONVERGENT B1, `(.L_x_4511) ;  /* 0x000001b000017945 */ /* 0x000fe20003800200 */
[----:B------:R-:W-:-:S03]  /*3230*/  IADD3 R252, PT, PT, R2, R0, RZ ;  /* 0x0000000002fc7210 */ /* 0x000fc60007ffe0ff */
[----:B------:R-:W-:Y:S05]  /*3240*/  @P1 BRA `(.L_x_4512) ;  /* 0x0000000000601947 */ /* 0x000fea0003800000 */
[----:B-----5:R-:W-:Y:S01]  /*3250*/  IMAD R5, R0, 0xa0, RZ ;  /* 0x000000a000057824 */ /* 0x020fe200078e02ff */
[----:B------:R-:W-:Y:S01]  /*3260*/  CS2R R6, SRZ ;  /* 0x0000000000067805 */ /* 0x000fe2000001ff00 */
[----:B------:R-:W-:-:S05]  /*3270*/  IMAD.SHL.U32 R4, R252, 0x4, RZ ;  /* 0x00000004fc047824 */ /* 0x000fca00078e00ff */
[----:B------:R-:W-:Y:S02]  /*3280*/  ISETP.GE.AND P2, PT, R4, R5, PT ;  /* 0x000000050400720c */ /* 0x000fe40003f46270 */
[----:B------:R-:W-:-:S11]  /*3290*/  CS2R R4, SRZ ;  /* 0x0000000000047805 */ /* 0x000fd6000001ff00 */
[----:B------:R-:W-:Y:S05]  /*32a0*/  @P2 BRA `(.L_x_4512) ;  /* 0x0000000000482947 */ /* 0x000fea0003800000 */
[----:B------:R-:W2:Y:S01]  /*32b0*/  S2UR UR6, SR_CTAID.Y ;  /* 0x00000000000679c3 */ /* 0x000ea20000002600 */
[----:B------:R-:W-:Y:S02]  /*32c0*/  IMAD.SHL.U32 R7, R252, 0x4, RZ ;  /* 0x00000004fc077824 */ /* 0x000fe400078e00ff */
[----:B--2---:R-:W-:-:S05]  /*32d0*/  IMAD R6, R0, UR6, RZ ;  /* 0x0000000600067c24 */ /* 0x004fca000f8e02ff */
[----:B------:R-:W-:-:S04]  /*32e0*/  IADD3 R5, P2, PT, R6, R2, RZ ;  /* 0x0000000206057210 */ /* 0x000fc80007f5e0ff */
[----:B------:R-:W-:Y:S02]  /*32f0*/  LEA.HI.X.SX32 R6, R6, RZ, 0x1, P2 ;  /* 0x000000ff06067211 */ /* 0x000fe400010f0eff */
[----:B------:R-:W-:-:S04]  /*3300*/  LEA R4, P2, R5, UR8, 0x2 ;  /* 0x0000000805047c11 */ /* 0x000fc8000f8410ff */
[----:B------:R-:W-:-:S05]  /*3310*/  LEA.HI.X R5, R5, UR9, R6, 0x2, P2 ;  /* 0x0000000905057c11 */ /* 0x000fca00090f1406 */
[----:B------:R2:W3:Y:S01]  /*3320*/  LDG.E R4, desc[UR36][R4.64] ;  /* 0x0000002404047981 */ /* 0x0004e2000c1e1900 */
[C---:B------:R-:W-:Y:S02]  /*3330*/  IMAD R6, R0.reuse, UR4, RZ ;  /* 0x0000000400067c24 */ /* 0x040fe4000f8e02ff */
[----:B--2---:R-:W-:-:S04]  /*3340*/  IMAD R5, R0, UR7, RZ ;  /* 0x0000000700057c24 */ /* 0x004fc8000f8e02ff */
        /* <DEDUP_REMOVED lines=8> */
.L_x_4512:
[----:B------:R-:W-:Y:S05]  /*33d0*/  BSYNC.RECONVERGENT B1 ;  /* 0x0000000000017941 */ /* 0x000fea0003800200 */
.L_x_4511:
        /* <DEDUP_REMOVED lines=8> */
[----:B------:R-:W2:Y:S01]  /*3460*/  S2UR UR6, SR_CTAID.Y ;  /* 0x00000000000679c3 */ /* 0x000ea20000002600 */
[C---:B------:R-:W-:Y:S02]  /*3470*/  IMAD R11, R0.reuse, 0x8, R3 ;  /* 0x00000008000b7824 */ /* 0x040fe400078e0203 */
        /* <DEDUP_REMOVED lines=16> */
.L_x_4514:
[----:B------:R-:W-:Y:S05]  /*3580*/  BSYNC.RECONVERGENT B1 ;  /* 0x0000000000017941 */ /* 0x000fea0003800200 */
.L_x_4513:
[----:B------:R-:W-:Y:S04]  /*3590*/  BSSY.RECONVERGENT B1, `(.L_x_4515) ;  /* 0x000001c000017945 */ /* 0x000fe80003800200 */
[----:B------:R-:W-:Y:S05]  /*35a0*/  @P1 BRA `(.L_x_4516) ;  /* 0x0000000000681947 */ /* 0x000fea0003800000 */
[C---:B------:R-:W-:Y:S02]  /*35b0*/  IMAD R12, R0.reuse, 0x2, R252 ;  /* 0x00000002000c7824 */ /* 0x040fe400078e02fc */
[----:B------:R-:W-:-:S03]  /*35c0*/  IMAD R14, R0, 0xa0, RZ ;  /* 0x000000a0000e7824 */ /* 0x000fc600078e02ff */
[----:B------:R-:W-:-:S04]  /*35d0*/  SHF.L.U32 R13, R12, 0x2, RZ ;  /* 0x000000020c0d7819 */ /* 0x000fc800000006ff */
[----:B------:R-:W-:Y:S02]  /*35e0*/  ISETP.GE.AND P2, PT, R13, R14, PT ;  /* 0x0000000e0d00720c */ /* 0x000fe40003f46270 */
[----:B------:R-:W-:Y:S02]  /*35f0*/  CS2R R14, SRZ ;  /* 0x00000000000e7805 */ /* 0x000fe4000001ff00 */
[----:B------:R-:W-:-:S09]  /*3600*/  CS2R R12, SRZ ;  /* 0x00000000000c7805 */ /* 0x000fd2000001ff00 */
[----:B------:R-:W-:Y:S05]  /*3610*/  @P2 BRA `(.L_x_4516) ;  /* 0x00000000004c2947 */ /* 0x000fea0003800000 */
[----:B------:R-:W2:Y:S01]  /*3620*/  S2UR UR6, SR_CTAID.Y ;  /* 0x00000000000679c3 */ /* 0x000ea20000002600 */
[----:B------:R-:W-:-:S04]  /*3630*/  IMAD R15, R0, 0x2, R252 ;  /* 0x00000002000f7824 */ /* 0x000fc800078e02fc */
        /* <DEDUP_REMOVED lines=17> */
.L_x_4516:
[----:B------:R-:W-:Y:S05]  /*3750*/  BSYNC.RECONVERGENT B1 ;  /* 0x0000000000017941 */ /* 0x000fea0003800200 */
.L_x_4515:
        /* <DEDUP_REMOVED lines=26> */
.L_x_4518:
[----:B------:R-:W-:Y:S05]  /*3900*/  BSYNC.RECONVERGENT B1 ;  /* 0x0000000000017941 */ /* 0x000fea0003800200 */
.L_x_4517:
        /* <DEDUP_REMOVED lines=28> */
.L_x_4520:
[----:B------:R-:W-:Y:S05]  /*3ad0*/  BSYNC.RECONVERGENT B1 ;  /* 0x0000000000017941 */ /* 0x000fea0003800200 */
.L_x_4519:
[----:B------:R-:W-:Y:S04]  /*3ae0*/  BSSY.RECONVERGENT B1, `(.L_x_4521) ;  /* 0x000001e000017945 */ /* 0x000fe80003800200 */
[----:B------:R-:W-:Y:S05]  /*3af0*/  @P1 BRA `(.L_x_4522) ;  /* 0x0000000000701947 */ /* 0x000fea0003800000 */
[C---:B------:R-:W-:Y:S01]  /*3b00*/  LEA R24, R0.reuse, R252, 0x2 ;  /* 0x000000fc00187211 */ /* 0x040fe200078e10ff */
[----:B------:R-:W-:-:S04]  /*3b10*/  IMAD R25, R0, 0xa0, RZ ;  /* 0x000000a000197824 */ /* 0x000fc800078e02ff */
[----:B------:R-:W-:-:S04]  /*3b20*/  IMAD.IADD R26, R24, 0x1, R0 ;  /* 0x00000001181a7824 */ /* 0x000fc800078e0200 */
[----:B------:R-:W-:Y:S01]  /*3b30*/  IMAD.SHL.U32 R24, R26, 0x4, RZ ;  /* 0x000000041a187824 */ /* 0x000fe200078e00ff */
[----:B------:R-:W-:-:S04]  /*3b40*/  CS2R R26, SRZ ;  /* 0x00000000001a7805 */ /* 0x000fc8000001ff00 */
[----:B------:R-:W-:Y:S02]  /*3b50*/  ISETP.GE.AND P2, PT, R24, R25, PT ;  /* 0x000000191800720c */ /* 0x000fe40003f46270 */
[----:B------:R-:W-:-:S11]  /*3b60*/  CS2R R24, SRZ ;  /* 0x0000000000187805 */ /* 0x000fd6000001ff00 */
[----:B------:R-:W-:Y:S05]  /*3b70*/  @P2 BRA `(.L_x_4522) ;  /* 0x0000000000502947 */ /* 0x000fea0003800000 */
[----:B------:R-:W2:Y:S01]  /*3b80*/  S2UR UR6, SR_CTAID.Y ;  /* 0x00000000000679c3 */ /* 0x000ea20000002600 */
[----:B------:R-:W-:-:S05]  /*3b90*/  LEA R27, R0, R252, 0x2 ;  /* 0x000000fc001b7211 */ /* 0x000fca00078e10ff */
[----:B------:R-:W-:Y:S02]  /*3ba0*/  IMAD.IADD R27, R27, 0x1, R0 ;  /* 0x000000011b1b7824 */ /* 0x000fe400078e0200 */
        /* <DEDUP_REMOVED lines=17> */
.L_x_4522:
[----:B------:R-:W-:Y:S05]  /*3cc0*/  BSYNC.RECONVERGENT B1 ;  /* 0x0000000000017941 */ /* 0x000fea0003800200 */
.L_x_4521:
[----:B------:R-:W-:Y:S04]  /*3cd0*/  BSSY.RECONVERGENT B1, `(.L_x_4523) ;  /* 0x000001e000017945 */ /* 0x000fe80003800200 */
[----:B------:R-:W-:Y:S05]  /*3ce0*/  @P1 BRA `(.L_x_4524) ;  /* 0x0000000000701947 */ /* 0x000fea0003800000 */
[C---:B------:R-:W-:Y:S01]  /*3cf0*/  LEA R28, R0.reuse, R252, 0x2 ;  /* 0x000000fc001c7211 */ /* 0x040fe200078e10ff */
[----:B------:R-:W-:-:S04]  /*3d00*/  IMAD R29, R0, 0xa0, RZ ;  /* 0x000000a0001d7824 */ /* 0x000fc800078e02ff */
[----:B------:R-:W-:-:S04]  /*3d10*/  IMAD R30, R0, 0x2, R28 ;  /* 0x00000002001e7824 */ /* 0x000fc800078e021c */
[----:B------:R-:W-:Y:S01]  /*3d20*/  IMAD.SHL.U32 R28, R30, 0x4, RZ ;  /* 0x000000041e1c7824 */ /* 0x000fe200078e00ff */
[----:B------:R-:W-:-:S04]  /*3d30*/  CS2R R30, SRZ ;  /* 0x00000000001e7805 */ /* 0x000fc8000001ff00 */
[----:B------:R-:W-:Y:S02]  /*3d40*/  ISETP.GE.AND P2, PT, R28, R29, PT ;  /* 0x0000001d1c00720c */ /* 0x000fe40003f46270 */
[----:B------:R-:W-:-:S11]  /*3d50*/  CS2R R28, SRZ ;  /* 0x00000000001c7805 */ /* 0x000fd6000001ff00 */
[----:B------:R-:W-:Y:S05]  /*3d60*/  @P2 BRA `(.L_x_4524) ;  /* 0x0000000000502947 */ /* 0x000fea0003800000 */
[----:B------:R-:W2:Y:S01]  /*3d70*/  S2UR UR6, SR_CTAID.Y ;  /* 0x00000000000679c3 */ /* 0x000ea20000002600 */
[----:B------:R-:W-:-:S05]  /*3d80*/  LEA R31, R0, R252, 0x2 ;  /* 0x000000fc001f7211 */ /* 0x000fca00078e10ff */
        /* <DEDUP_REMOVED lines=18> */
.L_x_4524:
[----:B------:R-:W-:Y:S05]  /*3eb0*/  BSYNC.RECONVERGENT B1 ;  /* 0x0000000000017941 */ /* 0x000fea0003800200 */
.L_x_4523:
        /* <DEDUP_REMOVED lines=26> */
.L_x_4526:
[----:B------:R-:W-:Y:S05]  /*4060*/  BSYNC.RECONVERGENT B1 ;  /* 0x0000000000017941 */ /* 0x000fea0003800200 */
.L_x_4525:
[----:B------:R-:W-:Y:S04]  /*4070*/  BSSY.RECONVERGENT B1, `(.L_x_4527) ;  /* 0x0000020000017945 */ /* 0x000fe80003800200 */
[----:B------:R-:W-:Y:S05]  /*4080*/  @P1 BRA `(.L_x_4528) ;  /* 0x0000000000781947 */ /* 0x000fea0003800000 */
[C---:B------:R-:W-:Y:S02]  /*4090*/  IMAD R36, R0.reuse, 0x4, R252 ;  /* 0x0000000400247824 */ /* 0x040fe400078e02fc */
[----:B------:R-:W-:-:S03]  /*40a0*/  IMAD R37, R0, 0xa0, RZ ;  /* 0x000000a000257824 */ /* 0x000fc600078e02ff */
[----:B------:R-:W-:-:S05]  /*40b0*/  LEA R36, R0, R36, 0x1 ;  /* 0x0000002400247211 */ /* 0x000fca00078e08ff */
        /* <DEDUP_REMOVED lines=8> */
[----:B------:R-:W-:-:S04]  /*4140*/  IMAD R39, R0, 0x2, R39 ;  /* 0x0000000200277824 */ /* 0x000fc800078e0227 */
        /* <DEDUP_REMOVED lines=18> */
.L_x_4528:
[----:B------:R-:W-:Y:S05]  /*4270*/  BSYNC.RECONVERGENT B1 ;  /* 0x0000000000017941 */ /* 0x000fea0003800200 */
.L_x_4527:
[----:B------:R2:W-:Y:S02]  /*4280*/  STL [R1+0x44c], R2 ;  /* 0x00044c0201007387 */ /* 0x0005e40000100800 */
[----:B--2---:R-:W-:-:S04]  /*4290*/  IMAD R2, R0, 0x4, R252 ;  /* 0x0000000400027824 */ /* 0x004fc800078e02fc */
[----:B------:R-:W-:-:S05]  /*42a0*/  IMAD R2, R0, 0x2, R2 ;  /* 0x0000000200027824 */ /* 0x000fca00078e0202 */
[----:B------:R-:W-:-:S05]  /*42b0*/  LEA R2, R0, R2, 0x1 ;  /* 0x0000000200027211 */ /* 0x000fca00078e08ff */
[----:B------:R2:W-:Y:S04]  /*42c0*/  STL [R1], R2 ;  /* 0x0000000201007387 */ /* 0x0005e80000100800 */
[----:B--2---:R2:W5:Y:S01]  /*42d0*/  LDL.LU R2, [R1+0x44c] ;  /* 0x00044c0001027983 */ /* 0x0045620000300800 */
[----:B------:R-:W-:Y:S04]  /*42e0*/  BSSY.RECONVERGENT B1, `(.L_x_4529) ;  /* 0x000001e000017945 */ /* 0x000fe80003800200 */
[----:B------:R-:W-:Y:S05]  /*42f0*/  @P1 BRA `(.L_x_4530) ;  /* 0x0000000000701947 */ /* 0x000fea0003800000 */
[C---:B------:R-:W-:Y:S01]  /*4300*/  IMAD R40, R0.reuse, 0x4, R252 ;  /* 0x0000000400287824 */ /* 0x040fe200078e02fc */
[----:B------:R-:W-:Y:S01]  /*4310*/  CS2R R42, SRZ ;  /* 0x00000000002a7805 */ /* 0x000fe2000001ff00 */
[C---:B------:R-:W-:Y:S02]  /*4320*/  IMAD R41, R0.reuse, 0xa0, RZ ;  /* 0x000000a000297824 */ /* 0x040fe400078e02ff */
[----:B------:R-:W-:-:S05]  /*4330*/  IMAD R40, R0, 0x2, R40 ;  /* 0x0000000200287824 */ /* 0x000fca00078e0228 */
[----:B------:R-:W-:-:S05]  /*4340*/  LEA R40, R0, R40, 0x1 ;  /* 0x0000002800287211 */ /* 0x000fca00078e08ff */
[----:B------:R-:W-:-:S04]  /*4350*/  IMAD.IADD R252, R40, 0x1, R0 ;  /* 0x0000000128fc7824 */ /* 0x000fc800078e0200 */
[----:B------:R-:W-:-:S05]  /*4360*/  IMAD.SHL.U32 R40, R252, 0x4, RZ ;  /* 0x00000004fc287824 */ /* 0x000fca00078e00ff */
[----:B------:R-:W-:Y:S02]  /*4370*/  ISETP.GE.AND P2, PT, R40, R41, PT ;  /* 0x000000292800720c */ /* 0x000fe40003f46270 */
[----:B------:R-:W-:-:S11]  /*4380*/  CS2R R40, SRZ ;  /* 0x0000000000287805 */ /* 0x000fd6000001ff00 */
[----:B------:R-:W-:Y:S05]  /*4390*/  @P2 BRA `(.L_x_4530) ;  /* 0x0000000000482947 */ /* 0x000fea0003800000 */
[----:B------:R-:W3:Y:S02]  /*43a0*/  S2UR UR6, SR_CTAID.Y ;  /* 0x00000000000679c3 */ /* 0x000ee40000002600 */
[----:B---3--:R-:W-:-:S05]  /*43b0*/  IMAD R42, R0, UR6, RZ ;  /* 0x00000006002a7c24 */ /* 0x008fca000f8e02ff */
[----:B-----5:R-:W-:-:S04]  /*43c0*/  IADD3 R41, P2, PT, R42, R2, RZ ;  /* 0x000000022a297210 */ /* 0x020fc80007f5e0ff */
[----:B------:R-:W-:Y:S02]  /*43d0*/  LEA.HI.X.SX32 R42, R42, RZ, 0x1, P2 ;  /* 0x000000ff2a2a7211 */ /* 0x000fe400010f0eff */
[----:B------:R-:W-:-:S04]  /*43e0*/  LEA R40, P2, R41, UR8, 0x2 ;  /* 0x0000000829287c11 */ /* 0x000fc8000f8410ff */
[----:B------:R-:W-:-:S05]  /*43f0*/  LEA.HI.X R41, R41, UR9, R42, 0x2, P2 ;  /* 0x0000000929297c11 */ /* 0x000fca00090f142a */
[----:B------:R3:W4:Y:S01]  /*4400*/  LDG.E R40, desc[UR36][R40.64] ;  /* 0x0000002428287981 */ /* 0x000722000c1e1900 */
[C---:B------:R-:W-:Y:S02]  /*4410*/  IMAD R42, R0.reuse, UR4, RZ ;  /* 0x00000004002a7c24 */ /* 0x040fe4000f8e02ff */
[----:B---3--:R-:W-:-:S04]  /*4420*/  IMAD R41, R0, UR7, RZ ;  /* 0x0000000700297c24 */ /* 0x008fc8000f8e02ff */
[----:B----4-:R-:W-:-:S04]  /*4430*/  IMAD R40, R40, R41, RZ ;  /* 0x0000002928287224 */ /* 0x010fc800078e02ff */
        /* <DEDUP_REMOVED lines=8> */
.L_x_4530:
[----:B------:R-:W-:Y:S05]  /*44c0*/  BSYNC.RECONVERGENT B1 ;  /* 0x0000000000017941 */ /* 0x000fea0003800200 */
.L_x_4529:
[----:B------:R-:W3:Y:S01]  /*44d0*/  LDL.LU R252, [R1] ;  /* 0x0000000001fc7983 */ /* 0x000ee20000300800 */
[----:B------:R-:W-:Y:S01]  /*44e0*/  BSSY.RECONVERGENT B1, `(.L_x_4531) ;  /* 0x000001b000017945 */ /* 0x000fe20003800200 */
[----:B---3--:R-:W-:-:S03]  /*44f0*/  IMAD R252, R0, 0x2, R252 ;  /* 0x0000000200fc7824 */ /* 0x008fc600078e02fc */
[----:B------:R-:W-:Y:S05]  /*4500*/  @P1 BRA `(.L_x_4532) ;  /* 0x0000000000601947 */ /* 0x000fea0003800000 */
[----:B------:R-:W-:Y:S01]  /*4510*/  IMAD R45, R0, 0xa0, RZ ;  /* 0x000000a0002d7824 */ /* 0x000fe200078e02ff */
[----:B------:R-:W-:Y:S01]  /*4520*/  CS2R R46, SRZ ;  /* 0x00000000002e7805 */ /* 0x000fe2000001ff00 */
        /* <DEDUP_REMOVED lines=22> */
.L_x_4532:
[----:B------:R-:W-:Y:S05]  /*4690*/  BSYNC.RECONVERGENT B1 ;  /* 0x0000000000017941 */ /* 0x000fea0003800200 */
.L_x_4531:
[----:B------:R-:W-:Y:S01]  /*46a0*/  BSSY.RECONVERGENT B1, `(.L_x_4533) ;  /* 0x000001b000017945 */ /* 0x000fe20003800200 */
[----:B------:R-:W-:-:S03]  /*46b0*/  IMAD.IADD R252, R252, 0x1, R0 ;  /* 0x00000001fcfc7824 */ /* 0x000fc600078e0200 */
        /* <DEDUP_REMOVED lines=25> */
.L_x_4534:
[----:B------:R-:W-:Y:S05]  /*4850*/  BSYNC.RECONVERGENT B1 ;  /* 0x0000000000017941 */ /* 0x000fea0003800200 */
.L_x_4533:
        /* <DEDUP_REMOVED lines=27> */
.L_x_4536:
[----:B------:R-:W-:Y:S05]  /*4a10*/  BSYNC.RECONVERGENT B1 ;  /* 0x0000000000017941 */ /* 0x000fea0003800200 */
.L_x_4535:
        /* <DEDUP_REMOVED lines=27> */
.L_x_4538:
[----:B------:R-:W-:Y:S05]  /*4bd0*/  BSYNC.RECONVERGENT B1 ;  /* 0x0000000000017941 */ /* 0x000fea0003800200 */
.L_x_4537:
        /* <DEDUP_REMOVED lines=27> */
.L_x_4540:
[----:B------:R-:W-:Y:S05]  /*4d90*/  BSYNC.RECONVERGENT B1 ;  /* 0x0000000000017941 */ /* 0x000fea0003800200 */
.L_x_4539:
[----:B------:R-:W-:Y:S04]  /*4da0*/  BSSY.RECONVERGENT B1, `(.L_x_4541) ;  /* 0x000001a000017945 */ /* 0x000fe80003800200 */
[----:B------:R-:W-:Y:S05]  /*4db0*/  @P1 BRA `(.L_x_4542) ;  /* 0x0000000000601947 */ /* 0x000fea0003800000 */
[C---:B------:R-:W-:Y:S01]  /*4dc0*/  IMAD R65, R0.reuse, 0xa0, RZ ;  /* 0x000000a000417824 */ /* 0x040fe200078e02ff */
[----:B------:R-:W-:Y:S01]  /*4dd0*/  CS2R R66, SRZ ;  /* 0x0000000000427805 */ /* 0x000fe2000001ff00 */
[----:B------:R-:W-:-:S05]  /*4de0*/  IMAD R64, R0, 0x40, R3 ;  /* 0x0000004000407824 */ /* 0x000fca00078e0203 */
[----:B------:R-:W-:Y:S02]  /*4df0*/  ISETP.GE.AND P2, PT, R64, R65, PT ;  /* 0x000000414000720c */ /* 0x000fe40003f46270 */
[----:B------:R-:W-:-:S11]  /*4e00*/  CS2R R64, SRZ ;  /* 0x0000000000407805 */ /* 0x000fd6000001ff00 */
[----:B------:R-:W-:Y:S05]  /*4e10*/  @P2 BRA `(.L_x_4542) ;  /* 0x0000000000482947 */ /* 0x000fea0003800000 */
[----:B------:R-:W3:Y:S01]  /*4e20*/  S2UR UR6, SR_CTAID.Y ;  /* 0x00000000000679c3 */ /* 0x000ee20000002600 */
[C---:B------:R-:W-:Y:S02]  /*4e30*/  IMAD R67, R0.reuse, 0x40, R3 ;  /* 0x0000004000437824 */ /* 0x040fe400078e0203 */
        /* <DEDUP_REMOVED lines=10> */
[----:B------:R-:W-:Y:S02]  /*4ee0*/  SHF.R.S32.HI R64, RZ, 0x1f, R65 ;  /* 0x0000001fff407819 */ /* 0x000fe40000011441 */
[----:B------:R-:W-:-:S04]  /*4ef0*/  IADD3 R65, P2, PT, R66, R65, RZ ;  /* 0x0000004142417210 */ /* 0x000fc80007f5e0ff */
[----:B------:R-:W-:Y:S02]  /*4f00*/  LEA.HI.X.SX32 R66, R66, R64, 0x1, P2 ;  /* 0x0000004042427211 */ /* 0x000fe400010f0eff */
[----:B------:R-:W-:-:S04]  /*4f10*/  LEA R64, P2, R65, UR10, 0x2 ;  /* 0x0000000a41407c11 */ /* 0x000fc8000f8410ff */
[----:B------:R-:W-:-:S06]  /*4f20*/  LEA.HI.X R65, R65, UR11, R66, 0x2, P2 ;  /* 0x0000000b41417c11 */ /* 0x000fcc00090f1442 */
[----:B------:R-:W5:Y:S03]  /*4f30*/  LDG.E.128 R64, desc[UR36][R64.64] ;  /* 0x0000002440407981 */ /* 0x000f66000c1e1d00 */
.L_x_4542:
[----:B------:R-:W-:Y:S05]  /*4f40*/  BSYNC.RECONVERGENT B1 ;  /* 0x0000000000017941 */ /* 0x000fea0003800200 */
.L_x_4541:
[C---:B------:R-:W-:Y:S01]  /*4f50*/  LEA R3, R0.reuse, R3, 0x7 ;  /* 0x0000000300037211 */ /* 0x040fe200078e38ff */
[----:B------:R-:W-:Y:S04]  /*4f60*/  BSSY.RECONVERGENT B1, `(.L_x_4543) ;  /* 0x000001c000017945 */ /* 0x000fe80003800200 */
[----:B------:R3:W-:Y:S02]  /*4f70*/  STL [R1], R3 ;  /* 0x0000000301007387 */ /* 0x0007e40000100800 */
[----:B---3--:R-:W-:Y:S01]  /*4f80*/  IMAD R3, R0, 0x2, R252 ;  /* 0x0000000200037824 */ /* 0x008fe200078e02fc */
[----:B------:R-:W-:Y:S06]  /*4f90*/  @P1 BRA `(.L_x_4544) ;  /* 0x0000000000601947 */ /* 0x000fec0003800000 */
        /* <DEDUP_REMOVED lines=24> */
.L_x_4544:
[----:B------:R-:W-:Y:S05]  /*5120*/  BSYNC.RECONVERGENT B1 ;  /* 0x0000000000017941 */ /* 0x000fea0003800200 */
.L_x_4543:
        /* <DEDUP_REMOVED lines=27> */
.L_x_4546:
[----:B------:R-:W-:Y:S05]  /*52e0*/  BSYNC.RECONVERGENT B1 ;  /* 0x0000000000017941 */ /* 0x000fea0003800200 */
.L_x_4545:
        /* <DEDUP_REMOVED lines=27> */
.L_x_4548:
[----:B------:R-:W-:Y:S05]  /*54a0*/  BSYNC.RECONVERGENT B1 ;  /* 0x0000000000017941 */ /* 0x000fea0003800200 */
.L_x_4547:
        /* <DEDUP_REMOVED lines=27> */
.L_x_4550:
[----:B------:R-:W-:Y:S05]  /*5660*/  BSYNC.RECONVERGENT B1 ;  /* 0x0000000000017941 */ /* 0x000fea0003800200 */
.L_x_4549:
        /* <DEDUP_REMOVED lines=27> */
.L_x_4552:
[----:B------:R-:W-:Y:S05]  /*5820*/  BSYNC.RECONVERGENT B1 ;  /* 0x0000000000017941 */ /* 0x000fea0003800200 */
.L_x_4551:
        /* <DEDUP_REMOVED lines=27> */
.L_x_4554:
[----:B------:R-:W-:Y:S05]  /*59e0*/  BSYNC.RECONVERGENT B1 ;  /* 0x0000000000017941 */ /* 0x000fea0003800200 */
.L_x_4553:
        /* <DEDUP_REMOVED lines=27> */
.L_x_4556:
[----:B------:R-:W-:Y:S05]  /*5ba0*/  BSYNC.RECONVERGENT B1 ;  /* 0x0000000000017941 */ /* 0x000fea0003800200 */
.L_x_4555:
        /* <DEDUP_REMOVED lines=27> */
.L_x_4558:
[----:B------:R-:W-:Y:S05]  /*5d60*/  BSYNC.RECONVERGENT B1 ;  /* 0x0000000000017941 */ /* 0x000fea0003800200 */
.L_x_4557:
        /* <DEDUP_REMOVED lines=27> */
.L_x_4560:
[----:B------:R-:W-:Y:S05]  /*5f20*/  BSYNC.RECONVERGENT B1 ;  /* 0x0000000000017941 */ /* 0x000fea0003800200 */
.L_x_4559:
        /* <DEDUP_REMOVED lines=27> */
.L_x_4562:
[----:B------:R-:W-:Y:S05]  /*60e0*/  BSYNC.RECONVERGENT B1 ;  /* 0x0000000000017941 */ /* 0x000fea0003800200 */
.L_x_4561:
        /* <DEDUP_REMOVED lines=27> */
.L_x_4564:
[----:B------:R-:W-:Y:S05]  /*62a0*/  BSYNC.RECONVERGENT B1 ;  /* 0x0000000000017941 */ /* 0x000fea0003800200 */
.L_x_4563:
        /* <DEDUP_REMOVED lines=27> */
.L_x_4566:
[----:B------:R-:W-:Y:S05]  /*6460*/  BSYNC.RECONVERGENT B1 ;  /* 0x0000000000017941 */ /* 0x000fea0003800200 */
.L_x_4565:
        /* <DEDUP_REMOVED lines=27> */
.L_x_4568:
[----:B------:R-:W-:Y:S05]  /*6620*/  BSYNC.RECONVERGENT B1 ;  /* 0x0000000000017941 */ /* 0x000fea0003800200 */
.L_x_4567:
        /* <DEDUP_REMOVED lines=27> */
.L_x_4570:
[----:B------:R-:W-:Y:S05]  /*67e0*/  BSYNC.RECONVERGENT B1 ;  /* 0x0000000000017941 */ /* 0x000fea0003800200 */
.L_x_4569:
[----:B------:R-:W-:Y:S01]  /*67f0*/  BSSY.RECONVERGENT B1, `(.L_x_4571) ;  /* 0x000001b000017945 */ /* 0x000fe20003800200 */
[----:B------:R-:W-:-:S03]  /*6800*/  IADD3 R3, PT, PT, R3, R0, RZ ;  /* 0x0000000003037210 */ /* 0x000fc60007ffe0ff */
        /* <DEDUP_REMOVED lines=25> */
.L_x_4572:
[----:B------:R-:W-:Y:S05]  /*69a0*/  BSYNC.RECONVERGENT B1 ;  /* 0x0000000000017941 */ /* 0x000fea0003800200 */
.L_x_4571:
[----:B------:R-:W-:Y:S04]  /*69b0*/  BSSY.RECONVERGENT B1, `(.L_x_4573) ;  /* 0x0000019000017945 */ /* 0x000fe80003800200 */
[----:B------:R-:W-:Y:S05]  /*69c0*/  @P1 BRA `(.L_x_4574) ;  /* 0x00000000005c1947 */ /* 0x000fea0003800000 */
[----:B------:R-:W3:Y:S01]  /*69d0*/  LDL R252, [R1] ;  /* 0x0000000001fc7983 */ /* 0x000ee20000100800 */
[----:B------:R-:W-:Y:S01]  /*69e0*/  IMAD R128, R0, 0xa0, RZ ;  /* 0x000000a000807824 */ /* 0x000fe200078e02ff */
[----:B------:R-:W-:-:S04]  /*69f0*/  CS2R R130, SRZ ;  /* 0x0000000000827805 */ /* 0x000fc8000001ff00 */
[----:B---3--:R-:W-:Y:S02]  /*6a00*/  ISETP.GE.AND P2, PT, R252, R128, PT ;  /* 0x00000080fc00720c */ /* 0x008fe40003f46270 */
        /* <DEDUP_REMOVED lines=19> */
.L_x_4574:
[----:B------:R-:W-:Y:S05]  /*6b40*/  BSYNC.RECONVERGENT B1 ;  /* 0x0000000000017941 */ /* 0x000fea0003800200 */
.L_x_4573:
        /* <DEDUP_REMOVED lines=27> */
.L_x_4576:
[----:B------:R-:W-:Y:S05]  /*6d00*/  BSYNC.RECONVERGENT B1 ;  /* 0x0000000000017941 */ /* 0x000fea0003800200 */
.L_x_4575:
        /* <DEDUP_REMOVED lines=27> */
.L_x_4578:
[----:B------:R-:W-:Y:S05]  /*6ec0*/  BSYNC.RECONVERGENT B1 ;  /* 0x0000000000017941 */ /* 0x000fea0003800200 */
.L_x_4577:
        /* <DEDUP_REMOVED lines=27> */
.L_x_4580:
[----:B------:R-:W-:Y:S05]  /*7080*/  BSYNC.RECONVERGENT B1 ;  /* 0x0000000000017941 */ /* 0x000fea0003800200 */
.L_x_4579:
        /* <DEDUP_REMOVED lines=27> */
.L_x_4582:
[----:B------:R-:W-:Y:S05]  /*7240*/  BSYNC.RECONVERGENT B1 ;  /* 0x0000000000017941 */ /* 0x000fea0003800200 */
.L_x_4581:
        /* <DEDUP_REMOVED lines=27> */
.L_x_4584:
[----:B------:R-:W-:Y:S05]  /*7400*/  BSYNC.RECONVERGENT B1 ;  /* 0x0000000000017941 */ /* 0x000fea0003800200 */
.L_x_4583:
        /* <DEDUP_REMOVED lines=27> */
.L_x_4586:
[----:B------:R-:W-:Y:S05]  /*75c0*/  BSYNC.RECONVERGENT B1 ;  /* 0x0000000000017941 */ /* 0x000fea0003800200 */
.L_x_4585:
        /* <DEDUP_REMOVED lines=27> */
.L_x_4588:
[----:B------:R-:W-:Y:S05]  /*7780*/  BSYNC.RECONVERGENT B1 ;  /* 0x0000000000017941 */ /* 0x000fea0003800200 */
.L_x_4587:
        /* <DEDUP_REMOVED lines=27> */
.L_x_4590:
[----:B------:R-:W-:Y:S05]  /*7940*/  BSYNC.RECONVERGENT B1 ;  /* 0x0000000000017941 */ /* 0x000fea0003800200 */
.L_x_4589:
        /* <DEDUP_REMOVED lines=27> */
.L_x_4592:
[----:B------:R-:W-:Y:S05]  /*7b00*/  BSYNC.RECONVERGENT B1 ;  /* 0x0000000000017941 */ /* 0x000fea0003800200 */
.L_x_4591:
        /* <DEDUP_REMOVED lines=27> */
.L_x_4594:
[----:B------:R-:W-:Y:S05]  /*7cc0*/  BSYNC.RECONVERGENT B1 ;  /* 0x0000000000017941 */ /* 0x000fea0003800200 */
.L_x_4593:
        /* <DEDUP_REMOVED lines=27> */
.L_x_4596:
[----:B------:R-:W-:Y:S05]  /*7e80*/  BSYNC.RECONVERGENT B1 ;  /* 0x0000000000017941 */ /* 0x000fea0003800200 */
.L_x_4595:
        /* <DEDUP_REMOVED lines=27> */
.L_x_4598:
[----:B------:R-:W-:Y:S05]  /*8040*/  BSYNC.RECONVERGENT B1 ;  /* 0x0000000000017941 */ /* 0x000fea0003800200 */
.L_x_4597:
        /* <DEDUP_REMOVED lines=27> */
.L_x_4600:
[----:B------:R-:W-:Y:S05]  /*8200*/  BSYNC.RECONVERGENT B1 ;  /* 0x0000000000017941 */ /* 0x000fea0003800200 */
.L_x_4599:
        /* <DEDUP_REMOVED lines=27> */
.L_x_4602:
[----:B------:R-:W-:Y:S05]  /*83c0*/  BSYNC.RECONVERGENT B1 ;  /* 0x0000000000017941 */ /* 0x000fea0003800200 */
.L_x_4601:
        /* <DEDUP_REMOVED lines=27> */
.L_x_4604:
[----:B------:R-:W-:Y:S05]  /*8580*/  BSYNC.RECONVERGENT B1 ;  /* 0x0000000000017941 */ /* 0x000fea0003800200 */
.L_x_4603:
        /* <DEDUP_REMOVED lines=27> */
.L_x_4606:
[----:B------:R-:W-:Y:S05]  /*8740*/  BSYNC.RECONVERGENT B1 ;  /* 0x0000000000017941 */ /* 0x000fea0003800200 */
.L_x_4605:
        /* <DEDUP_REMOVED lines=27> */
.L_x_4608:
[----:B------:R-:W-:Y:S05]  /*8900*/  BSYNC.RECONVERGENT B1 ;  /* 0x0000000000017941 */ /* 0x000fea0003800200 */
.L_x_4607:
        /* <DEDUP_REMOVED lines=27> */
.L_x_4610:
[----:B------:R-:W-:Y:S05]  /*8ac0*/  BSYNC.RECONVERGENT B1 ;  /* 0x0000000000017941 */ /* 0x000fea0003800200 */
.L_x_4609:
        /* <DEDUP_REMOVED lines=27> */
.L_x_4612:
[----:B------:R-:W-:Y:S05]  /*8c80*/  BSYNC.RECONVERGENT B1 ;  /* 0x0000000000017941 */ /* 0x000fea0003800200 */
.L_x_4611:
        /* <DEDUP_REMOVED lines=27> */
.L_x_4614:
[----:B------:R-:W-:Y:S05]  /*8e40*/  BSYNC.RECONVERGENT B1 ;  /* 0x0000000000017941 */ /* 0x000fea0003800200 */
.L_x_4613:
        /* <DEDUP_REMOVED lines=27> */
.L_x_4616:
[----:B------:R-:W-:Y:S05]  /*9000*/  BSYNC.RECONVERGENT B1 ;  /* 0x0000000000017941 */ /* 0x000fea0003800200 */
.L_x_4615:
        /* <DEDUP_REMOVED lines=27> */
.L_x_4618:
[----:B------:R-:W-:Y:S05]  /*91c0*/  BSYNC.RECONVERGENT B1 ;  /* 0x0000000000017941 */ /* 0x000fea0003800200 */
.L_x_4617:
        /* <DEDUP_REMOVED lines=27> */
.L_x_4620:
[----:B------:R-:W-:Y:S05]  /*9380*/  BSYNC.RECONVERGENT B1 ;  /* 0x0000000000017941 */ /* 0x000fea0003800200 */
.L_x_4619:
        /* <DEDUP_REMOVED lines=27> */
.L_x_4622:
[----:B------:R-:W-:Y:S05]  /*9540*/  BSYNC.RECONVERGENT B1 ;  /* 0x0000000000017941 */ /* 0x000fea0003800200 */
.L_x_4621:
        /* <DEDUP_REMOVED lines=27> */
.L_x_4624:
[----:B------:R-:W-:Y:S05]  /*9700*/  BSYNC.RECONVERGENT B1 ;  /* 0x0000000000017941 */ /* 0x000fea0003800200 */
.L_x_4623:
        /* <DEDUP_REMOVED lines=27> */
.L_x_4626:
[----:B------:R-:W-:Y:S05]  /*98c0*/  BSYNC.RECONVERGENT B1 ;  /* 0x0000000000017941 */ /* 0x000fea0003800200 */
.L_x_4625:
        /* <DEDUP_REMOVED lines=27> */
.L_x_4628:
[----:B------:R-:W-:Y:S05]  /*9a80*/  BSYNC.RECONVERGENT B1 ;  /* 0x0000000000017941 */ /* 0x000fea0003800200 */
.L_x_4627:
        /* <DEDUP_REMOVED lines=27> */
.L_x_4630:
[----:B------:R-:W-:Y:S05]  /*9c40*/  BSYNC.RECONVERGENT B1 ;  /* 0x0000000000017941 */ /* 0x000fea0003800200 */
.L_x_4629:
        /* <DEDUP_REMOVED lines=27> */
.L_x_4632:
[----:B------:R-:W-:Y:S05]  /*9e00*/  BSYNC.RECONVERGENT B1 ;  /* 0x0000000000017941 */ /* 0x000fea0003800200 */
.L_x_4631:
        /* <DEDUP_REMOVED lines=27> */
.L_x_4634:
[----:B------:R-:W-:Y:S05]  /*9fc0*/  BSYNC.RECONVERGENT B1 ;  /* 0x0000000000017941 */ /* 0x000fea0003800200 */
.L_x_4633:
[----:B------:R-:W-:Y:S04]  /*9fd0*/  BSSY.RECONVERGENT B1, `(.L_x_4635) ;  /* 0x0000024000017945 */ /* 0x000fe80003800200 */
[----:B------:R-:W-:Y:S05]  /*9fe0*/  @P1 BRA `(.L_x_4636) ;  /* 0x0000000000881947 */ /* 0x000fea0003800000 */
[----:B------:R-:W-:-:S05]  /*9ff0*/  IMAD.IADD R3, R3, 0x1, R0 ;  /* 0x0000000103037824 */ /* 0x000fca00078e0200 */
[----:B------:R-:W-:Y:S01]  /*a000*/  SHF.L.U32 R252, R3, 0x2, RZ ;  /* 0x0000000203fc7819 */ /* 0x000fe200000006ff */
[----:B------:R-:W-:-:S04]  /*a010*/  IMAD R3, R0, 0xa0, RZ ;  /* 0x000000a000037824 */ /* 0x000fc800078e02ff */
[----:B------:R3:W-:Y:S01]  /*a020*/  STL [R1], R252 ;  /* 0x000000fc01007387 */ /* 0x0007e20000100800 */
[----:B------:R-:W-:-:S03]  /*a030*/  ISETP.GE.AND P2, PT, R252, R3, PT ;  /* 0x00000003fc00720c */ /* 0x000fc60003f46270 */
[----:B------:R3:W-:Y:S04]  /*a040*/  STL [R1+0x1c], RZ ;  /* 0x00001cff01007387 */ /* 0x0007e80000100800 */
[----:B------:R3:W-:Y:S04]  /*a050*/  STL [R1+0x18], RZ ;  /* 0x000018ff01007387 */ /* 0x0007e80000100800 */
[----:B------:R3:W-:Y:S04]  /*a060*/  STL [R1+0x14], RZ ;  /* 0x000014ff01007387 */ /* 0x0007e80000100800 */
[----:B------:R3:W-:Y:S01]  /*a070*/  STL [R1+0x10], RZ ;  /* 0x000010ff01007387 */ /* 0x0007e20000100800 */
[----:B------:R-:W-:Y:S05]  /*a080*/  @P2 BRA `(.L_x_4636) ;  /* 0x0000000000602947 */ /* 0x000fea0003800000 */
[----:B------:R-:W3:Y:S01]  /*a090*/  S2UR UR6, SR_CTAID.Y ;  /* 0x00000000000679c3 */ /* 0x000ee20000002600 */
[----:B-----5:R4:W-:Y:S04]  /*a0a0*/  STL.64 [R1+0x458], R6 ;  /* 0x0004580601007387 */ /* 0x0209e80000100a00 */
[----:B----4-:R-:W4:Y:S04]  /*a0b0*/  LDL.LU R7, [R1] ;  /* 0x0000000001077983 */ /* 0x010f280000300800 */
[----:B------:R0:W-:Y:S01]  /*a0c0*/  STL.64 [R1+0x450], R4 ;  /* 0x0004500401007387 */ /* 0x0001e20000100a00 */
[----:B---3--:R-:W-:-:S05]  /*a0d0*/  IMAD R252, R0, UR6, RZ ;  /* 0x0000000600fc7c24 */ /* 0x008fca000f8e02ff */
[----:B------:R-:W-:-:S04]  /*a0e0*/  IADD3 R3, P2, PT, R252, R2, RZ ;  /* 0x00000002fc037210 */ /* 0x000fc80007f5e0ff */
[----:B------:R-:W-:Y:S02]  /*a0f0*/  LEA.HI.X.SX32 R252, R252, RZ, 0x1, P2 ;  /* 0x000000fffcfc7211 */ /* 0x000fe400010f0eff */
[----:B------:R-:W-:-:S04]  /*a100*/  LEA R2, P2, R3, UR8, 0x2 ;  /* 0x0000000803027c11 */ /* 0x000fc8000f8410ff */
[----:B------:R-:W-:-:S05]  /*a110*/  LEA.HI.X R3, R3, UR9, R252, 0x2, P2 ;  /* 0x0000000903037c11 */ /* 0x000fca00090f14fc */
[----:B------:R3:W2:Y:S02]  /*a120*/  LDG.E R2, desc[UR36][R2.64] ;  /* 0x0000002402027981 */ /* 0x0006a4000c1e1900 */
[----:B---3--:R-:W-:-:S04]  /*a130*/  IMAD R3, R0, UR7, RZ ;  /* 0x0000000700037c24 */ /* 0x008fc8000f8e02ff */
[----:B--2---:R-:W-:Y:S02]  /*a140*/  IMAD R2, R2, R3, RZ ;  /* 0x0000000302027224 */ /* 0x004fe400078e02ff */
[----:B------:R-:W-:Y:S02]  /*a150*/  IMAD R3, R0, UR4, RZ ;  /* 0x0000000400037c24 */ /* 0x000fe4000f8e02ff */
[----:B----4-:R-:W-:-:S05]  /*a160*/  IMAD R2, R2, 0xa0, R7 ;  /* 0x000000a002027824 */ /* 0x010fca00078e0207 */
[----:B------:R-:W-:Y:S02]  /*a170*/  SHF.R.S32.HI R252, RZ, 0x1f, R2 ;  /* 0x0000001ffffc7819 */ /* 0x000fe40000011402 */
[----:B------:R-:W-:-:S04]  /*a180*/  IADD3 R0, P2, PT, R3, R2, RZ ;  /* 0x0000000203007210 */ /* 0x000fc80007f5e0ff */
[----:B------:R-:W-:Y:S02]  /*a190*/  LEA.HI.X.SX32 R3, R3, R252, 0x1, P2 ;  /* 0x000000fc03037211 */ /* 0x000fe400010f0eff */
[----:B------:R-:W-:-:S04]  /*a1a0*/  LEA R2, P2, R0, UR10, 0x2 ;  /* 0x0000000a00027c11 */ /* 0x000fc8000f8410ff */
[----:B------:R-:W-:-:S05]  /*a1b0*/  LEA.HI.X R3, R0, UR11, R3, 0x2, P2 ;  /* 0x0000000b00037c11 */ /* 0x000fca00090f1403 */
[----:B0-----:R-:W2:Y:S04]  /*a1c0*/  LDG.E.128 R4, desc[UR36][R2.64] ;  /* 0x0000002402047981 */ /* 0x001ea8000c1e1d00 */
[----:B--2---:R-:W-:Y:S04]  /*a1d0*/  STL.64 [R1+0x10], R4 ;  /* 0x0000100401007387 */ /* 0x004fe80000100a00 */
[----:B------:R0:W-:Y:S04]  /*a1e0*/  STL.64 [R1+0x18], R6 ;  /* 0x0000180601007387 */ /* 0x0001e80000100a00 */
[----:B0-----:R4:W5:Y:S04]  /*a1f0*/  LDL.LU.64 R6, [R1+0x458] ;  /* 0x0004580001067983 */ /* 0x0019680000300a00 */
[----:B------:R4:W5:Y:S02]  /*a200*/  LDL.LU.64 R4, [R1+0x450] ;  /* 0x0004500001047983 */ /* 0x0009640000300a00 */
.L_x_4636:
[----:B------:R-:W-:Y:S05]  /*a210*/  BSYNC.RECONVERGENT B1 ;  /* 0x0000000000017941 */ /* 0x000fea0003800200 */
.L_x_4635:
[----:B------:R-:W-:Y:S04]  /*a220*/  BSSY.RECONVERGENT B1, `(.L_x_4637) ;  /* 0x000026b000017945 */ /* 0x000fe80003800200 */
[----:B------:R-:W-:Y:S05]  /*a230*/  @P1 BRA `(.L_x_4638) ;  /* 0x0000002400a41947 */ /* 0x000fea0003800000 */
[----:B---3--:R-:W3:Y:S04]  /*a240*/  LDL R252, [R1+0x408] ;  /* 0x0004080001fc7983 */ /* 0x008ee80000100800 */
[----:B-----5:R0:W-:Y:S04]  /*a250*/  STL [R1+0x4c8], R143 ;  /* 0x0004c88f01007387 */ /* 0x0201e80000100800 */
[----:B0-----:R-:W2:Y:S04]  /*a260*/  LDL R143, [R1+0x3a4] ;  /* 0x0003a400018f7983 */ /* 0x001ea80000100800 */
[----:B------:R0:W-:Y:S04]  /*a270*/  STL [R1+0x4c4], R147 ;  /* 0x0004c49301007387 */ /* 0x0001e80000100800 */
[----:B0-----:R-:W4:Y:S04]  /*a280*/  LDL R147, [R1+0x3a0] ;  /* 0x0003a00001937983 */ /* 0x001f280000100800 */
[----:B------:R0:W-:Y:S04]  /*a290*/  STL [R1+0x4c0], R151 ;  /* 0x0004c09701007387 */ /* 0x0001e80000100800 */
[----:B0-----:R-:W3:Y:S04]  /*a2a0*/  LDL R151, [R1+0x418] ;  /* 0x0004180001977983 */ /* 0x001ee80000100800 */
[----:B------:R0:W-:Y:S04]  /*a2b0*/  STL [R1+0x4bc], R155 ;  /* 0x0004bc9b01007387 */ /* 0x0001e80000100800 */
[----:B0-----:R-:W2:Y:S04]  /*a2c0*/  LDL R155, [R1+0x3b4] ;  /* 0x0003b400019b7983 */ /* 0x001ea80000100800 */
[----:B------:R0:W-:Y:S04]  /*a2d0*/  STL [R1+0x4b8], R159 ;  /* 0x0004b89f01007387 */ /* 0x0001e80000100800 */
[----:B0-----:R-:W4:Y:S04]  /*a2e0*/  LDL R159, [R1+0x3b0] ;  /* 0x0003b000019f7983 */ /* 0x001f280000100800 */
[----:B------:R0:W-:Y:S04]  /*a2f0*/  STL [R1+0x4b4], R163 ;  /* 0x0004b4a301007387 */ /* 0x0001e80000100800 */
[----:B0-----:R-:W3:Y:S04]  /*a300*/  LDL R163, [R1+0x438] ;  /* 0x0004380001a37983 */ /* 0x001ee80000100800 */
        /* <DEDUP_REMOVED lines=12> */
[----:B------:R0:W-:Y:S01]  /*a3d0*/  STL [R1+0x498], R191 ;  /* 0x000498bf01007387 */ /* 0x0001e20000100800 */
[----:B------:R-:W-:-:S03]  /*a3e0*/  ISETP.NE.U32.AND P1, PT, RZ, UR14, PT ;  /* 0x0000000eff007c0c */ /* 0x000fc6000bf25070 */
[----:B0-----:R-:W2:Y:S04]  /*a3f0*/  LDL R191, [R1+0x3e4] ;  /* 0x0003e40001bf7983 */ /* 0x001ea80000100800 */
[----:B------:R0:W-:Y:S04]  /*a400*/  STL [R1+0x494], R195 ;  /* 0x000494c301007387 */ /* 0x0001e80000100800 */
[----:B0-----:R-:W4:Y:S04]  /*a410*/  LDL R195, [R1+0x3e0] ;  /* 0x0003e00001c37983 */ /* 0x001f280000100800 */
[----:B------:R0:W-:Y:S01]  /*a420*/  STL [R1+0x490], R199 ;  /* 0x000490c701007387 */ /* 0x0001e20000100800 */
[----:B------:R-:W-:-:S03]  /*a430*/  ISETP.NE.AND.EX P1, PT, RZ, UR15, PT, P1 ;  /* 0x0000000fff007c0c */ /* 0x000fc6000bf25310 */
[----:B0-----:R-:W2:Y:S04]  /*a440*/  LDL R199, [R1+0x3f4] ;  /* 0x0003f40001c77983 */ /* 0x001ea80000100800 */
[----:B------:R0:W-:Y:S06]  /*a450*/  STL [R1+0x48c], R203 ;  /* 0x00048ccb01007387 */ /* 0x0001ec0000100800 */
[----:B------:R-:W1:Y:S01]  /*a460*/  @P1 LDC.64 R2, c[0x0][0x448] ;  /* 0x00011200ff021b82 */ /* 0x000e620000000a00 */
[----:B0-----:R-:W4:Y:S04]  /*a470*/  LDL R203, [R1+0x3f0] ;  /* 0x0003f00001cb7983 */ /* 0x001f280000100800 */
[----:B------:R0:W-:Y:S04]  /*a480*/  STL [R1+0x488], R207 ;  /* 0x000488cf01007387 */ /* 0x0001e80000100800 */
[----:B0-----:R-:W2:Y:S04]  /*a490*/  LDL R207, [R1+0x404] ;  /* 0x0004040001cf7983 */ /* 0x001ea80000100800 */
[----:B------:R0:W-:Y:S04]  /*a4a0*/  STL [R1+0x484], R211 ;  /* 0x000484d301007387 */ /* 0x0001e80000100800 */
        /* <DEDUP_REMOVED lines=8> */
[----:B0-----:R-:W2:Y:S04]  /*a530*/  LDL R227, [R1+0x24] ;  /* 0x0000240001e37983 */ /* 0x001ea80000100800 */
[----:B------:R0:W-:Y:S01]  /*a540*/  STL [R1+0x470], R231 ;  /* 0x000470e701007387 */ /* 0x0001e20000100800 */
[----:B------:R-:W1:Y:S03]  /*a550*/  @P1 S2R R0, SR_CTAID.X ;  /* 0x0000000000001919 */ /* 0x000e660000002500 */
[----:B0-----:R-:W4:Y:S04]  /*a560*/  LDL R231, [R1+0x430] ;  /* 0x0004300001e77983 */ /* 0x001f280000100800 */
[----:B------:R0:W-:Y:S04]  /*a570*/  STL [R1+0x46c], R235 ;  /* 0x00046ceb01007387 */ /* 0x0001e80000100800 */
[----:B0-----:R-:W4:Y:S04]  /*a580*/  LDL R235, [R1+0x20] ;  /* 0x0000200001eb7983 */ /* 0x001f280000100800 */
[----:B------:R0:W-:Y:S04]  /*a590*/  STL [R1+0x468], R239 ;  /* 0x000468ef01007387 */ /* 0x0001e80000100800 */
[----:B0-----:R-:W2:Y:S04]  /*a5a0*/  LDL R239, [R1+0x424] ;  /* 0x0004240001ef7983 */ /* 0x001ea80000100800 */
[----:B------:R0:W-:Y:S04]  /*a5b0*/  STL [R1+0x464], R243 ;  /* 0x000464f301007387 */ /* 0x0001e80000100800 */
[----:B0-----:R-:W4:Y:S01]  /*a5c0*/  LDL R243, [R1+0x420] ;  /* 0x0004200001f37983 */ /* 0x001f220000100800 */
[----:B-1----:R-:W-:-:S03]  /*a5d0*/  @P1 IMAD.WIDE.U32 R2, R0, 0x4, R2 ;  /* 0x0000000400021825 */ /* 0x002fc600078e0002 */
[----:B------:R0:W-:Y:S04]  /*a5e0*/  STL [R1+0x460], R247 ;  /* 0x000460f701007387 */ /* 0x0001e80000100800 */
[----:B------:R-:W-:Y:S04]  /*a5f0*/  STL [R1+0x45c], R251 ;  /* 0x00045cfb01007387 */ /* 0x000fe80000100800 */
[----:B0-----:R3:W4:Y:S04]  /*a600*/  @P1 LDG.E R247, desc[UR36][R2.64] ;  /* 0x0000002402f71981 */ /* 0x001728000c1e1900 */
[----:B------:R-:W-:Y:S04]  /*a610*/  STL [R1+0x44c], R4 ;  /* 0x00044c0401007387 */ /* 0x000fe80000100800 */
[----:B------:R0:W-:Y:S01]  /*a620*/  STL [R1+0x450], R5 ;  /* 0x0004500501007387 */ /* 0x0001e20000100800 */
[----:B---3--:R-:W-:-:S04]  /*a630*/  FMUL.FTZ R2, R179, R6 ;  /* 0x00000006b3027220 */ /* 0x008fc80000410000 */
[----:B------:R-:W-:-:S04]  /*a640*/  FFMA.FTZ R2, R163, R167, R2 ;  /* 0x000000a7a3027223 */ /* 0x000fc80000010002 */
[----:B------:R-:W-:-:S04]  /*a650*/  FFMA.FTZ R2, R151, R10, R2 ;  /* 0x0000000a97027223 */ /* 0x000fc80000010002 */
[----:B------:R-:W-:Y:S01]  /*a660*/  FFMA.FTZ R2, R252, R14, R2 ;  /* 0x0000000efc027223 */ /* 0x000fe20000010002 */
[----:B--2---:R-:W-:Y:S02]  /*a670*/  FMUL.FTZ R3, R239, R5 ;  /* 0x00000005ef037220 */ /* 0x004fe40000410000 */
[----:B0-----:R-:W2:Y:S02]  /*a680*/  LDL R5, [R1+0x8] ;  /* 0x0000080001057983 */ /* 0x001ea40000100800 */
[----:B------:R-:W-:-:S04]  /*a690*/  FFMA.FTZ R3, R223, R227, R3 ;  /* 0x000000e3df037223 */ /* 0x000fc80000010003 */
[----:B------:R-:W-:Y:S01]  /*a6a0*/  FFMA.FTZ R3, R215, R9, R3 ;  /* 0x00000009d7037223 */ /* 0x000fe20000010003 */
[----:B----4-:R-:W-:-:S04]  /*a6b0*/  FMUL.FTZ R0, R243, R4 ;  /* 0x00000004f3007220 */ /* 0x010fc80000410000 */
[----:B------:R-:W-:Y:S01]  /*a6c0*/  FFMA.FTZ R0, R231, R235, R0 ;  /* 0x000000ebe7007223 */ /* 0x000fe20000010000 */
[----:B------:R-:W-:-:S03]  /*a6d0*/  FFMA.FTZ R3, R207, R13, R3 ;  /* 0x0000000dcf037223 */ /* 0x000fc60000010003 */
        /* <DEDUP_REMOVED lines=11> */
[----:B------:R-:W-:Y:S01]  /*a790*/  STL [R1+0x454], R8 ;  /* 0x0004540801007387 */ /* 0x000fe20000100800 */
[----:B------:R-:W-:Y:S02]  /*a7a0*/  FFMA.FTZ R3, R143, R37, R3 ;  /* 0x000000258f037223 */ /* 0x000fe40000010003 */
[----:B------:R-:W-:Y:S01]  /*a7b0*/  FFMA.FTZ R0, R159, R32, R0 ;  /* 0x000000209f007223 */ /* 0x000fe20000010000 */
[----:B------:R-:W-:Y:S03]  /*a7c0*/  STL [R1+0x458], R9 ;  /* 0x0004580901007387 */ /* 0x000fe60000100800 */
[----:B------:R-:W-:Y:S01]  /*a7d0*/  FFMA.FTZ R0, R147, R36, R0 ;  /* 0x0000002493007223 */ /* 0x000fe20000010000 */
[----:B------:R-:W3:Y:S04]  /*a7e0*/  LDL R143, [R1+0x390] ;  /* 0x00039000018f7983 */ /* 0x000ee80000100800 */
[----:B------:R0:W-:Y:S04]  /*a7f0*/  @P1 STL [R1+0x4], R247 ;  /* 0x000004f701001387 */ /* 0x0001e80000100800 */
[----:B------:R-:W4:Y:S04]  /*a800*/  LDL R147, [R1+0x394] ;  /* 0x0003940001937983 */ /* 0x000f280000100800 */
[----:B------:R-:W2:Y:S04]  /*a810*/  LDL R251, [R1+0x384] ;  /* 0x0003840001fb7983 */ /* 0x000ea80000100800 */
[----:B------:R-:W3:Y:S04]  /*a820*/  LDL R239, [R1+0x374] ;  /* 0x0003740001ef7983 */ /* 0x000ee80000100800 */
[----:B------:R-:W3:Y:S04]  /*a830*/  LDL R4, [R1+0x3f8] ;  /* 0x0003f80001047983 */ /* 0x000ee80000100800 */
[----:B------:R-:W3:Y:S04]  /*a840*/  LDL R227, [R1+0x364] ;  /* 0x0003640001e37983 */ /* 0x000ee80000100800 */
[----:B0-----:R-:W3:Y:S04]  /*a850*/  LDL R247, [R1+0x3e8] ;  /* 0x0003e80001f77983 */ /* 0x001ee80000100800 */
        /* <DEDUP_REMOVED lines=25> */
[----:B----4-:R-:W-:-:S04]  /*a9f0*/  FFMA.FTZ R3, R147, R41, R3 ;  /* 0x0000002993037223 */ /* 0x010fc80000010003 */
[----:B--2---:R-:W-:Y:S01]  /*aa00*/  FFMA.FTZ R3, R251, R45, R3 ;  /* 0x0000002dfb037223 */ /* 0x004fe20000010003 */
[----:B---3--:R-:W-:Y:S02]  /*aa10*/  FFMA.FTZ R0, R143, R40, R0 ;  /* 0x000000288f007223 */ /* 0x008fe40000010000 */
[----:B------:R-:W2:Y:S01]  /*aa20*/  LDL.LU R143, [R1+0x4c8] ;  /* 0x0004c800018f7983 */ /* 0x000ea20000300800 */
[----:B------:R-:W-:-:S03]  /*aa30*/  FFMA.FTZ R3, R239, R49, R3 ;  /* 0x00000031ef037223 */ /* 0x000fc60000010003 */
[----:B------:R-:W3:Y:S01]  /*aa40*/  LDL.LU R147, [R1+0x4c4] ;  /* 0x0004c40001937983 */ /* 0x000ee20000300800 */
[----:B------:R-:W-:-:S03]  /*aa50*/  FFMA.FTZ R2, R4, R18, R2 ;  /* 0x0000001204027223 */ /* 0x000fc60000010002 */
        /* <DEDUP_REMOVED lines=38> */
[----:B------:R-:W4:Y:S01]  /*acc0*/  LDL R155, [R1+0x2e4] ;  /* 0x0002e400019b7983 */ /* 0x000f220000100800 */
        /* <DEDUP_REMOVED lines=17> */
[----:B------:R-:W3:Y:S01]  /*ade0*/  LDL R9, [R1+0x2b8] ;  /* 0x0002b80001097983 */ /* 0x000ee20000100800 */
[----:B--2---:R-:W-:-:S03]  /*adf0*/  FFMA.FTZ R2, R4, R58, R2 ;  /* 0x0000003a04027223 */ /* 0x004fc60000010002 */
[----:B------:R-:W2:Y:S01]  /*ae00*/  LDL R4, [R1+0x2e8] ;  /* 0x0002e80001047983 */ /* 0x000ea20000100800 */
[----:B----4-:R-:W-:-:S04]  /*ae10*/  FFMA.FTZ R3, R155, R85, R3 ;  /* 0x000000559b037223 */ /* 0x010fc80000010003 */
[----:B------:R-:W-:-:S04]  /*ae20*/  FFMA.FTZ R3, R251, R89, R3 ;  /* 0x00000059fb037223 */ /* 0x000fc80000010003 */
[----:B---3--:R-:W-:-:S04]  /*ae30*/  FFMA.FTZ R3, R239, R93, R3 ;  /* 0x0000005def037223 */ /* 0x008fc80000010003 */
[----:B------:R-:W-:Y:S01]  /*ae40*/  FFMA.FTZ R3, R167, R97, R3 ;  /* 0x00000061a7037223 */ /* 0x000fe20000010003 */
[----:B------:R-:W-:Y:S02]  /*ae50*/  FFMA.FTZ R0, R151, R84, R0 ;  /* 0x0000005497007223 */ /* 0x000fe40000010000 */
[----:B------:R-:W3:Y:S01]  /*ae60*/  LDL.LU R151, [R1+0x4c0] ;  /* 0x0004c00001977983 */ /* 0x000ee20000300800 */
[----:B------:R-:W-:-:S03]  /*ae70*/  FFMA.FTZ R2, R159, R62, R2 ;  /* 0x0000003e9f027223 */ /* 0x000fc60000010002 */
[----:B------:R-:W4:Y:S04]  /*ae80*/  LDL.LU R155, [R1+0x4bc] ;  /* 0x0004bc00019b7983 */ /* 0x000f280000300800 */
[----:B------:R-:W4:Y:S04]  /*ae90*/  LDL.LU R159, [R1+0x4b8] ;  /* 0x0004b800019f7983 */ /* 0x000f280000300800 */
[----:B------:R-:W3:Y:S01]  /*aea0*/  LDL R167, [R1+0x240] ;  /* 0x0002400001a77983 */ /* 0x000ee20000100800 */
[----:B------:R-:W-:Y:S01]  /*aeb0*/  FFMA.FTZ R0, R252, R88, R0 ;  /* 0x00000058fc007223 */ /* 0x000fe20000010000 */
[----:B------:R-:W-:-:S02]  /*aec0*/  FFMA.FTZ R2, R247, R66, R2 ;  /* 0x00000042f7027223 */ /* 0x000fc40000010002 */
[----:B------:R-:W4:Y:S01]  /*aed0*/  LDL R251, [R1+0x234] ;  /* 0x0002340001fb7983 */ /* 0x000f220000100800 */
[----:B------:R-:W-:Y:S01]  /*aee0*/  FFMA.FTZ R0, R243, R92, R0 ;  /* 0x0000005cf3007223 */ /* 0x000fe20000010000 */
[----:B------:R-:W-:Y:S01]  /*aef0*/  FFMA.FTZ R2, R235, R70, R2 ;  /* 0x00000046eb027223 */ /* 0x000fe20000010002 */
[----:B------:R-:W-:Y:S01]  /*af00*/  FFMA.FTZ R3, R223, R101, R3 ;  /* 0x00000065df037223 */ /* 0x000fe20000010003 */
[----:B------:R-:W4:Y:S01]  /*af10*/  LDL R247, [R1+0x298] ;  /* 0x0002980001f77983 */ /* 0x000f220000100800 */
[----:B------:R-:W-:Y:S01]  /*af20*/  FFMA.FTZ R0, R231, R96, R0 ;  /* 0x00000060e7007223 */ /* 0x000fe20000010000 */
[----:B------:R-:W-:Y:S02]  /*af30*/  FFMA.FTZ R2, R8, R74, R2 ;  /* 0x0000004a08027223 */ /* 0x000fe40000010002 */
[----:B------:R-:W4:Y:S01]  /*af40*/  LDL R8, [R1+0x244] ;  /* 0x0002440001087983 */ /* 0x000f220000100800 */
[----:B------:R-:W-:Y:S01]  /*af50*/  FFMA.FTZ R0, R227, R100, R0 ;  /* 0x00000064e3007223 */ /* 0x000fe20000010000 */
[----:B------:R-:W-:Y:S01]  /*af60*/  FFMA.FTZ R2, R219, R78, R2 ;  /* 0x0000004edb027223 */ /* 0x000fe20000010002 */
[----:B------:R-:W-:Y:S01]  /*af70*/  FFMA.FTZ R3, R211, R105, R3 ;  /* 0x00000069d3037223 */ /* 0x000fe20000010003 */
[----:B------:R-:W4:Y:S01]  /*af80*/  LDL R252, [R1+0x230] ;  /* 0x0002300001fc7983 */ /* 0x000f220000100800 */
[----:B------:R-:W-:Y:S01]  /*af90*/  FFMA.FTZ R0, R215, R104, R0 ;  /* 0x00000068d7007223 */ /* 0x000fe20000010000 */
[----:B------:R-:W-:Y:S01]  /*afa0*/  FFMA.FTZ R2, R207, R82, R2 ;  /* 0x00000052cf027223 */ /* 0x000fe20000010002 */
[----:B------:R-:W-:Y:S01]  /*afb0*/  FFMA.FTZ R3, R199, R109, R3 ;  /* 0x0000006dc7037223 */ /* 0x000fe20000010003 */
[----:B------:R-:W4:Y:S01]  /*afc0*/  LDL R239, [R1+0x214] ;  /* 0x0002140001ef7983 */ /* 0x000f220000100800 */
[----:B------:R-:W-:-:S02]  /*afd0*/  FFMA.FTZ R0, R203, R108, R0 ;  /* 0x0000006ccb007223 */ /* 0x000fc40000010000 */
[----:B------:R-:W-:Y:S01]  /*afe0*/  FFMA.FTZ R3, R191, R113, R3 ;  /* 0x00000071bf037223 */ /* 0x000fe20000010003 */
[----:B------:R-:W4:Y:S01]  /*aff0*/  LDL R227, [R1+0x204] ;  /* 0x0002040001e37983 */ /* 0x000f220000100800 */
[----:B------:R-:W-:Y:S02]  /*b000*/  FFMA.FTZ R0, R195, R112, R0 ;  /* 0x00000070c3007223 */ /* 0x000fe40000010000 */
[----:B------:R-:W-:Y:S01]  /*b010*/  FFMA.FTZ R3, R179, R117, R3 ;  /* 0x00000075b3037223 */ /* 0x000fe20000010003 */
[----:B------:R-:W4:Y:S01]  /*b020*/  LDL R215, [R1+0x1f4] ;  /* 0x0001f40001d77983 */ /* 0x000f220000100800 */
[----:B------:R-:W-:Y:S02]  /*b030*/  FFMA.FTZ R0, R183, R116, R0 ;  /* 0x00000074b7007223 */ /* 0x000fe40000010000 */
[----:B------:R-:W-:Y:S01]  /*b040*/  FFMA.FTZ R3, R163, R121, R3 ;  /* 0x00000079a3037223 */ /* 0x000fe20000010003 */
        /* <DEDUP_REMOVED lines=20> */
[----:B------:R-:W-:-:S03]  /*b190*/  FFMA.FTZ R2, R187, R90, R2 ;  /* 0x0000005abb027223 */ /* 0x000fc60000010002 */
[----:B------:R-:W3:Y:S01]  /*b1a0*/  LDL R187, [R1+0x238] ;  /* 0x0002380001bb7983 */ /* 0x000ee20000100800 */
[----:B----4-:R-:W-:-:S03]  /*b1b0*/  FFMA.FTZ R3, R8, R125, R3 ;  /* 0x0000007d08037223 */ /* 0x010fc60000010003 */
[----:B------:R-:W4:Y:S01]  /*b1c0*/  LDL R8, [R1+0x1b4] ;  /* 0x0001b40001087983 */ /* 0x000f220000100800 */
[----:B------:R-:W-:Y:S01]  /*b1d0*/  FFMA.FTZ R3, R251, R129, R3 ;  /* 0x00000081fb037223 */ /* 0x000fe20000010003 */
[----:B------:R-:W-:Y:S01]  /*b1e0*/  FFMA.FTZ R2, R175, R94, R2 ;  /* 0x0000005eaf027223 */ /* 0x000fe20000010002 */
[----:B------:R-:W-:Y:S01]  /*b1f0*/  FFMA.FTZ R0, R252, R128, R0 ;  /* 0x00000080fc007223 */ /* 0x000fe20000010000 */
[----:B------:R-:W4:Y:S02]  /*b200*/  LDL R175, [R1+0x1b0] ;  /* 0x0001b00001af7983 */ /* 0x000f240000100800 */
[----:B------:R-:W-:Y:S02]  /*b210*/  FFMA.FTZ R2, R9, R98, R2 ;  /* 0x0000006209027223 */ /* 0x000fe40000010002 */
[----:B------:R-:W4:Y:S04]  /*b220*/  LDL R9, [R1+0x228] ;  /* 0x0002280001097983 */ /* 0x000f280000100800 */
[----:B------:R-:W4:Y:S04]  /*b230*/  LDL R251, [R1+0x174] ;  /* 0x0001740001fb7983 */ /* 0x000f280000100800 */
[----:B------:R-:W4:Y:S01]  /*b240*/  LDL R252, [R1+0x170] ;  /* 0x0001700001fc7983 */ /* 0x000f220000100800 */
[----:B------:R-:W-:-:S03]  /*b250*/  FFMA.FTZ R0, R171, R132, R0 ;  /* 0x00000084ab007223 */ /* 0x000fc60000010000 */
[----:B------:R-:W4:Y:S01]  /*b260*/  LDL R171, [R1+0x1a0] ;  /* 0x0001a00001ab7983 */ /* 0x000f220000100800 */
[----:B--2---:R-:W-:-:S03]  /*b270*/  FFMA.FTZ R2, R4, R102, R2 ;  /* 0x0000006604027223 */ /* 0x004fc60000010002 */
[----:B------:R-:W2:Y:S01]  /*b280*/  LDL R4, [R1+0x218] ;  /* 0x0002180001047983 */ /* 0x000ea20000100800 */
[----:B------:R-:W-:Y:S01]  /*b290*/  FFMA.FTZ R2, R247, R106, R2 ;  /* 0x0000006af7027223 */ /* 0x000fe20000010002 */
[----:B---3--:R-:W-:Y:S01]  /*b2a0*/  FFMA.FTZ R3, R167, R133, R3 ;  /* 0x00000085a7037223 */ /* 0x008fe20000010003 */
[----:B------:R-:W-:Y:S01]  /*b2b0*/  FFMA.FTZ R0, R243, R136, R0 ;  /* 0x00000088f3007223 */ /* 0x000fe20000010000 */
[----:B------:R-:W3:Y:S01]  /*b2c0*/  LDL R167, [R1+0x1a4] ;  /* 0x0001a40001a77983 */ /* 0x000ee20000100800 */
[----:B------:R-:W-:-:S03]  /*b2d0*/  FFMA.FTZ R2, R163, R110, R2 ;  /* 0x0000006ea3027223 */ /* 0x000fc60000010002 */
[----:B------:R-:W3:Y:S01]  /*b2e0*/  LDL R163, [R1+0x208] ;  /* 0x0002080001a37983 */ /* 0x000ee20000100800 */
[----:B------:R-:W-:Y:S01]  /*b2f0*/  FFMA.FTZ R3, R239, R137, R3 ;  /* 0x00000089ef037223 */ /* 0x000fe20000010003 */
[----:B------:R-:W-:Y:S01]  /*b300*/  FFMA.FTZ R2, R235, R114, R2 ;  /* 0x00000072eb027223 */ /* 0x000fe20000010002 */
[----:B------:R-:W-:Y:S01]  /*b310*/  FFMA.FTZ R0, R231, R140, R0 ;  /* 0x0000008ce7007223 */ /* 0x000fe20000010000 */
        /* <DEDUP_REMOVED lines=17> */
[----:B------:R-:W-:-:S03]  /*b430*/  FFMA.FTZ R3, R179, R157, R3 ;  /* 0x0000009db3037223 */ /* 0x000fc60000010003 */
[----:B------:R-:W3:Y:S01]  /*b440*/  LDL R179, [R1+0x184] ;  /* 0x0001840001b37983 */ /* 0x000ee20000100800 */
[----:B----4-:R-:W-:Y:S01]  /*b450*/  FFMA.FTZ R3, R8, R161, R3 ;  /* 0x000000a108037223 */ /* 0x010fe20000010003 */
[----:B------:R-:W-:Y:S01]  /*b460*/  FFMA.FTZ R2, R9, R134, R2 ;  /* 0x0000008609027223 */ /* 0x000fe20000010002 */
[----:B------:R-:W-:Y:S01]  /*b470*/  FFMA.FTZ R0, R175, R160, R0 ;  /* 0x000000a0af007223 */ /* 0x000fe20000010000 */
[----:B------:R-:W4:Y:S04]  /*b480*/  LDL R183, [R1+0x1e8] ;  /* 0x0001e80001b77983 */ /* 0x000f280000100800 */
        /* <DEDUP_REMOVED lines=21> */
[----:B------:R-:W2:Y:S01]  /*b5e0*/  LDL R163, [R1+0x190] ;  /* 0x0001900001a37983 */ /* 0x000ea20000100800 */
[----:B----4-:R-:W-:-:S04]  /*b5f0*/  FFMA.FTZ R2, R171, R146, R2 ;  /* 0x00000092ab027223 */ /* 0x010fc80000010002 */
[----:B------:R-:W-:Y:S01]  /*b600*/  FFMA.FTZ R2, R183, R150, R2 ;  /* 0x00000096b7027223 */ /* 0x000fe20000010002 */
[----:B---3--:R-:W-:-:S04]  /*b610*/  FFMA.FTZ R3, R167, R169, R3 ;  /* 0x000000a9a7037223 */ /* 0x008fc80000010003 */
[----:B------:R-:W-:-:S04]  /*b620*/  FFMA.FTZ R3, R179, R173, R3 ;  /* 0x000000adb3037223 */ /* 0x000fc80000010003 */
[----:B------:R-:W-:-:S04]  /*b630*/  FFMA.FTZ R3, R251, R177, R3 ;  /* 0x000000b1fb037223 */ /* 0x000fc80000010003 */
[----:B------:R-:W-:-:S04]  /*b640*/  FFMA.FTZ R3, R239, R181, R3 ;  /* 0x000000b5ef037223 */ /* 0x000fc80000010003 */
[----:B------:R-:W-:Y:S01]  /*b650*/  FFMA.FTZ R3, R227, R185, R3 ;  /* 0x000000b9e3037223 */ /* 0x000fe20000010003 */
[----:B--2---:R-:W-:Y:S02]  /*b660*/  FFMA.FTZ R0, R163, R168, R0 ;  /* 0x000000a8a3007223 */ /* 0x004fe40000010000 */
[----:B------:R-:W2:Y:S01]  /*b670*/  LDL.LU R163, [R1+0x4b4] ;  /* 0x0004b40001a37983 */ /* 0x000ea20000300800 */
[----:B------:R-:W-:Y:S01]  /*b680*/  FFMA.FTZ R3, R215, R189, R3 ;  /* 0x000000bdd7037223 */ /* 0x000fe20000010003 */
[----:B------:R-:W-:Y:S02]  /*b690*/  FFMA.FTZ R0, R175, R172, R0 ;  /* 0x000000acaf007223 */ /* 0x000fe40000010000 */
[----:B------:R-:W3:Y:S01]  /*b6a0*/  LDL.LU R167, [R1+0x4b0] ;  /* 0x0004b00001a77983 */ /* 0x000ee20000300800 */
[----:B------:R-:W-:-:S03]  /*b6b0*/  FFMA.FTZ R3, R203, R193, R3 ;  /* 0x000000c1cb037223 */ /* 0x000fc60000010003 */
[----:B------:R-:W4:Y:S01]  /*b6c0*/  LDL.LU R171, [R1+0x4ac] ;  /* 0x0004ac0001ab7983 */ /* 0x000f220000300800 */
[----:B------:R-:W-:-:S03]  /*b6d0*/  FFMA.FTZ R3, R9, R197, R3 ;  /* 0x000000c509037223 */ /* 0x000fc60000010003 */
[----:B------:R-:W4:Y:S04]  /*b6e0*/  LDL.LU R175, [R1+0x4a8] ;  /* 0x0004a80001af7983 */ /* 0x000f280000300800 */
[----:B------:R-:W4:Y:S04]  /*b6f0*/  LDL.LU R179, [R1+0x4a4] ;  /* 0x0004a40001b37983 */ /* 0x000f280000300800 */
[----:B------:R-:W4:Y:S04]  /*b700*/  LDL.LU R183, [R1+0x4a0] ;  /* 0x0004a00001b77983 */ /* 0x000f280000300800 */
[----:B------:R-:W2:Y:S04]  /*b710*/  LDL R9, [R1+0x104] ;  /* 0x0001040001097983 */ /* 0x000ea80000100800 */
[----:B------:R-:W3:Y:S01]  /*b720*/  LDL R203, [R1+0x100] ;  /* 0x0001000001cb7983 */ /* 0x000ee20000100800 */
        /* <DEDUP_REMOVED lines=9> */
[----:B------:R-:W-:Y:S01]  /*b7c0*/  FFMA.FTZ R2, R211, R166, R2 ;  /* 0x000000a6d3027223 */ /* 0x000fe20000010002 */
[----:B------:R-:W-:-:S02]  /*b7d0*/  FFMA.FTZ R0, R219, R188, R0 ;  /* 0x000000bcdb007223 */ /* 0x000fc40000010000 */
        /* <DEDUP_REMOVED lines=27> */
[----:B----4-:R-:W-:-:S04]  /*b990*/  FFMA.FTZ R3, R252, R209, R3 ;  /* 0x000000d1fc037223 */ /* 0x010fc80000010003 */
[----:B------:R-:W-:Y:S01]  /*b9a0*/  FFMA.FTZ R3, R243, R213, R3 ;  /* 0x000000d5f3037223 */ /* 0x000fe20000010003 */
[----:B------:R-:W-:-:S04]  /*b9b0*/  FFMA.FTZ R0, R191, R208, R0 ;  /* 0x000000d0bf007223 */ /* 0x000fc80000010000 */
[----:B------:R-:W-:-:S04]  /*b9c0*/  FFMA.FTZ R0, R247, R212, R0 ;  /* 0x000000d4f7007223 */ /* 0x000fc80000010000 */
[----:B------:R-:W-:Y:S01]  /*b9d0*/  FFMA.FTZ R0, R235, R216, R0 ;  /* 0x000000d8eb007223 */ /* 0x000fe20000010000 */
[----:B------:R-:W-:-:S03]  /*b9e0*/  FFMA.FTZ R3, R231, R217, R3 ;  /* 0x000000d9e7037223 */ /* 0x000fc60000010003 */
[----:B------:R-:W-:Y:S01]  /*b9f0*/  FFMA.FTZ R0, R223, R220, R0 ;  /* 0x000000dcdf007223 */ /* 0x000fe20000010000 */
[----:B------:R-:W-:-:S03]  /*ba00*/  FFMA.FTZ R3, R215, R221, R3 ;  /* 0x000000ddd7037223 */ /* 0x000fc60000010003 */
[----:B------:R-:W-:Y:S01]  /*ba10*/  FFMA.FTZ R0, R219, R224, R0 ;  /* 0x000000e0db007223 */ /* 0x000fe20000010000 */
[----:B------:R-:W-:Y:S02]  /*ba20*/  FFMA.FTZ R2, R187, R182, R2 ;  /* 0x000000b6bb027223 */ /* 0x000fe40000010002 */
        /* <DEDUP_REMOVED lines=32> */
[----:B----4-:R-:W-:-:S04]  /*bc30*/  FFMA.FTZ R3, R247, R237, R3 ;  /* 0x000000edf7037223 */ /* 0x010fc80000010003 */
[----:B------:R-:W-:Y:S02]  /*bc40*/  FFMA.FTZ R3, R239, R241, R3 ;  /* 0x000000f1ef037223 */ /* 0x000fe40000010003 */
[----:B------:R-:W4:Y:S01]  /*bc50*/  LDL R239, [R1+0x37c] ;  /* 0x00037c0001ef7983 */ /* 0x000f220000100800 */
[----:B--2---:R-:W-:-:S03]  /*bc60*/  FFMA.FTZ R2, R9, R210, R2 ;  /* 0x000000d209027223 */ /* 0x004fc60000010002 */
[----:B------:R-:W2:Y:S01]  /*bc70*/  LDL R9, [R1+0x98] ;  /* 0x0000980001097983 */ /* 0x000ea20000100800 */
[----:B------:R-:W-:-:S03]  /*bc80*/  FFMA.FTZ R2, R8, R214, R2 ;  /* 0x000000d608027223 */ /* 0x000fc60000010002 */
[----:B------:R-:W4:Y:S01]  /*bc90*/  LDL R8, [R1+0x88] ;  /* 0x0000880001087983 */ /* 0x000f220000100800 */
[----:B---3--:R-:W-:Y:S01]  /*bca0*/  FFMA.FTZ R3, R203, R245, R3 ;  /* 0x000000f5cb037223 */ /* 0x008fe20000010003 */
[----:B------:R-:W-:Y:S02]  /*bcb0*/  FFMA.FTZ R2, R235, R218, R2 ;  /* 0x000000daeb027223 */ /* 0x000fe40000010002 */
[----:B------:R-:W3:Y:S01]  /*bcc0*/  LDL R203, [R1+0x78] ;  /* 0x0000780001cb7983 */ /* 0x000ee20000100800 */
[----:B------:R-:W-:Y:S01]  /*bcd0*/  FFMA.FTZ R3, R223, R249, R3 ;  /* 0x000000f9df037223 */ /* 0x000fe20000010003 */
[----:B------:R-:W-:Y:S02]  /*bce0*/  FFMA.FTZ R2, R199, R222, R2 ;  /* 0x000000dec7027223 */ /* 0x000fe40000010002 */
[----:B------:R-:W3:Y:S01]  /*bcf0*/  LDL R199, [R1+0x68] ;  /* 0x0000680001c77983 */ /* 0x000ee20000100800 */
[----:B------:R-:W-:-:S03]  /*bd00*/  FFMA.FTZ R3, R4, R195, R3 ;  /* 0x000000c304037223 */ /* 0x000fc60000010003 */
[----:B------:R-:W3:Y:S04]  /*bd10*/  LDL R195, [R1+0x58] ;  /* 0x0000580001c37983 */ /* 0x000ee80000100800 */
[----:B------:R-:W3:Y:S01]  /*bd20*/  LDL R4, [R1+0x48] ;  /* 0x0000480001047983 */ /* 0x000ee20000100800 */
[----:B------:R-:W-:-:S03]  /*bd30*/  FFMA.FTZ R0, R251, R236, R0 ;  /* 0x000000ecfb007223 */ /* 0x000fc60000010000 */
[----:B------:R-:W3:Y:S01]  /*bd40*/  LDL R223, [R1+0x42c] ;  /* 0x00042c0001df7983 */ /* 0x000ee20000100800 */
[----:B------:R-:W-:Y:S01]  /*bd50*/  FFMA.FTZ R0, R243, R240, R0 ;  /* 0x000000f0f3007223 */ /* 0x000fe20000010000 */
[----:B------:R-:W-:Y:S02]  /*bd60*/  FFMA.FTZ R2, R219, R226, R2 ;  /* 0x000000e2db027223 */ /* 0x000fe40000010002 */
[----:B------:R-:W3:Y:S01]  /*bd70*/  LDL R219, [R1+0x2c] ;  /* 0x00002c0001db7983 */ /* 0x000ee20000100800 */
[----:B------:R-:W-:Y:S01]  /*bd80*/  FFMA.FTZ R0, R231, R244, R0 ;  /* 0x000000f4e7007223 */ /* 0x000fe20000010000 */
[----:B------:R-:W-:Y:S02]  /*bd90*/  FFMA.FTZ R2, R207, R230, R2 ;  /* 0x000000e6cf027223 */ /* 0x000fe40000010002 */
        /* <DEDUP_REMOVED lines=8> */
[----:B------:R-:W3:Y:S01]  /*be20*/  LDL R231, [R1+0x35c] ;  /* 0x00035c0001e77983 */ /* 0x000ee20000100800 */
[----:B--2---:R-:W-:Y:S01]  /*be30*/  FFMA.FTZ R2, R9, R234, R2 ;  /* 0x000000ea09027223 */ /* 0x004fe20000010002 */
[----:B------:R-:W-:Y:S01]  /*be40*/  FADD.FTZ R0, R0, R3 ;  /* 0x0000000300007221 */ /* 0x000fe20000010000 */
[----:B------:R-:W0:Y:S02]  /*be50*/  @P1 LDC R9, c[0x0][0x408] ;  /* 0x00010200ff091b82 */ /* 0x000e240000000800 */
[----:B----4-:R-:W-:-:S02]  /*be60*/  FFMA.FTZ R2, R8, R238, R2 ;  /* 0x000000ee08027223 */ /* 0x010fc40000010002 */
[----:B------:R-:W2:Y:S02]  /*be70*/  LDL R8, [R1+0x40c] ;  /* 0x00040c0001087983 */ /* 0x000ea40000100800 */
[----:B---3--:R-:W-:Y:S02]  /*be80*/  FFMA.FTZ R2, R203, R242, R2 ;  /* 0x000000f2cb027223 */ /* 0x008fe40000010002 */
[----:B------:R-:W3:Y:S01]  /*be90*/  LDL R203, [R1+0x3ec] ;  /* 0x0003ec0001cb7983 */ /* 0x000ee20000100800 */
[----:B------:R-:W0:Y:S01]  /*bea0*/  @P1 LDC R3, c[0x0][0x430] ;  /* 0x00010c00ff031b82 */ /* 0x000e220000000800 */
[----:B------:R-:W-:Y:S02]  /*beb0*/  FFMA.FTZ R2, R199, R246, R2 ;  /* 0x000000f6c7027223 */ /* 0x000fe40000010002 */
[----:B------:R-:W4:Y:S02]  /*bec0*/  LDL R199, [R1+0x3dc] ;  /* 0x0003dc0001c77983 */ /* 0x000f240000100800 */
[----:B------:R-:W-:-:S02]  /*bed0*/  FFMA.FTZ R2, R195, R250, R2 ;  /* 0x000000fac3027223 */ /* 0x000fc40000010002 */
[----:B------:R-:W4:Y:S02]  /*bee0*/  LDL R195, [R1+0x3cc] ;  /* 0x0003cc0001c37983 */ /* 0x000f240000100800 */
[----:B------:R-:W-:Y:S02]  /*bef0*/  FFMA.FTZ R2, R4, R252, R2 ;  /* 0x000000fc04027223 */ /* 0x000fe40000010002 */
[----:B------:R-:W4:Y:S02]  /*bf00*/  LDL R4, [R1+0x3bc] ;  /* 0x0003bc0001047983 */ /* 0x000f240000100800 */
[----:B------:R-:W-:Y:S01]  /*bf10*/  FADD.FTZ R252, R2, R0 ;  /* 0x0000000002fc7221 */ /* 0x000fe20000010000 */
[----:B0-----:R-:W-:Y:S02]  /*bf20*/  @P1 IMAD.IADD R0, R3, 0x1, R9 ;  /* 0x0000000103001824 */ /* 0x001fe400078e0209 */
[----:B------:R-:W4:Y:S03]  /*bf30*/  LDL R9, [R1+0x3ac] ;  /* 0x0003ac0001097983 */ /* 0x000f260000100800 */
[----:B------:R-:W-:Y:S01]  /*bf40*/  @P1 ISETP.GE.AND P4, PT, R5, R0, PT ;  /* 0x000000000500120c */ /* 0x000fe20003f86270 */
[----:B------:R-:W-:Y:S01]  /*bf50*/  FMUL.FTZ R0, R223, R7 ;  /* 0x00000007df007220 */ /* 0x000fe20000410000 */
[----:B------:R-:W-:Y:S01]  /*bf60*/  ISETP.NE.U32.AND P2, PT, RZ, UR12, PT ;  /* 0x0000000cff007c0c */ /* 0x000fe2000bf45070 */
[----:B------:R-:W4:Y:S02]  /*bf70*/  LDL R223, [R1+0x32c] ;  /* 0x00032c0001df7983 */ /* 0x000f240000100800 */
[----:B------:R-:W-:Y:S01]  /*bf80*/  FFMA.FTZ R0, R215, R219, R0 ;  /* 0x000000dbd7007223 */ /* 0x000fe20000010000 */
[----:B------:R-:W-:Y:S01]  /*bf90*/  ISETP.NE.AND.EX P2, PT, RZ, UR13, PT, P2 ;  /* 0x0000000dff007c0c */ /* 0x000fe2000bf45320 */
[----:B------:R-:W4:Y:S02]  /*bfa0*/  LDL R219, [R1+0x31c] ;  /* 0x00031c0001db7983 */ /* 0x000f240000100800 */
[----:B------:R-:W-:-:S02]  /*bfb0*/  FFMA.FTZ R0, R211, R11, R0 ;  /* 0x0000000bd3007223 */ /* 0x000fc40000010000 */
[----:B------:R-:W4:Y:S04]  /*bfc0*/  LDL R215, [R1+0x30c] ;  /* 0x00030c0001d77983 */ /* 0x000f280000100800 */
[----:B------:R-:W4:Y:S04]  /*bfd0*/  LDL R211, [R1+0x2fc] ;  /* 0x0002fc0001d37983 */ /* 0x000f280000100800 */
[----:B------:R-:W0:Y:S01]  /*bfe0*/  @P2 LDC.64 R2, c[0x0][0x438] ;  /* 0x00010e00ff022b82 */ /* 0x000e220000000a00 */
[----:B--2---:R-:W-:Y:S02]  /*bff0*/  FFMA.FTZ R0, R8, R15, R0 ;  /* 0x0000000f08007223 */ /* 0x004fe40000010000 */
[----:B------:R-:W2:Y:S02]  /*c000*/  LDL R8, [R1+0x39c] ;  /* 0x00039c0001087983 */ /* 0x000ea40000100800 */
[----:B------:R-:W-:Y:S01]  /*c010*/  FFMA.FTZ R0, R207, R19, R0 ;  /* 0x00000013cf007223 */ /* 0x000fe20000010000 */
[----:B0-----:R-:W-:Y:S01]  /*c020*/  @P2 IMAD.WIDE R2, R227, 0x4, R2 ;  /* 0x00000004e3022825 */ /* 0x001fe200078e0202 */
[----:B------:R-:W2:Y:S03]  /*c030*/  LDL R207, [R1+0x2ec] ;  /* 0x0002ec0001cf7983 */ /* 0x000ea60000100800 */
[----:B---3--:R-:W-:Y:S01]  /*c040*/  FFMA.FTZ R0, R203, R23, R0 ;  /* 0x00000017cb007223 */ /* 0x008fe20000010000 */
[----:B------:R-:W3:Y:S03]  /*c050*/  LDL R227, [R1+0x33c] ;  /* 0x00033c0001e37983 */ /* 0x000ee60000100800 */
[----:B----4-:R-:W-:Y:S01]  /*c060*/  FFMA.FTZ R0, R199, R27, R0 ;  /* 0x0000001bc7007223 */ /* 0x010fe20000010000 */
[----:B------:R0:W4:Y:S03]  /*c070*/  @P2 LDG.E R2, desc[UR36][R2.64] ;  /* 0x0000002402022981 */ /* 0x000126000c1e1900 */
[----:B------:R-:W-:Y:S01]  /*c080*/  FFMA.FTZ R0, R195, R31, R0 ;  /* 0x0000001fc3007223 */ /* 0x000fe20000010000 */
[----:B------:R-:W4:Y:S03]  /*c090*/  LDL R203, [R1+0x2cc] ;  /* 0x0002cc0001cb7983 */ /* 0x000f260000100800 */
[----:B------:R-:W-:-:S02]  /*c0a0*/  FFMA.FTZ R0, R4, R35, R0 ;  /* 0x0000002304007223 */ /* 0x000fc40000010000 */
[----:B------:R-:W3:Y:S04]  /*c0b0*/  LDL R4, [R1+0x34c] ;  /* 0x00034c0001047983 */ /* 0x000ee80000100800 */
[----:B------:R-:W4:Y:S04]  /*c0c0*/  LDL R3, [R1+0x2dc] ;  /* 0x0002dc0001037983 */ /* 0x000f280000100800 */
        /* <DEDUP_REMOVED lines=38> */
[----:B--2---:R-:W-:-:S03]  /*c330*/  FFMA.FTZ R0, R8, R111, R0 ;  /* 0x0000006f08007223 */ /* 0x004fc60000010000 */
[----:B------:R-:W2:Y:S01]  /*c340*/  LDL R8, [R1+0x21c] ;  /* 0x00021c0001087983 */ /* 0x000ea20000100800 */
[----:B---3--:R-:W-:-:S03]  /*c350*/  FFMA.FTZ R0, R4, R115, R0 ;  /* 0x0000007304007223 */ /* 0x008fc60000010000 */
[----:B------:R-:W3:Y:S01]  /*c360*/  LDL R4, [R1+0x1ac] ;  /* 0x0001ac0001047983 */ /* 0x000ee20000100800 */
[----:B----4-:R-:W-:-:S03]  /*c370*/  FFMA.FTZ R0, R3, R119, R0 ;  /* 0x0000007703007223 */ /* 0x010fc60000010000 */
[----:B------:R-:W4:Y:S01]  /*c380*/  LDL R3, [R1+0x15c] ;  /* 0x00015c0001037983 */ /* 0x000f220000100800 */
[----:B------:R-:W-:-:S04]  /*c390*/  FFMA.FTZ R0, R243, R123, R0 ;  /* 0x0000007bf3007223 */ /* 0x000fc80000010000 */
[----:B------:R-:W-:-:S04]  /*c3a0*/  FFMA.FTZ R0, R239, R127, R0 ;  /* 0x0000007fef007223 */ /* 0x000fc80000010000 */
[----:B------:R-:W-:-:S04]  /*c3b0*/  FFMA.FTZ R0, R235, R131, R0 ;  /* 0x00000083eb007223 */ /* 0x000fc80000010000 */
[----:B------:R-:W-:-:S04]  /*c3c0*/  FFMA.FTZ R0, R231, R135, R0 ;  /* 0x00000087e7007223 */ /* 0x000fc80000010000 */
[----:B--2---:R-:W-:Y:S02]  /*c3d0*/  FFMA.FTZ R0, R8, R139, R0 ;  /* 0x0000008b08007223 */ /* 0x004fe40000010000 */
[----:B------:R-:W2:Y:S02]  /*c3e0*/  LDL R8, [R1+0x1c] ;  /* 0x00001c0001087983 */ /* 0x000ea40000100800 */
[----:B------:R-:W-:-:S04]  /*c3f0*/  FFMA.FTZ R0, R227, R143, R0 ;  /* 0x0000008fe3007223 */ /* 0x000fc80000010000 */
[----:B------:R-:W-:-:S04]  /*c400*/  FFMA.FTZ R0, R223, R147, R0 ;  /* 0x00000093df007223 */ /* 0x000fc80000010000 */
[----:B------:R-:W-:-:S04]  /*c410*/  FFMA.FTZ R0, R219, R151, R0 ;  /* 0x00000097db007223 */ /* 0x000fc80000010000 */
[----:B------:R-:W-:-:S04]  /*c420*/  FFMA.FTZ R0, R215, R155, R0 ;  /* 0x0000009bd7007223 */ /* 0x000fc80000010000 */
[----:B------:R-:W-:-:S04]  /*c430*/  FFMA.FTZ R0, R211, R159, R0 ;  /* 0x0000009fd3007223 */ /* 0x000fc80000010000 */
[----:B------:R-:W-:-:S04]  /*c440*/  FFMA.FTZ R0, R207, R163, R0 ;  /* 0x000000a3cf007223 */ /* 0x000fc80000010000 */
[----:B---3--:R-:W-:Y:S02]  /*c450*/  FFMA.FTZ R0, R4, R167, R0 ;  /* 0x000000a704007223 */ /* 0x008fe40000010000 */
[----:B------:R-:W3:Y:S02]  /*c460*/  LDL.LU R4, [R1+0x4] ;  /* 0x0000040001047983 */ /* 0x000ee40000300800 */
[----:B------:R-:W-:Y:S02]  /*c470*/  FFMA.FTZ R0, R203, R171, R0 ;  /* 0x000000abcb007223 */ /* 0x000fe40000010000 */
[----:B------:R-:W2:Y:S02]  /*c480*/  LDL R203, [R1+0x12c] ;  /* 0x00012c0001cb7983 */ /* 0x000ea40000100800 */
[----:B------:R-:W-:Y:S02]  /*c490*/  FFMA.FTZ R0, R199, R175, R0 ;  /* 0x000000afc7007223 */ /* 0x000fe40000010000 */
[----:B------:R-:W3:Y:S02]  /*c4a0*/  LDL R199, [R1+0x13c] ;  /* 0x00013c0001c77983 */ /* 0x000ee40000100800 */
[----:B------:R-:W-:-:S02]  /*c4b0*/  FFMA.FTZ R0, R195, R179, R0 ;  /* 0x000000b3c3007223 */ /* 0x000fc40000010000 */
[----:B------:R-:W2:Y:S02]  /*c4c0*/  LDL R195, [R1+0x14c] ;  /* 0x00014c0001c37983 */ /* 0x000ea40000100800 */
[----:B------:R-:W-:Y:S02]  /*c4d0*/  FFMA.FTZ R0, R9, R183, R0 ;  /* 0x000000b709007223 */ /* 0x000fe40000010000 */
[----:B------:R-:W3:Y:S02]  /*c4e0*/  LDL R207, [R1+0x11c] ;  /* 0x00011c0001cf7983 */ /* 0x000ee40000100800 */
[----:B----4-:R-:W-:Y:S02]  /*c4f0*/  FFMA.FTZ R0, R3, R187, R0 ;  /* 0x000000bb03007223 */ /* 0x010fe40000010000 */
        /* <DEDUP_REMOVED lines=14> */
[----:B------:R-:W3:Y:S02]  /*c5e0*/  LDL.LU R195, [R1+0x494] ;  /* 0x0004940001c37983 */ /* 0x000ee40000300800 */
[----:B---3--:R-:W-:Y:S02]  /*c5f0*/  FFMA.FTZ R0, R199, R195, R0 ;  /* 0x000000c3c7007223 */ /* 0x008fe40000010000 */
[----:B------:R-:W2:Y:S02]  /*c600*/  LDL.LU R199, [R1+0x490] ;  /* 0x0004900001c77983 */ /* 0x000ea40000300800 */
[----:B--2---:R-:W-:Y:S02]  /*c610*/  FFMA.FTZ R0, R203, R199, R0 ;  /* 0x000000c7cb007223 */ /* 0x004fe40000010000 */
[----:B------:R-:W2:Y:S02]  /*c620*/  LDL.LU R203, [R1+0x48c] ;  /* 0x00048c0001cb7983 */ /* 0x000ea40000300800 */
[----:B--2---:R-:W-:-:S02]  /*c630*/  FFMA.FTZ R0, R207, R203, R0 ;  /* 0x000000cbcf007223 */ /* 0x004fc40000010000 */
[----:B------:R-:W4:Y:S02]  /*c640*/  LDL.LU R207, [R1+0x488] ;  /* 0x0004880001cf7983 */ /* 0x000f240000300800 */
[----:B----4-:R-:W-:Y:S02]  /*c650*/  FFMA.FTZ R0, R211, R207, R0 ;  /* 0x000000cfd3007223 */ /* 0x010fe40000010000 */
[----:B------:R-:W2:Y:S02]  /*c660*/  LDL.LU R211, [R1+0x484] ;  /* 0x0004840001d37983 */ /* 0x000ea40000300800 */
[----:B--2---:R-:W-:Y:S02]  /*c670*/  FFMA.FTZ R0, R215, R211, R0 ;  /* 0x000000d3d7007223 */ /* 0x004fe40000010000 */
[----:B------:R-:W2:Y:S02]  /*c680*/  LDL.LU R215, [R1+0x480] ;  /* 0x0004800001d77983 */ /* 0x000ea40000300800 */
[----:B--2---:R-:W-:-:S02]  /*c690*/  FFMA.FTZ R0, R219, R215, R0 ;  /* 0x000000d7db007223 */ /* 0x004fc40000010000 */
[----:B------:R-:W2:Y:S02]  /*c6a0*/  LDL.LU R219, [R1+0x47c] ;  /* 0x00047c0001db7983 */ /* 0x000ea40000300800 */
[----:B--2---:R-:W-:Y:S02]  /*c6b0*/  FFMA.FTZ R0, R223, R219, R0 ;  /* 0x000000dbdf007223 */ /* 0x004fe40000010000 */
        /* <DEDUP_REMOVED lines=16> */
[----:B------:R1:W5:Y:S02]  /*c7c0*/  LDL.LU R9, [R1+0x458] ;  /* 0x0004580001097983 */ /* 0x0003640000300800 */
[----:B------:R-:W-:Y:S02]  /*c7d0*/  FFMA.FTZ R0, R3, R8, R0 ;  /* 0x0000000803007223 */ /* 0x000fe40000010000 */
[----:B------:R1:W5:Y:S02]  /*c7e0*/  LDL.LU R8, [R1+0x454] ;  /* 0x0004540001087983 */ /* 0x0003640000300800 */
[----:B0-----:R-:W-:Y:S01]  /*c7f0*/  FADD.FTZ R3, R0, R252 ;  /* 0x000000fc00037221 */ /* 0x001fe20000010000 */
[----:B------:R-:W-:Y:S01]  /*c800*/  @P1 SEL R0, RZ, UR39, P4 ;  /* 0x00000027ff001c07 */ /* 0x000fe2000a000000 */
[----:B------:R-:W2:Y:S02]  /*c810*/  LDL R252, [R1+0x440] ;  /* 0x0004400001fc7983 */ /* 0x000ea40000100800 */
[----:B------:R-:W-:Y:S01]  /*c820*/  FMUL.FTZ R3, R3, UR17 ;  /* 0x0000001103037c20 */ /* 0x000fe20008410000 */
[----:B------:R-:W-:-:S02]  /*c830*/  @P1 IADD3 R0, PT, PT, R5, -UR45, R0 ;  /* 0x8000002d05001c10 */ /* 0x000fc4000fffe000 */
[----:B------:R1:W5:Y:S01]  /*c840*/  LDL.LU R5, [R1+0x450] ;  /* 0x0004500001057983 */ /* 0x0003620000300800 */
[----:B------:R-:W-:-:S03]  /*c850*/  @P2 FADD.FTZ R3, R3, R2 ;  /* 0x0000000203032221 */ /* 0x000fc60000010000 */
[----:B------:R-:W3:Y:S01]  /*c860*/  LDL R2, [R1+0x3c] ;  /* 0x00003c0001027983 */ /* 0x000ee20000100800 */
[----:B------:R-:W-:-:S05]  /*c870*/  @P1 I2FP.F32.S32 R0, R0 ;  /* 0x0000000000001245 */ /* 0x000fca0000201400 */
[----:B------:R-:W-:Y:S02]  /*c880*/  @P1 FFMA.FTZ R3, R0, R4, R3 ;  /* 0x0000000400031223 */ /* 0x000fe40000010003 */
[----:B------:R1:W5:Y:S03]  /*c890*/  LDL.LU R4, [R1+0x44c] ;  /* 0x00044c0001047983 */ /* 0x0003660000300800 */
[----:B--2---:R-:W-:-:S05]  /*c8a0*/  @!P3 FMNMX.FTZ R252, R252, R3, !PT ;  /* 0x00000003fcfcb209 */ /* 0x004fca0007810000 */
[----:B------:R1:W-:Y:S04]  /*c8b0*/  @!P3 STL [R1+0x440], R252 ;  /* 0x000440fc0100b387 */ /* 0x0003e80000100800 */
[----:B---3--:R1:W-:Y:S02]  /*c8c0*/  STS [R2], R3 ;  /* 0x0000000302007388 */ /* 0x0083e40000000800 */
.L_x_4638:
[----:B------:R-:W-:Y:S05]  /*c8d0*/  BSYNC.RECONVERGENT B1 ;  /* 0x0000000000017941 */ /* 0x000fea0003800200 */
.L_x_4637:
[----:B------:R-:W2:Y:S04]  /*c8e0*/  LDL.LU R0, [R1+0x3c] ;  /* 0x00003c0001007983 */ /* 0x000ea80000300800 */
[----:B-----5:R0:W-:Y:S04]  /*c8f0*/  STL [R1+0x450], R5 ;  /* 0x0004500501007387 */ /* 0x0201e80000100800 */
[----:B0-----:R-:W4:Y:S04]  /*c900*/  LDL.LU R5, [R1+0x34] ;  /* 0x0000340001057983 */ /* 0x001f280000300800 */
[----:B------:R2:W-:Y:S04]  /*c910*/  STL [R1+0x44c], R4 ;  /* 0x00044c0401007387 */ /* 0x0005e80000100800 */
[----:B-1-3--:R-:W3:Y:S04]  /*c920*/  LDL.LU R252, [R1+0x38] ;  /* 0x0000380001fc7983 */ /* 0x00aee80000300800 */
[----:B------:R-:W3:Y:S04]  /*c930*/  LDL.LU R3, [R1+0x30] ;  /* 0x0000300001037983 */ /* 0x000ee80000300800 */
[----:B------:R-:W3:Y:S01]  /*c940*/  LDL R2, [R1+0x444] ;  /* 0x0004440001027983 */ /* 0x000ee20000100800 */
[----:B--2---:R-:W-:-:S03]  /*c950*/  MOV R4, R0 ;  /* 0x0000000000047202 */ /* 0x004fc60000000f00 */
[----:B------:R-:W2:Y:S01]  /*c960*/  LDL.LU R0, [R1+0x8] ;  /* 0x0000080001007983 */ /* 0x000ea20000300800 */
[----:B------:R-:W-:Y:S02]  /*c970*/  IADD3 R4, PT, PT, R4, 0x400, RZ ;  /* 0x0000040004047810 */ /* 0x000fe40007ffe0ff */
[----:B----4-:R-:W-:-:S05]  /*c980*/  IADD3 R5, P1, PT, R5, 0x100, RZ ;  /* 0x0000010005057810 */ /* 0x010fca0007f3e0ff */
[----:B------:R0:W-:Y:S01]  /*c990*/  STL [R1+0x34], R5 ;  /* 0x0000340501007387 */ /* 0x0001e20000100800 */
[----:B---3--:R-:W-:Y:S01]  /*c9a0*/  VIADD R252, R252, 0x100 ;  /* 0x00000100fcfc7836 */ /* 0x008fe20000000000 */
[----:B------:R-:W-:Y:S02]  /*c9b0*/  IADD3.X R3, PT, PT, RZ, R3, RZ, P1, !PT ;  /* 0x00000003ff037210 */ /* 0x000fe40000ffe4ff */
[----:B0-----:R4:W5:Y:S04]  /*c9c0*/  LDL.LU R5, [R1+0x450] ;  /* 0x0004500001057983 */ /* 0x0019680000300800 */
[----:B------:R0:W-:Y:S04]  /*c9d0*/  STL [R1+0x3c], R4 ;  /* 0x00003c0401007387 */ /* 0x0001e80000100800 */
[----:B0-----:R4:W5:Y:S01]  /*c9e0*/  LDL.LU R4, [R1+0x44c] ;  /* 0x00044c0001047983 */ /* 0x0019620000300800 */
[----:B--2---:R-:W-:-:S05]  /*c9f0*/  VIADD R0, R0, 0x100 ;  /* 0x0000010000007836 */ /* 0x004fca0000000000 */
[----:B------:R4:W-:Y:S04]  /*ca00*/  STL [R1+0x8], R0 ;  /* 0x0000080001007387 */ /* 0x0009e80000100800 */
[----:B------:R4:W-:Y:S04]  /*ca10*/  STL [R1+0x38], R252 ;  /* 0x000038fc01007387 */ /* 0x0009e80000100800 */
[----:B------:R4:W-:Y:S01]  /*ca20*/  STL [R1+0x30], R3 ;  /* 0x0000300301007387 */ /* 0x0009e20000100800 */
[----:B------:R-:W-:-:S13]  /*ca30*/  ISETP.GE.AND P1, PT, R0, R2, PT ;  /* 0x000000020000720c */ /* 0x000fda0003f26270 */
[----:B----4-:R-:W-:Y:S05]  /*ca40*/  @!P1 BRA `(.L_x_4639) ;  /* 0xffffff6000e89947 */ /* 0x010fea000383ffff */
.L_x_4508:
[----:B0--3--:R-:W-:Y:S05]  /*ca50*/  BSYNC.RECONVERGENT B0 ;  /* 0x0000000000007941 */ /* 0x009fea0003800200 */
.L_x_4507:
[----:B------:R-:W3:Y:S01]  /*ca60*/  LDL.LU R2, [R1+0x440] ;  /* 0x0004400001027983 */ /* 0x000ee20000300800 */
[----:B------:R-:W0:Y:S01]  /*ca70*/  S2UR UR10, SR_CgaCtaId ;  /* 0x00000000000a79c3 */ /* 0x000e220000008800 */
[----:B------:R-:W-:Y:S01]  /*ca80*/  UMOV UR9, 0x400 ;  /* 0x0000040000097882 */ /* 0x000fe20000000000 */
[----:B------:R-:W4:Y:S01]  /*ca90*/  LDCU UR5, c[0x0][0x3f4] ;  /* 0x00007e80ff0577ac */ /* 0x000f220008000800 */
[----:B------:R-:W-:Y:S01]  /*caa0*/  BSSY.RECONVERGENT B0, `(.L_x_4640) ;  /* 0x000018d000007945 */ /* 0x000fe20003800200 */
[----:B------:R-:W1:Y:S04]  /*cab0*/  LDCU UR6, c[0x0][0x3f4] ;  /* 0x00007e80ff0677ac */ /* 0x000e680008000800 */
[----:B------:R-:W1:Y:S01]  /*cac0*/  S2UR UR13, SR_CTAID.Y ;  /* 0x00000000000d79c3 */ /* 0x000e620000002600 */
[----:B------:R-:W-:-:S02]  /*cad0*/  UIADD3 UR12, UPT, UPT, UR45, 0x1, URZ ;  /* 0x000000012d0c7890 */ /* 0x000fc4000fffe0ff */
[----:B----4-:R-:W-:Y:S02]  /*cae0*/  UIADD3 UR5, UPT, UPT, UR45, 0x1, -UR5 ;  /* 0x000000012d057890 */ /* 0x010fe4000fffe805 */
[----:B0-----:R-:W-:Y:S02]  /*caf0*/  ULEA UR11, UR10, UR9, 0x18 ;  /* 0x000000090a0b7291 */ /* 0x001fe4000f8ec0ff */
[----:B------:R-:W-:-:S04]  /*cb00*/  UISETP.LT.AND UP0, UPT, URZ, UR5, UPT ;  /* 0x00000005ff00728c */ /* 0x000fc8000bf01270 */
[----:B------:R-:W-:Y:S02]  /*cb10*/  USEL UR5, URZ, UR5, !UP0 ;  /* 0x00000005ff057287 */ /* 0x000fe4000c000000 */
[----:B-1----:R-:W-:-:S04]  /*cb20*/  UIMAD UR6, UR13, UR6, URZ ;  /* 0x000000060d0672a4 */ /* 0x002fc8000f8e02ff */
[----:B------:R-:W-:Y:S01]  /*cb30*/  USHF.R.S32.HI UR15, URZ, 0x1f, UR6 ;  /* 0x0000001fff0f7899 */ /* 0x000fe20008011406 */
[----:B---3--:R-:W0:Y:S02]  /*cb40*/  SHFL.BFLY PT, R0, R2, 0x10, 0x1f ;  /* 0x0e001f0002007f89 */ /* 0x008e2400000e0000 */
[----:B0-----:R-:W-:-:S05]  /*cb50*/  FMNMX.FTZ R3, R0, R2, !PT ;  /* 0x0000000200037209 */ /* 0x001fca0007810000 */
[----:B------:R-:W0:Y:S02]  /*cb60*/  SHFL.BFLY PT, R0, R3, 0x8, 0x1f ;  /* 0x0d001f0003007f89 */ /* 0x000e2400000e0000 */
[----:B0----5:R-:W-:Y:S02]  /*cb70*/  FMNMX.FTZ R4, R3, R0, !PT ;  /* 0x0000000003047209 */ /* 0x021fe40007810000 */
[----:B------:R-:W0:Y:S03]  /*cb80*/  S2R R0, SR_TID.X ;  /* 0x0000000000007919 */ /* 0x000e260000002100 */
[----:B------:R-:W1:Y:S02]  /*cb90*/  SHFL.BFLY PT, R5, R4, 0x4, 0x1f ;  /* 0x0c801f0004057f89 */ /* 0x000e6400000e0000 */
[----:B-1----:R-:W-:Y:S02]  /*cba0*/  FMNMX.FTZ R5, R4, R5, !PT ;  /* 0x0000000504057209 */ /* 0x002fe40007810000 */
[----:B0-----:R-:W-:-:S03]  /*cbb0*/  SHF.L.U32 R13, R0, 0x2, RZ ;  /* 0x00000002000d7819 */ /* 0x001fc600000006ff */
[----:B------:R-:W0:Y:S02]  /*cbc0*/  SHFL.BFLY PT, R2, R5, 0x2, 0x1f ;  /* 0x0c401f0005027f89 */ /* 0x000e2400000e0000 */
[----:B0-----:R-:W-:Y:S01]  /*cbd0*/  FMNMX.FTZ R6, R5, R2, !PT ;  /* 0x0000000205067209 */ /* 0x001fe20007810000 */
[----:B------:R-:W-:Y:S01]  /*cbe0*/  IMAD.MOV.U32 R5, RZ, RZ, -0x800001 ;  /* 0xff7fffffff057424 */ /* 0x000fe200078e00ff */
[----:B------:R-:W-:-:S03]  /*cbf0*/  LOP3.LUT P1, R2, R0, 0x1f, RZ, 0xc0, !PT ;  /* 0x0000001f00027812 */ /* 0x000fc6000782c0ff */
[----:B------:R-:W0:Y:S01]  /*cc00*/  SHFL.BFLY PT, R7, R6, 0x1, 0x1f ;  /* 0x0c201f0006077f89 */ /* 0x000e2200000e0000 */
[C---:B------:R-:W-:Y:S02]  /*cc10*/  ISETP.GT.U32.AND P0, PT, R2.reuse, 0x7, PT ;  /* 0x000000070200780c */ /* 0x040fe40003f04070 */
[----:B------:R-:W-:-:S07]  /*cc20*/  LEA R4, R2, UR11, 0x2 ;  /* 0x0000000b02047c11 */ /* 0x000fce000f8e10ff */
[----:B------:R-:W-:Y:S02]  /*cc30*/  @!P1 LEA.HI R3, R0, UR11, RZ, 0x1d ;  /* 0x0000000b00039c11 */ /* 0x000fe4000f8fe8ff */
[----:B0-----:R-:W-:-:S05]  /*cc40*/  FMNMX.FTZ R10, R6, R7, !PT ;  /* 0x00000007060a7209 */ /* 0x001fca0007810000 */
[----:B------:R0:W-:Y:S01]  /*cc50*/  @!P1 STS [R3], R10 ;  /* 0x0000000a03009388 */ /* 0x0001e20000000800 */
[----:B------:R-:W-:Y:S01]  /*cc60*/  BAR.SYNC.DEFER_BLOCKING 0x0 ;  /* 0x0000000000007b1d */ /* 0x000fe20000010000 */
[----:B0-----:R-:W-:-:S05]  /*cc70*/  IADD3 R3, PT, PT, R0, UR5, RZ ;  /* 0x0000000500037c10 */ /* 0x001fca000fffe0ff */
[----:B------:R-:W0:Y:S01]  /*cc80*/  @!P0 LDS R5, [R4] ;  /* 0x0000000004058984 */ /* 0x000e220000000800 */
[----:B------:R-:W-:-:S03]  /*cc90*/  ISETP.GT.AND P0, PT, R3, UR45, PT ;  /* 0x0000002d03007c0c */ /* 0x000fc6000bf04270 */
[----:B0-----:R-:W0:Y:S02]  /*cca0*/  SHFL.BFLY PT, R6, R5, 0x4, 0x1f ;  /* 0x0c801f0005067f89 */ /* 0x001e2400000e0000 */
[----:B0-----:R-:W-:Y:S01]  /*ccb0*/  FMNMX.FTZ R6, R6, R5, !PT ;  /* 0x0000000506067209 */ /* 0x001fe20007810000 */
[----:B------:R-:W-:-:S04]  /*ccc0*/  IMAD.MOV.U32 R5, RZ, RZ, RZ ;  /* 0x000000ffff057224 */ /* 0x000fc800078e00ff */
[----:B------:R-:W0:Y:S02]  /*ccd0*/  SHFL.BFLY PT, R7, R6, 0x2, 0x1f ;  /* 0x0c401f0006077f89 */ /* 0x000e2400000e0000 */
        /* <DEDUP_REMOVED lines=9> */
[----:B0-----:R-:W-:Y:S01]  /*cd70*/  IMAD.U32 R8, RZ, RZ, UR12 ;  /* 0x0000000cff087e24 */ /* 0x001fe2000f8e00ff */
[----:B------:R-:W-:Y:S01]  /*cd80*/  LOP3.LUT R6, RZ, R0, RZ, 0x33, !PT ;  /* 0x00000000ff067212 */ /* 0x000fe200078e33ff */
[----:B------:R-:W-:Y:S03]  /*cd90*/  BSSY.RECONVERGENT B1, `(.L_x_4643) ;  /* 0x000001c000017945 */ /* 0x000fe60003800200 */
[----:B------:R-:W-:-:S04]  /*cda0*/  VIADDMNMX R5, R3, 0x100, R8, !PT ;  /* 0x0000010003057846 */ /* 0x000fc80007800108 */
[----:B------:R-:W-:Y:S01]  /*cdb0*/  IADD3 R7, PT, PT, R5, -UR5, R6 ;  /* 0x8000000505077c10 */ /* 0x000fe2000fffe006 */
[----:B------:R-:W-:-:S03]  /*cdc0*/  IMAD.MOV.U32 R6, RZ, RZ, R3 ;  /* 0x000000ffff067224 */ /* 0x000fc600078e0003 */
[C---:B------:R-:W-:Y:S02]  /*cdd0*/  LOP3.LUT R5, R7.reuse, 0x300, RZ, 0xc0, !PT ;  /* 0x0000030007057812 */ /* 0x040fe400078ec0ff */
[----:B------:R-:W-:Y:S02]  /*cde0*/  ISETP.GE.U32.AND P1, PT, R7, 0x300, PT ;  /* 0x000003000700780c */ /* 0x000fe40003f26070 */
[----:B------:R-:W-:Y:S01]  /*cdf0*/  ISETP.NE.AND P0, PT, R5, 0x300, PT ;  /* 0x000003000500780c */ /* 0x000fe20003f05270 */
[----:B------:R-:W-:-:S12]  /*ce00*/  HFMA2 R5, -RZ, RZ, 0, 0 ;  /* 0x00000000ff057431 */ /* 0x000fd800000001ff */
[----:B------:R-:W-:Y:S05]  /*ce10*/  @!P0 BRA `(.L_x_4644) ;  /* 0x00000000004c8947 */ /* 0x000fea0003800000 */
[----:B------:R-:W-:Y:S01]  /*ce20*/  UIADD3 UR7, UPT, UPT, UR9, 0x440, URZ ;  /* 0x0000044009077890 */ /* 0x000fe2000fffe0ff */
[----:B------:R-:W-:Y:S01]  /*ce30*/  LEA.HI R5, R7, 0x1, RZ, 0x18 ;  /* 0x0000000107057811 */ /* 0x000fe200078fc0ff */
[----:B------:R-:W-:Y:S02]  /*ce40*/  IMAD.MOV.U32 R6, RZ, RZ, R3 ;  /* 0x000000ffff067224 */ /* 0x000fe400078e0003 */
[----:B------:R-:W-:Y:S01]  /*ce50*/  ULEA UR7, UR10, UR7, 0x18 ;  /* 0x000000070a077291 */ /* 0x000fe2000f8ec0ff */
[----:B------:R-:W-:Y:S02]  /*ce60*/  LOP3.LUT R7, R5, 0x3, RZ, 0xc0, !PT ;  /* 0x0000000305077812 */ /* 0x000fe400078ec0ff */
[----:B------:R-:W-:Y:S02]  /*ce70*/  MOV R5, RZ ;  /* 0x000000ff00057202 */ /* 0x000fe40000000f00 */
[----:B------:R-:W-:Y:S01]  /*ce80*/  IADD3 R8, PT, PT, -R7, RZ, RZ ;  /* 0x000000ff07087210 */ /* 0x000fe20007ffe1ff */
[----:B------:R-:W-:-:S07]  /*ce90*/  VIADD R7, R13, UR7 ;  /* 0x000000070d077c36 */ /* 0x000fce0008000000 */
.L_x_4645:
[----:B------:R-:W1:Y:S01]  /*cea0*/  LDS R9, [R7] ;  /* 0x0000000007097984 */ /* 0x000e620000000800 */
[----:B------:R-:W-:Y:S01]  /*ceb0*/  IADD3 R8, PT, PT, R8, 0x1, RZ ;  /* 0x0000000108087810 */ /* 0x000fe20007ffe0ff */
[----:B------:R-:W-:-:S03]  /*cec0*/  VIADD R6, R6, 0x100 ;  /* 0x0000010006067836 */ /* 0x000fc60000000000 */
[----:B------:R-:W-:Y:S01]  /*ced0*/  ISETP.NE.AND P0, PT, R8, RZ, PT ;  /* 0x000000ff0800720c */ /* 0x000fe20003f05270 */
[----:B-1----:R-:W-:-:S04]  /*cee0*/  FADD.FTZ R9, -R25, R9 ;  /* 0x0000000919097221 */ /* 0x002fc80000010100 */
[----:B------:R-:W-:-:S04]  /*cef0*/  FMUL.FTZ R9, R9, 1.4426950216293334961 ;  /* 0x3fb8aa3b09097820 */ /* 0x000fc80000410000 */
[----:B------:R-:W0:Y:S02]  /*cf00*/  MUFU.EX2 R10, R9 ;  /* 0x00000009000a7308 */ /* 0x000e240000000800 */
[----:B0-----:R0:W-:Y:S01]  /*cf10*/  STS [R7], R10 ;  /* 0x0000000a07007388 */ /* 0x0011e20000000800 */
[----:B------:R-:W-:Y:S01]  /*cf20*/  FADD.FTZ R5, R10, R5 ;  /* 0x000000050a057221 */ /* 0x000fe20000010000 */
[----:B0-----:R-:W-:Y:S01]  /*cf30*/  IADD3 R7, PT, PT, R7, 0x400, RZ ;  /* 0x0000040007077810 */ /* 0x001fe20007ffe0ff */
[----:B------:R-:W-:Y:S06]  /*cf40*/  @P0 BRA `(.L_x_4645) ;  /* 0xfffffffc00d40947 */ /* 0x000fec000383ffff */
.L_x_4644:
[----:B------:R-:W-:Y:S05]  /*cf50*/  BSYNC.RECONVERGENT B1 ;  /* 0x0000000000017941 */ /* 0x000fea0003800200 */
.L_x_4643:
[----:B------:R-:W-:Y:S05]  /*cf60*/  @!P1 BRA `(.L_x_4641) ;  /* 0x0000001400009947 */ /* 0x000fea0003800000 */
[----:B------:R-:W-:Y:S01]  /*cf70*/  UIADD3 UR7, UPT, UPT, UR9, 0x440, URZ ;  /* 0x0000044009077890 */ /* 0x000fe2000fffe0ff */
[C---:B------:R-:W-:Y:S01]  /*cf80*/  VIADD R15, R6.reuse, 0x400 ;  /* 0x00000400060f7836 */ /* 0x040fe20000000000 */
[----:B------:R-:W-:Y:S02]  /*cf90*/  USHF.L.U32 UR8, UR5, 0x2, URZ ;  /* 0x0000000205087899 */ /* 0x000fe400080006ff */
[----:B------:R-:W-:Y:S02]  /*cfa0*/  ULEA UR7, UR10, UR7, 0x18 ;  /* 0x000000070a077291 */ /* 0x000fe4000f8ec0ff */
[----:B------:R-:W-:Y:S02]  /*cfb0*/  ISETP.GT.AND P0, PT, R15, UR45, PT ;  /* 0x0000002d0f007c0c */ /* 0x000fe4000bf04270 */
[----:B------:R-:W-:-:S04]  /*cfc0*/  LEA R7, R6, -UR8, 0x2 ;  /* 0x8000000806077c11 */ /* 0x000fc8000f8e10ff */
[----:B------:R-:W-:Y:S01]  /*cfd0*/  IADD3 R6, PT, PT, R7, UR7, RZ ;  /* 0x0000000707067c10 */ /* 0x000fe2000fffe0ff */
[----:B------:R-:W1:Y:S04]  /*cfe0*/  LDS R8, [R7+UR7] ;  /* 0x0000000707087984 */ /* 0x000e680008000800 */
[----:B------:R-:W0:Y:S04]  /*cff0*/  LDS R9, [R7+UR7+0x400] ;  /* 0x0004000707097984 */ /* 0x000e280008000800 */
[----:B------:R-:W2:Y:S04]  /*d000*/  LDS R10, [R7+UR7+0x800] ;  /* 0x00080007070a7984 */ /* 0x000ea80008000800 */
[----:B------:R-:W3:Y:S01]  /*d010*/  LDS R11, [R7+UR7+0xc00] ;  /* 0x000c0007070b7984 */ /* 0x000ee20008000800 */
[----:B-1----:R-:W-:-:S04]  /*d020*/  FADD.FTZ R8, -R25, R8 ;  /* 0x0000000819087221 */ /* 0x002fc80000010100 */
[----:B------:R-:W-:Y:S01]  /*d030*/  FMUL.FTZ R8, R8, 1.4426950216293334961 ;  /* 0x3fb8aa3b08087820 */ /* 0x000fe20000410000 */
[C---:B0-----:R-:W-:Y:S01]  /*d040*/  FADD.FTZ R9, -R25.reuse, R9 ;  /* 0x0000000919097221 */ /* 0x041fe20000010100 */
[----:B--2---:R-:W-:-:S03]  /*d050*/  FADD.FTZ R10, -R25, R10 ;  /* 0x0000000a190a7221 */ /* 0x004fc60000010100 */
[----:B------:R-:W-:Y:S01]  /*d060*/  FMUL.FTZ R9, R9, 1.4426950216293334961 ;  /* 0x3fb8aa3b09097820 */ /* 0x000fe20000410000 */
[----:B------:R-:W0:Y:S01]  /*d070*/  MUFU.EX2 R8, R8 ;  /* 0x0000000800087308 */ /* 0x000e220000000800 */
[----:B---3--:R-:W-:Y:S01]  /*d080*/  FADD.FTZ R12, -R25, R11 ;  /* 0x0000000b190c7221 */ /* 0x008fe20000010100 */
[----:B------:R-:W-:Y:S02]  /*d090*/  FMUL.FTZ R11, R10, 1.4426950216293334961 ;  /* 0x3fb8aa3b0a0b7820 */ /* 0x000fe40000410000 */
[----:B------:R-:W1:Y:S01]  /*d0a0*/  MUFU.EX2 R10, R9 ;  /* 0x00000009000a7308 */ /* 0x000e620000000800 */
[----:B------:R-:W-:-:S03]  /*d0b0*/  FMUL.FTZ R14, R12, 1.4426950216293334961 ;  /* 0x3fb8aa3b0c0e7820 */ /* 0x000fc60000410000 */
[----:B------:R-:W2:Y:S04]  /*d0c0*/  MUFU.EX2 R12, R11 ;  /* 0x0000000b000c7308 */ /* 0x000ea80000000800 */
[----:B------:R-:W3:Y:S01]  /*d0d0*/  MUFU.EX2 R14, R14 ;  /* 0x0000000e000e7308 */ /* 0x000ee20000000800 */
[----:B0-----:R-:W-:Y:S01]  /*d0e0*/  FADD.FTZ R5, R5, R8 ;  /* 0x0000000805057221 */ /* 0x001fe20000010000 */
[----:B------:R4:W-:Y:S03]  /*d0f0*/  STS [R7+UR7], R8 ;  /* 0x0000000807007988 */ /* 0x0009e60008000807 */
[----:B-1----:R-:W-:Y:S01]  /*d100*/  FADD.FTZ R5, R5, R10 ;  /* 0x0000000a05057221 */ /* 0x002fe20000010000 */
[----:B------:R4:W-:Y:S03]  /*d110*/  STS [R7+UR7+0x400], R10 ;  /* 0x0004000a07007988 */ /* 0x0009e60008000807 */
[----:B--2---:R-:W-:Y:S01]  /*d120*/  FADD.FTZ R5, R5, R12 ;  /* 0x0000000c05057221 */ /* 0x004fe20000010000 */
[----:B------:R4:W-:Y:S03]  /*d130*/  STS [R7+UR7+0x800], R12 ;  /* 0x0008000c07007988 */ /* 0x0009e60008000807 */
[----:B---3--:R-:W-:Y:S01]  /*d140*/  FADD.FTZ R5, R5, R14 ;  /* 0x0000000e05057221 */ /* 0x008fe20000010000 */
[----:B------:R4:W-:Y:S01]  /*d150*/  STS [R7+UR7+0xc00], R14 ;  /* 0x000c000e07007988 */ /* 0x0009e20008000807 */
[----:B------:R-:W-:Y:S05]  /*d160*/  @P0 BRA `(.L_x_4641) ;  /* 0x0000001000800947 */ /* 0x000fea0003800000 */
[----:B----4-:R-:W-:Y:S01]  /*d170*/  IADD3 R7, PT, PT, -R15, UR45, RZ ;  /* 0x0000002d0f077c10 */ /* 0x010fe2000fffe1ff */
[----:B------:R-:W-:Y:S01]  /*d180*/  BSSY.RECONVERGENT B1, `(.L_x_4646) ;  /* 0x000006c000017945 */ /* 0x000fe20003800200 */
[----:B------:R-:W-:Y:S01]  /*d190*/  VIADD R6, R6, 0x1800 ;  /* 0x0000180006067836 */ /* 0x000fe20000000000 */
[----:B------:R-:W-:Y:S02]  /*d1a0*/  PLOP3.LUT P0, PT, PT, PT, PT, 0x80, 0x8 ;  /* 0x000000000008781c */ /* 0x000fe40003f0f070 */
[----:B------:R-:W-:-:S13]  /*d1b0*/  ISETP.GT.AND P1, PT, R7, 0xbff, PT ;  /* 0x00000bff0700780c */ /* 0x000fda0003f24270 */
[----:B------:R-:W-:Y:S05]  /*d1c0*/  @!P1 BRA `(.L_x_4647) ;  /* 0x00000004009c9947 */ /* 0x000fea0003800000 */
[----:B------:R-:W-:Y:S02]  /*d1d0*/  MOV R26, UR45 ;  /* 0x0000002d001a7c02 */ /* 0x000fe40008000f00 */
[----:B------:R-:W-:-:S03]  /*d1e0*/  PLOP3.LUT P0, PT, PT, PT, PT, 0x8, 0x80 ;  /* 0x000000000080781c */ /* 0x000fc60003f0e170 */
[----:B------:R-:W-:-:S10]  /*d1f0*/  VIADD R26, R26, 0xfffff401 ;  /* 0xfffff4011a1a7836 */ /* 0x000fd40000000000 */
.L_x_4648:
[----:B------:R-:W0:Y:S01]  /*d200*/  LDS R7, [R6+-0x800] ;  /* 0xfff8000006077984 */ /* 0x000e220000000800 */
[----:B------:R-:W-:-:S03]  /*d210*/  IADD3 R15, PT, PT, R15, 0x1000, RZ ;  /* 0x000010000f0f7810 */ /* 0x000fc60007ffe0ff */
[----:B------:R-:W1:Y:S01]  /*d220*/  LDS R8, [R6+-0x400] ;  /* 0xfffc000006087984 */ /* 0x000e620000000800 */
        /* <DEDUP_REMOVED lines=19> */
[----:B---3--:R-:W-:Y:S01]  /*d360*/  FADD.FTZ R10, -R25, R10 ;  /* 0x0000000a190a7221 */ /* 0x008fe20000010100 */
[----:B------:R-:W-:Y:S01]  /*d370*/  FMUL.FTZ R9, R9, 1.4426950216293334961 ;  /* 0x3fb8aa3b09097820 */ /* 0x000fe20000410000 */
[----:B------:R-:W3:Y:S01]  /*d380*/  MUFU.EX2 R8, R8 ;  /* 0x0000000800087308 */ /* 0x000ee20000000800 */
[----:B------:R-:W1:Y:S01]  /*d390*/  LDS R23, [R6+0x3000] ;  /* 0x0030000006177984 */ /* 0x000e620000000800 */
[C---:B----4-:R-:W-:Y:S01]  /*d3a0*/  FADD.FTZ R11, -R25.reuse, R11 ;  /* 0x0000000b190b7221 */ /* 0x050fe20000010100 */
[----:B------:R-:W-:Y:S01]  /*d3b0*/  FMUL.FTZ R10, R10, 1.4426950216293334961 ;  /* 0x3fb8aa3b0a0a7820 */ /* 0x000fe20000410000 */
[----:B-----5:R-:W-:Y:S01]  /*d3c0*/  FADD.FTZ R12, -R25, R12 ;  /* 0x0000000c190c7221 */ /* 0x020fe20000010100 */
        /* <DEDUP_REMOVED lines=71> */
.L_x_4647:
[----:B------:R-:W-:Y:S05]  /*d840*/  BSYNC.RECONVERGENT B1 ;  /* 0x0000000000017941 */ /* 0x000fea0003800200 */
.L_x_4646:
        /* <DEDUP_REMOVED lines=55> */
.L_x_4650:
[----:B------:R-:W-:Y:S05]  /*dbc0*/  BSYNC.RECONVERGENT B1 ;  /* 0x0000000000017941 */ /* 0x000fea0003800200 */
.L_x_4649:
[----:B------:R-:W-:-:S13]  /*dbd0*/  ISETP.GT.AND P1, PT, R15, UR45, PT ;  /* 0x0000002d0f007c0c */ /* 0x000fda000bf24270 */
[----:B------:R-:W-:Y:S05]  /*dbe0*/  @!P0 BRA P1, `(.L_x_4641) ;  /* 0x0000000400e08947 */ /* 0x000fea0000800000 */
        /* <DEDUP_REMOVED lines=25> */
.L_x_4642:
[----:B------:R-:W-:Y:S01]  /*dd80*/  MOV R10, UR12 ;  /* 0x0000000c000a7c02 */ /* 0x000fe20008000f00 */
[----:B------:R-:W-:Y:S01]  /*dd90*/  BSSY.RECONVERGENT B1, `(.L_x_4651) ;  /* 0x0000025000017945 */ /* 0x000fe20003800200 */
[----:B0-----:R-:W-:Y:S02]  /*dda0*/  LOP3.LUT R8, RZ, R0, RZ, 0x33, !PT ;  /* 0x00000000ff087212 */ /* 0x001fe400078e33ff */
[----:B------:R-:W-:Y:S02]  /*ddb0*/  VIADDMNMX R5, R3, 0x100, R10, !PT ;  /* 0x0000010003057846 */ /* 0x000fe4000780010a */
[----:B------:R-:W-:Y:S02]  /*ddc0*/  MOV R9, R3 ;  /* 0x0000000300097202 */ /* 0x000fe40000000f00 */
[----:B------:R-:W-:-:S04]  /*ddd0*/  IADD3 R8, PT, PT, R5, -UR5, R8 ;  /* 0x8000000505087c10 */ /* 0x000fc8000fffe008 */
[C---:B------:R-:W-:Y:S02]  /*dde0*/  LOP3.LUT R5, R8.reuse, 0x300, RZ, 0xc0, !PT ;  /* 0x0000030008057812 */ /* 0x040fe400078ec0ff */
[----:B------:R-:W-:Y:S02]  /*ddf0*/  ISETP.GE.U32.AND P1, PT, R8, 0x300, PT ;  /* 0x000003000800780c */ /* 0x000fe40003f26070 */
[----:B------:R-:W-:Y:S01]  /*de00*/  ISETP.NE.AND P0, PT, R5, 0x300, PT ;  /* 0x000003000500780c */ /* 0x000fe20003f05270 */
[----:B------:R-:W-:-:S12]  /*de10*/  IMAD.MOV.U32 R5, RZ, RZ, RZ ;  /* 0x000000ffff057224 */ /* 0x000fd800078e00ff */
[----:B------:R-:W-:Y:S05]  /*de20*/  @!P0 BRA `(.L_x_4652) ;  /* 0x00000000006c8947 */ /* 0x000fea0003800000 */
[----:B------:R-:W-:Y:S01]  /*de30*/  UIADD3 UR7, UPT, UPT, UR9, 0x440, URZ ;  /* 0x0000044009077890 */ /* 0x000fe2000fffe0ff */
[----:B------:R-:W-:Y:S02]  /*de40*/  LEA.HI R5, R8, 0x1, RZ, 0x18 ;  /* 0x0000000108057811 */ /* 0x000fe400078fc0ff */
[----:B------:R-:W-:Y:S01]  /*de50*/  IADD3 R14, P0, P2, R6, UR6, R3 ;  /* 0x00000006060e7c10 */ /* 0x000fe2000fa1e003 */
[----:B------:R-:W-:Y:S01]  /*de60*/  ULEA UR7, UR10, UR7, 0x18 ;  /* 0x000000070a077291 */ /* 0x000fe2000f8ec0ff */
[----:B------:R-:W-:Y:S01]  /*de70*/  LOP3.LUT R6, R5, 0x3, RZ, 0xc0, !PT ;  /* 0x0000000305067812 */ /* 0x000fe200078ec0ff */
[----:B------:R-:W-:Y:S01]  /*de80*/  IMAD.MOV.U32 R5, RZ, RZ, RZ ;  /* 0x000000ffff057224 */ /* 0x000fe200078e00ff */
[----:B------:R-:W-:Y:S02]  /*de90*/  IADD3.X R7, PT, PT, R7, UR15, RZ, P0, P2 ;  /* 0x0000000f07077c10 */ /* 0x000fe400087e44ff */
[----:B------:R-:W-:Y:S01]  /*dea0*/  MOV R9, R3 ;  /* 0x0000000300097202 */ /* 0x000fe20000000f00 */
[----:B------:R-:W-:Y:S01]  /*deb0*/  IMAD.MOV R10, RZ, RZ, -R6 ;  /* 0x000000ffff0a7224 */ /* 0x000fe200078e0a06 */
[----:B------:R-:W-:-:S07]  /*dec0*/  IADD3 R8, PT, PT, R13, UR7, RZ ;  /* 0x000000070d087c10 */ /* 0x000fce000fffe0ff */
.L_x_4653:
        /* <DEDUP_REMOVED lines=17> */
.L_x_4652:
[----:B------:R-:W-:Y:S05]  /*dfe0*/  BSYNC.RECONVERGENT B1 ;  /* 0x0000000000017941 */ /* 0x000fea0003800200 */
.L_x_4651:
[----:B------:R-:W-:Y:S05]  /*dff0*/  @!P1 BRA `(.L_x_4641) ;  /* 0x0000000000dc9947 */ /* 0x000fea0003800000 */
[----:B------:R-:W0:Y:S01]  /*e000*/  S2R R8, SR_CgaCtaId ;  /* 0x0000000000087919 */ /* 0x000e220000008800 */
[----:B------:R-:W2:Y:S01]  /*e010*/  LDC.64 R16, c[0x0][0x420] ;  /* 0x00010800ff107b82 */ /* 0x000ea20000000a00 */
        /* <DEDUP_REMOVED lines=10> */
.L_x_4654:
[----:B------:R-:W-:-:S05]  /*e0c0*/  IMAD.MOV.U32 R6, RZ, RZ, R11 ;  /* 0x000000ffff067224 */ /* 0x000fca00078e000b */
[----:B------:R-:W2:Y:S04]  /*e0d0*/  LDG.E.U8 R14, desc[UR36][R6.64+-0x200] ;  /* 0xfffe0024060e7981 */ /* 0x000ea8000c1e1100 */
[----:B------:R-:W3:Y:S04]  /*e0e0*/  LDG.E.U8 R10, desc[UR36][R6.64+-0x100] ;  /* 0xffff0024060a7981 */ /* 0x000ee8000c1e1100 */
[----:B------:R-:W4:Y:S04]  /*e0f0*/  LDG.E.U8 R11, desc[UR36][R6.64] ;  /* 0x00000024060b7981 */ /* 0x000f28000c1e1100 */
[----:B------:R-:W5:Y:S01]  /*e100*/  LDG.E.U8 R12, desc[UR36][R6.64+0x100] ;  /* 0x00010024060c7981 */ /* 0x000f62000c1e1100 */
[----:B------:R-:W-:-:S02]  /*e110*/  IMAD.MOV.U32 R15, RZ, RZ, RZ ;  /* 0x000000ffff0f7224 */ /* 0x000fc400078e00ff */
[----:B------:R-:W-:Y:S02]  /*e120*/  HFMA2 R17, -RZ, RZ, 0, 0 ;  /* 0x00000000ff117431 */ /* 0x000fe400000001ff */
[----:B------:R-:W-:Y:S01]  /*e130*/  IMAD.MOV.U32 R19, RZ, RZ, RZ ;  /* 0x000000ffff137224 */ /* 0x000fe200078e00ff */
        /* <DEDUP_REMOVED lines=35> */
.L_x_4641:
[----:B------:R-:W-:Y:S05]  /*e370*/  BSYNC.RECONVERGENT B0 ;  /* 0x0000000000007941 */ /* 0x000fea0003800200 */
.L_x_4640:
[----:B0-----:R-:W0:Y:S01]  /*e380*/  SHFL.BFLY PT, R6, R5, 0x10, 0x1f ;  /* 0x0e001f0005067f89 */ /* 0x001e2200000e0000 */
[C---:B------:R-:W-:Y:S01]  /*e390*/  ISETP.NE.AND P0, PT, R2.reuse, RZ, PT ;  /* 0x000000ff0200720c */ /* 0x040fe20003f05270 */
[----:B------:R-:W2:Y:S01]  /*e3a0*/  LDCU.U8 UR9, c[0x0][0x48c] ;  /* 0x00009180ff0977ac */ /* 0x000ea20008000000 */
[----:B------:R-:W-:Y:S01]  /*e3b0*/  ISETP.GT.U32.AND P1, PT, R2, 0x7, PT ;  /* 0x000000070200780c */ /* 0x000fe20003f24070 */
[----:B----4-:R-:W3:Y:S01]  /*e3c0*/  S2R R12, SR_CTAID.X ;  /* 0x00000000000c7919 */ /* 0x010ee20000002500 */
[----:B------:R-:W3:Y:S09]  /*e3d0*/  LDC R15, c[0x0][0x3f8] ;  /* 0x0000fe00ff0f7b82 */ /* 0x000ef20000000800 */
[----:B------:R-:W-:-:S04]  /*e3e0*/  @!P0 SHF.R.U32.HI R2, RZ, 0x3, R0 ;  /* 0x00000003ff028819 */ /* 0x000fc80000011600 */
[----:B------:R-:W-:Y:S01]  /*e3f0*/  @!P0 LOP3.LUT R11, R2, 0x7c, RZ, 0xc0, !PT ;  /* 0x0000007c020b8812 */ /* 0x000fe200078ec0ff */
[----:B--2---:R-:W-:Y:S01]  /*e400*/  UISETP.NE.AND UP0, UPT, UR9, URZ, UPT ;  /* 0x000000ff0900728c */ /* 0x004fe2000bf05270 */
[----:B0-----:R-:W-:-:S05]  /*e410*/  FADD.FTZ R6, R6, R5 ;  /* 0x0000000506067221 */ /* 0x001fca0000010000 */
[----:B------:R-:W0:Y:S01]  /*e420*/  SHFL.BFLY PT, R7, R6, 0x8, 0x1f ;  /* 0x0d001f0006077f89 */ /* 0x000e2200000e0000 */
[----:B---3--:R-:W-:Y:S02]  /*e430*/  IMAD R33, R15, UR13, R12 ;  /* 0x0000000d0f217c24 */ /* 0x008fe4000f8e020c */
[----:B0-----:R-:W-:-:S05]  /*e440*/  FADD.FTZ R7, R6, R7 ;  /* 0x0000000706077221 */ /* 0x001fca0000010000 */
[----:B------:R-:W0:Y:S02]  /*e450*/  SHFL.BFLY PT, R8, R7, 0x4, 0x1f ;  /* 0x0c801f0007087f89 */ /* 0x000e2400000e0000 */
[----:B0-----:R-:W-:-:S05]  /*e460*/  FADD.FTZ R8, R7, R8 ;  /* 0x0000000807087221 */ /* 0x001fca0000010000 */
[----:B------:R-:W0:Y:S02]  /*e470*/  SHFL.BFLY PT, R9, R8, 0x2, 0x1f ;  /* 0x0c401f0008097f89 */ /* 0x000e2400000e0000 */
[----:B0-----:R-:W-:-:S05]  /*e480*/  FADD.FTZ R9, R8, R9 ;  /* 0x0000000908097221 */ /* 0x001fca0000010000 */
[----:B------:R-:W0:Y:S02]  /*e490*/  SHFL.BFLY PT, R10, R9, 0x1, 0x1f ;  /* 0x0c201f00090a7f89 */ /* 0x000e2400000e0000 */
[----:B0-----:R-:W-:-:S05]  /*e4a0*/  FADD.FTZ R10, R9, R10 ;  /* 0x0000000a090a7221 */ /* 0x001fca0000010000 */
[----:B------:R-:W-:Y:S01]  /*e4b0*/  @!P0 STS [R11+UR11+0x20], R10 ;  /* 0x0000200a0b008988 */ /* 0x000fe2000800080b */
[----:B------:R-:W-:Y:S01]  /*e4c0*/  BAR.SYNC.DEFER_BLOCKING 0x0 ;  /* 0x0000000000007b1d */ /* 0x000fe20000010000 */
[----:B------:R-:W-:-:S05]  /*e4d0*/  ISETP.GT.AND P0, PT, R3, UR45, PT ;  /* 0x0000002d03007c0c */ /* 0x000fca000bf04270 */
[----:B------:R-:W0:Y:S04]  /*e4e0*/  @!P1 LDS R10, [R4+0x20] ;  /* 0x00002000040a9984 */ /* 0x000e280000000800 */
[----:B0-----:R-:W0:Y:S02]  /*e4f0*/  SHFL.BFLY PT, R5, R10, 0x4, 0x1f ;  /* 0x0c801f000a057f89 */ /* 0x001e2400000e0000 */
[----:B0-----:R-:W-:-:S05]  /*e500*/  FADD.FTZ R5, R5, R10 ;  /* 0x0000000a05057221 */ /* 0x001fca0000010000 */
[----:B------:R-:W0:Y:S02]  /*e510*/  SHFL.BFLY PT, R2, R5, 0x2, 0x1f ;  /* 0x0c401f0005027f89 */ /* 0x000e2400000e0000 */
[----:B0-----:R-:W-:Y:S01]  /*e520*/  FADD.FTZ R2, R5, R2 ;  /* 0x0000000205027221 */ /* 0x001fe20000010000 */
[----:B------:R-:W-:-:S04]  /*e530*/  CS2R R4, SRZ ;  /* 0x0000000000047805 */ /* 0x000fc8000001ff00 */
[----:B------:R-:W0:Y:S02]  /*e540*/  SHFL.BFLY PT, R7, R2, 0x1, 0x1f ;  /* 0x0c201f0002077f89 */ /* 0x000e2400000e0000 */
[----:B0-----:R-:W-:-:S06]  /*e550*/  FADD.FTZ R7, R2, R7 ;  /* 0x0000000702077221 */ /* 0x001fcc0000010000 */
[----:B------:R-:W0:Y:S02]  /*e560*/  SHFL.IDX PT, R7, R7, RZ, 0x1f ;  /* 0x00001fff07077589 */ /* 0x000e2400000e0000 */
[----:B0-----:R-:W-:-:S04]  /*e570*/  FADD.FTZ R6, R7, 9.9999999747524270788e-07 ;  /* 0x358637bd07067421 */ /* 0x001fc80000010000 */
[----:B------:R0:W2:Y:S01]  /*e580*/  MUFU.RCP R31, R6 ;  /* 0x00000006001f7308 */ /* 0x0000a20000001000 */
[----:B------:R-:W-:Y:S05]  /*e590*/  BRA.U !UP0, `(.L_x_4655) ;  /* 0x0000000108187547 */ /* 0x000fea000b800000 */
[----:B------:R-:W3:Y:S08]  /*e5a0*/  LDC R2, c[0x0][0x488] ;  /* 0x00012200ff027b82 */ /* 0x000ef00000000800 */
[----:B------:R-:W3:Y:S08]  /*e5b0*/  LDC R4, c[0x0][0x40c] ;  /* 0x00010300ff047b82 */ /* 0x000ef00000000800 */
[----:B------:R-:W4:Y:S01]  /*e5c0*/  LDC R5, c[0x0][0x3f4] ;  /* 0x0000fd00ff057b82 */ /* 0x000f220000000800 */
[----:B---3--:R-:W-:-:S04]  /*e5d0*/  IMAD R2, R33, R2, R4 ;  /* 0x0000000221027224 */ /* 0x008fc800078e0204 */
[----:B----4-:R-:W-:-:S05]  /*e5e0*/  IMAD R4, R2, R5, RZ ;  /* 0x0000000502047224 */ /* 0x010fca00078e02ff */
[----:B------:R-:W-:-:S07]  /*e5f0*/  SHF.R.S32.HI R5, RZ, 0x1f, R4 ;  /* 0x0000001fff057819 */ /* 0x000fce0000011404 */
.L_x_4655:
[----:B------:R-:W-:Y:S04]  /*e600*/  BSSY.RECONVERGENT B0, `(.L_x_4656) ;  /* 0x0000168000007945 */ /* 0x000fe80003800200 */
[----:B------:R-:W-:Y:S05]  /*e610*/  @P0 BRA `(.L_x_4657) ;  /* 0x0000001400980947 */ /* 0x000fea0003800000 */
[----:B------:R-:W-:-:S09]  /*e620*/  UISETP.NE.AND UP0, UPT, UR9, URZ, UPT ;  /* 0x000000ff0900728c */ /* 0x000fd2000bf05270 */
[----:B------:R-:W-:Y:S05]  /*e630*/  BRA.U UP0, `(.L_x_4658) ;  /* 0x0000000900807547 */ /* 0x000fea000b800000 */
[----:B------:R-:W-:Y:S01]  /*e640*/  IMAD.U32 R2, RZ, RZ, UR12 ;  /* 0x0000000cff027e24 */ /* 0x000fe2000f8e00ff */
[----:B------:R-:W-:Y:S01]  /*e650*/  LOP3.LUT R5, RZ, R0, RZ, 0x33, !PT ;  /* 0x00000000ff057212 */ /* 0x000fe200078e33ff */
[----:B------:R-:W-:Y:S03]  /*e660*/  BSSY.RECONVERGENT B1, `(.L_x_4659) ;  /* 0x0000019000017945 */ /* 0x000fe60003800200 */
[----:B------:R-:W-:-:S04]  /*e670*/  VIADDMNMX R2, R3, 0x100, R2, !PT ;  /* 0x0000010003027846 */ /* 0x000fc80007800102 */
        /* <DEDUP_REMOVED lines=8> */
[----:B------:R-:W-:Y:S01]  /*e700*/  UIADD3 UR7, UPT, UPT, UR7, 0x440, URZ ;  /* 0x0000044007077890 */ /* 0x000fe2000fffe0ff */
[C---:B------:R-:W-:Y:S02]  /*e710*/  SHF.L.U32 R4, R2.reuse, 0x8, RZ ;  /* 0x0000000802047819 */ /* 0x040fe400000006ff */
[----:B------:R-:W-:Y:S02]  /*e720*/  LOP3.LUT R2, R2, 0x3, RZ, 0xc0, !PT ;  /* 0x0000000302027812 */ /* 0x000fe400078ec0ff */
[----:B------:R-:W-:-:S03]  /*e730*/  LOP3.LUT R4, R4, 0x300, RZ, 0xc0, !PT ;  /* 0x0000030004047812 */ /* 0x000fc600078ec0ff */
[----:B------:R-:W-:Y:S01]  /*e740*/  IMAD.MOV R5, RZ, RZ, -R2 ;  /* 0x000000ffff057224 */ /* 0x000fe200078e0a02 */
[----:B------:R-:W-:Y:S01]  /*e750*/  IADD3 R3, PT, PT, R3, R4, RZ ;  /* 0x0000000403037210 */ /* 0x000fe20007ffe0ff */
[----:B---3--:R-:W-:-:S06]  /*e760*/  ULEA UR7, UR8, UR7, 0x18 ;  /* 0x0000000708077291 */ /* 0x008fcc000f8ec0ff */
[----:B------:R-:W-:-:S07]  /*e770*/  VIADD R2, R13, UR7 ;  /* 0x000000070d027c36 */ /* 0x000fce0008000000 */
.L_x_4661:
[----:B------:R-:W2:Y:S01]  /*e780*/  LDS R4, [R2] ;  /* 0x0000000002047984 */ /* 0x000ea20000000800 */
[----:B------:R-:W-:-:S04]  /*e790*/  IADD3 R5, PT, PT, R5, 0x1, RZ ;  /* 0x0000000105057810 */ /* 0x000fc80007ffe0ff */
[----:B------:R-:W-:Y:S01]  /*e7a0*/  ISETP.NE.AND P0, PT, R5, RZ, PT ;  /* 0x000000ff0500720c */ /* 0x000fe20003f05270 */
[----:B--2---:R-:W-:-:S05]  /*e7b0*/  FMUL.FTZ R7, R4, R31 ;  /* 0x0000001f04077220 */ /* 0x004fca0000410000 */
[----:B------:R2:W-:Y:S02]  /*e7c0*/  STS [R2], R7 ;  /* 0x0000000702007388 */ /* 0x0005e40000000800 */
[----:B--2---:R-:W-:-:S05]  /*e7d0*/  VIADD R2, R2, 0x400 ;  /* 0x0000040002027836 */ /* 0x004fca0000000000 */
[----:B------:R-:W-:Y:S05]  /*e7e0*/  @P0 BRA `(.L_x_4661) ;  /* 0xfffffffc00e40947 */ /* 0x000fea000383ffff */
.L_x_4660:
[----:B------:R-:W-:Y:S05]  /*e7f0*/  BSYNC.RECONVERGENT B1 ;  /* 0x0000000000017941 */ /* 0x000fea0003800200 */
.L_x_4659:
[----:B------:R-:W-:Y:S05]  /*e800*/  @!P1 BRA `(.L_x_4657) ;  /* 0x00000014001c9947 */ /* 0x000fea0003800000 */
[----:B------:R-:W3:Y:S01]  /*e810*/  S2UR UR8, SR_CgaCtaId ;  /* 0x00000000000879c3 */ /* 0x000ee20000008800 */
[----:B------:R-:W-:Y:S01]  /*e820*/  UMOV UR7, 0x400 ;  /* 0x0000040000077882 */ /* 0x000fe20000000000 */
[----:B------:R-:W-:Y:S02]  /*e830*/  USHF.L.U32 UR10, UR5, 0x2, URZ ;  /* 0x00000002050a7899 */ /* 0x000fe400080006ff */
[----:B------:R-:W-:-:S04]  /*e840*/  UIADD3 UR7, UPT, UPT, UR7, 0x440, URZ ;  /* 0x0000044007077890 */ /* 0x000fc8000fffe0ff */
[----:B------:R-:W-:Y:S01]  /*e850*/  LEA R2, R3, -UR10, 0x2 ;  /* 0x8000000a03027c11 */ /* 0x000fe2000f8e10ff */
[----:B---3--:R-:W-:-:S09]  /*e860*/  ULEA UR7, UR8, UR7, 0x18 ;  /* 0x0000000708077291 */ /* 0x008fd2000f8ec0ff */
[----:B------:R-:W2:Y:S04]  /*e870*/  LDS R4, [R2+UR7] ;  /* 0x0000000702047984 */ /* 0x000ea80008000800 */
[----:B0-----:R-:W0:Y:S04]  /*e880*/  LDS R6, [R2+UR7+0x400] ;  /* 0x0004000702067984 */ /* 0x001e280008000800 */
[----:B------:R-:W3:Y:S04]  /*e890*/  LDS R8, [R2+UR7+0x800] ;  /* 0x0008000702087984 */ /* 0x000ee80008000800 */
[----:B------:R-:W4:Y:S01]  /*e8a0*/  LDS R10, [R2+UR7+0xc00] ;  /* 0x000c0007020a7984 */ /* 0x000f220008000800 */
[----:B--2---:R-:W-:Y:S01]  /*e8b0*/  FMUL.FTZ R5, R4, R31 ;  /* 0x0000001f04057220 */ /* 0x004fe20000410000 */
[----:B------:R-:W-:Y:S01]  /*e8c0*/  IADD3 R4, PT, PT, R3, 0x400, RZ ;  /* 0x0000040003047810 */ /* 0x000fe20007ffe0ff */
[----:B------:R-:W-:-:S02]  /*e8d0*/  VIADD R3, R2, UR7 ;  /* 0x0000000702037c36 */ /* 0x000fc40008000000 */
[-C--:B0-----:R-:W-:Y:S01]  /*e8e0*/  FMUL.FTZ R7, R6, R31.reuse ;  /* 0x0000001f06077220 */ /* 0x081fe20000410000 */
[----:B------:R-:W-:Y:S01]  /*e8f0*/  ISETP.GT.AND P0, PT, R4, UR45, PT ;  /* 0x0000002d04007c0c */ /* 0x000fe2000bf04270 */
[----:B------:R0:W-:Y:S01]  /*e900*/  STS [R2+UR7], R5 ;  /* 0x0000000502007988 */ /* 0x0001e20008000807 */
[----:B---3--:R-:W-:-:S03]  /*e910*/  FMUL.FTZ R9, R8, R31 ;  /* 0x0000001f08097220 */ /* 0x008fc60000410000 */
[----:B------:R0:W-:Y:S01]  /*e920*/  STS [R2+UR7+0x400], R7 ;  /* 0x0004000702007988 */ /* 0x0001e20008000807 */
[----:B----4-:R-:W-:-:S03]  /*e930*/  FMUL.FTZ R11, R10, R31 ;  /* 0x0000001f0a0b7220 */ /* 0x010fc60000410000 */
[----:B------:R0:W-:Y:S04]  /*e940*/  STS [R2+UR7+0x800], R9 ;  /* 0x0008000902007988 */ /* 0x0001e80008000807 */
        /* <DEDUP_REMOVED lines=11> */
.L_x_4664:
[----:B------:R-:W0:Y:S01]  /*ea00*/  LDS R2, [R3+-0x800] ;  /* 0xfff8000003027984 */ /* 0x000e220000000800 */
[----:B------:R-:W-:-:S03]  /*ea10*/  VIADD R4, R4, 0x1000 ;  /* 0x0000100004047836 */ /* 0x000fc60000000000 */
[----:B------:R-:W2:Y:S02]  /*ea20*/  LDS R5, [R3+-0x400] ;  /* 0xfffc000003057984 */ /* 0x000ea40000000800 */
        /* <DEDUP_REMOVED lines=10> */
[----:B0-----:R-:W-:-:S03]  /*ead0*/  FMUL.FTZ R2, R31, R2 ;  /* 0x000000021f027220 */ /* 0x001fc60000410000 */
[----:B-1----:R-:W0:Y:S01]  /*eae0*/  LDS R25, [R3+0x2400] ;  /* 0x0024000003197984 */ /* 0x002e220000000800 */
[----:B--2---:R-:W-:-:S03]  /*eaf0*/  FMUL.FTZ R6, R31, R5 ;  /* 0x000000051f067220 */ /* 0x004fc60000410000 */
[----:B------:R-:W1:Y:S01]  /*eb00*/  LDS R26, [R3+0x2800] ;  /* 0x00280000031a7984 */ /* 0x000e620000000800 */
[----:B---3--:R-:W-:-:S03]  /*eb10*/  FMUL.FTZ R8, R31, R7 ;  /* 0x000000071f087220 */ /* 0x008fc60000410000 */
[----:B------:R-:W2:Y:S01]  /*eb20*/  LDS R27, [R3+0x2c00] ;  /* 0x002c0000031b7984 */ /* 0x000ea20000000800 */
[----:B----4-:R-:W-:-:S03]  /*eb30*/  FMUL.FTZ R10, R31, R9 ;  /* 0x000000091f0a7220 */ /* 0x010fc60000410000 */
[----:B------:R-:W3:Y:S01]  /*eb40*/  LDS R28, [R3+0x3000] ;  /* 0x00300000031c7984 */ /* 0x000ee20000000800 */
        /* <DEDUP_REMOVED lines=13> */
[----:B0-----:R-:W-:-:S03]  /*ec20*/  FMUL.FTZ R6, R31, R25 ;  /* 0x000000191f067220 */ /* 0x001fc60000410000 */
[----:B------:R-:W-:Y:S01]  /*ec30*/  STS [R3+0xc00], R16 ;  /* 0x000c001003007388 */ /* 0x000fe20000000800 */
[----:B-1----:R-:W-:-:S03]  /*ec40*/  FMUL.FTZ R26, R31, R26 ;  /* 0x0000001a1f1a7220 */ /* 0x002fc60000410000 */
[----:B------:R-:W-:Y:S01]  /*ec50*/  STS [R3+0x1000], R2 ;  /* 0x0010000203007388 */ /* 0x000fe20000000800 */
[----:B--2---:R-:W-:-:S03]  /*ec60*/  FMUL.FTZ R8, R31, R27 ;  /* 0x0000001b1f087220 */ /* 0x004fc60000410000 */
[----:B------:R-:W-:Y:S01]  /*ec70*/  STS [R3+0x1400], R18 ;  /* 0x0014001203007388 */ /* 0x000fe20000000800 */
[----:B---3--:R-:W-:-:S03]  /*ec80*/  FMUL.FTZ R28, R31, R28 ;  /* 0x0000001c1f1c7220 */ /* 0x008fc60000410000 */
        /* <DEDUP_REMOVED lines=11> */
.L_x_4663:
[----:B------:R-:W-:Y:S05]  /*ed40*/  BSYNC.RECONVERGENT B1 ;  /* 0x0000000000017941 */ /* 0x000fea0003800200 */
.L_x_4662:
[----:B------:R-:W-:Y:S01]  /*ed50*/  IADD3 R2, PT, PT, -R4, UR45, RZ ;  /* 0x0000002d04027c10 */ /* 0x000fe2000fffe1ff */
[----:B------:R-:W-:Y:S03]  /*ed60*/  BSSY.RECONVERGENT B1, `(.L_x_4665) ;  /* 0x000001e000017945 */ /* 0x000fe60003800200 */
[----:B------:R-:W-:-:S13]  /*ed70*/  ISETP.GT.AND P1, PT, R2, 0x3ff, PT ;  /* 0x000003ff0200780c */ /* 0x000fda0003f24270 */
[----:B------:R-:W-:Y:S05]  /*ed80*/  @!P1 BRA `(.L_x_4666) ;  /* 0x00000000006c9947 */ /* 0x000fea0003800000 */
[----:B------:R-:W0:Y:S01]  /*ed90*/  LDS R2, [R3+-0x800] ;  /* 0xfff8000003027984 */ /* 0x000e220000000800 */
[----:B------:R-:W-:Y:S01]  /*eda0*/  PLOP3.LUT P0, PT, PT, PT, PT, 0x8, 0x80 ;  /* 0x000000000080781c */ /* 0x000fe20003f0e170 */
[----:B------:R-:W-:Y:S02]  /*edb0*/  VIADD R4, R4, 0x800 ;  /* 0x0000080004047836 */ /* 0x000fe40000000000 */
[----:B------:R-:W2:Y:S04]  /*edc0*/  LDS R5, [R3+-0x400] ;  /* 0xfffc000003057984 */ /* 0x000ea80000000800 */
[----:B------:R-:W3:Y:S04]  /*edd0*/  LDS R7, [R3] ;  /* 0x0000000003077984 */ /* 0x000ee80000000800 */
[----:B------:R-:W4:Y:S04]  /*ede0*/  LDS R9, [R3+0x400] ;  /* 0x0004000003097984 */ /* 0x000f280000000800 */
[----:B------:R-:W5:Y:S04]  /*edf0*/  LDS R11, [R3+0x800] ;  /* 0x00080000030b7984 */ /* 0x000f680000000800 */
[----:B------:R-:W1:Y:S04]  /*ee00*/  LDS R16, [R3+0xc00] ;  /* 0x000c000003107984 */ /* 0x000e680000000800 */
[----:B------:R-:W1:Y:S04]  /*ee10*/  LDS R17, [R3+0x1000] ;  /* 0x0010000003117984 */ /* 0x000e680000000800 */
[----:B------:R-:W1:Y:S01]  /*ee20*/  LDS R19, [R3+0x1400] ;  /* 0x0014000003137984 */ /* 0x000e620000000800 */
[C---:B0-----:R-:W-:Y:S01]  /*ee30*/  FMUL.FTZ R2, R31.reuse, R2 ;  /* 0x000000021f027220 */ /* 0x041fe20000410000 */
[----:B--2---:R-:W-:-:S04]  /*ee40*/  FMUL.FTZ R6, R31, R5 ;  /* 0x000000051f067220 */ /* 0x004fc80000410000 */
        /* <DEDUP_REMOVED lines=14> */
[----:B0-----:R-:W-:-:S07]  /*ef30*/  IADD3 R3, PT, PT, R3, 0x2000, RZ ;  /* 0x0000200003037810 */ /* 0x001fce0007ffe0ff */
.L_x_4666:
[----:B------:R-:W-:Y:S05]  /*ef40*/  BSYNC.RECONVERGENT B1 ;  /* 0x0000000000017941 */ /* 0x000fea0003800200 */
.L_x_4665:
[----:B------:R-:W-:-:S13]  /*ef50*/  ISETP.GT.AND P1, PT, R4, UR45, PT ;  /* 0x0000002d04007c0c */ /* 0x000fda000bf24270 */
[----:B------:R-:W-:Y:S05]  /*ef60*/  @!P0 BRA P1, `(.L_x_4657) ;  /* 0x0000000c00448947 */ /* 0x000fea0000800000 */
[----:B------:R-:W0:Y:S04]  /*ef70*/  LDS R2, [R3+-0x800] ;  /* 0xfff8000003027984 */ /* 0x000e280000000800 */
[----:B------:R-:W2:Y:S04]  /*ef80*/  LDS R4, [R3+-0x400] ;  /* 0xfffc000003047984 */ /* 0x000ea80000000800 */
[----:B------:R-:W3:Y:S04]  /*ef90*/  LDS R5, [R3] ;  /* 0x0000000003057984 */ /* 0x000ee80000000800 */
[----:B------:R-:W4:Y:S01]  /*efa0*/  LDS R7, [R3+0x400] ;  /* 0x0004000003077984 */ /* 0x000f220000000800 */
[C---:B0-----:R-:W-:Y:S01]  /*efb0*/  FMUL.FTZ R2, R31.reuse, R2 ;  /* 0x000000021f027220 */ /* 0x041fe20000410000 */
[----:B--2---:R-:W-:-:S04]  /*efc0*/  FMUL.FTZ R4, R31, R4 ;  /* 0x000000041f047220 */ /* 0x004fc80000410000 */
[----:B------:R0:W-:Y:S01]  /*efd0*/  STS [R3+-0x800], R2 ;  /* 0xfff8000203007388 */ /* 0x0001e20000000800 */
[----:B---3--:R-:W-:-:S03]  /*efe0*/  FMUL.FTZ R6, R31, R5 ;  /* 0x000000051f067220 */ /* 0x008fc60000410000 */
[----:B------:R0:W-:Y:S01]  /*eff0*/  STS [R3+-0x400], R4 ;  /* 0xfffc000403007388 */ /* 0x0001e20000000800 */
[----:B----4-:R-:W-:-:S03]  /*f000*/  FMUL.FTZ R8, R31, R7 ;  /* 0x000000071f087220 */ /* 0x010fc60000410000 */
[----:B------:R0:W-:Y:S04]  /*f010*/  STS [R3], R6 ;  /* 0x0000000603007388 */ /* 0x0001e80000000800 */
[----:B------:R0:W-:Y:S01]  /*f020*/  STS [R3+0x400], R8 ;  /* 0x0004000803007388 */ /* 0x0001e20000000800 */
[----:B------:R-:W-:Y:S05]  /*f030*/  BRA `(.L_x_4657) ;  /* 0x0000000c00107947 */ /* 0x000fea0003800000 */
.L_x_4658:
[----:B------:R-:W-:Y:S01]  /*f040*/  IMAD.U32 R2, RZ, RZ, UR12 ;  /* 0x0000000cff027e24 */ /* 0x000fe2000f8e00ff */
[----:B------:R-:W-:Y:S01]  /*f050*/  LOP3.LUT R7, RZ, R0, RZ, 0x33, !PT ;  /* 0x00000000ff077212 */ /* 0x000fe200078e33ff */
[----:B------:R-:W-:Y:S03]  /*f060*/  BSSY.RECONVERGENT B1, `(.L_x_4667) ;  /* 0x0000023000017945 */ /* 0x000fe60003800200 */
[----:B------:R-:W-:-:S04]  /*f070*/  VIADDMNMX R2, R3, 0x100, R2, !PT ;  /* 0x0000010003027846 */ /* 0x000fc80007800102 */
[----:B------:R-:W-:-:S04]  /*f080*/  IADD3 R2, PT, PT, R2, -UR5, R7 ;  /* 0x8000000502027c10 */ /* 0x000fc8000fffe007 */
[C---:B0-----:R-:W-:Y:S02]  /*f090*/  LOP3.LUT R6, R2.reuse, 0x300, RZ, 0xc0, !PT ;  /* 0x0000030002067812 */ /* 0x041fe400078ec0ff */
        /* <DEDUP_REMOVED lines=12> */
[----:B------:R-:W-:-:S04]  /*f160*/  LOP3.LUT R6, R6, 0x300, RZ, 0xc0, !PT ;  /* 0x0000030006067812 */ /* 0x000fc800078ec0ff */
[----:B------:R-:W-:Y:S02]  /*f170*/  IADD3 R3, PT, PT, R3, R6, RZ ;  /* 0x0000000603037210 */ /* 0x000fe40007ffe0ff */
[----:B---3--:R-:W-:-:S04]  /*f180*/  LEA R10, P0, R11, UR10, 0x2 ;  /* 0x0000000a0b0a7c11 */ /* 0x008fc8000f8010ff */
[----:B------:R-:W-:Y:S01]  /*f190*/  LEA.HI.X R11, R11, UR11, R8, 0x2, P0 ;  /* 0x0000000b0b0b7c11 */ /* 0x000fe200080f1408 */
[----:B0-----:R-:W-:Y:S01]  /*f1a0*/  ULEA UR7, UR8, UR7, 0x18 ;  /* 0x0000000708077291 */ /* 0x001fe2000f8ec0ff */
[----:B------:R-:W-:-:S05]  /*f1b0*/  IMAD.MOV R8, RZ, RZ, -R2 ;  /* 0x000000ffff087224 */ /* 0x000fca00078e0a02 */
[----:B------:R-:W-:-:S07]  /*f1c0*/  IADD3 R2, PT, PT, R13, UR7, RZ ;  /* 0x000000070d027c10 */ /* 0x000fce000fffe0ff */
.L_x_4669:
[----:B---3--:R-:W2:Y:S01]  /*f1d0*/  LDS R6, [R2] ;  /* 0x0000000002067984 */ /* 0x008ea20000000800 */
[----:B------:R-:W-:Y:S01]  /*f1e0*/  MOV R7, R11 ;  /* 0x0000000b00077202 */ /* 0x000fe20000000f00 */
        /* <DEDUP_REMOVED lines=8> */
[----:B0-----:R-:W-:Y:S02]  /*f270*/  VIADD R2, R2, 0x400 ;  /* 0x0000040002027836 */ /* 0x001fe40000000000 */
[----:B------:R-:W-:Y:S05]  /*f280*/  @P0 BRA `(.L_x_4669) ;  /* 0xfffffffc00d00947 */ /* 0x000fea000383ffff */
.L_x_4668:
[----:B------:R-:W-:Y:S05]  /*f290*/  BSYNC.RECONVERGENT B1 ;  /* 0x0000000000017941 */ /* 0x000fea0003800200 */
.L_x_4667:
[----:B------:R-:W-:Y:S05]  /*f2a0*/  @!P1 BRA `(.L_x_4657) ;  /* 0x0000000800749947 */ /* 0x000fea0003800000 */
[----:B---3--:R-:W0:Y:S01]  /*f2b0*/  S2R R7, SR_CgaCtaId ;  /* 0x0000000000077919 */ /* 0x008e220000008800 */
[----:B------:R-:W3:Y:S01]  /*f2c0*/  LDCU.64 UR10, c[0x0][0x480] ;  /* 0x00009000ff0a77ac */ /* 0x000ee20008000a00 */
[C---:B------:R-:W-:Y:S01]  /*f2d0*/  IADD3 R8, PT, PT, -R3.reuse, UR45, RZ ;  /* 0x0000002d03087c10 */ /* 0x040fe2000fffe1ff */
[----:B------:R-:W-:Y:S01]  /*f2e0*/  BSSY.RECONVERGENT B1, `(.L_x_4670) ;  /* 0x000005b000017945 */ /* 0x000fe20003800200 */
[----:B------:R-:W-:Y:S01]  /*f2f0*/  IADD3 R4, P0, PT, R3, R4, RZ ;  /* 0x0000000403047210 */ /* 0x000fe20007f1e0ff */
[----:B------:R-:W-:Y:S01]  /*f300*/  USHF.L.U32 UR7, UR5, 0x2, URZ ;  /* 0x0000000205077899 */ /* 0x000fe200080006ff */
[----:B------:R-:W-:Y:S02]  /*f310*/  MOV R2, 0x400 ;  /* 0x0000040000027802 */ /* 0x000fe40000000f00 */
[----:B------:R-:W-:Y:S02]  /*f320*/  ISETP.GT.AND P1, PT, R8, 0xbff, PT ;  /* 0x00000bff0800780c */ /* 0x000fe40003f24270 */
[----:B------:R-:W-:Y:S01]  /*f330*/  IADD3.X R5, PT, PT, RZ, R5, RZ, P0, !PT ;  /* 0x00000005ff057210 */ /* 0x000fe200007fe4ff */
[----:B------:R-:W-:Y:S01]  /*f340*/  VIADD R2, R2, 0x440 ;  /* 0x0000044002027836 */ /* 0x000fe20000000000 */
[----:B---3--:R-:W-:-:S04]  /*f350*/  LEA R6, P0, R4, UR10, 0x2 ;  /* 0x0000000a04067c11 */ /* 0x008fc8000f8010ff */
[----:B------:R-:W-:Y:S02]  /*f360*/  LEA.HI.X R5, R4, UR11, R5, 0x2, P0 ;  /* 0x0000000b04057c11 */ /* 0x000fe400080f1405 */
[----:B------:R-:W-:-:S04]  /*f370*/  IADD3 R4, P0, PT, R6, 0x800, RZ ;  /* 0x0000080006047810 */ /* 0x000fc80007f1e0ff */
[----:B------:R-:W-:Y:S02]  /*f380*/  IADD3.X R5, PT, PT, RZ, R5, RZ, P0, !PT ;  /* 0x00000005ff057210 */ /* 0x000fe400007fe4ff */
[----:B------:R-:W-:Y:S02]  /*f390*/  PLOP3.LUT P0, PT, PT, PT, PT, 0x80, 0x8 ;  /* 0x000000000008781c */ /* 0x000fe40003f0f070 */
[----:B0-----:R-:W-:Y:S02]  /*f3a0*/  LEA R7, R7, R2, 0x18 ;  /* 0x0000000207077211 */ /* 0x001fe400078ec0ff */
[----:B------:R-:W-:-:S04]  /*f3b0*/  LEA R2, R3, -UR7, 0x2 ;  /* 0x8000000703027c11 */ /* 0x000fc8000f8e10ff */
[----:B------:R-:W-:Y:S01]  /*f3c0*/  IADD3 R2, PT, PT, R2, 0x800, R7 ;  /* 0x0000080002027810 */ /* 0x000fe20007ffe007 */
[----:B------:R-:W-:Y:S06]  /*f3d0*/  @!P1 BRA `(.L_x_4671) ;  /* 0x00000004002c9947 */ /* 0x000fec0003800000 */
[----:B------:R-:W-:Y:S01]  /*f3e0*/  IMAD.U32 R32, RZ, RZ, UR45 ;  /* 0x0000002dff207e24 */ /* 0x000fe2000f8e00ff */
[----:B------:R-:W-:-:S04]  /*f3f0*/  PLOP3.LUT P0, PT, PT, PT, PT, 0x8, 0x80 ;  /* 0x000000000080781c */ /* 0x000fc80003f0e170 */
[----:B------:R-:W-:-:S09]  /*f400*/  IADD3 R32, PT, PT, R32, -0xbff, RZ ;  /* 0xfffff40120207810 */ /* 0x000fd20007ffe0ff */
.L_x_4672:
[----:B------:R-:W2:Y:S01]  /*f410*/  LDS R6, [R2+-0x800] ;  /* 0xfff8000002067984 */ /* 0x000ea20000000800 */
[----:B------:R-:W-:-:S03]  /*f420*/  VIADD R3, R3, 0x1000 ;  /* 0x0000100003037836 */ /* 0x000fc60000000000 */
[----:B------:R-:W0:Y:S02]  /*f430*/  LDS R8, [R2+-0x400] ;  /* 0xfffc000002087984 */ /* 0x000e240000000800 */
[----:B------:R-:W-:Y:S02]  /*f440*/  ISETP.GE.AND P1, PT, R3, R32, PT ;  /* 0x000000200300720c */ /* 0x000fe40003f26270 */
[----:B------:R-:W3:Y:S04]  /*f450*/  LDS R10, [R2] ;  /* 0x00000000020a7984 */ /* 0x000ee80000000800 */
[----:B------:R-:W-:Y:S04]  /*f460*/  LDS R24, [R2+0x1800] ;  /* 0x0018000002187984 */ /* 0x000fe80000000800 */
[----:B------:R-:W4:Y:S04]  /*f470*/  LDS R14, [R2+0x400] ;  /* 0x00040000020e7984 */ /* 0x000f280000000800 */
[----:B------:R-:W-:Y:S04]  /*f480*/  LDS R22, [R2+0x1400] ;  /* 0x0014000002167984 */ /* 0x000fe80000000800 */
[----:B------:R-:W-:Y:S04]  /*f490*/  LDS R26, [R2+0x2000] ;  /* 0x00200000021a7984 */ /* 0x000fe80000000800 */
[----:B------:R-:W5:Y:S04]  /*f4a0*/  LDS R16, [R2+0x800] ;  /* 0x0008000002107984 */ /* 0x000f680000000800 */
[----:B------:R-:W5:Y:S04]  /*f4b0*/  LDS R18, [R2+0xc00] ;  /* 0x000c000002127984 */ /* 0x000f680000000800 */
[----:B------:R-:W5:Y:S01]  /*f4c0*/  LDS R20, [R2+0x1000] ;  /* 0x0010000002147984 */ /* 0x000f620000000800 */
[----:B--2---:R-:W-:-:S03]  /*f4d0*/  FMUL.FTZ R7, R31, R6 ;  /* 0x000000061f077220 */ /* 0x004fc60000410000 */
[----:B-1----:R-:W1:Y:S01]  /*f4e0*/  LDS R25, [R2+0x1c00] ;  /* 0x001c000002197984 */ /* 0x002e620000000800 */
[----:B0-----:R-:W-:-:S03]  /*f4f0*/  FMUL.FTZ R9, R31, R8 ;  /* 0x000000081f097220 */ /* 0x001fc60000410000 */
[----:B------:R-:W-:Y:S01]  /*f500*/  LDS R6, [R2+0x3400] ;  /* 0x0034000002067984 */ /* 0x000fe20000000800 */
[----:B---3--:R-:W-:-:S03]  /*f510*/  FMUL.FTZ R11, R31, R10 ;  /* 0x0000000a1f0b7220 */ /* 0x008fc60000410000 */
[----:B------:R-:W0:Y:S04]  /*f520*/  LDS R27, [R2+0x2400] ;  /* 0x00240000021b7984 */ /* 0x000e280000000800 */
[----:B------:R-:W-:Y:S01]  /*f530*/  LDS R28, [R2+0x2800] ;  /* 0x00280000021c7984 */ /* 0x000fe20000000800 */
[----:B----4-:R-:W-:-:S03]  /*f540*/  FMUL.FTZ R17, R31, R14 ;  /* 0x0000000e1f117220 */ /* 0x010fc60000410000 */
[----:B------:R-:W2:Y:S04]  /*f550*/  LDS R29, [R2+0x2c00] ;  /* 0x002c0000021d7984 */ /* 0x000ea80000000800 */
[----:B------:R-:W3:Y:S04]  /*f560*/  LDS R30, [R2+0x3000] ;  /* 0x00300000021e7984 */ /* 0x000ee80000000800 */
[----:B------:R-:W-:Y:S01]  /*f570*/  STG.E desc[UR36][R4.64+-0x400], R9 ;  /* 0xfffc000904007986 */ /* 0x000fe2000c101924 */
[----:B-----5:R-:W-:-:S03]  /*f580*/  FMUL.FTZ R19, R31, R16 ;  /* 0x000000101f137220 */ /* 0x020fc60000410000 */
[----:B------:R4:W-:Y:S01]  /*f590*/  STS [R2+-0x400], R9 ;  /* 0xfffc000902007388 */ /* 0x0009e20000000800 */
[----:B------:R-:W-:-:S03]  /*f5a0*/  FMUL.FTZ R21, R31, R18 ;  /* 0x000000121f157220 */ /* 0x000fc60000410000 */
[----:B------:R-:W-:Y:S01]  /*f5b0*/  STG.E desc[UR36][R4.64+-0x800], R7 ;  /* 0xfff8000704007986 */ /* 0x000fe2000c101924 */
[----:B------:R-:W-:-:S03]  /*f5c0*/  FMUL.FTZ R23, R31, R20 ;  /* 0x000000141f177220 */ /* 0x000fc60000410000 */
[----:B------:R5:W-:Y:S01]  /*f5d0*/  STS [R2+-0x800], R7 ;  /* 0xfff8000702007388 */ /* 0x000be20000000800 */
[----:B----4-:R-:W-:-:S03]  /*f5e0*/  FMUL.FTZ R9, R31, R24 ;  /* 0x000000181f097220 */ /* 0x010fc60000410000 */
[----:B------:R-:W-:Y:S01]  /*f5f0*/  STG.E desc[UR36][R4.64], R11 ;  /* 0x0000000b04007986 */ /* 0x000fe2000c101924 */
[----:B-1----:R-:W-:-:S03]  /*f600*/  FMUL.FTZ R25, R31, R25 ;  /* 0x000000191f197220 */ /* 0x002fc60000410000 */
[----:B------:R1:W-:Y:S01]  /*f610*/  STS [R2], R11 ;  /* 0x0000000b02007388 */ /* 0x0003e20000000800 */
[----:B-----5:R-:W-:-:S03]  /*f620*/  FMUL.FTZ R7, R31, R22 ;  /* 0x000000161f077220 */ /* 0x020fc60000410000 */
[----:B------:R-:W-:Y:S01]  /*f630*/  STG.E desc[UR36][R4.64+0x1800], R9 ;  /* 0x0018000904007986 */ /* 0x000fe2000c101924 */
[----:B0-----:R-:W-:-:S03]  /*f640*/  FMUL.FTZ R27, R31, R27 ;  /* 0x0000001b1f1b7220 */ /* 0x001fc60000410000 */
[----:B------:R0:W-:Y:S01]  /*f650*/  STS [R2+0x1800], R9 ;  /* 0x0018000902007388 */ /* 0x0001e20000000800 */
[----:B-1----:R-:W-:-:S03]  /*f660*/  FMUL.FTZ R11, R31, R26 ;  /* 0x0000001a1f0b7220 */ /* 0x002fc60000410000 */
[----:B------:R-:W-:Y:S01]  /*f670*/  STG.E desc[UR36][R4.64+0x400], R17 ;  /* 0x0004001104007986 */ /* 0x000fe2000c101924 */
[----:B--2---:R-:W-:-:S03]  /*f680*/  FMUL.FTZ R29, R31, R29 ;  /* 0x0000001d1f1d7220 */ /* 0x004fc60000410000 */
[----:B------:R1:W-:Y:S01]  /*f690*/  STS [R2+0x400], R17 ;  /* 0x0004001102007388 */ /* 0x0003e20000000800 */
[C---:B0-----:R-:W-:Y:S01]  /*f6a0*/  FMUL.FTZ R9, R31.reuse, R6 ;  /* 0x000000061f097220 */ /* 0x041fe20000410000 */
[----:B------:R-:W-:Y:S02]  /*f6b0*/  IADD3 R6, P2, PT, R4, 0x4000, RZ ;  /* 0x0000400004067810 */ /* 0x000fe40007f5e0ff */
[----:B------:R-:W-:Y:S04]  /*f6c0*/  STG.E desc[UR36][R4.64+0x1400], R7 ;  /* 0x0014000704007986 */ /* 0x000fe8000c101924 */
[----:B------:R3:W-:Y:S01]  /*f6d0*/  STS [R2+0x1400], R7 ;  /* 0x0014000702007388 */ /* 0x0007e20000000800 */
[----:B-1----:R-:W-:-:S03]  /*f6e0*/  FMUL.FTZ R17, R31, R28 ;  /* 0x0000001c1f117220 */ /* 0x002fc60000410000 */
[----:B------:R-:W-:Y:S04]  /*f6f0*/  STG.E desc[UR36][R4.64+0x2000], R11 ;  /* 0x0020000b04007986 */ /* 0x000fe8000c101924 */
[----:B------:R0:W-:Y:S01]  /*f700*/  STS [R2+0x2000], R11 ;  /* 0x0020000b02007388 */ /* 0x0001e20000000800 */
[----:B---3--:R-:W-:-:S03]  /*f710*/  FMUL.FTZ R7, R31, R30 ;  /* 0x0000001e1f077220 */ /* 0x008fc60000410000 */
[----:B------:R-:W-:Y:S04]  /*f720*/  STG.E desc[UR36][R4.64+0x800], R19 ;  /* 0x0008001304007986 */ /* 0x000fe8000c101924 */
[----:B------:R-:W-:Y:S01]  /*f730*/  STS [R2+0x800], R19 ;  /* 0x0008001302007388 */ /* 0x000fe20000000800 */
[----:B0-----:R-:W-:-:S03]  /*f740*/  IADD3.X R11, PT, PT, RZ, R5, RZ, P2, !PT ;  /* 0x00000005ff0b7210 */ /* 0x001fc600017fe4ff */
        /* <DEDUP_REMOVED lines=16> */
[----:B0-----:R-:W-:Y:S01]  /*f850*/  MOV R4, R6 ;  /* 0x0000000600047202 */ /* 0x001fe20000000f00 */
[----:B------:R-:W-:-:S02]  /*f860*/  IMAD.MOV.U32 R5, RZ, RZ, R11 ;  /* 0x000000ffff057224 */ /* 0x000fc400078e000b */
[----:B-1----:R-:W-:Y:S01]  /*f870*/  VIADD R2, R2, 0x4000 ;  /* 0x0000400002027836 */ /* 0x002fe20000000000 */
[----:B------:R-:W-:Y:S06]  /*f880*/  @!P1 BRA `(.L_x_4672) ;  /* 0xfffffff800e09947 */ /* 0x000fec000383ffff */
.L_x_4671:
[----:B------:R-:W-:Y:S05]  /*f890*/  BSYNC.RECONVERGENT B1 ;  /* 0x0000000000017941 */ /* 0x000fea0003800200 */
.L_x_4670:
        /* <DEDUP_REMOVED lines=41> */
[----:B------:R-:W-:-:S02]  /*fb30*/  MOV R5, R9 ;  /* 0x0000000900057202 */ /* 0x000fc40000000f00 */
[----:B-1----:R-:W-:-:S07]  /*fb40*/  IADD3 R2, PT, PT, R2, 0x2000, RZ ;  /* 0x0000200002027810 */ /* 0x002fce0007ffe0ff */
.L_x_4674:
[----:B------:R-:W-:Y:S05]  /*fb50*/  BSYNC.RECONVERGENT B1 ;  /* 0x0000000000017941 */ /* 0x000fea0003800200 */
.L_x_4673:
[----:B------:R-:W-:-:S13]  /*fb60*/  ISETP.LE.OR P0, PT, R3, UR45, P0 ;  /* 0x0000002d03007c0c */ /* 0x000fda0008703670 */
        /* <DEDUP_REMOVED lines=17> */
.L_x_4657:
[----:B------:R-:W-:Y:S05]  /*fc80*/  BSYNC.RECONVERGENT B0 ;  /* 0x0000000000007941 */ /* 0x000fea0003800200 */
.L_x_4656:
[----:B------:R-:W-:Y:S01]  /*fc90*/  USHF.R.S32.HI UR7, URZ, 0x1f, UR45 ;  /* 0x0000001fff077899 */ /* 0x000fe2000801142d */
[----:B------:R-:W-:Y:S01]  /*fca0*/  SHF.R.U32.HI R14, RZ, 0x6, R0 ;  /* 0x00000006ff0e7819 */ /* 0x000fe20000011600 */
[----:B------:R-:W4:Y:S01]  /*fcb0*/  LDCU.64 UR8, c[0x0][0x3b0] ;  /* 0x00007600ff0877ac */ /* 0x000f220008000a00 */
[----:B------:R-:W-:Y:S02]  /*fcc0*/  LOP3.LUT R13, R13, 0xfc, RZ, 0xc0, !PT ;  /* 0x000000fc0d0d7812 */ /* 0x000fe400078ec0ff */
[----:B0--3--:R-:W-:Y:S01]  /*fcd0*/  CS2R R6, SRZ ;  /* 0x0000000000067805 */ /* 0x009fe2000001ff00 */
[----:B------:R-:W-:Y:S01]  /*fce0*/  ULEA.HI UR7, UR7, UR45, URZ, 0x2 ;  /* 0x0000002d07077291 */ /* 0x000fe2000f8f10ff */
[----:B------:R-:W0:Y:S03]  /*fcf0*/  LDCU.64 UR10, c[0x0][0x3c8] ;  /* 0x00007900ff0a77ac */ /* 0x000e260008000a00 */
[----:B------:R-:W-:Y:S01]  /*fd00*/  ULOP3.LUT UR7, UR7, 0xfffffffc, URZ, 0xc0, !UPT ;  /* 0xfffffffc07077892 */ /* 0x000fe2000f8ec0ff */
[----:B------:R-:W3:Y:S03]  /*fd10*/  LDCU.64 UR12, c[0x0][0x3c8] ;  /* 0x00007900ff0c77ac */ /* 0x000ee60008000a00 */
[----:B------:R-:W-:Y:S01]  /*fd20*/  UIADD3 UR7, UPT, UPT, -UR7, UR45, URZ ;  /* 0x0000002d07077290 */ /* 0x000fe2000fffe1ff */
[----:B----4-:R-:W-:-:S05]  /*fd30*/  ISETP.EQ.U32.AND P1, PT, RZ, UR8, PT ;  /* 0x00000008ff007c0c */ /* 0x010fca000bf22070 */
[----:B------:R-:W-:-:S04]  /*fd40*/  ISETP.NE.AND P0, PT, R14, UR7, PT ;  /* 0x000000070e007c0c */ /* 0x000fc8000bf05270 */
[----:B------:R-:W-:-:S04]  /*fd50*/  ISETP.GT.U32.OR P0, PT, R13, 0x9f, P0 ;  /* 0x0000009f0d00780c */ /* 0x000fc80000704470 */
[----:B------:R-:W-:-:S13]  /*fd60*/  ISETP.EQ.OR.EX P0, PT, RZ, UR9, P0, P1 ;  /* 0x00000009ff007c0c */ /* 0x000fda0008702710 */
[----:B------:R-:W4:Y:S01]  /*fd70*/  @!P0 LDC.64 R2, c[0x0][0x3b0] ;  /* 0x0000ec00ff028b82 */ /* 0x000f220000000a00 */
[----:B------:R-:W-:Y:S01]  /*fd80*/  @!P0 IMAD R5, R12, 0xa0, R13 ;  /* 0x000000a00c058824 */ /* 0x000fe200078e020d */
[----:B------:R-:W-:Y:S03]  /*fd90*/  BSSY.RECONVERGENT B0, `(.L_x_4675) ;  /* 0x000022c000007945 */ /* 0x000fe60003800200 */
[----:B----4-:R-:W-:Y:S01]  /*fda0*/  @!P0 IMAD.WIDE.U32 R2, R5, 0x4, R2 ;  /* 0x0000000405028825 */ /* 0x010fe200078e0002 */
[----:B------:R-:W-:-:S06]  /*fdb0*/  CS2R R4, SRZ ;  /* 0x0000000000047805 */ /* 0x000fcc000001ff00 */
[----:B------:R4:W5:Y:S01]  /*fdc0*/  @!P0 LDG.E.128 R4, desc[UR36][R2.64] ;  /* 0x0000002402048981 */ /* 0x000962000c1e1d00 */
[----:B------:R-:W-:Y:S01]  /*fdd0*/  BAR.SYNC.DEFER_BLOCKING 0x0 ;  /* 0x0000000000007b1d */ /* 0x000fe20000010000 */
[----:B------:R-:W-:Y:S01]  /*fde0*/  ISETP.GT.U32.AND P0, PT, R13, 0x9f, PT ;  /* 0x0000009f0d00780c */ /* 0x000fe20003f04070 */
[----:B------:R-:W-:Y:S01]  /*fdf0*/  IMAD R16, R33, 0xa0, RZ ;  /* 0x000000a021107824 */ /* 0x000fe200078e02ff */
[----:B------:R-:W-:Y:S02]  /*fe00*/  CS2R R10, SRZ ;  /* 0x00000000000a7805 */ /* 0x000fe4000001ff00 */
[----:B------:R-:W-:-:S09]  /*fe10*/  CS2R R8, SRZ ;  /* 0x0000000000087805 */ /* 0x000fd2000001ff00 */
[----:B0--34-:R-:W-:Y:S05]  /*fe20*/  @P0 BRA `(.L_x_4676) ;  /* 0x0000002000880947 */ /* 0x019fea0003800000 */
[----:B------:R-:W0:Y:S01]  /*fe30*/  LDCU UR8, c[0x0][0x3f4] ;  /* 0x00007e80ff0877ac */ /* 0x000e220008000800 */
[----:B------:R-:W3:Y:S01]  /*fe40*/  LDC.64 R2, c[0x0][0x3c0] ;  /* 0x0000f000ff027b82 */ /* 0x000ee20000000a00 */
[----:B------:R-:W-:Y:S01]  /*fe50*/  IADD3 R19, PT, PT, R14, UR5, RZ ;  /* 0x000000050e137c10 */ /* 0x000fe2000fffe0ff */
[----:B------:R-:W-:Y:S01]  /*fe60*/  BSSY.RECONVERGENT B1, `(.L_x_4677) ;  /* 0x0000093000017945 */ /* 0x000fe20003800200 */
[----:B------:R-:W-:Y:S02]  /*fe70*/  IMAD.MOV.U32 R11, RZ, RZ, RZ ;  /* 0x000000ffff0b7224 */ /* 0x000fe400078e00ff */
[----:B0-----:R-:W-:-:S04]  /*fe80*/  IMAD.U32 R18, RZ, RZ, UR8 ;  /* 0x00000008ff127e24 */ /* 0x001fc8000f8e00ff */
[C---:B------:R-:W-:Y:S01]  /*fe90*/  IMAD R17, R18.reuse, UR4, R13 ;  /* 0x0000000412117c24 */ /* 0x040fe2000f8e020d */
[----:B------:R-:W-:-:S03]  /*fea0*/  VIMNMX R20, PT, PT, R18, UR45, PT ;  /* 0x0000002d12147c48 */ /* 0x000fc6000bfe0100 */
[----:B---3--:R-:W-:Y:S01]  /*feb0*/  IMAD.WIDE R2, R17, 0x4, R2 ;  /* 0x0000000411027825 */ /* 0x008fe200078e0202 */
[----:B------:R-:W-:-:S13]  /*fec0*/  ISETP.GE.AND P0, PT, R19, R20, PT ;  /* 0x000000141300720c */ /* 0x000fda0003f06270 */
[----:B------:R-:W-:Y:S05]  /*fed0*/  @P0 BRA `(.L_x_4678) ;  /* 0x00000008002c0947 */ /* 0x000fea0003800000 */
[----:B------:R-:W-:Y:S01]  /*fee0*/  IADD3 R17, PT, PT, R19, 0x4, RZ ;  /* 0x0000000413117810 */ /* 0x000fe20007ffe0ff */
[----:B------:R-:W-:Y:S01]  /*fef0*/  ULOP3.LUT UR8, URZ, UR5, URZ, 0x33, !UPT ;  /* 0x00000005ff087292 */ /* 0x000fe2000f8e33ff */
[----:B------:R-:W-:Y:S01]  /*ff00*/  BSSY.RECONVERGENT B2, `(.L_x_4679) ;  /* 0x000004b000027945 */ /* 0x000fe20003800200 */
[----:B------:R-:W-:Y:S01]  /*ff10*/  IMAD R54, R15, R18, RZ ;  /* 0x000000120f367224 */ /* 0x000fe200078e02ff */
[----:B------:R-:W-:Y:S01]  /*ff20*/  VIMNMX R9, PT, PT, R20, R17, !PT ;  /* 0x0000001114097248 */ /* 0x000fe20007fe0100 */
[----:B------:R-:W-:Y:S01]  /*ff30*/  IMAD.MOV.U32 R28, RZ, RZ, R19 ;  /* 0x000000ffff1c7224 */ /* 0x000fe200078e0013 */
[----:B------:R-:W-:Y:S02]  /*ff40*/  CS2R R10, SRZ ;  /* 0x00000000000a7805 */ /* 0x000fe4000001ff00 */
[----:B------:R-:W-:Y:S02]  /*ff50*/  IADD3 R53, PT, PT, -R14, UR8, R9 ;  /* 0x000000080e357c10 */ /* 0x000fe4000fffe109 */
[----:B------:R-:W-:-:S02]  /*ff60*/  CS2R R8, SRZ ;  /* 0x0000000000087805 */ /* 0x000fc4000001ff00 */
[C---:B------:R-:W-:Y:S02]  /*ff70*/  ISETP.GE.U32.AND P0, PT, R53.reuse, 0xc, PT ;  /* 0x0000000c3500780c */ /* 0x040fe40003f06070 */
[----:B------:R-:W-:-:S04]  /*ff80*/  LEA.HI R20, R53, 0x1, RZ, 0x1e ;  /* 0x0000000135147811 */ /* 0x000fc800078ff0ff */
[----:B------:R-:W-:-:S07]  /*ff90*/  LOP3.LUT P1, R55, R20, 0x3, RZ, 0xc0, !PT ;  /* 0x0000000314377812 */ /* 0x000fce000782c0ff */
[----:B------:R-:W-:Y:S06]  /*ffa0*/  @!P0 BRA `(.L_x_4680) ;  /* 0x0000000400008947 */ /* 0x000fec0003800000 */
[----:B------:R-:W0:Y:S01]  /*ffb0*/  S2UR UR9, SR_CgaCtaId ;  /* 0x00000000000979c3 */ /* 0x000e220000008800 */
[----:B------:R-:W-:Y:S01]  /*ffc0*/  UMOV UR8, 0x400 ;  /* 0x0000040000087882 */ /* 0x000fe20000000000 */
[----:B------:R-:W-:Y:S01]  /*ffd0*/  LOP3.LUT R20, R20, 0x7ffffffc, RZ, 0xc0, !PT ;  /* 0x7ffffffc14147812 */ /* 0x000fe200078ec0ff */
[----:B------:R-:W-:Y:S01]  /*ffe0*/  UIADD3 UR8, UPT, UPT, UR8, 0x440, URZ ;  /* 0x0000044008087890 */ /* 0x000fe2000fffe0ff */
[C---:B------:R-:W-:Y:S01]  /*fff0*/  IADD3 R29, PT, PT, R19.reuse, 0xc, RZ ;  /* 0x0000000c131d7810 */ /* 0x040fe20007ffe0ff */
[----:B------:R-:W-:Y:S01]  /*10000*/  VIADD R30, R19, 0x8 ;  /* 0x00000008131e7836 */ /* 0x000fe20000000000 */
[----:B------:R-:W-:Y:S01]  /*10010*/  MOV R28, R19 ;  /* 0x00000013001c7202 */ /* 0x000fe20000000f00 */
[----:B------:R-:W-:Y:S01]  /*10020*/  IMAD.MOV.U32 R8, RZ, RZ, RZ ;  /* 0x000000ffff087224 */ /* 0x000fe200078e00ff */
[----:B--2---:R-:W-:Y:S01]  /*10030*/  IADD3 R31, PT, PT, -R20, RZ, RZ ;  /* 0x000000ff141f7210 */ /* 0x004fe20007ffe1ff */
[----:B0-----:R-:W-:-:S06]  /*10040*/  ULEA UR8, UR9, UR8, 0x18 ;  /* 0x0000000809087291 */ /* 0x001fcc000f8ec0ff */
[----:B------:R-:W-:-:S05]  /*10050*/  LEA R21, R14, UR8, 0x2 ;  /* 0x000000080e157c11 */ /* 0x000fca000f8e10ff */
[----:B------:R-:W-:-:S07]  /*10060*/  VIADD R32, R21, 0x20 ;  /* 0x0000002015207836 */ /* 0x000fce0000000000 */
.L_x_4681:
[----:B------:R-:W-:Y:S01]  /*10070*/  IADD3 R21, P0, PT, R28, UR6, RZ ;  /* 0x000000061c157c10 */ /* 0x000fe2000ff1e0ff */
[----:B------:R-:W-:Y:S03]  /*10080*/  LDS R34, [R32+-0x10] ;  /* 0xfffff00020227984 */ /* 0x000fe60000000800 */
[----:B------:R-:W-:Y:S01]  /*10090*/  IADD3.X R22, PT, PT, RZ, UR15, RZ, P0, !PT ;  /* 0x0000000fff167c10 */ /* 0x000fe200087fe4ff */
[----:B------:R-:W-:Y:S01]  /*100a0*/  LDS R35, [R32] ;  /* 0x0000000020237984 */ /* 0x000fe20000000800 */
[----:B------:R-:W-:-:S03]  /*100b0*/  LEA R20, P0, R21, UR10, 0x2 ;  /* 0x0000000a15147c11 */ /* 0x000fc6000f8010ff */
[----:B------:R-:W-:Y:S01]  /*100c0*/  LDS R52, [R32+0x10] ;  /* 0x0000100020347984 */ /* 0x000fe20000000800 */
[----:B------:R-:W-:-:S05]  /*100d0*/  LEA.HI.X R21, R21, UR11, R22, 0x2, P0 ;  /* 0x0000000b15157c11 */ /* 0x000fca00080f1416 */
[----:B------:R-:W2:Y:S04]  /*100e0*/  LDG.E R23, desc[UR36][R20.64] ;  /* 0x0000002414177981 */ /* 0x000ea8000c1e1900 */
[----:B------:R-:W3:Y:S04]  /*100f0*/  LDG.E R22, desc[UR36][R20.64+0x10] ;  /* 0x0000102414167981 */ /* 0x000ee8000c1e1900 */
[----:B-1----:R-:W4:Y:S04]  /*10100*/  LDG.E R25, desc[UR36][R20.64+0x20] ;  /* 0x0000202414197981 */ /* 0x002f28000c1e1900 */
[----:B------:R-:W4:Y:S01]  /*10110*/  LDG.E R26, desc[UR36][R20.64+0x30] ;  /* 0x00003024141a7981 */ /* 0x000f22000c1e1900 */
[----:B--2---:R-:W-:-:S02]  /*10120*/  IMAD R23, R54, R23, R28 ;  /* 0x0000001736177224 */ /* 0x004fc400078e021c */
[C---:B---3--:R-:W-:Y:S02]  /*10130*/  IMAD R22, R54.reuse, R22, R17 ;  /* 0x0000001636167224 */ /* 0x048fe400078e0211 */
[----:B------:R-:W-:Y:S02]  /*10140*/  IMAD R23, R23, 0xa0, RZ ;  /* 0x000000a017177824 */ /* 0x000fe400078e02ff */
[----:B----4-:R-:W-:Y:S02]  /*10150*/  IMAD R24, R54, R25, R30 ;  /* 0x0000001936187224 */ /* 0x010fe400078e021e */
[----:B------:R-:W-:Y:S02]  /*10160*/  IMAD R25, R22, 0xa0, RZ ;  /* 0x000000a016197824 */ /* 0x000fe400078e02ff */
[----:B------:R-:W-:-:S04]  /*10170*/  IMAD.WIDE R22, R23, 0x4, R2 ;  /* 0x0000000417167825 */ /* 0x000fc800078e0202 */
[----:B------:R-:W-:Y:S01]  /*10180*/  IMAD R27, R24, 0xa0, RZ ;  /* 0x000000a0181b7824 */ /* 0x000fe200078e02ff */
[----:B------:R-:W2:Y:S01]  /*10190*/  LDG.E.128 R36, desc[UR36][R22.64] ;  /* 0x0000002416247981 */ /* 0x000ea2000c1e1d00 */
[----:B------:R-:W-:Y:S02]  /*101a0*/  IMAD R26, R54, R26, R29 ;  /* 0x0000001a361a7224 */ /* 0x000fe400078e021d */
[----:B------:R-:W-:-:S04]  /*101b0*/  IMAD.WIDE R24, R25, 0x4, R2 ;  /* 0x0000000419187825 */ /* 0x000fc800078e0202 */
[----:B------:R-:W-:Y:S01]  /*101c0*/  IMAD R33, R26, 0xa0, RZ ;  /* 0x000000a01a217824 */ /* 0x000fe200078e02ff */
[----:B------:R-:W3:Y:S01]  /*101d0*/  LDG.E.128 R40, desc[UR36][R24.64] ;  /* 0x0000002418287981 */ /* 0x000ee2000c1e1d00 */
[----:B------:R-:W-:-:S04]  /*101e0*/  IMAD.WIDE R20, R27, 0x4, R2 ;  /* 0x000000041b147825 */ /* 0x000fc800078e0202 */
[----:B------:R-:W-:Y:S01]  /*101f0*/  IMAD.WIDE R26, R33, 0x4, R2 ;  /* 0x00000004211a7825 */ /* 0x000fe200078e0202 */
[----:B------:R-:W4:Y:S04]  /*10200*/  LDG.E.128 R44, desc[UR36][R20.64] ;  /* 0x00000024142c7981 */ /* 0x000f28000c1e1d00 */
[----:B------:R-:W4:Y:S04]  /*10210*/  LDG.E.128 R48, desc[UR36][R26.64] ;  /* 0x000000241a307981 */ /* 0x000f28000c1e1d00 */
[----:B------:R0:W2:Y:S01]  /*10220*/  LDS R33, [R32+-0x20] ;  /* 0xffffe00020217984 */ /* 0x0000a20000000800 */
[----:B------:R-:W-:-:S05]  /*10230*/  VIADD R31, R31, 0x4 ;  /* 0x000000041f1f7836 */ /* 0x000fca0000000000 */
[----:B------:R-:W-:Y:S01]  /*10240*/  ISETP.NE.AND P0, PT, R31, RZ, PT ;  /* 0x000000ff1f00720c */ /* 0x000fe20003f05270 */
[----:B------:R-:W-:Y:S01]  /*10250*/  VIADD R28, R28, 0x10 ;  /* 0x000000101c1c7836 */ /* 0x000fe20000000000 */
[----:B0-----:R-:W-:Y:S01]  /*10260*/  IADD3 R32, PT, PT, R32, 0x40, RZ ;  /* 0x0000004020207810 */ /* 0x001fe20007ffe0ff */
[----:B------:R-:W-:Y:S01]  /*10270*/  VIADD R30, R30, 0x10 ;  /* 0x000000101e1e7836 */ /* 0x000fe20000000000 */
[----:B------:R-:W-:Y:S02]  /*10280*/  IADD3 R17, PT, PT, R17, 0x10, RZ ;  /* 0x0000001011117810 */ /* 0x000fe40007ffe0ff */
[----:B------:R-:W-:Y:S01]  /*10290*/  IADD3 R29, PT, PT, R29, 0x10, RZ ;  /* 0x000000101d1d7810 */ /* 0x000fe20007ffe0ff */
        /* <DEDUP_REMOVED lines=17> */
.L_x_4680:
[----:B------:R-:W-:Y:S05]  /*103b0*/  BSYNC.RECONVERGENT B2 ;  /* 0x0000000000027941 */ /* 0x000fea0003800200 */
.L_x_4679:
[----:B------:R-:W-:Y:S05]  /*103c0*/  @!P1 BRA `(.L_x_4678) ;  /* 0x0000000000f09947 */ /* 0x000fea0003800000 */
[----:B------:R-:W-:Y:S01]  /*103d0*/  ISETP.NE.AND P1, PT, R55, 0x1, PT ;  /* 0x000000013700780c */ /* 0x000fe20003f25270 */
[----:B------:R-:W-:Y:S01]  /*103e0*/  BSSY.RECONVERGENT B2, `(.L_x_4682) ;  /* 0x0000024000027945 */ /* 0x000fe20003800200 */
[----:B------:R-:W-:-:S11]  /*103f0*/  LOP3.LUT P0, RZ, R53, 0x4, RZ, 0xc0, !PT ;  /* 0x0000000435ff7812 */ /* 0x000fd6000780c0ff */
[----:B------:R-:W-:Y:S05]  /*10400*/  @!P1 BRA `(.L_x_4683) ;  /* 0x0000000000849947 */ /* 0x000fea0003800000 */
[----:B------:R-:W0:Y:S01]  /*10410*/  LDCU.64 UR8, c[0x0][0x3c8] ;  /* 0x00007900ff0877ac */ /* 0x000e220008000a00 */
[----:B------:R-:W-:-:S05]  /*10420*/  IADD3 R17, P1, PT, R28, UR6, RZ ;  /* 0x000000061c117c10 */ /* 0x000fca000ff3e0ff */
[----:B------:R-:W-:Y:S01]  /*10430*/  IMAD.X R22, RZ, RZ, UR15, P1 ;  /* 0x0000000fff167e24 */ /* 0x000fe200088e06ff */
[----:B0-----:R-:W-:-:S04]  /*10440*/  LEA R20, P1, R17, UR8, 0x2 ;  /* 0x0000000811147c11 */ /* 0x001fc8000f8210ff */
[----:B------:R-:W-:-:S05]  /*10450*/  LEA.HI.X R21, R17, UR9, R22, 0x2, P1 ;  /* 0x0000000911157c11 */ /* 0x000fca00088f1416 */
[----:B------:R-:W3:Y:S04]  /*10460*/  LDG.E R17, desc[UR36][R20.64] ;  /* 0x0000002414117981 */ /* 0x000ee8000c1e1900 */
[----:B------:R-:W4:Y:S01]  /*10470*/  LDG.E R23, desc[UR36][R20.64+0x10] ;  /* 0x0000102414177981 */ /* 0x000f22000c1e1900 */
[----:B------:R-:W-:Y:S01]  /*10480*/  HFMA2 R22, -RZ, RZ, 0, 9.5367431640625e-06 ;  /* 0x000000a0ff167431 */ /* 0x000fe200000001ff */
[----:B------:R-:W0:Y:S01]  /*10490*/  S2UR UR9, SR_CgaCtaId ;  /* 0x00000000000979c3 */ /* 0x000e220000008800 */
[----:B------:R-:W-:Y:S02]  /*104a0*/  UMOV UR8, 0x400 ;  /* 0x0000040000087882 */ /* 0x000fe40000000000 */
[----:B------:R-:W-:-:S04]  /*104b0*/  UIADD3 UR8, UPT, UPT, UR8, 0x440, URZ ;  /* 0x0000044008087890 */ /* 0x000fc8000fffe0ff */
[----:B0-----:R-:W-:Y:S01]  /*104c0*/  ULEA UR8, UR9, UR8, 0x18 ;  /* 0x0000000809087291 */ /* 0x001fe2000f8ec0ff */
[C-C-:B---3--:R-:W-:Y:S02]  /*104d0*/  IMAD R17, R54.reuse, R17, R28.reuse ;  /* 0x0000001136117224 */ /* 0x148fe400078e021c */
[----:B----4-:R-:W-:Y:S02]  /*104e0*/  IMAD R23, R54, R23, R28 ;  /* 0x0000001736177224 */ /* 0x010fe400078e021c */
[----:B------:R-:W-:Y:S02]  /*104f0*/  IMAD R17, R17, 0xa0, RZ ;  /* 0x000000a011117824 */ /* 0x000fe400078e02ff */
[----:B-1----:R-:W-:Y:S02]  /*10500*/  IMAD R25, R23, R22, 0x280 ;  /* 0x0000028017197424 */ /* 0x002fe400078e0216 */
[----:B------:R-:W-:-:S04]  /*10510*/  IMAD.WIDE R22, R17, 0x4, R2 ;  /* 0x0000000411167825 */ /* 0x000fc800078e0202 */
[----:B------:R-:W-:Y:S01]  /*10520*/  IMAD.WIDE R24, R25, 0x4, R2 ;  /* 0x0000000419187825 */ /* 0x000fe200078e0202 */
[----:B------:R-:W3:Y:S05]  /*10530*/  LDG.E.128 R32, desc[UR36][R22.64] ;  /* 0x0000002416207981 */ /* 0x000eea000c1e1d00 */
[----:B------:R-:W4:Y:S01]  /*10540*/  LDG.E.128 R24, desc[UR36][R24.64] ;  /* 0x0000002418187981 */ /* 0x000f22000c1e1d00 */
[C---:B------:R-:W-:Y:S01]  /*10550*/  VIADD R17, R28.reuse, -UR5 ;  /* 0x800000051c117c36 */ /* 0x040fe20008000000 */
[----:B------:R-:W-:-:S04]  /*10560*/  IADD3 R28, PT, PT, R28, 0x8, RZ ;  /* 0x000000081c1c7810 */ /* 0x000fc80007ffe0ff */
[----:B------:R-:W-:-:S05]  /*10570*/  LEA R17, R17, UR8, 0x2 ;  /* 0x0000000811117c11 */ /* 0x000fca000f8e10ff */
[----:B------:R-:W3:Y:S04]  /*10580*/  LDS R20, [R17] ;  /* 0x0000000011147984 */ /* 0x000ee80000000800 */
[----:B------:R-:W4:Y:S01]  /*10590*/  LDS R29, [R17+0x10] ;  /* 0x00001000111d7984 */ /* 0x000f220000000800 */
[-C--:B---3--:R-:W-:Y:S01]  /*105a0*/  FFMA.FTZ R21, R32, R20.reuse, R8 ;  /* 0x0000001420157223 */ /* 0x088fe20000010008 */
[-C--:B------:R-:W-:Y:S01]  /*105b0*/  FFMA.FTZ R22, R33, R20.reuse, R9 ;  /* 0x0000001421167223 */ /* 0x080fe20000010009 */
[-C--:B------:R-:W-:Y:S01]  /*105c0*/  FFMA.FTZ R23, R34, R20.reuse, R10 ;  /* 0x0000001422177223 */ /* 0x080fe2000001000a */
[----:B------:R-:W-:Y:S01]  /*105d0*/  FFMA.FTZ R20, R35, R20, R11 ;  /* 0x0000001423147223 */ /* 0x000fe2000001000b */
[-C--:B----4-:R-:W-:Y:S01]  /*105e0*/  FFMA.FTZ R8, R24, R29.reuse, R21 ;  /* 0x0000001d18087223 */ /* 0x090fe20000010015 */
[-C--:B------:R-:W-:Y:S01]  /*105f0*/  FFMA.FTZ R9, R25, R29.reuse, R22 ;  /* 0x0000001d19097223 */ /* 0x080fe20000010016 */
[-C--:B------:R-:W-:Y:S01]  /*10600*/  FFMA.FTZ R10, R26, R29.reuse, R23 ;  /* 0x0000001d1a0a7223 */ /* 0x080fe20000010017 */
[----:B------:R-:W-:-:S07]  /*10610*/  FFMA.FTZ R11, R27, R29, R20 ;  /* 0x0000001d1b0b7223 */ /* 0x000fce0000010014 */
.L_x_4683:
[----:B------:R-:W-:Y:S05]  /*10620*/  BSYNC.RECONVERGENT B2 ;  /* 0x0000000000027941 */ /* 0x000fea0003800200 */
.L_x_4682:
[----:B------:R-:W-:Y:S05]  /*10630*/  @P0 BRA `(.L_x_4678) ;  /* 0x0000000000540947 */ /* 0x000fea0003800000 */
[----:B------:R-:W0:Y:S01]  /*10640*/  LDCU.64 UR8, c[0x0][0x3c8] ;  /* 0x00007900ff0877ac */ /* 0x000e220008000a00 */
[----:B------:R-:W-:-:S05]  /*10650*/  IADD3 R17, P0, PT, R28, UR6, RZ ;  /* 0x000000061c117c10 */ /* 0x000fca000ff1e0ff */
[----:B------:R-:W-:Y:S01]  /*10660*/  IMAD.X R20, RZ, RZ, UR15, P0 ;  /* 0x0000000fff147e24 */ /* 0x000fe200080e06ff */
[----:B0-----:R-:W-:-:S04]  /*10670*/  LEA R22, P0, R17, UR8, 0x2 ;  /* 0x0000000811167c11 */ /* 0x001fc8000f8010ff */
[----:B------:R-:W-:-:S06]  /*10680*/  LEA.HI.X R23, R17, UR9, R20, 0x2, P0 ;  /* 0x0000000911177c11 */ /* 0x000fcc00080f1414 */
[----:B------:R-:W3:Y:S01]  /*10690*/  LDG.E R23, desc[UR36][R22.64] ;  /* 0x0000002416177981 */ /* 0x000ee2000c1e1900 */
[----:B------:R-:W0:Y:S01]  /*106a0*/  S2UR UR9, SR_CgaCtaId ;  /* 0x00000000000979c3 */ /* 0x000e220000008800 */
[----:B------:R-:W-:Y:S02]  /*106b0*/  UMOV UR8, 0x400 ;  /* 0x0000040000087882 */ /* 0x000fe40000000000 */
[----:B------:R-:W-:-:S04]  /*106c0*/  UIADD3 UR8, UPT, UPT, UR8, 0x440, URZ ;  /* 0x0000044008087890 */ /* 0x000fc8000fffe0ff */
[----:B0-----:R-:W-:Y:S01]  /*106d0*/  ULEA UR8, UR9, UR8, 0x18 ;  /* 0x0000000809087291 */ /* 0x001fe2000f8ec0ff */
[----:B---3--:R-:W-:-:S04]  /*106e0*/  IMAD R17, R54, R23, R28 ;  /* 0x0000001736117224 */ /* 0x008fc800078e021c */
[----:B------:R-:W-:-:S04]  /*106f0*/  IMAD R17, R17, 0xa0, RZ ;  /* 0x000000a011117824 */ /* 0x000fc800078e02ff */
[----:B------:R-:W-:-:S05]  /*10700*/  IMAD.WIDE R20, R17, 0x4, R2 ;  /* 0x0000000411147825 */ /* 0x000fca00078e0202 */
[----:B-1----:R-:W3:Y:S01]  /*10710*/  LDG.E.128 R24, desc[UR36][R20.64] ;  /* 0x0000002414187981 */ /* 0x002ee2000c1e1d00 */
[----:B------:R-:W-:-:S04]  /*10720*/  IADD3 R17, PT, PT, R28, -UR5, RZ ;  /* 0x800000051c117c10 */ /* 0x000fc8000fffe0ff */
[----:B------:R-:W-:-:S06]  /*10730*/  LEA R17, R17, UR8, 0x2 ;  /* 0x0000000811117c11 */ /* 0x000fcc000f8e10ff */
[----:B------:R-:W3:Y:S02]  /*10740*/  LDS R17, [R17] ;  /* 0x0000000011117984 */ /* 0x000ee40000000800 */
[-C--:B---3--:R-:W-:Y:S01]  /*10750*/  FFMA.FTZ R8, R24, R17.reuse, R8 ;  /* 0x0000001118087223 */ /* 0x088fe20000010008 */
[-C--:B------:R-:W-:Y:S01]  /*10760*/  FFMA.FTZ R9, R25, R17.reuse, R9 ;  /* 0x0000001119097223 */ /* 0x080fe20000010009 */
[-C--:B------:R-:W-:Y:S01]  /*10770*/  FFMA.FTZ R10, R26, R17.reuse, R10 ;  /* 0x000000111a0a7223 */ /* 0x080fe2000001000a */
[----:B------:R-:W-:-:S07]  /*10780*/  FFMA.FTZ R11, R27, R17, R11 ;  /* 0x000000111b0b7223 */ /* 0x000fce000001000b */
.L_x_4678:
[----:B------:R-:W-:Y:S05]  /*10790*/  BSYNC.RECONVERGENT B1 ;  /* 0x0000000000017941 */ /* 0x000fea0003800200 */
.L_x_4677:
[----:B------:R-:W-:Y:S01]  /*107a0*/  ISETP.GE.AND P0, PT, R19, UR45, PT ;  /* 0x0000002d13007c0c */ /* 0x000fe2000bf06270 */
[----:B------:R-:W-:-:S12]  /*107b0*/  BSSY.RECONVERGENT B3, `(.L_x_4684) ;  /* 0x000014d000037945 */ /* 0x000fd80003800200 */
[----:B------:R-:W-:Y:S05]  /*107c0*/  @P0 BRA `(.L_x_4685) ;  /* 0x00000014002c0947 */ /* 0x000fea0003800000 */
[----:B------:R-:W-:Y:S01]  /*107d0*/  IMAD.MOV.U32 R20, RZ, RZ, 0x4 ;  /* 0x00000004ff147424 */ /* 0x000fe200078e00ff */
[----:B------:R-:W-:Y:S01]  /*107e0*/  ULOP3.LUT UR8, URZ, UR5, URZ, 0x33, !UPT ;  /* 0x00000005ff087292 */ /* 0x000fe2000f8e33ff */
[----:B------:R-:W-:Y:S01]  /*107f0*/  BSSY.RECONVERGENT B2, `(.L_x_4686) ;  /* 0x00000bd000027945 */ /* 0x000fe20003800200 */
[----:B------:R-:W-:Y:S02]  /*10800*/  IMAD R32, R15, R18, RZ ;  /* 0x000000120f207224 */ /* 0x000fe400078e02ff */
[----:B------:R-:W-:-:S04]  /*10810*/  VIADDMNMX R17, R19, R20, UR45, !PT ;  /* 0x0000002d13117e46 */ /* 0x000fc8000f800114 */
[----:B------:R-:W-:-:S04]  /*10820*/  IADD3 R29, PT, PT, -R14, UR8, R17 ;  /* 0x000000080e1d7c10 */ /* 0x000fc8000fffe111 */
[C---:B------:R-:W-:Y:S02]  /*10830*/  ISETP.GE.U32.AND P0, PT, R29.reuse, 0xc, PT ;  /* 0x0000000c1d00780c */ /* 0x040fe40003f06070 */
[----:B------:R-:W-:-:S11]  /*10840*/  LEA.HI R30, R29, 0x1, RZ, 0x1e ;  /* 0x000000011d1e7811 */ /* 0x000fd600078ff0ff */
[----:B------:R-:W-:Y:S05]  /*10850*/  @!P0 BRA `(.L_x_4687) ;  /* 0x0000000800d88947 */ /* 0x000fea0003800000 */
[----:B------:R-:W0:Y:S01]  /*10860*/  S2UR UR9, SR_CgaCtaId ;  /* 0x00000000000979c3 */ /* 0x000e220000008800 */
[----:B------:R-:W-:Y:S01]  /*10870*/  UMOV UR8, 0x400 ;  /* 0x0000040000087882 */ /* 0x000fe20000000000 */
[----:B------:R-:W-:Y:S01]  /*10880*/  LOP3.LUT R15, R30, 0x7ffffffc, RZ, 0xc0, !PT ;  /* 0x7ffffffc1e0f7812 */ /* 0x000fe200078ec0ff */
[----:B------:R-:W-:Y:S01]  /*10890*/  UIADD3 UR8, UPT, UPT, UR8, 0x440, URZ ;  /* 0x0000044008087890 */ /* 0x000fe2000fffe0ff */
[----:B------:R-:W-:Y:S01]  /*108a0*/  BSSY.RECONVERGENT B1, `(.L_x_4688) ;  /* 0x00000b0000017945 */ /* 0x000fe20003800200 */
[----:B------:R-:W-:Y:S02]  /*108b0*/  IADD3 R19, PT, PT, R19, 0x8, RZ ;  /* 0x0000000813137810 */ /* 0x000fe40007ffe0ff */
[----:B------:R-:W-:Y:S01]  /*108c0*/  IMAD.MOV R17, RZ, RZ, -R15 ;  /* 0x000000ffff117224 */ /* 0x000fe200078e0a0f */
[----:B------:R-:W3:Y:S01]  /*108d0*/  LDC R34, c[0x0][0x3f4] ;  /* 0x0000fd00ff227b82 */ /* 0x000ee20000000800 */
[----:B0-----:R-:W-:-:S06]  /*108e0*/  ULEA UR8, UR9, UR8, 0x18 ;  /* 0x0000000809087291 */ /* 0x001fcc000f8ec0ff */
[----:B------:R-:W-:-:S04]  /*108f0*/  LEA R18, R14, UR8, 0x2 ;  /* 0x000000080e127c11 */ /* 0x000fc8000f8e10ff */
[----:B------:R-:W-:-:S07]  /*10900*/  IADD3 R15, PT, PT, R18, 0x20, RZ ;  /* 0x00000020120f7810 */ /* 0x000fce0007ffe0ff */
.L_x_4697:
[----:B---3--:R-:W-:Y:S01]  /*10910*/  IMAD.MOV.U32 R18, RZ, RZ, R34 ;  /* 0x000000ffff127224 */ /* 0x008fe200078e0022 */
[----:B------:R-:W-:Y:S01]  /*10920*/  IADD3 R23, PT, PT, R19, -0x8, RZ ;  /* 0xfffffff813177810 */ /* 0x000fe20007ffe0ff */
[----:B------:R-:W-:Y:S01]  /*10930*/  VIADD R17, R17, 0x4 ;  /* 0x0000000411117836 */ /* 0x000fe20000000000 */
[C---:B--2---:R-:W-:Y:S01]  /*10940*/  IADD3 R31, PT, PT, R19.reuse, -0x4, RZ ;  /* 0xfffffffc131f7810 */ /* 0x044fe20007ffe0ff */
[----:B------:R-:W-:Y:S01]  /*10950*/  VIADD R33, R19, 0x4 ;  /* 0x0000000413217836 */ /* 0x000fe20000000000 */
[-C--:B------:R-:W-:Y:S01]  /*10960*/  ISETP.GE.AND P4, PT, R23, R18.reuse, PT ;  /* 0x000000121700720c */ /* 0x080fe20003f86270 */
[----:B------:R-:W-:Y:S01]  /*10970*/  BSSY.RECONVERGENT B4, `(.L_x_4689) ;  /* 0x000002a000047945 */ /* 0x000fe20003800200 */
[----:B------:R-:W-:Y:S02]  /*10980*/  ISETP.NE.AND P0, PT, R17, RZ, PT ;  /* 0x000000ff1100720c */ /* 0x000fe40003f05270 */
[-C--:B------:R-:W-:Y:S02]  /*10990*/  ISETP.GE.AND P1, PT, R31, R18.reuse, PT ;  /* 0x000000121f00720c */ /* 0x080fe40003f26270 */
[----:B------:R-:W-:-:S02]  /*109a0*/  ISETP.GE.AND P2, PT, R19, R18, PT ;  /* 0x000000121300720c */ /* 0x000fc40003f46270 */
[----:B------:R-:W-:-:S05]  /*109b0*/  ISETP.GE.AND P3, PT, R33, R18, PT ;  /* 0x000000122100720c */ /* 0x000fca0003f66270 */
[----:B------:R-:W-:Y:S08]  /*109c0*/  @!P4 BRA `(.L_x_4690) ;  /* 0x000000000090c947 */ /* 0x000ff00003800000 */
[----:B-1----:R-:W-:Y:S01]  /*109d0*/  IABS R25, R18 ;  /* 0x0000001200197213 */ /* 0x002fe20000000000 */
[----:B------:R-:W0:Y:S01]  /*109e0*/  LDS R28, [R15+-0x20] ;  /* 0xffffe0000f1c7984 */ /* 0x000e220000000800 */
[----:B------:R-:W-:Y:S02]  /*109f0*/  IABS R26, R23 ;  /* 0x00000017001a7213 */ /* 0x000fe40000000000 */
[----:B------:R-:W1:Y:S01]  /*10a00*/  I2F.RP R22, R25 ;  /* 0x0000001900167306 */ /* 0x000e620000209400 */
[----:B------:R-:W-:Y:S02]  /*10a10*/  ISETP.GE.AND P5, PT, R23, RZ, PT ;  /* 0x000000ff1700720c */ /* 0x000fe40003fa6270 */
[----:B------:R-:W-:-:S05]  /*10a20*/  ISETP.NE.AND P6, PT, R18, RZ, PT ;  /* 0x000000ff1200720c */ /* 0x000fca0003fc5270 */
[----:B-1----:R-:W1:Y:S02]  /*10a30*/  MUFU.RCP R22, R22 ;  /* 0x0000001600167308 */ /* 0x002e640000001000 */
[----:B-1----:R-:W-:-:S06]  /*10a40*/  IADD3 R24, PT, PT, R22, 0xffffffe, RZ ;  /* 0x0ffffffe16187810 */ /* 0x002fcc0007ffe0ff */
[----:B------:R-:W1:Y:S02]  /*10a50*/  F2I.FTZ.U32.TRUNC.NTZ R21, R24 ;  /* 0x0000001800157305 */ /* 0x000e64000021f000 */
[----:B-1----:R-:W-:-:S04]  /*10a60*/  IMAD.MOV R20, RZ, RZ, -R21 ;  /* 0x000000ffff147224 */ /* 0x002fc800078e0a15 */
        /* <DEDUP_REMOVED lines=20> */
[----:B------:R-:W-:-:S05]  /*10bb0*/  IMAD.WIDE R20, R21, 0x4, R2 ;  /* 0x0000000415147825 */ /* 0x000fca00078e0202 */
[----:B------:R-:W0:Y:S02]  /*10bc0*/  LDG.E.128 R24, desc[UR36][R20.64] ;  /* 0x0000002414187981 */ /* 0x000e24000c1e1d00 */
[-C--:B0-----:R-:W-:Y:S01]  /*10bd0*/  FFMA.FTZ R8, R24, R28.reuse, R8 ;  /* 0x0000001c18087223 */ /* 0x081fe20000010008 */
[-C--:B------:R-:W-:Y:S01]  /*10be0*/  FFMA.FTZ R9, R25, R28.reuse, R9 ;  /* 0x0000001c19097223 */ /* 0x080fe20000010009 */
[-C--:B------:R-:W-:Y:S01]  /*10bf0*/  FFMA.FTZ R10, R26, R28.reuse, R10 ;  /* 0x0000001c1a0a7223 */ /* 0x080fe2000001000a */
[----:B------:R-:W-:-:S07]  /*10c00*/  FFMA.FTZ R11, R27, R28, R11 ;  /* 0x0000001c1b0b7223 */ /* 0x000fce000001000b */
.L_x_4690:
[----:B------:R-:W-:Y:S05]  /*10c10*/  BSYNC.RECONVERGENT B4 ;  /* 0x0000000000047941 */ /* 0x000fea0003800200 */
.L_x_4689:
[----:B------:R-:W-:Y:S04]  /*10c20*/  BSSY.RECONVERGENT B4, `(.L_x_4691) ;  /* 0x0000026000047945 */ /* 0x000fe80003800200 */
[----:B------:R-:W-:Y:S05]  /*10c30*/  @!P1 BRA `(.L_x_4692) ;  /* 0x0000000000909947 */ /* 0x000fea0003800000 */
[----:B------:R-:W-:Y:S01]  /*10c40*/  IABS R23, R18 ;  /* 0x0000001200177213 */ /* 0x000fe20000000000 */
[----:B------:R-:W0:Y:S01]  /*10c50*/  LDS R28, [R15+-0x10] ;  /* 0xfffff0000f1c7984 */ /* 0x000e220000000800 */
[----:B------:R-:W-:Y:S02]  /*10c60*/  IABS R26, R31 ;  /* 0x0000001f001a7213 */ /* 0x000fe40000000000 */
[----:B------:R-:W2:Y:S01]  /*10c70*/  I2F.RP R22, R23 ;  /* 0x0000001700167306 */ /* 0x000ea20000209400 */
[----:B------:R-:W-:Y:S02]  /*10c80*/  ISETP.GE.AND P4, PT, R31, RZ, PT ;  /* 0x000000ff1f00720c */ /* 0x000fe40003f86270 */
[----:B------:R-:W-:-:S05]  /*10c90*/  ISETP.NE.AND P5, PT, R18, RZ, PT ;  /* 0x000000ff1200720c */ /* 0x000fca0003fa5270 */
[----:B--2---:R-:W2:Y:S02]  /*10ca0*/  MUFU.RCP R22, R22 ;  /* 0x0000001600167308 */ /* 0x004ea40000001000 */
[----:B--2---:R-:W-:-:S06]  /*10cb0*/  VIADD R24, R22, 0xffffffe ;  /* 0x0ffffffe16187836 */ /* 0x004fcc0000000000 */
[----:B------:R-:W2:Y:S02]  /*10cc0*/  F2I.FTZ.U32.TRUNC.NTZ R21, R24 ;  /* 0x0000001800157305 */ /* 0x000ea4000021f000 */
        /* <DEDUP_REMOVED lines=27> */
.L_x_4692:
[----:B------:R-:W-:Y:S05]  /*10e80*/  BSYNC.RECONVERGENT B4 ;  /* 0x0000000000047941 */ /* 0x000fea0003800200 */
.L_x_4691:
[----:B------:R-:W-:Y:S04]  /*10e90*/  BSSY.RECONVERGENT B4, `(.L_x_4693) ;  /* 0x0000026000047945 */ /* 0x000fe80003800200 */
[----:B------:R-:W-:Y:S05]  /*10ea0*/  @!P2 BRA `(.L_x_4694) ;  /* 0x000000000090a947 */ /* 0x000fea0003800000 */
[----:B------:R-:W-:Y:S01]  /*10eb0*/  IABS R23, R18 ;  /* 0x0000001200177213 */ /* 0x000fe20000000000 */
[----:B------:R-:W0:Y:S01]  /*10ec0*/  LDS R28, [R15] ;  /* 0x000000000f1c7984 */ /* 0x000e220000000800 */
        /* <DEDUP_REMOVED lines=34> */
.L_x_4694:
[----:B------:R-:W-:Y:S05]  /*110f0*/  BSYNC.RECONVERGENT B4 ;  /* 0x0000000000047941 */ /* 0x000fea0003800200 */
.L_x_4693:
[----:B------:R-:W-:Y:S04]  /*11100*/  BSSY.RECONVERGENT B4, `(.L_x_4695) ;  /* 0x0000026000047945 */ /* 0x000fe80003800200 */
[----:B------:R-:W-:Y:S05]  /*11110*/  @!P3 BRA `(.L_x_4696) ;  /* 0x000000000090b947 */ /* 0x000fea0003800000 */
[----:B------:R-:W-:Y:S01]  /*11120*/  IABS R23, R18 ;  /* 0x0000001200177213 */ /* 0x000fe20000000000 */
[----:B------:R-:W0:Y:S01]  /*11130*/  LDS R28, [R15+0x10] ;  /* 0x000010000f1c7984 */ /* 0x000e220000000800 */
        /* <DEDUP_REMOVED lines=34> */
.L_x_4696:
[----:B------:R-:W-:Y:S05]  /*11360*/  BSYNC.RECONVERGENT B4 ;  /* 0x0000000000047941 */ /* 0x000fea0003800200 */
.L_x_4695:
[----:B------:R-:W-:Y:S01]  /*11370*/  IADD3 R19, PT, PT, R19, 0x10, RZ ;  /* 0x0000001013137810 */ /* 0x000fe20007ffe0ff */
[----:B------:R-:W-:Y:S01]  /*11380*/  VIADD R15, R15, 0x40 ;  /* 0x000000400f0f7836 */ /* 0x000fe20000000000 */
[----:B------:R-:W-:Y:S06]  /*11390*/  @P0 BRA `(.L_x_4697) ;  /* 0xfffffff4005c0947 */ /* 0x000fec000383ffff */
[----:B------:R-:W-:Y:S05]  /*113a0*/  BSYNC.RECONVERGENT B1 ;  /* 0x0000000000017941 */ /* 0x000fea0003800200 */
.L_x_4688:
[----:B------:R-:W-:-:S07]  /*113b0*/  IADD3 R19, PT, PT, R19, -0x8, RZ ;  /* 0xfffffff813137810 */ /* 0x000fce0007ffe0ff */
.L_x_4687:
[----:B------:R-:W-:Y:S05]  /*113c0*/  BSYNC.RECONVERGENT B2 ;  /* 0x0000000000027941 */ /* 0x000fea0003800200 */
.L_x_4686:
[----:B------:R-:W-:-:S13]  /*113d0*/  LOP3.LUT P0, R30, R30, 0x3, RZ, 0xc0, !PT ;  /* 0x000000031e1e7812 */ /* 0x000fda000780c0ff */
[----:B------:R-:W-:Y:S05]  /*113e0*/  @!P0 BRA `(.L_x_4685) ;  /* 0x0000000800248947 */ /* 0x000fea0003800000 */
[----:B------:R-:W-:Y:S01]  /*113f0*/  ISETP.NE.AND P0, PT, R30, 0x1, PT ;  /* 0x000000011e00780c */ /* 0x000fe20003f05270 */
[----:B------:R-:W-:-:S12]  /*11400*/  BSSY.RECONVERGENT B1, `(.L_x_4698) ;  /* 0x000005a000017945 */ /* 0x000fd80003800200 */
[----:B------:R-:W-:Y:S05]  /*11410*/  @!P0 BRA `(.L_x_4699) ;  /* 0x0000000400608947 */ /* 0x000fea0003800000 */
[----:B------:R-:W0:Y:S01]  /*11420*/  S2UR UR9, SR_CgaCtaId ;  /* 0x00000000000979c3 */ /* 0x000e220000008800 */
[----:B------:R-:W-:Y:S01]  /*11430*/  UMOV UR8, 0x400 ;  /* 0x0000040000087882 */ /* 0x000fe20000000000 */
[CC--:B------:R-:W-:Y:S01]  /*11440*/  ISETP.GE.AND P1, PT, R19.reuse, R18.reuse, PT ;  /* 0x000000121300720c */ /* 0x0c0fe20003f26270 */
[----:B------:R-:W-:Y:S01]  /*11450*/  UIADD3 UR8, UPT, UPT, UR8, 0x440, URZ ;  /* 0x0000044008087890 */ /* 0x000fe2000fffe0ff */
[C---:B------:R-:W-:Y:S01]  /*11460*/  IADD3 R15, PT, PT, R19.reuse, -UR5, RZ ;  /* 0x80000005130f7c10 */ /* 0x040fe2000fffe0ff */
[----:B--2---:R-:W-:Y:S01]  /*11470*/  VIADD R31, R19, 0x4 ;  /* 0x00000004131f7836 */ /* 0x004fe20000000000 */
[----:B------:R-:W-:Y:S04]  /*11480*/  BSSY.RECONVERGENT B2, `(.L_x_4700) ;  /* 0x0000029000027945 */ /* 0x000fe80003800200 */
[----:B------:R-:W-:Y:S01]  /*11490*/  ISETP.GE.AND P0, PT, R31, R18, PT ;  /* 0x000000121f00720c */ /* 0x000fe20003f06270 */
[----:B0-----:R-:W-:-:S06]  /*114a0*/  ULEA UR8, UR9, UR8, 0x18 ;  /* 0x0000000809087291 */ /* 0x001fcc000f8ec0ff */
[----:B------:R-:W-:Y:S01]  /*114b0*/  LEA R28, R15, UR8, 0x2 ;  /* 0x000000080f1c7c11 */ /* 0x000fe2000f8e10ff */
[----:B------:R-:W-:Y:S06]  /*114c0*/  @!P1 BRA `(.L_x_4701) ;  /* 0x0000000000909947 */ /* 0x000fec0003800000 */
[----:B------:R-:W-:Y:S01]  /*114d0*/  IABS R22, R18 ;  /* 0x0000001200167213 */ /* 0x000fe20000000000 */
[----:B------:R-:W-:Y:S01]  /*114e0*/  IMAD.MOV.U32 R20, RZ, RZ, RZ ;  /* 0x000000ffff147224 */ /* 0x000fe200078e00ff */
[----:B------:R-:W-:Y:S01]  /*114f0*/  IABS R17, R19 ;  /* 0x0000001300117213 */ /* 0x000fe20000000000 */
[----:B------:R-:W0:Y:S01]  /*11500*/  LDCU.64 UR8, c[0x0][0x3c8] ;  /* 0x00007900ff0877ac */ /* 0x000e220008000a00 */
[----:B------:R-:W2:Y:S01]  /*11510*/  I2F.RP R23, R22 ;  /* 0x0000001600177306 */ /* 0x000ea20000209400 */
[----:B------:R-:W-:Y:S02]  /*11520*/  ISETP.GE.AND P2, PT, R19, RZ, PT ;  /* 0x000000ff1300720c */ /* 0x000fe40003f46270 */
[----:B------:R-:W-:-:S05]  /*11530*/  ISETP.NE.AND P3, PT, R18, RZ, PT ;  /* 0x000000ff1200720c */ /* 0x000fca0003f65270 */
[----:B--2---:R-:W2:Y:S02]  /*11540*/  MUFU.RCP R23, R23 ;  /* 0x0000001700177308 */ /* 0x004ea40000001000 */
[----:B--2---:R-:W-:-:S06]  /*11550*/  VIADD R21, R23, 0xffffffe ;  /* 0x0ffffffe17157836 */ /* 0x004fcc0000000000 */
[----:B------:R-:W2:Y:S02]  /*11560*/  F2I.FTZ.U32.TRUNC.NTZ R21, R21 ;  /* 0x0000001500157305 */ /* 0x000ea4000021f000 */
[----:B--2---:R-:W-:-:S05]  /*11570*/  IADD3 R15, PT, PT, RZ, -R21, RZ ;  /* 0x80000015ff0f7210 */ /* 0x004fca0007ffe0ff */
[----:B------:R-:W-:-:S04]  /*11580*/  IMAD R15, R15, R22, RZ ;  /* 0x000000160f0f7224 */ /* 0x000fc800078e02ff */
[----:B------:R-:W-:-:S06]  /*11590*/  IMAD.HI.U32 R20, R21, R15, R20 ;  /* 0x0000000f15147227 */ /* 0x000fcc00078e0014 */
        /* <DEDUP_REMOVED lines=17> */
[----:B------:R-:W0:Y:S04]  /*116b0*/  LDS R15, [R28] ;  /* 0x000000001c0f7984 */ /* 0x000e280000000800 */
[----:B-1----:R-:W0:Y:S02]  /*116c0*/  LDG.E.128 R24, desc[UR36][R20.64] ;  /* 0x0000002414187981 */ /* 0x002e24000c1e1d00 */
[-C--:B0-----:R-:W-:Y:S01]  /*116d0*/  FFMA.FTZ R8, R24, R15.reuse, R8 ;  /* 0x0000000f18087223 */ /* 0x081fe20000010008 */
[-C--:B------:R-:W-:Y:S01]  /*116e0*/  FFMA.FTZ R9, R25, R15.reuse, R9 ;  /* 0x0000000f19097223 */ /* 0x080fe20000010009 */
[-C--:B------:R-:W-:Y:S01]  /*116f0*/  FFMA.FTZ R10, R26, R15.reuse, R10 ;  /* 0x0000000f1a0a7223 */ /* 0x080fe2000001000a */
[----:B------:R-:W-:-:S07]  /*11700*/  FFMA.FTZ R11, R27, R15, R11 ;  /* 0x0000000f1b0b7223 */ /* 0x000fce000001000b */
.L_x_4701:
[----:B------:R-:W-:Y:S05]  /*11710*/  BSYNC.RECONVERGENT B2 ;  /* 0x0000000000027941 */ /* 0x000fea0003800200 */
.L_x_4700:
[----:B------:R-:W-:Y:S04]  /*11720*/  BSSY.RECONVERGENT B2, `(.L_x_4702) ;  /* 0x0000026000027945 */ /* 0x000fe80003800200 */
[----:B------:R-:W-:Y:S05]  /*11730*/  @!P0 BRA `(.L_x_4703) ;  /* 0x0000000000908947 */ /* 0x000fea0003800000 */
        /* <DEDUP_REMOVED lines=30> */
[----:B------:R-:W0:Y:S04]  /*11920*/  LDS R15, [R28+0x10] ;  /* 0x000010001c0f7984 */ /* 0x000e280000000800 */
[----:B-1----:R-:W0:Y:S02]  /*11930*/  LDG.E.128 R24, desc[UR36][R20.64] ;  /* 0x0000002414187981 */ /* 0x002e24000c1e1d00 */
[-C--:B0-----:R-:W-:Y:S01]  /*11940*/  FFMA.FTZ R8, R24, R15.reuse, R8 ;  /* 0x0000000f18087223 */ /* 0x081fe20000010008 */
[-C--:B------:R-:W-:Y:S01]  /*11950*/  FFMA.FTZ R9, R25, R15.reuse, R9 ;  /* 0x0000000f19097223 */ /* 0x080fe20000010009 */
[-C--:B------:R-:W-:Y:S01]  /*11960*/  FFMA.FTZ R10, R26, R15.reuse, R10 ;  /* 0x0000000f1a0a7223 */ /* 0x080fe2000001000a */
[----:B------:R-:W-:-:S07]  /*11970*/  FFMA.FTZ R11, R27, R15, R11 ;  /* 0x0000000f1b0b7223 */ /* 0x000fce000001000b */
.L_x_4703:
[----:B------:R-:W-:Y:S05]  /*11980*/  BSYNC.RECONVERGENT B2 ;  /* 0x0000000000027941 */ /* 0x000fea0003800200 */
.L_x_4702:
[----:B------:R-:W-:-:S07]  /*11990*/  VIADD R19, R19, 0x8 ;  /* 0x0000000813137836 */ /* 0x000fce0000000000 */
.L_x_4699:
[----:B------:R-:W-:Y:S05]  /*119a0*/  BSYNC.RECONVERGENT B1 ;  /* 0x0000000000017941 */ /* 0x000fea0003800200 */
.L_x_4698:
[----:B------:R-:W-:-:S04]  /*119b0*/  LOP3.LUT P0, RZ, R29, 0x4, RZ, 0xc0, !PT ;  /* 0x000000041dff7812 */ /* 0x000fc8000780c0ff */
[----:B------:R-:W-:-:S13]  /*119c0*/  ISETP.LT.OR P0, PT, R19, R18, P0 ;  /* 0x000000121300720c */ /* 0x000fda0000701670 */
[----:B------:R-:W-:Y:S05]  /*119d0*/  @P0 BRA `(.L_x_4685) ;  /* 0x0000000000a80947 */ /* 0x000fea0003800000 */
[----:B------:R-:W-:Y:S01]  /*119e0*/  IABS R22, R18 ;  /* 0x0000001200167213 */ /* 0x000fe20000000000 */
[----:B------:R-:W-:Y:S01]  /*119f0*/  HFMA2 R20, -RZ, RZ, 0, 0 ;  /* 0x00000000ff147431 */ /* 0x000fe200000001ff */
[----:B------:R-:W-:Y:S01]  /*11a00*/  IABS R17, R19 ;  /* 0x0000001300117213 */ /* 0x000fe20000000000 */
[----:B------:R-:W0:Y:S01]  /*11a10*/  LDCU.64 UR8, c[0x0][0x3c8] ;  /* 0x00007900ff0877ac */ /* 0x000e220008000a00 */
[----:B------:R-:W3:Y:S01]  /*11a20*/  I2F.RP R23, R22 ;  /* 0x0000001600177306 */ /* 0x000ee20000209400 */
[----:B------:R-:W-:Y:S02]  /*11a30*/  ISETP.GE.AND P1, PT, R19, RZ, PT ;  /* 0x000000ff1300720c */ /* 0x000fe40003f26270 */
[----:B------:R-:W-:-:S05]  /*11a40*/  ISETP.NE.AND P2, PT, R18, RZ, PT ;  /* 0x000000ff1200720c */ /* 0x000fca0003f45270 */
[----:B---3--:R-:W3:Y:S02]  /*11a50*/  MUFU.RCP R23, R23 ;  /* 0x0000001700177308 */ /* 0x008ee40000001000 */
[----:B---3--:R-:W-:-:S06]  /*11a60*/  IADD3 R21, PT, PT, R23, 0xffffffe, RZ ;  /* 0x0ffffffe17157810 */ /* 0x008fcc0007ffe0ff */
[----:B------:R-:W3:Y:S02]  /*11a70*/  F2I.FTZ.U32.TRUNC.NTZ R21, R21 ;  /* 0x0000001500157305 */ /* 0x000ee4000021f000 */
        /* <DEDUP_REMOVED lines=16> */
[----:B------:R-:W3:Y:S01]  /*11b80*/  LDG.E R20, desc[UR36][R20.64] ;  /* 0x0000002414147981 */ /* 0x000ee2000c1e1900 */
[----:B------:R-:W0:Y:S01]  /*11b90*/  S2UR UR9, SR_CgaCtaId ;  /* 0x00000000000979c3 */ /* 0x000e220000008800 */
[----:B------:R-:W-:Y:S02]  /*11ba0*/  UMOV UR8, 0x400 ;  /* 0x0000040000087882 */ /* 0x000fe40000000000 */
[----:B------:R-:W-:Y:S01]  /*11bb0*/  UIADD3 UR8, UPT, UPT, UR8, 0x440, URZ ;  /* 0x0000044008087890 */ /* 0x000fe2000fffe0ff */
[----:B------:R-:W-:-:S03]  /*11bc0*/  IADD3 R19, PT, PT, R19, -UR5, RZ ;  /* 0x8000000513137c10 */ /* 0x000fc6000fffe0ff */
[----:B0-----:R-:W-:-:S06]  /*11bd0*/  ULEA UR8, UR9, UR8, 0x18 ;  /* 0x0000000809087291 */ /* 0x001fcc000f8ec0ff */
[----:B------:R-:W-:-:S06]  /*11be0*/  LEA R19, R19, UR8, 0x2 ;  /* 0x0000000813137c11 */ /* 0x000fcc000f8e10ff */
[----:B------:R-:W0:Y:S01]  /*11bf0*/  LDS R19, [R19] ;  /* 0x0000000013137984 */ /* 0x000e220000000800 */
[----:B---3--:R-:W-:-:S04]  /*11c00*/  IMAD R15, R32, R20, R15 ;  /* 0x00000014200f7224 */ /* 0x008fc800078e020f */
[----:B------:R-:W-:-:S04]  /*11c10*/  IMAD R15, R15, 0xa0, RZ ;  /* 0x000000a00f0f7824 */ /* 0x000fc800078e02ff */
[----:B------:R-:W-:-:S05]  /*11c20*/  IMAD.WIDE R2, R15, 0x4, R2 ;  /* 0x000000040f027825 */ /* 0x000fca00078e0202 */
[----:B-1----:R-:W0:Y:S02]  /*11c30*/  LDG.E.128 R24, desc[UR36][R2.64] ;  /* 0x0000002402187981 */ /* 0x002e24000c1e1d00 */
[-C--:B0-----:R-:W-:Y:S01]  /*11c40*/  FFMA.FTZ R8, R24, R19.reuse, R8 ;  /* 0x0000001318087223 */ /* 0x081fe20000010008 */
[-C--:B------:R-:W-:Y:S01]  /*11c50*/  FFMA.FTZ R9, R25, R19.reuse, R9 ;  /* 0x0000001319097223 */ /* 0x080fe20000010009 */
[-C--:B------:R-:W-:Y:S01]  /*11c60*/  FFMA.FTZ R10, R26, R19.reuse, R10 ;  /* 0x000000131a0a7223 */ /* 0x080fe2000001000a */
[----:B------:R-:W-:-:S07]  /*11c70*/  FFMA.FTZ R11, R27, R19, R11 ;  /* 0x000000131b0b7223 */ /* 0x000fce000001000b */
.L_x_4685:
[----:B------:R-:W-:Y:S05]  /*11c80*/  BSYNC.RECONVERGENT B3 ;  /* 0x0000000000037941 */ /* 0x000fea0003800200 */
.L_x_4684:
[----:B------:R-:W-:-:S13]  /*11c90*/  ISETP.NE.AND P0, PT, R14, UR7, PT ;  /* 0x000000070e007c0c */ /* 0x000fda000bf05270 */
[----:B------:R-:W-:Y:S05]  /*11ca0*/  @P0 BRA `(.L_x_4676) ;  /* 0x0000000000e80947 */ /* 0x000fea0003800000 */
[----:B------:R-:W0:Y:S01]  /*11cb0*/  LDC R2, c[0x0][0x478] ;  /* 0x00011e00ff027b82 */ /* 0x000e220000000800 */
[----:B--2---:R-:W-:Y:S01]  /*11cc0*/  VIADD R31, R13, UR43 ;  /* 0x0000002b0d1f7c36 */ /* 0x004fe20008000000 */
[----:B------:R-:W2:Y:S01]  /*11cd0*/  LDCU.64 UR8, c[0x0][0x460] ;  /* 0x00008c00ff0877ac */ /* 0x000ea20008000a00 */
[----:B------:R-:W3:Y:S01]  /*11ce0*/  LDCU.64 UR16, c[0x0][0x3c0] ;  /* 0x00007800ff1077ac */ /* 0x000ee20008000a00 */
[----:B0-----:R-:W-:-:S13]  /*11cf0*/  ISETP.NE.AND P1, PT, R2, 0x2, PT ;  /* 0x000000020200780c */ /* 0x001fda0003f25270 */
[----:B------:R-:W0:Y:S08]  /*11d00*/  @!P1 LDC.64 R2, c[0x0][0x3a8] ;  /* 0x0000ea00ff029b82 */ /* 0x000e300000000a00 */
[----:B-1----:R-:W1:Y:S08]  /*11d10*/  @!P1 LDC.64 R24, c[0x0][0x468] ;  /* 0x00011a00ff189b82 */ /* 0x002e700000000a00 */
[----:B------:R-:W4:Y:S01]  /*11d20*/  @P1 LDC.64 R20, c[0x0][0x3a8] ;  /* 0x0000ea00ff141b82 */ /* 0x000f220000000a00 */
[----:B0-----:R-:W-:-:S04]  /*11d30*/  @!P1 IADD3 R2, P0, PT, R31, R2, RZ ;  /* 0x000000021f029210 */ /* 0x001fc80007f1e0ff */
[----:B------:R-:W-:Y:S01]  /*11d40*/  @!P1 LEA.HI.X.SX32 R3, R31, R3, 0x1, P0 ;  /* 0x000000031f039211 */ /* 0x000fe200000f0eff */
[----:B-1----:R-:W3:Y:S04]  /*11d50*/  @!P1 LDG.E R24, desc[UR36][R24.64+0x8] ;  /* 0x0000082418189981 */ /* 0x002ee8000c1e1900 */
[----:B------:R-:W3:Y:S01]  /*11d60*/  @!P1 LDG.E R15, desc[UR36][R2.64] ;  /* 0x00000024020f9981 */ /* 0x000ee2000c1e1900 */
[----:B--2---:R-:W-:-:S04]  /*11d70*/  ISETP.NE.U32.AND P0, PT, RZ, UR8, PT ;  /* 0x00000008ff007c0c */ /* 0x004fc8000bf05070 */
[----:B------:R-:W-:-:S13]  /*11d80*/  ISETP.NE.AND.EX P0, PT, RZ, UR9, PT, P0 ;  /* 0x00000009ff007c0c */ /* 0x000fda000bf05300 */
[----:B------:R-:W0:Y:S08]  /*11d90*/  @P0 LDC R33, c[0x0][0x3f8] ;  /* 0x0000fe00ff210b82 */ /* 0x000e300000000800 */
[----:B------:R-:W1:Y:S01]  /*11da0*/  @P0 LDC.64 R22, c[0x0][0x458] ;  /* 0x00011600ff160b82 */ /* 0x000e620000000a00 */
[----:B----4-:R-:W-:-:S04]  /*11db0*/  @P1 IMAD.WIDE R2, R31, 0x4, R20 ;  /* 0x000000041f021825 */ /* 0x010fc800078e0214 */
[----:B0-----:R-:W-:-:S04]  /*11dc0*/  @P0 IMAD R12, R33, UR38, R12 ;  /* 0x00000026210c0c24 */ /* 0x001fc8000f8e020c */
[----:B------:R-:W-:-:S04]  /*11dd0*/  @P0 IMAD R21, R12, 0xa0, R13 ;  /* 0x000000a00c150824 */ /* 0x000fc800078e020d */
[----:B-1----:R-:W-:-:S06]  /*11de0*/  @P0 IMAD.WIDE R20, R21, 0x4, R22 ;  /* 0x0000000415140825 */ /* 0x002fcc00078e0216 */
[----:B------:R-:W2:Y:S01]  /*11df0*/  @P0 LDG.E.128 R20, desc[UR36][R20.64] ;  /* 0x0000002414140981 */ /* 0x000ea2000c1e1d00 */
[----:B---3--:R-:W0:Y:S08]  /*11e00*/  @!P1 I2F.S8 R17, R15 ;  /* 0x0000000f00119306 */ /* 0x008e300000001400 */
[----:B------:R-:W1:Y:S08]  /*11e10*/  @!P1 I2F.S8 R19, R15.B1 ;  /* 0x1000000f00139306 */ /* 0x000e700000001400 */
[----:B------:R-:W3:Y:S08]  /*11e20*/  @!P1 I2F.S8 R27, R15.B2 ;  /* 0x2000000f001b9306 */ /* 0x000ef00000001400 */
[----:B------:R-:W4:Y:S01]  /*11e30*/  @!P1 I2F.S8 R29, R15.B3 ;  /* 0x3000000f001d9306 */ /* 0x000f220000001400 */
[C---:B0-----:R-:W-:Y:S01]  /*11e40*/  @!P1 FMUL.FTZ R32, R24.reuse, R17 ;  /* 0x0000001118209220 */ /* 0x041fe20000410000 */
[C---:B-1----:R-:W-:Y:S01]  /*11e50*/  @!P1 FMUL.FTZ R33, R24.reuse, R19 ;  /* 0x0000001318219220 */ /* 0x042fe20000410000 */
[C---:B---3--:R-:W-:Y:S01]  /*11e60*/  @!P1 FMUL.FTZ R34, R24.reuse, R27 ;  /* 0x0000001b18229220 */ /* 0x048fe20000410000 */
[----:B----4-:R-:W-:-:S06]  /*11e70*/  @!P1 FMUL.FTZ R35, R24, R29 ;  /* 0x0000001d18239220 */ /* 0x010fcc0000410000 */
[----:B------:R0:W3:Y:S01]  /*11e80*/  @P1 LDG.E.128 R32, desc[UR36][R2.64] ;  /* 0x0000002402201981 */ /* 0x0000e2000c1e1d00 */
[----:B------:R-:W1:Y:S01]  /*11e90*/  S2UR UR9, SR_CgaCtaId ;  /* 0x00000000000979c3 */ /* 0x000e620000008800 */
[----:B------:R-:W-:Y:S02]  /*11ea0*/  UMOV UR8, 0x400 ;  /* 0x0000040000087882 */ /* 0x000fe40000000000 */
[----:B------:R-:W-:Y:S02]  /*11eb0*/  UIADD3 UR14, UPT, UPT, UR8, 0x440, URZ ;  /* 0x00000440080e7890 */ /* 0x000fe4000fffe0ff */
[----:B------:R-:W-:Y:S01]  /*11ec0*/  UIADD3 UR8, UPT, UPT, -UR5, UR45, URZ ;  /* 0x0000002d05087290 */ /* 0x000fe2000fffe1ff */
[----:B------:R-:W-:Y:S01]  /*11ed0*/  IMAD R18, R16, R18, R13 ;  /* 0x0000001210127224 */ /* 0x000fe200078e020d */
[----:B-1----:R-:W-:-:S04]  /*11ee0*/  ULEA UR9, UR9, UR14, 0x18 ;  /* 0x0000000e09097291 */ /* 0x002fc8000f8ec0ff */
[----:B------:R-:W-:Y:S01]  /*11ef0*/  ULEA UR8, UR8, UR9, 0x2 ;  /* 0x0000000908087291 */ /* 0x000fe2000f8e10ff */
[----:B0-----:R-:W-:-:S08]  /*11f00*/  SHF.R.S32.HI R2, RZ, 0x1f, R18 ;  /* 0x0000001fff027819 */ /* 0x001fd00000011412 */
[----:B------:R-:W0:Y:S01]  /*11f10*/  LDS R15, [UR8] ;  /* 0x00000008ff0f7984 */ /* 0x000e220008000800 */
[----:B------:R-:W-:-:S06]  /*11f20*/  UIMAD UR8, UR41, 0xa0, URZ ;  /* 0x000000a0290878a4 */ /* 0x000fcc000f8e02ff */
[----:B------:R-:W-:Y:S02]  /*11f30*/  IADD3 R18, P1, PT, R18, UR8, RZ ;  /* 0x0000000812127c10 */ /* 0x000fe4000ff3e0ff */
[----:B------:R-:W-:-:S04]  /*11f40*/  MOV R3, UR8 ;  /* 0x0000000800037c02 */ /* 0x000fc80008000f00 */
[----:B------:R-:W-:Y:S02]  /*11f50*/  LEA.HI.X.SX32 R3, R3, R2, 0x1, P1 ;  /* 0x0000000203037211 */ /* 0x000fe400008f0eff */
[----:B------:R-:W-:-:S04]  /*11f60*/  LEA R2, P1, R18, UR16, 0x2 ;  /* 0x0000001012027c11 */ /* 0x000fc8000f8210ff */
[----:B------:R-:W-:Y:S01]  /*11f70*/  LEA.HI.X R3, R18, UR17, R3, 0x2, P1 ;  /* 0x0000001112037c11 */ /* 0x000fe200088f1403 */
[----:B---3-5:R-:W-:Y:S01]  /*11f80*/  FADD.FTZ R4, R32, R4 ;  /* 0x0000000420047221 */ /* 0x028fe20000010000 */
[----:B------:R-:W-:Y:S01]  /*11f90*/  FADD.FTZ R5, R33, R5 ;  /* 0x0000000521057221 */ /* 0x000fe20000010000 */
[----:B------:R-:W-:Y:S01]  /*11fa0*/  FADD.FTZ R6, R34, R6 ;  /* 0x0000000622067221 */ /* 0x000fe20000010000 */
[----:B------:R-:W-:Y:S01]  /*11fb0*/  FADD.FTZ R7, R35, R7 ;  /* 0x0000000723077221 */ /* 0x000fe20000010000 */
[----:B--2---:R-:W-:Y:S01]  /*11fc0*/  @P0 FMUL.FTZ R4, R4, R20 ;  /* 0x0000001404040220 */ /* 0x004fe20000410000 */
[----:B------:R-:W-:Y:S01]  /*11fd0*/  @P0 FMUL.FTZ R5, R5, R21 ;  /* 0x0000001505050220 */ /* 0x000fe20000410000 */
[----:B------:R-:W-:Y:S01]  /*11fe0*/  @P0 FMUL.FTZ R6, R6, R22 ;  /* 0x0000001606060220 */ /* 0x000fe20000410000 */
[----:B------:R-:W-:-:S05]  /*11ff0*/  @P0 FMUL.FTZ R7, R7, R23 ;  /* 0x0000001707070220 */ /* 0x000fca0000410000 */
[----:B------:R3:W-:Y:S01]  /*12000*/  STG.E.128 desc[UR36][R2.64], R4 ;  /* 0x0000000402007986 */ /* 0x0007e2000c101d24 */
[C---:B0-----:R-:W-:Y:S01]  /*12010*/  FFMA.FTZ R8, R15.reuse, R4, R8 ;  /* 0x000000040f087223 */ /* 0x041fe20000010008 */
[C---:B------:R-:W-:Y:S01]  /*12020*/  FFMA.FTZ R9, R15.reuse, R5, R9 ;  /* 0x000000050f097223 */ /* 0x040fe20000010009 */
[C---:B------:R-:W-:Y:S01]  /*12030*/  FFMA.FTZ R10, R15.reuse, R6, R10 ;  /* 0x000000060f0a7223 */ /* 0x040fe2000001000a */
[----:B------:R-:W-:-:S07]  /*12040*/  FFMA.FTZ R11, R15, R7, R11 ;  /* 0x000000070f0b7223 */ /* 0x000fce000001000b */
.L_x_4676:
[----:B------:R-:W-:Y:S05]  /*12050*/  BSYNC.RECONVERGENT B0 ;  /* 0x0000000000007941 */ /* 0x000fea0003800200 */
.L_x_4675:
[----:B------:R-:W-:Y:S01]  /*12060*/  BAR.SYNC.DEFER_BLOCKING 0x0 ;  /* 0x0000000000007b1d */ /* 0x000fe20000010000 */
[----:B------:R-:W-:-:S04]  /*12070*/  ISETP.GT.U32.AND P1, PT, R13, 0x9f, PT ;  /* 0x0000009f0d00780c */ /* 0x000fc80003f24070 */
[----:B------:R-:W-:-:S09]  /*12080*/  ISETP.GT.U32.OR P0, PT, R0, 0x3f, P1 ;  /* 0x0000003f0000780c */ /* 0x000fd20000f04470 */
[----:B------:R-:W-:Y:S05]  /*12090*/  @P1 BRA `(.L_x_4704) ;  /* 0x0000000000741947 */ /* 0x000fea0003800000 */
[----:B------:R-:W0:Y:S01]  /*120a0*/  S2UR UR5, SR_CgaCtaId ;  /* 0x00000000000579c3 */ /* 0x000e220000008800 */
[----:B------:R-:W-:Y:S01]  /*120b0*/  UMOV UR4, 0x400 ;  /* 0x0000040000047882 */ /* 0x000fe20000000000 */
[----:B---3--:R-:W-:Y:S01]  /*120c0*/  LOP3.LUT R2, R0, 0x380, RZ, 0xc0, !PT ;  /* 0x0000038000027812 */ /* 0x008fe200078ec0ff */
[----:B------:R-:W-:Y:S01]  /*120d0*/  UIADD3 UR4, UPT, UPT, UR4, 0x440, URZ ;  /* 0x0000044004047890 */ /* 0x000fe2000fffe0ff */
[----:B------:R-:W-:Y:S01]  /*120e0*/  IMAD R14, R14, 0xa0, R13 ;  /* 0x000000a00e0e7824 */ /* 0x000fe200078e020d */
[----:B------:R-:W-:Y:S02]  /*120f0*/  ISETP.GT.U32.AND P2, PT, R0, 0x7f, PT ;  /* 0x0000007f0000780c */ /* 0x000fe40003f44070 */
[----:B------:R-:W-:Y:S02]  /*12100*/  ISETP.NE.AND P1, PT, R2, 0x80, PT ;  /* 0x000000800200780c */ /* 0x000fe40003f25270 */
[C---:B------:R-:W-:Y:S02]  /*12110*/  LOP3.LUT R2, R0.reuse, 0x3c0, RZ, 0xc0, !PT ;  /* 0x000003c000027812 */ /* 0x040fe400078ec0ff */
[----:B------:R-:W-:Y:S01]  /*12120*/  ISETP.GT.U32.AND P3, PT, R0, 0x3f, PT ;  /* 0x0000003f0000780c */ /* 0x000fe20003f64070 */
[----:B0-----:R-:W-:-:S06]  /*12130*/  ULEA UR4, UR5, UR4, 0x18 ;  /* 0x0000000405047291 */ /* 0x001fcc000f8ec0ff */
[----:B------:R-:W-:Y:S01]  /*12140*/  LEA R14, R14, UR4, 0x2 ;  /* 0x000000040e0e7c11 */ /* 0x000fe2000f8e10ff */
[----:B------:R-:W-:Y:S05]  /*12150*/  WARPSYNC.ALL ;  /* 0x0000000000007948 */ /* 0x000fea0003800000 */
[----:B------:R-:W-:Y:S01]  /*12160*/  @!P1 STS.128 [R14+-0x500], R8 ;  /* 0xfffb00080e009388 */ /* 0x000fe20000000c00 */
[----:B------:R-:W-:Y:S01]  /*12170*/  BAR.SYNC.DEFER_BLOCKING 0x0 ;  /* 0x0000000000007b1d */ /* 0x000fe20000010000 */
[----:B------:R-:W-:-:S05]  /*12180*/  ISETP.NE.AND P1, PT, R2, 0x40, PT ;  /* 0x000000400200780c */ /* 0x000fca0003f25270 */
[----:B-----5:R-:W0:Y:S02]  /*12190*/  @!P2 LDS.128 R4, [R14] ;  /* 0x000000000e04a984 */ /* 0x020e240000000c00 */
[----:B0-----:R-:W-:Y:S01]  /*121a0*/  @!P2 FADD.FTZ R8, R8, R4 ;  /* 0x000000040808a221 */ /* 0x001fe20000010000 */
[----:B------:R-:W-:Y:S01]  /*121b0*/  @!P2 FADD.FTZ R9, R9, R5 ;  /* 0x000000050909a221 */ /* 0x000fe20000010000 */
[----:B------:R-:W-:Y:S01]  /*121c0*/  @!P2 FADD.FTZ R10, R10, R6 ;  /* 0x000000060a0aa221 */ /* 0x000fe20000010000 */
[----:B------:R-:W-:Y:S01]  /*121d0*/  @!P2 FADD.FTZ R11, R11, R7 ;  /* 0x000000070b0ba221 */ /* 0x000fe20000010000 */
[----:B------:R-:W-:Y:S06]  /*121e0*/  BAR.SYNC.DEFER_BLOCKING 0x0 ;  /* 0x0000000000007b1d */ /* 0x000fec0000010000 */
[----:B------:R-:W-:Y:S02]  /*121f0*/  @!P1 STS.128 [R14+-0x280], R8 ;  /* 0xfffd80080e009388 */ /* 0x000fe40000000c00 */
[----:B------:R-:W-:Y:S06]  /*12200*/  BAR.SYNC.DEFER_BLOCKING 0x0 ;  /* 0x0000000000007b1d */ /* 0x000fec0000010000 */
[----:B------:R-:W0:Y:S02]  /*12210*/  @!P3 LDS.128 R4, [R14] ;  /* 0x000000000e04b984 */ /* 0x000e240000000c00 */
[----:B0-----:R-:W-:Y:S01]  /*12220*/  @!P3 FADD.FTZ R8, R8, R4 ;  /* 0x000000040808b221 */ /* 0x001fe20000010000 */
[----:B------:R-:W-:Y:S01]  /*12230*/  @!P3 FADD.FTZ R9, R9, R5 ;  /* 0x000000050909b221 */ /* 0x000fe20000010000 */
[----:B------:R-:W-:Y:S01]  /*12240*/  @!P3 FADD.FTZ R10, R10, R6 ;  /* 0x000000060a0ab221 */ /* 0x000fe20000010000 */
[----:B------:R-:W-:Y:S01]  /*12250*/  @!P3 FADD.FTZ R11, R11, R7 ;  /* 0x000000070b0bb221 */ /* 0x000fe20000010000 */
[----:B------:R-:W-:Y:S06]  /*12260*/  BAR.SYNC.DEFER_BLOCKING 0x0 ;  /* 0x0000000000007b1d */ /* 0x000fec0000010000 */
.L_x_4704:
[----:B------:R-:W-:Y:S05]  /*12270*/  @P0 EXIT ;  /* 0x000000000000094d */ /* 0x000fea0003800000 */
[----:B------:R-:W0:Y:S02]  /*12280*/  LDCU UR4, c[0x0][0x478] ;  /* 0x00008f00ff0477ac */ /* 0x000e240008000800 */
[----:B0-----:R-:W-:-:S09]  /*12290*/  UISETP.NE.AND UP0, UPT, UR4, 0x2, UPT ;  /* 0x000000020400788c */ /* 0x001fd2000bf05270 */
[----:B------:R-:W-:Y:S05]  /*122a0*/  BRA.U UP0, `(.L_x_4705) ;  /* 0x00000001007c7547 */ /* 0x000fea000b800000 */
[----:B---3--:R-:W0:Y:S01]  /*122b0*/  LDC.64 R2, c[0x0][0x470] ;  /* 0x00011c00ff027b82 */ /* 0x008e220000000a00 */
[----:B------:R-:W3:Y:S01]  /*122c0*/  LDCU.64 UR4, c[0x0][0x380] ;  /* 0x00007000ff0477ac */ /* 0x000ee20008000a00 */
[----:B0-----:R-:W4:Y:S01]  /*122d0*/  LDG.E R2, desc[UR36][R2.64] ;  /* 0x0000002402027981 */ /* 0x001f22000c1e1900 */
[----:B------:R-:W-:Y:S01]  /*122e0*/  IADD3 R13, PT, PT, R16, R13, RZ ;  /* 0x0000000d100d7210 */ /* 0x000fe20007ffe0ff */
        /* <DEDUP_REMOVED lines=17> */
[----:B----45:R-:W-:-:S04]  /*12400*/  PRMT R4, R8, 0x8880, RZ ;  /* 0x0000888008047816 */ /* 0x030fc800000000ff */
[----:B------:R-:W-:Y:S02]  /*12410*/  PRMT R0, R4, 0x7710, RZ ;  /* 0x0000771004007816 */ /* 0x000fe400000000ff */
[----:B------:R-:W-:Y:S02]  /*12420*/  LOP3.LUT R4, R2, 0xff, RZ, 0xc0, !PT ;  /* 0x000000ff02047812 */ /* 0x000fe400078ec0ff */
[----:B------:R-:W-:Y:S02]  /*12430*/  LOP3.LUT R5, R0, 0xff, RZ, 0xc0, !PT ;  /* 0x000000ff00057812 */ /* 0x000fe400078ec0ff */
[----:B------:R-:W-:Y:S02]  /*12440*/  LEA R4, R4, R3, 0x8 ;  /* 0x0000000304047211 */ /* 0x000fe400078e40ff */
[----:B---3--:R-:W-:-:S03]  /*12450*/  IADD3 R2, P0, PT, R13, UR4, RZ ;  /* 0x000000040d027c10 */ /* 0x008fc6000ff1e0ff */
[----:B------:R-:W-:Y:S01]  /*12460*/  IMAD.IADD R5, R4, 0x1, R5 ;  /* 0x0000000104057824 */ /* 0x000fe200078e0205 */
[----:B------:R-:W-:-:S05]  /*12470*/  LEA.HI.X.SX32 R3, R13, UR5, 0x1, P0 ;  /* 0x000000050d037c11 */ /* 0x000fca00080f0eff */
[----:B------:R-:W-:Y:S01]  /*12480*/  STG.E desc[UR36][R2.64], R5 ;  /* 0x0000000502007986 */ /* 0x000fe2000c101924 */
[----:B------:R-:W-:Y:S05]  /*12490*/  EXIT ;  /* 0x000000000000794d */ /* 0x000fea0003800000 */
.L_x_4705:
[----:B---3--:R-:W0:Y:S01]  /*124a0*/  LDC.64 R2, c[0x0][0x380] ;  /* 0x0000e000ff027b82 */ /* 0x008e220000000a00 */
[----:B------:R-:W-:-:S05]  /*124b0*/  IADD3 R13, PT, PT, R16, R13, RZ ;  /* 0x0000000d100d7210 */ /* 0x000fca0007ffe0ff */
[----:B0-----:R-:W-:-:S05]  /*124c0*/  IMAD.WIDE R2, R13, 0x4, R2 ;  /* 0x000000040d027825 */ /* 0x001fca00078e0202 */
[----:B------:R-:W-:Y:S01]  /*124d0*/  STG.E.128 desc[UR36][R2.64], R8 ;  /* 0x0000000802007986 */ /* 0x000fe2000c101d24 */
[----:B------:R-:W-:Y:S05]  /*124e0*/  EXIT ;  /* 0x000000000000794d */ /* 0x000fea0003800000 */
.L_x_4706:
        /* <DEDUP_REMOVED lines=9> */
.L_x_5607:


//--------------------- .text._ZN4mmha33masked_multihead_attention_kernelIfLi160ELi256ELi2ELi64ELi128ELb0ELb1EEEv26Multihead_attention_paramsIT_XT5_EE --------------------------
	.section	.text._ZN4mmha33masked_multihead_attention_kernelIfLi160ELi256ELi2ELi64ELi128ELb0ELb1EEEv26Multihead_attention_paramsIT_XT5_EE,"ax",@progbits
	.align	128
        .global         _ZN4mmha33masked_multihead_attention_kernelIfLi160ELi256ELi2ELi64ELi128ELb0ELb1EEEv26Multihead_attention_paramsIT_XT5_EE
        .type           _ZN4mmha33masked_multihead_attention_kernelIfLi160ELi256ELi2ELi64ELi128ELb0ELb1EEEv26Multihead_attention_paramsIT_XT5_EE,@function
        .size           _ZN4mmha33masked_multihead_attention_kernelIfLi160ELi256ELi2ELi64ELi128ELb0ELb1EEEv26Multihead_attention_paramsIT_XT5_EE,(.L_x_5608 - _ZN4mmha33masked_multihead_attention_kernelIfLi160ELi256ELi2ELi64ELi128ELb0ELb1EEEv26Multihead_attention_paramsIT_XT5_EE)
        .other          _ZN4mmha33masked_multihead_attention_kernelIfLi160ELi256ELi2ELi64ELi128ELb0ELb1EEEv26Multihead_attention_paramsIT_XT5_EE,@"STO_CUDA_ENTRY STV_DEFAULT"
_ZN4mmha33masked_multihead_attention_kernelIfLi160ELi256ELi2ELi64ELi128ELb0ELb1EEEv26Multihead_attention_paramsIT_XT5_EE:
.text._ZN4mmha33masked_multihead_attention_kernelIfLi160ELi256ELi2ELi64ELi128ELb0ELb1EEEv26Multihead_attention_paramsIT_XT5_EE:
        /* <DEDUP_REMOVED lines=11> */
[----:B------:R-:W-:-:S05]  /*00b0*/  IMAD.U32 R3, RZ, RZ, UR5 ;  /* 0x00000005ff037e24 */ /* 0x000fca000f8e00ff */
[----:B0-----:R-:W2:Y:S02]  /*00c0*/  LDG.E.U8 R2, desc[UR36][R2.64] ;  /* 0x0000002402027981 */ /* 0x001ea4000c1e1100 */
[----:B--2---:R-:W-:-:S13]  /*00d0*/  ISETP.NE.AND P0, PT, R2, 0x1, PT ;  /* 0x000000010200780c */ /* 0x004fda0003f05270 */
[----:B------:R-:W-:Y:S05]  /*00e0*/  @!P0 EXIT ;  /* 0x000000000000894d */ /* 0x000fea0003800000 */
.L_x_4707:
        /* <DEDUP_REMOVED lines=17> */
[----:B------:R-:W-:Y:S02]  /*0200*/  IMAD.U32 R2, RZ, RZ, UR4 ;  /* 0x00000004ff027e24 */ /* 0x000fe4000f8e00ff */
[----:B------:R-:W-:-:S05]  /*0210*/  IMAD.U32 R3, RZ, RZ, UR5 ;  /* 0x00000005ff037e24 */ /* 0x000fca000f8e00ff */
[----:B0-----:R0:W3:Y:S01]  /*0220*/  @P1 LDG.E R7, desc[UR36][R2.64] ;  /* 0x0000002402071981 */ /* 0x0010e2000c1e1900 */
[----:B----4-:R-:W-:-:S06]  /*0230*/  IADD3 R4, PT, PT, R0, 0xffffffe, RZ ;  /* 0x0ffffffe00047810 */ /* 0x010fcc0007ffe0ff */
        /* <DEDUP_REMOVED lines=12> */
[----:B------:R-:W-:Y:S02]  /*0300*/  @!UP1 UIMAD UR44, UR45, 0xa0, URZ ;  /* 0x000000a02d2c98a4 */ /* 0x000fe4000f8e02ff */
[----:B------:R-:W-:Y:S01]  /*0310*/  @UP1 UIMAD UR44, UR43, 0xa0, UR7 ;  /* 0x000000a02b2c18a4 */ /* 0x000fe2000f8e0207 */
[----:B----4-:R-:W-:Y:S01]  /*0320*/  IMAD.SHL.U32 R10, R22, 0x4, RZ ;  /* 0x00000004160a7824 */ /* 0x010fe200078e00ff */
[----:B------:R-:W1:Y:S01]  /*0330*/  @!P4 LDC.64 R4, c[0x0][0x468] ;  /* 0x00011a00ff04cb82 */ /* 0x000e620000000a00 */
[----:B------:R-:W-:Y:S01]  /*0340*/  IABS R0, R6 ;  /* 0x0000000600007213 */ /* 0x000fe20000000000 */
[----:B------:R-:W2:Y:S02]  /*0350*/  LDCU.64 UR10, c[0x0][0x460] ;  /* 0x00008c00ff0a77ac */ /* 0x000ea40008000a00 */
[----:B------:R-:W-:-:S05]  /*0360*/  VIADD R13, R10, UR44 ;  /* 0x0000002c0a0d7c36 */ /* 0x000fca0008000000 */
        /* <DEDUP_REMOVED lines=10> */
[----:B------:R-:W-:Y:S01]  /*0410*/  UISETP.GT.U32.AND UP2, UPT, UR12, UR4, UPT ;  /* 0x000000040c00728c */ /* 0x000fe2000bf44070 */
[----:B-1----:R-:W-:-:S10]  /*0420*/  IMAD.U32 R0, RZ, RZ, UR8 ;  /* 0x00000008ff007e24 */ /* 0x002fd4000f8e00ff */
[----:B------:R-:W-:Y:S01]  /*0430*/  @!UP2 UIADD3 UR4, UPT, UPT, UR4, -UR12, URZ ;  /* 0x8000000c0404a290 */ /* 0x000fe2000fffe0ff */
[----:B------:R-:W-:-:S03]  /*0440*/  IABS R0, R0 ;  /* 0x0000000000007213 */ /* 0x000fc60000000000 */
[----:B------:R-:W-:Y:S01]  /*0450*/  UISETP.GE.U32.AND UP4, UPT, UR4, UR12, UPT ;  /* 0x0000000c0400728c */ /* 0x000fe2000bf86070 */
        /* <DEDUP_REMOVED lines=18> */
[----:B------:R-:W-:Y:S01]  /*0580*/  MOV R2, UR4 ;  /* 0x0000000400027c02 */ /* 0x000fe20008000f00 */
        /* <DEDUP_REMOVED lines=9> */
[----:B------:R-:W-:Y:S01]  /*0620*/  UIMAD UR42, UR42, UR9, URZ ;  /* 0x000000092a2a72a4 */ /* 0x000fe2000f8e02ff */
        /* <DEDUP_REMOVED lines=17> */
[----:B------:R-:W-:Y:S02]  /*0740*/  UISETP.NE.AND UP0, UPT, UR8, URZ, UPT ;  /* 0x000000ff0800728c */ /* 0x000fe4000bf05270 */
[----:B------:R-:W-:Y:S01]  /*0750*/  UIADD3 UR41, UPT, UPT, UR46, 0x1, -UR8 ;  /* 0x000000012e297890 */ /* 0x000fe2000fffe808 */
[----:B---3--:R-:W4:Y:S08]  /*0760*/  @!P4 I2F.S8 R0, R6 ;  /* 0x000000060000c306 */ /* 0x008f300000001400 */
[----:B------:R-:W0:Y:S01]  /*0770*/  @!P4 I2F.S8 R2, R6.B1 ;  /* 0x100000060002c306 */ /* 0x000e220000001400 */
[----:B------:R-:W-:-:S07]  /*0780*/  @!UP1 UIADD3 UR40, UPT, UPT, UR40, -UR12, URZ ;  /* 0x8000000c28289290 */ /* 0x000fce000fffe0ff */
[----:B------:R-:W1:Y:S08]  /*0790*/  @!P4 I2F.S8 R4, R6.B2 ;  /* 0x200000060004c306 */ /* 0x000e700000001400 */
[----:B------:R-:W2:Y:S01]  /*07a0*/  @!P4 I2F.S8 R12, R6.B3 ;  /* 0x30000006000cc306 */ /* 0x000ea20000001400 */
[----:B------:R-:W-:Y:S02]  /*07b0*/  UISETP.LT.AND UP1, UPT, URZ, UR41, UPT ;  /* 0x00000029ff00728c */ /* 0x000fe4000bf21270 */
[----:B------:R-:W-:-:S02]  /*07c0*/  @!UP2 UIADD3 UR40, UPT, UPT, -UR40, URZ, URZ ;  /* 0x000000ff2828a290 */ /* 0x000fc4000fffe1ff */
[----:B------:R-:W-:Y:S02]  /*07d0*/  USEL UR41, URZ, UR41, !UP1 ;  /* 0x00000029ff297287 */ /* 0x000fe4000c800000 */
[----:B------:R-:W-:Y:S01]  /*07e0*/  @!UP0 ULOP3.LUT UR40, URZ, UR8, URZ, 0x33, !UPT ;  /* 0x00000008ff288292 */ /* 0x000fe2000f8e33ff */
[C---:B----4-:R-:W-:Y:S01]  /*07f0*/  @!P4 FMUL.FTZ R24, R5.reuse, R0 ;  /* 0x000000000518c220 */ /* 0x050fe20000410000 */
[C---:B0-----:R-:W-:Y:S01]  /*0800*/  @!P4 FMUL.FTZ R25, R5.reuse, R2 ;  /* 0x000000020519c220 */ /* 0x041fe20000410000 */
[C---:B-1----:R-:W-:Y:S01]  /*0810*/  @!P4 FMUL.FTZ R26, R5.reuse, R4 ;  /* 0x00000004051ac220 */ /* 0x042fe20000410000 */
[----:B--2---:R-:W-:Y:S01]  /*0820*/  @!P4 FMUL.FTZ R27, R5, R12 ;  /* 0x0000000c051bc220 */ /* 0x004fe20000410000 */
[----:B------:R-:W-:Y:S07]  /*0830*/  @P0 BRA `(.L_x_4709) ;  /* 0x00000000004c0947 */ /* 0x000fee0003800000 */
        /* <DEDUP_REMOVED lines=19> */
.L_x_4709:
[----:B------:R-:W-:Y:S05]  /*0970*/  BSYNC.RECONVERGENT B0 ;  /* 0x0000000000007941 */ /* 0x000fea0003800200 */
.L_x_4708:
        /* <DEDUP_REMOVED lines=8> */
.L_x_4711:
[----:B------:R-:W-:Y:S05]  /*0a00*/  BSYNC.RECONVERGENT B0 ;  /* 0x0000000000007941 */ /* 0x000fea0003800200 */
.L_x_4710:
[----:B------:R-:W2:Y:S01]  /*0a10*/  LDCU.64 UR4, c[0x0][0x390] ;  /* 0x00007200ff0477ac */ /* 0x000ea20008000a00 */
[----:B------:R-:W3:Y:S01]  /*0a20*/  S2R R11, SR_CTAID.X ;  /* 0x00000000000b7919 */ /* 0x000ee20000002500 */
[----:B------:R-:W-:Y:S02]  /*0a30*/  ISETP.GT.U32.AND P2, PT, R22, 0x3f, PT ;  /* 0x0000003f1600780c */ /* 0x000fe40003f44070 */
[----:B------:R-:W-:Y:S01]  /*0a40*/  CS2R R14, SRZ ;  /* 0x00000000000e7805 */ /* 0x000fe2000001ff00 */
[----:B------:R-:W4:Y:S01]  /*0a50*/  LDCU.64 UR12, c[0x0][0x3a0] ;  /* 0x00007400ff0c77ac */ /* 0x000f220008000a00 */
[----:B------:R-:W-:Y:S02]  /*0a60*/  ISETP.EQ.U32.AND P4, PT, RZ, UR10, PT ;  /* 0x0000000aff007c0c */ /* 0x000fe4000bf82070 */
[----:B------:R-:W-:Y:S02]  /*0a70*/  CS2R R12, SRZ ;  /* 0x00000000000c7805 */ /* 0x000fe4000001ff00 */
[----:B-----5:R-:W-:Y:S01]  /*0a80*/  @P3 R2UR UR38, R8 ;  /* 0x00000000082632ca */ /* 0x020fe200000e0000 */
[----:B------:R-:W0:Y:S01]  /*0a90*/  LDCU.64 UR14, c[0x0][0x418] ;  /* 0x00008300ff0e77ac */ /* 0x000e220008000a00 */
[----:B------:R-:W-:-:S02]  /*0aa0*/  ISETP.EQ.OR.EX P2, PT, RZ, UR11, P2, P4 ;  /* 0x0000000bff007c0c */ /* 0x000fc40009742740 */
[----:B--2---:R-:W-:Y:S02]  /*0ab0*/  ISETP.NE.U32.AND P0, PT, RZ, UR4, PT ;  /* 0x00000004ff007c0c */ /* 0x004fe4000bf05070 */
[----:B----4-:R-:W-:-:S09]  /*0ac0*/  ISETP.NE.U32.AND P1, PT, RZ, UR12, PT ;  /* 0x0000000cff007c0c */ /* 0x010fd2000bf25070 */
[----:B------:R-:W2:Y:S01]  /*0ad0*/  @!P2 LDC.64 R6, c[0x0][0x450] ;  /* 0x00011400ff06ab82 */ /* 0x000ea20000000a00 */
[----:B------:R-:W-:Y:S01]  /*0ae0*/  ISETP.NE.AND.EX P0, PT, RZ, UR5, PT, P0 ;  /* 0x00000005ff007c0c */ /* 0x000fe2000bf05300 */
[----:B------:R-:W-:Y:S01]  /*0af0*/  VOTEU.ALL UP1, P2 ;  /* 0x0000000000ff7886 */ /* 0x000fe20001020000 */
[----:B------:R-:W-:Y:S01]  /*0b00*/  ISETP.NE.AND.EX P1, PT, RZ, UR13, PT, P1 ;  /* 0x0000000dff007c0c */ /* 0x000fe2000bf25310 */
[----:B0-----:R-:W-:Y:S01]  /*0b10*/  UISETP.NE.U32.AND UP0, UPT, UR14, URZ, UPT ;  /* 0x000000ff0e00728c */ /* 0x001fe2000bf05070 */
[C---:B------:R-:W-:Y:S02]  /*0b20*/  ISETP.GT.U32.OR P0, PT, R22.reuse, 0x27, !P0 ;  /* 0x000000271600780c */ /* 0x040fe40004704470 */
[----:B------:R-:W-:Y:S01]  /*0b30*/  ISETP.GT.U32.OR P1, PT, R22, 0x27, !P1 ;  /* 0x000000271600780c */ /* 0x000fe20004f24470 */
[----:B------:R-:W-:Y:S02]  /*0b40*/  UISETP.NE.AND.EX UP0, UPT, UR15, URZ, UPT, UP0 ;  /* 0x000000ff0f00728c */ /* 0x000fe4000bf05300 */
[----:B------:R-:W-:Y:S01]  /*0b50*/  @!UP1 UIMAD UR8, UR38, UR9, URZ ;  /* 0x00000009260892a4 */ /* 0x000fe2000f8e02ff */
[----:B---3--:R-:W-:-:S03]  /*0b60*/  IMAD R11, R11, 0xa0, R10 ;  /* 0x000000a00b0b7824 */ /* 0x008fc600078e020a */
[----:B------:R-:W-:-:S04]  /*0b70*/  PLOP3.LUT P3, PT, PT, PT, UP0, 0x80, 0x8 ;  /* 0x000000000008781c */ /* 0x000fc80003f6f008 */
[----:B-1----:R-:W0:Y:S01]  /*0b80*/  @!P0 LDC.64 R2, c[0x0][0x390] ;  /* 0x0000e400ff028b82 */ /* 0x002e220000000a00 */
[----:B------:R-:W1:Y:S07]  /*0b90*/  @UP0 LDCU.64 UR4, c[0x0][0x418] ;  /* 0x00008300ff0407ac */ /* 0x000e6e0008000a00 */
[----:B------:R-:W3:Y:S01]  /*0ba0*/  @!P1 LDC.64 R4, c[0x0][0x3a0] ;  /* 0x0000e800ff049b82 */ /* 0x000ee20000000a00 */
[----:B------:R-:W-:Y:S01]  /*0bb0*/  IMAD.U32 R0, RZ, RZ, UR8 ;  /* 0x00000008ff007e24 */ /* 0x000fe2000f8e00ff */
[----:B------:R-:W-:-:S02]  /*0bc0*/  CS2R R30, SRZ ;  /* 0x00000000001e7805 */ /* 0x000fc4000001ff00 */
[----:B------:R-:W-:Y:S01]  /*0bd0*/  CS2R R28, SRZ ;  /* 0x00000000001c7805 */ /* 0x000fe2000001ff00 */
[----:B-1----:R-:W-:Y:S01]  /*0be0*/  @UP0 UIMAD.WIDE.U32 UR6, UR6, 0x4, UR4 ;  /* 0x00000004060608a5 */ /* 0x002fe2000f8e0004 */
[----:B------:R-:W1:Y:S01]  /*0bf0*/  LDCU.U8 UR4, c[0x0][0x404] ;  /* 0x00008080ff0477ac */ /* 0x000e620008000000 */
[----:B0-----:R-:W-:-:S04]  /*0c00*/  @!P0 IMAD.WIDE.U32 R2, R11, 0x4, R2 ;  /* 0x000000040b028825 */ /* 0x001fc800078e0002 */
[----:B------:R-:W-:Y:S01]  /*0c10*/  MOV R8, UR6 ;  /* 0x0000000600087c02 */ /* 0x000fe20008000f00 */
[----:B------:R-:W-:Y:S01]  /*0c20*/  IMAD.U32 R9, RZ, RZ, UR7 ;  /* 0x00000007ff097e24 */ /* 0x000fe2000f8e00ff */
[----:B------:R2:W4:Y:S01]  /*0c30*/  @!P0 LDG.E.128 R12, desc[UR36][R2.64] ;  /* 0x00000024020c8981 */ /* 0x000522000c1e1d00 */
[----:B---3--:R-:W-:-:S03]  /*0c40*/  @!P1 IMAD.WIDE.U32 R4, R11, 0x4, R4 ;  /* 0x000000040b049825 */ /* 0x008fc600078e0004 */
[----:B------:R-:W3:Y:S01]  /*0c50*/  @P3 LDG.E R8, desc[UR36][R8.64] ;  /* 0x0000002408083981 */ /* 0x000ee2000c1e1900 */
[----:B------:R-:W-:-:S03]  /*0c60*/  @!P2 IMAD R11, R0, 0xa0, R11 ;  /* 0x000000a0000ba824 */ /* 0x000fc600078e020b */
[----:B------:R-:W3:Y:S01]  /*0c70*/  @!P1 LDG.E.128 R28, desc[UR36][R4.64] ;  /* 0x00000024041c9981 */ /* 0x000ee2000c1e1d00 */
[----:B--2---:R-:W-:Y:S02]  /*0c80*/  @!P2 IMAD.WIDE R2, R11, 0x4, R6 ;  /* 0x000000040b02a825 */ /* 0x004fe400078e0206 */
[----:B------:R-:W0:Y:S03]  /*0c90*/  LDC R7, c[0x0][0x400] ;  /* 0x00010000ff077b82 */ /* 0x000e260000000800 */
[----:B------:R-:W2:Y:S01]  /*0ca0*/  @!P2 LDG.E.128 R32, desc[UR36][R2.64] ;  /* 0x000000240220a981 */ /* 0x000ea2000c1e1d00 */
[----:B-1----:R-:W-:Y:S01]  /*0cb0*/  ISETP.NE.AND P0, PT, RZ, UR4, PT ;  /* 0x00000004ff007c0c */ /* 0x002fe2000bf05270 */
[----:B------:R-:W-:Y:S01]  /*0cc0*/  UMOV UR39, URZ ;  /* 0x000000ff00277c82 */ /* 0x000fe20008000000 */
[----:B------:R-:W-:Y:S01]  /*0cd0*/  USHF.R.S32.HI UR48, URZ, 0x1f, UR47 ;  /* 0x0000001fff307899 */ /* 0x000fe2000801142f */
[----:B------:R-:W-:Y:S01]  /*0ce0*/  BSSY.RECONVERGENT B6, `(.L_x_4712) ;  /* 0x00000d1000067945 */ /* 0x000fe20003800200 */
[----:B0-----:R-:W-:Y:S01]  /*0cf0*/  ISETP.LT.OR P0, PT, R7, 0x1, P0 ;  /* 0x000000010700780c */ /* 0x001fe20000701670 */
[----:B----4-:R-:W-:Y:S01]  /*0d00*/  FADD.FTZ R16, R12, R16 ;  /* 0x000000100c107221 */ /* 0x010fe20000010000 */
[----:B------:R-:W-:Y:S01]  /*0d10*/  FADD.FTZ R17, R13, R17 ;  /* 0x000000110d117221 */ /* 0x000fe20000010000 */
[----:B---3--:R-:W-:Y:S01]  /*0d20*/  @P3 R2UR UR39, R8 ;  /* 0x00000000082732ca */ /* 0x008fe200000e0000 */
[----:B------:R-:W-:Y:S01]  /*0d30*/  FADD.FTZ R24, R28, R24 ;  /* 0x000000181c187221 */ /* 0x000fe20000010000 */
[----:B------:R-:W-:Y:S01]  /*0d40*/  FADD.FTZ R25, R29, R25 ;  /* 0x000000191d197221 */ /* 0x000fe20000010000 */
[----:B------:R-:W-:Y:S01]  /*0d50*/  FADD.FTZ R26, R30, R26 ;  /* 0x0000001a1e1a7221 */ /* 0x000fe20000010000 */
[----:B------:R-:W-:Y:S01]  /*0d60*/  FADD.FTZ R27, R31, R27 ;  /* 0x0000001b1f1b7221 */ /* 0x000fe20000010000 */
[----:B------:R-:W-:Y:S01]  /*0d70*/  FADD.FTZ R18, R14, R18 ;  /* 0x000000120e127221 */ /* 0x000fe20000010000 */
[----:B------:R-:W-:Y:S01]  /*0d80*/  FADD.FTZ R19, R15, R19 ;  /* 0x000000130f137221 */ /* 0x000fe20000010000 */
[----:B--2---:R-:W-:Y:S01]  /*0d90*/  @!P2 FMUL.FTZ R24, R24, R32 ;  /* 0x000000201818a220 */ /* 0x004fe20000410000 */
[----:B------:R-:W-:Y:S01]  /*0da0*/  @!P2 FMUL.FTZ R25, R25, R33 ;  /* 0x000000211919a220 */ /* 0x000fe20000410000 */
[----:B------:R-:W-:Y:S01]  /*0db0*/  @!P2 FMUL.FTZ R26, R26, R34 ;  /* 0x000000221a1aa220 */ /* 0x000fe20000410000 */
[----:B------:R-:W-:Y:S01]  /*0dc0*/  @!P2 FMUL.FTZ R27, R27, R35 ;  /* 0x000000231b1ba220 */ /* 0x000fe20000410000 */
[----:B------:R-:W-:Y:S06]  /*0dd0*/  @P0 BRA `(.L_x_4713) ;  /* 0x0000000000ac0947 */ /* 0x000fec0003800000 */
[----:B------:R-:W-:-:S13]  /*0de0*/  ISETP.GE.AND P0, PT, R10, R7, PT ;  /* 0x000000070a00720c */ /* 0x000fda0003f06270 */
[----:B------:R-:W-:Y:S05]  /*0df0*/  @P0 BRA `(.L_x_4714) ;  /* 0x0000000800fc0947 */ /* 0x000fea0003800000 */
[----:B------:R-:W-:Y:S01]  /*0e00*/  I2FP.F32.U32 R0, R7 ;  /* 0x0000000700007245 */ /* 0x000fe20000201000 */
[----:B------:R-:W-:Y:S01]  /*0e10*/  VIADD R2, R10, 0x2 ;  /* 0x000000020a027836 */ /* 0x000fe20000000000 */
[----:B------:R-:W0:Y:S01]  /*0e20*/  LDCU UR4, c[0x0][0x40c] ;  /* 0x00008180ff0477ac */ /* 0x000e220008000800 */
[----:B------:R-:W-:Y:S01]  /*0e30*/  I2FP.F32.U32 R10, R10 ;  /* 0x0000000a000a7245 */ /* 0x000fe20000201000 */
[----:B------:R-:W1:Y:S02]  /*0e40*/  MUFU.RCP R3, R0 ;  /* 0x0000000000037308 */ /* 0x000e640000001000 */
[----:B------:R-:W-:Y:S01]  /*0e50*/  I2FP.F32.U32 R2, R2 ;  /* 0x0000000200027245 */ /* 0x000fe20000201000 */
[----:B0-----:R-:W-:-:S04]  /*0e60*/  UIADD3 UR4, UPT, UPT, -UR39, UR4, URZ ;  /* 0x0000000427047290 */ /* 0x001fc8000fffe1ff */
[-C--:B-1----:R-:W-:Y:S01]  /*0e70*/  FMUL.FTZ R2, R2, R3.reuse ;  /* 0x0000000302027220 */ /* 0x082fe20000410000 */
[----:B------:R-:W-:-:S03]  /*0e80*/  FMUL.FTZ R10, R10, R3 ;  /* 0x000000030a0a7220 */ /* 0x000fc60000410000 */
[----:B------:R-:W-:Y:S01]  /*0e90*/  FMUL.FTZ R2, R2, 13.28771209716796875 ;  /* 0x41549a7802027820 */ /* 0x000fe20000410000 */
[----:B------:R-:W-:Y:S01]  /*0ea0*/  FMUL.FTZ R10, R10, 13.28771209716796875 ;  /* 0x41549a780a0a7820 */ /* 0x000fe20000410000 */
[----:B------:R-:W-:Y:S02]  /*0eb0*/  I2FP.F32.S32 R0, UR4 ;  /* 0x0000000400007c45 */ /* 0x000fe40008201400 */
[----:B------:R-:W0:Y:S04]  /*0ec0*/  MUFU.EX2 R7, -R2 ;  /* 0x8000000200077308 */ /* 0x000e280000000800 */
[----:B------:R-:W1:Y:S01]  /*0ed0*/  MUFU.EX2 R5, -R10 ;  /* 0x8000000a00057308 */ /* 0x000e620000000800 */
        /* <DEDUP_REMOVED lines=27> */
.L_x_4713:
        /* <DEDUP_REMOVED lines=10> */
[----:B0-----:R-:W-:Y:S01]  /*1130*/  IADD3 R2, PT, PT, R0, 0xffffffe, RZ ;  /* 0x0ffffffe00027810 */ /* 0x001fe20007ffe0ff */
[----:B------:R-:W-:-:S05]  /*1140*/  IMAD.MOV R0, RZ, RZ, -R8 ;  /* 0x000000ffff007224 */ /* 0x000fca00078e0a08 */
        /* <DEDUP_REMOVED lines=37> */
[----:B------:R-:W-:Y:S01]  /*13a0*/  IMAD.U32 R7, RZ, RZ, UR7 ;  /* 0x00000007ff077e24 */ /* 0x000fe2000f8e00ff */
[----:B----4-:R-:W-:Y:S01]  /*13b0*/  MOV R10, UR8 ;  /* 0x00000008000a7c02 */ /* 0x010fe20008000f00 */
[----:B-1----:R-:W-:-:S07]  /*13c0*/  IMAD.U32 R11, RZ, RZ, UR9 ;  /* 0x00000009ff0b7e24 */ /* 0x002fce000f8e00ff */
[----:B------:R-:W-:-:S07]  /*13d0*/  LEPC R20, `(.L_x_4715) ;  /* 0x000000001014794e */ /* 0x000fce0000000000 */
[----:B--2---:R-:W-:Y:S05]  /*13e0*/  CALL.ABS.NOINC R2 ;  /* 0x0000000002007343 */ /* 0x004fea0003c00000 */
.L_x_4715:
        /* <DEDUP_REMOVED lines=8> */
[--C-:B-1----:R-:W-:Y:S02]  /*1470*/  IMAD R2, R5, 0x4, R0.reuse ;  /* 0x0000000405027824 */ /* 0x102fe400078e0200 */
[C---:B------:R-:W-:Y:S02]  /*1480*/  @!P6 IMAD R4, R3.reuse, 0x4, R0 ;  /* 0x000000040304e824 */ /* 0x040fe400078e0200 */
[----:B------:R-:W-:-:S03]  /*1490*/  @!P6 IMAD R3, R3, 0x4, R2 ;  /* 0x000000040303e824 */ /* 0x000fc600078e0202 */
        /* <DEDUP_REMOVED lines=14> */
[----:B------:R-:W-:Y:S01]  /*1580*/  SHF.L.U32 R4, R4, 0x1, RZ ;  /* 0x0000000104047819 */ /* 0x000fe200000006ff */
[C---:B------:R-:W-:Y:S01]  /*1590*/  IMAD R20, R23.reuse, 0x4, R15 ;  /* 0x0000000417147824 */ /* 0x040fe200078e020f */
[----:B------:R0:W1:Y:S01]  /*15a0*/  LDS R16, [R15] ;  /* 0x000000000f107984 */ /* 0x0000620000000800 */
[----:B------:R-:W-:Y:S01]  /*15b0*/  IMAD R30, R23, 0x4, R21 ;  /* 0x00000004171e7824 */ /* 0x000fe200078e0215 */
[----:B------:R-:W-:Y:S02]  /*15c0*/  LOP3.LUT R6, R4, 0xfffffffc, RZ, 0xc0, !PT ;  /* 0xfffffffc04067812 */ /* 0x000fe400078ec0ff */
[----:B------:R0:W2:Y:S02]  /*15d0*/  LDS R18, [R15+0x4] ;  /* 0x000004000f127984 */ /* 0x0000a40000000800 */
[----:B------:R-:W-:-:S02]  /*15e0*/  ISETP.GE.AND P0, PT, R6, R5, PT ;  /* 0x000000050600720c */ /* 0x000fc40003f06270 */
        /* <DEDUP_REMOVED lines=26> */
[----:B------:R-:W1:Y:S08]  /*1790*/  MUFU.SIN R5, R8 ;  /* 0x0000000800057308 */ /* 0x000e700000000400 */
[----:B------:R-:W5:Y:S01]  /*17a0*/  MUFU.COS R9, R13 ;  /* 0x0000000d00097308 */ /* 0x000f620000000000 */
[-C--:B0-----:R-:W-:Y:S01]  /*17b0*/  FMUL.FTZ R7, R19, R6.reuse ;  /* 0x0000000613077220 */ /* 0x081fe20000410000 */
[-C--:B------:R-:W-:Y:S01]  /*17c0*/  FMUL.FTZ R11, R27, R6.reuse ;  /* 0x000000061b0b7220 */ /* 0x080fe20000410000 */
[-C--:B--2---:R-:W-:Y:S01]  /*17d0*/  FMUL.FTZ R12, R18, R6.reuse ;  /* 0x00000006120c7220 */ /* 0x084fe20000410000 */
[----:B----4-:R-:W-:-:S04]  /*17e0*/  FMUL.FTZ R14, R26, R6 ;  /* 0x000000061a0e7220 */ /* 0x010fc80000410000 */
[----:B------:R3:W0:Y:S01]  /*17f0*/  MUFU.COS R4, R8 ;  /* 0x0000000800047308 */ /* 0x0006220000000000 */
[-C--:B-1----:R-:W-:Y:S01]  /*1800*/  FMUL.FTZ R3, R17, R5.reuse ;  /* 0x0000000511037220 */ /* 0x082fe20000410000 */
[-C--:B------:R-:W-:Y:S01]  /*1810*/  FMUL.FTZ R6, R16, R5.reuse ;  /* 0x0000000510067220 */ /* 0x080fe20000410000 */
[----:B---3--:R-:W-:Y:S01]  /*1820*/  FMUL.FTZ R8, R24, R5 ;  /* 0x0000000518087220 */ /* 0x008fe20000410000 */
[----:B-----5:R-:W-:Y:S01]  /*1830*/  FFMA.FTZ R10, R18, R9, -R7 ;  /* 0x00000009120a7223 */ /* 0x020fe20000010807 */
[----:B------:R-:W-:Y:S01]  /*1840*/  FMUL.FTZ R7, R25, R5 ;  /* 0x0000000519077220 */ /* 0x000fe20000410000 */
[-C--:B------:R-:W-:Y:S01]  /*1850*/  FFMA.FTZ R26, R26, R9.reuse, -R11 ;  /* 0x000000091a1a7223 */ /* 0x080fe2000001080b */
[-C--:B------:R-:W-:Y:S01]  /*1860*/  FFMA.FTZ R19, R19, R9.reuse, R12 ;  /* 0x0000000913137223 */ /* 0x080fe2000001000c */
[----:B------:R-:W-:Y:S01]  /*1870*/  FFMA.FTZ R27, R27, R9, R14 ;  /* 0x000000091b1b7223 */ /* 0x000fe2000001000e */
[----:B------:R-:W-:Y:S01]  /*1880*/  MOV R18, R10 ;  /* 0x0000000a00127202 */ /* 0x000fe20000000f00 */
[-C--:B0-----:R-:W-:Y:S01]  /*1890*/  FFMA.FTZ R3, R16, R4.reuse, -R3 ;  /* 0x0000000410037223 */ /* 0x081fe20000010803 */
[-C--:B------:R-:W-:Y:S01]  /*18a0*/  FFMA.FTZ R24, R24, R4.reuse, -R7 ;  /* 0x0000000418187223 */ /* 0x080fe20000010807 */
[-C--:B------:R-:W-:Y:S01]  /*18b0*/  FFMA.FTZ R17, R17, R4.reuse, R6 ;  /* 0x0000000411117223 */ /* 0x080fe20000010006 */
[----:B------:R-:W-:Y:S01]  /*18c0*/  FFMA.FTZ R25, R25, R4, R8 ;  /* 0x0000000419197223 */ /* 0x000fe20000010008 */
[----:B------:R-:W-:-:S07]  /*18d0*/  IMAD.MOV.U32 R16, RZ, RZ, R3 ;  /* 0x000000ffff107224 */ /* 0x000fce00078e0003 */
.L_x_4719:
[----:B------:R-:W-:Y:S05]  /*18e0*/  BSYNC.RECONVERGENT B1 ;  /* 0x0000000000017941 */ /* 0x000fea0003800200 */
.L_x_4718:
        /* <DEDUP_REMOVED lines=8> */
.L_x_4717:
[----:B------:R-:W-:Y:S05]  /*1970*/  BSYNC.RECONVERGENT B0 ;  /* 0x0000000000007941 */ /* 0x000fea0003800200 */
.L_x_4716:
[----:B------:R-:W-:Y:S01]  /*1980*/  BAR.SYNC.DEFER_BLOCKING 0x0 ;  /* 0x0000000000007b1d */ /* 0x000fe20000010000 */
[----:B------:R-:W-:-:S04]  /*1990*/  @!P6 IMAD R23, R23, R28, R29 ;  /* 0x0000001c1717e224 */ /* 0x000fc800078e021d */
[C---:B------:R-:W-:Y:S02]  /*19a0*/  @!P6 IMAD R0, R23.reuse, 0x4, R0 ;  /* 0x000000041700e824 */ /* 0x040fe400078e0200 */
[----:B------:R-:W-:-:S03]  /*19b0*/  @!P6 IMAD R2, R23, 0x4, R2 ;  /* 0x000000041702e824 */ /* 0x000fc600078e0202 */
[----:B---3--:R0:W1:Y:S04]  /*19c0*/  @!P6 LDS.128 R16, [R0] ;  /* 0x000000000010e984 */ /* 0x0080680000000c00 */
[----:B------:R0:W2:Y:S01]  /*19d0*/  @!P6 LDS.128 R24, [R2] ;  /* 0x000000000218e984 */ /* 0x0000a20000000c00 */
[----:B------:R-:W-:Y:S06]  /*19e0*/  BAR.SYNC.DEFER_BLOCKING 0x0 ;  /* 0x0000000000007b1d */ /* 0x000fec0000010000 */
.L_x_4714:
[----:B------:R-:W-:Y:S05]  /*19f0*/  BSYNC.RECONVERGENT B6 ;  /* 0x0000000000067941 */ /* 0x000fea0003800200 */
.L_x_4712:
[----:B------:R-:W-:Y:S01]  /*1a00*/  ISETP.GT.U32.AND P0, PT, R22, 0x3f, PT ;  /* 0x0000003f1600780c */ /* 0x000fe20003f04070 */
[----:B------:R-:W-:Y:S01]  /*1a10*/  BSSY.RECONVERGENT B0, `(.L_x_4720) ;  /* 0x0000016000007945 */ /* 0x000fe20003800200 */
[----:B0-----:R-:W-:-:S11]  /*1a20*/  IMAD.MOV.U32 R0, RZ, RZ, RZ ;  /* 0x000000ffff007224 */ /* 0x001fd600078e00ff */
[----:B------:R-:W-:Y:S05]  /*1a30*/  @P0 BRA `(.L_x_4721) ;  /* 0x00000000004c0947 */ /* 0x000fea0003800000 */
[----:B------:R-:W-:Y:S01]  /*1a40*/  ISETP.GT.U32.AND P0, PT, R22, 0x27, PT ;  /* 0x000000271600780c */ /* 0x000fe20003f04070 */
[----:B------:R-:W0:Y:S01]  /*1a50*/  S2UR UR5, SR_CgaCtaId ;  /* 0x00000000000579c3 */ /* 0x000e220000008800 */
[----:B------:R-:W-:Y:S02]  /*1a60*/  UMOV UR4, 0x400 ;  /* 0x0000040000047882 */ /* 0x000fe40000000000 */
[----:B------:R-:W-:-:S09]  /*1a70*/  UIADD3 UR4, UPT, UPT, UR4, 0x20, URZ ;  /* 0x0000002004047890 */ /* 0x000fd2000fffe0ff */
[----:B------:R-:W3:Y:S08]  /*1a80*/  @!P0 LDC R5, c[0x0][0x3f4] ;  /* 0x0000fd00ff058b82 */ /* 0x000ef00000000800 */
[----:B------:R-:W4:Y:S01]  /*1a90*/  @!P0 LDC.64 R2, c[0x0][0x3b8] ;  /* 0x0000ee00ff028b82 */ /* 0x000f220000000a00 */
[----:B0-----:R-:W-:-:S06]  /*1aa0*/  ULEA UR4, UR5, UR4, 0x18 ;  /* 0x0000000405047291 */ /* 0x001fcc000f8ec0ff */
[----:B------:R-:W-:-:S05]  /*1ab0*/  LEA R4, R22, UR4, 0x4 ;  /* 0x0000000416047c11 */ /* 0x000fca000f8e20ff */
[----:B-1----:R0:W-:Y:S01]  /*1ac0*/  STS.128 [R4], R16 ;  /* 0x0000001004007388 */ /* 0x0021e20000000c00 */
[----:B---3--:R-:W-:Y:S02]  /*1ad0*/  @!P0 IMAD R0, R22, R5, UR40 ;  /* 0x0000002816008e24 */ /* 0x008fe4000f8e0205 */
[----:B------:R-:W-:-:S04]  /*1ae0*/  @!P0 IMAD R5, R5, UR45, RZ ;  /* 0x0000002d05058c24 */ /* 0x000fc8000f8e02ff */
[----:B------:R-:W-:Y:S02]  /*1af0*/  @!P0 IMAD R5, R5, 0x28, R0 ;  /* 0x0000002805058824 */ /* 0x000fe400078e0200 */
[----:B--2---:R-:W-:-:S03]  /*1b00*/  FMUL.FTZ R0, R24, R16 ;  /* 0x0000001018007220 */ /* 0x004fc60000410000 */
[----:B------:R-:W-:-:S05]  /*1b10*/  @!P0 SHF.L.U32 R5, R5, 0x2, RZ ;  /* 0x0000000205058819 */ /* 0x000fca00000006ff */
[----:B----4-:R-:W-:-:S04]  /*1b20*/  @!P0 IMAD.WIDE R2, R5, 0x4, R2 ;  /* 0x0000000405028825 */ /* 0x010fc800078e0202 */
[----:B------:R-:W-:Y:S01]  /*1b30*/  FFMA.FTZ R5, R25, R17, R0 ;  /* 0x0000001119057223 */ /* 0x000fe20000010000 */
[----:B------:R0:W-:Y:S03]  /*1b40*/  @!P0 STG.E.128 desc[UR36][R2.64], R24 ;  /* 0x0000001802008986 */ /* 0x0001e6000c101d24 */
[----:B------:R-:W-:-:S04]  /*1b50*/  FFMA.FTZ R0, R26, R18, R5 ;  /* 0x000000121a007223 */ /* 0x000fc80000010005 */
[----:B------:R-:W-:-:S07]  /*1b60*/  FFMA.FTZ R0, R27, R19, R0 ;  /* 0x000000131b007223 */ /* 0x000fce0000010000 */
.L_x_4721:
[----:B------:R-:W-:Y:S05]  /*1b70*/  BSYNC.RECONVERGENT B0 ;  /* 0x0000000000007941 */ /* 0x000fea0003800200 */
.L_x_4720:
[----:B0-----:R-:W0:Y:S01]  /*1b80*/  SHFL.BFLY PT, R3, R0, 0x10, 0x1f ;  /* 0x0e001f0000037f89 */ /* 0x001e2200000e0000 */
[----:B------:R-:W3:Y:S01]  /*1b90*/  S2UR UR12, SR_CgaCtaId ;  /* 0x00000000000c79c3 */ /* 0x000ee20000008800 */
[----:B------:R-:W-:Y:S01]  /*1ba0*/  UMOV UR11, 0x400 ;  /* 0x00000400000b7882 */ /* 0x000fe20000000000 */
[----:B------:R-:W-:Y:S01]  /*1bb0*/  UIADD3 UR10, UPT, UPT, -UR41, UR46, URZ ;  /* 0x0000002e290a7290 */ /* 0x000fe2000fffe1ff */
[----:B------:R-:W-:Y:S01]  /*1bc0*/  BSSY.RECONVERGENT B0, `(.L_x_4722) ;  /* 0x000002d000007945 */ /* 0x000fe20003800200 */
[----:B------:R-:W-:Y:S01]  /*1bd0*/  UIADD3 UR5, UPT, UPT, UR11, 0x420, URZ ;  /* 0x000004200b057890 */ /* 0x000fe2000fffe0ff */
[----:B------:R-:W-:Y:S02]  /*1be0*/  IMAD.MOV.U32 R252, RZ, RZ, -0x800001 ;  /* 0xff7ffffffffc7424 */ /* 0x000fe400078e00ff */
[----:B0-----:R-:W-:Y:S01]  /*1bf0*/  FADD.FTZ R3, R3, R0 ;  /* 0x0000000003037221 */ /* 0x001fe20000010000 */
[----:B------:R-:W-:Y:S01]  /*1c00*/  SHF.R.U32.HI R0, RZ, 0x3, R22 ;  /* 0x00000003ff007819 */ /* 0x000fe20000011616 */
[----:B---3--:R-:W-:-:S02]  /*1c10*/  ULEA UR4, UR12, UR11, 0x18 ;  /* 0x0000000b0c047291 */ /* 0x008fc4000f8ec0ff */
[----:B------:R-:W-:Y:S01]  /*1c20*/  ULEA UR5, UR12, UR5, 0x18 ;  /* 0x000000050c057291 */ /* 0x000fe2000f8ec0ff */
[----:B------:R-:W0:Y:S01]  /*1c30*/  SHFL.BFLY PT, R2, R3, 0x8, 0x1f ;  /* 0x0d001f0003027f89 */ /* 0x000e2200000e0000 */
[----:B------:R-:W-:Y:S02]  /*1c40*/  LOP3.LUT R0, R0, 0x7c, RZ, 0xc0, !PT ;  /* 0x0000007c00007812 */ /* 0x000fe400078ec0ff */
[----:B------:R-:W-:Y:S01]  /*1c50*/  ULEA UR13, UR10, UR5, 0x2 ;  /* 0x000000050a0d7291 */ /* 0x000fe2000f8e10ff */
[----:B0-----:R-:W-:-:S05]  /*1c60*/  FADD.FTZ R4, R3, R2 ;  /* 0x0000000203047221 */ /* 0x001fca0000010000 */
        /* <DEDUP_REMOVED lines=9> */
[----:B------:R-:W-:Y:S01]  /*1d00*/  @!P0 STS [R0+UR4+0x8], R7 ;  /* 0x0000080700008988 */ /* 0x000fe20008000804 */
[----:B------:R-:W-:Y:S01]  /*1d10*/  BAR.SYNC.DEFER_BLOCKING 0x0 ;  /* 0x0000000000007b1d */ /* 0x000fe20000010000 */
[----:B------:R-:W-:-:S05]  /*1d20*/  ISETP.NE.AND P0, PT, R22, RZ, PT ;  /* 0x000000ff1600720c */ /* 0x000fca0003f05270 */
[----:B------:R-:W0:Y:S04]  /*1d30*/  @!P1 LDS R7, [R2+0x8] ;  /* 0x0000080002079984 */ /* 0x000e280000000800 */
[----:B0-----:R-:W0:Y:S02]  /*1d40*/  SHFL.BFLY PT, R4, R7, 0x1, 0x1f ;  /* 0x0c201f0007047f89 */ /* 0x001e2400000e0000 */
[----:B0-----:R-:W-:-:S06]  /*1d50*/  FADD.FTZ R4, R4, R7 ;  /* 0x0000000704047221 */ /* 0x001fcc0000010000 */
[----:B------:R-:W0:Y:S01]  /*1d60*/  SHFL.IDX PT, R4, R4, RZ, 0x1f ;  /* 0x00001fff04047589 */ /* 0x000e2200000e0000 */
[----:B------:R-:W-:Y:S05]  /*1d70*/  @P0 BRA `(.L_x_4723) ;  /* 0x0000000000440947 */ /* 0x000fea0003800000 */
[----:B------:R-:W3:Y:S01]  /*1d80*/  LDCU.64 UR6, c[0x0][0x438] ;  /* 0x00008700ff0677ac */ /* 0x000ee20008000a00 */
[----:B------:R-:W0:Y:S01]  /*1d90*/  LDCU UR4, c[0x0][0x410] ;  /* 0x00008200ff0477ac */ /* 0x000e220008000800 */
[----:B---3--:R-:W-:-:S04]  /*1da0*/  UISETP.NE.U32.AND UP0, UPT, UR6, URZ, UPT ;  /* 0x000000ff0600728c */ /* 0x008fc8000bf05070 */
[----:B------:R-:W-:Y:S01]  /*1db0*/  UISETP.NE.AND.EX UP0, UPT, UR7, URZ, UPT, UP0 ;  /* 0x000000ff0700728c */ /* 0x000fe2000bf05300 */
[----:B0-----:R-:W-:-:S08]  /*1dc0*/  FMUL.FTZ R252, R4, UR4 ;  /* 0x0000000404fc7c20 */ /* 0x001fd00008410000 */
[----:B------:R-:W-:Y:S05]  /*1dd0*/  BRA.U !UP0, `(.L_x_4724) ;  /* 0x0000000108287547 */ /* 0x000fea000b800000 */
[----:B------:R-:W0:Y:S01]  /*1de0*/  LDCU UR9, c[0x0][0x440] ;  /* 0x00008800ff0977ac */ /* 0x000e220008000800 */
[----:B------:R-:W3:Y:S01]  /*1df0*/  LDCU.64 UR6, c[0x0][0x438] ;  /* 0x00008700ff0677ac */ /* 0x000ee20008000a00 */
[----:B------:R-:W-:-:S04]  /*1e00*/  UIADD3 UR4, UPT, UPT, -UR39, UR46, URZ ;  /* 0x0000002e27047290 */ /* 0x000fc8000fffe1ff */
[----:B0-----:R-:W-:-:S04]  /*1e10*/  UIMAD UR8, UR43, UR9, UR4 ;  /* 0x000000092b0872a4 */ /* 0x001fc8000f8e0204 */
[----:B------:R-:W-:-:S04]  /*1e20*/  UIMAD UR8, UR8, UR9, UR4 ;  /* 0x00000009080872a4 */ /* 0x000fc8000f8e0204 */
[----:B---3--:R-:W-:-:S06]  /*1e30*/  UIMAD.WIDE UR6, UR8, 0x4, UR6 ;  /* 0x00000004080678a5 */ /* 0x008fcc000f8e0206 */
[----:B------:R-:W-:Y:S02]  /*1e40*/  IMAD.U32 R3, RZ, RZ, UR7 ;  /* 0x00000007ff037e24 */ /* 0x000fe4000f8e00ff */
[----:B------:R-:W-:-:S05]  /*1e50*/  IMAD.U32 R2, RZ, RZ, UR6 ;  /* 0x00000006ff027e24 */ /* 0x000fca000f8e00ff */
[----:B------:R-:W3:Y:S02]  /*1e60*/  LDG.E R3, desc[UR36][R2.64] ;  /* 0x0000002402037981 */ /* 0x000ee4000c1e1900 */
[----:B---3--:R-:W-:-:S07]  /*1e70*/  FADD.FTZ R252, R252, R3 ;  /* 0x00000003fcfc7221 */ /* 0x008fce0000010000 */
.L_x_4724:
[----:B------:R3:W-:Y:S02]  /*1e80*/  STS [UR13], R252 ;  /* 0x000000fcff007988 */ /* 0x0007e4000800080d */
.L_x_4723:
[----:B------:R-:W-:Y:S05]  /*1e90*/  BSYNC.RECONVERGENT B0 ;  /* 0x0000000000007941 */ /* 0x000fea0003800200 */
.L_x_4722:
[----:B------:R-:W-:Y:S01]  /*1ea0*/  UIADD3 UR4, UPT, UPT, UR10, 0xf, URZ ;  /* 0x0000000f0a047890 */ /* 0x000fe2000fffe0ff */
[----:B------:R-:W-:Y:S01]  /*1eb0*/  SHF.R.U32.HI R248, RZ, 0x1, R22 ;  /* 0x00000001fff87819 */ /* 0x000fe20000011616 */
[----:B------:R-:W4:Y:S01]  /*1ec0*/  LDCU UR8, c[0x0][0x3f0] ;  /* 0x00007e00ff0877ac */ /* 0x000f220008000800 */
[----:B------:R-:W-:Y:S01]  /*1ed0*/  IMAD.SHL.U32 R22, R22, 0x8, RZ ;  /* 0x0000000816167824 */ /* 0x000fe200078e00ff */
[----:B------:R-:W-:Y:S01]  /*1ee0*/  BSSY B0, `(.L_x_4725) ;  /* 0x0000892000007945 */ /* 0x000fe20003800000 */
[----:B------:R-:W-:Y:S02]  /*1ef0*/  USHF.R.S32.HI UR6, URZ, 0x1f, UR4 ;  /* 0x0000001fff067899 */ /* 0x000fe40008011404 */
[----:B------:R-:W-:Y:S01]  /*1f00*/  UIADD3 UR11, UPT, UPT, UR11, 0x20, URZ ;  /* 0x000000200b0b7890 */ /* 0x000fe2000fffe0ff */
[----:B------:R-:W-:Y:S01]  /*1f10*/  LOP3.LUT R3, R22, 0x8, RZ, 0xc0, !PT ;  /* 0x0000000816037812 */ /* 0x000fe200078ec0ff */
[----:B------:R-:W-:Y:S01]  /*1f20*/  ULEA.HI UR6, UR6, UR4, URZ, 0x4 ;  /* 0x0000000406067291 */ /* 0x000fe2000f8f20ff */
[----:B------:R-:W0:Y:S03]  /*1f30*/  LDCU UR10, c[0x0][0x3f8] ;  /* 0x00007f00ff0a77ac */ /* 0x000e260008000800 */
[----:B------:R-:W-:Y:S01]  /*1f40*/  ULOP3.LUT UR7, UR6, 0xfffffff0, URZ, 0xc0, !UPT ;  /* 0xfffffff006077892 */ /* 0x000fe2000f8ec0ff */
[----:B------:R-:W0:Y:S05]  /*1f50*/  LDCU UR13, c[0x0][0x3f4] ;  /* 0x00007e80ff0d77ac */ /* 0x000e2a0008000800 */
[----:B------:R-:W-:Y:S01]  /*1f60*/  ISETP.GE.AND P0, PT, R248, UR7, PT ;  /* 0x00000007f8007c0c */ /* 0x000fe2000bf06270 */
[----:B----4-:R-:W-:Y:S01]  /*1f70*/  UIMAD UR4, UR42, UR8, UR43 ;  /* 0x000000082a0472a4 */ /* 0x010fe2000f8e022b */
[----:B------:R-:W4:Y:S01]  /*1f80*/  LDCU UR22, c[0x0][0x410] ;  /* 0x00008200ff1677ac */ /* 0x000f220008000800 */
[----:B------:R-:W0:Y:S01]  /*1f90*/  LDCU.64 UR14, c[0x0][0x3c8] ;  /* 0x00007900ff0e77ac */ /* 0x000e220008000a00 */
[----:B------:R-:W0:Y:S01]  /*1fa0*/  LDCU.64 UR16, c[0x0][0x3b8] ;  /* 0x00007700ff1077ac */ /* 0x000e220008000a00 */
[----:B------:R-:W0:Y:S01]  /*1fb0*/  LDCU.64 UR18, c[0x0][0x438] ;  /* 0x00008700ff1277ac */ /* 0x000e220008000a00 */
[----:B------:R-:W0:Y:S01]  /*1fc0*/  LDCU.64 UR20, c[0x0][0x448] ;  /* 0x00008900ff1477ac */ /* 0x000e220008000a00 */
[----:B------:R-:W-:-:S02]  /*1fd0*/  ULEA UR6, UR12, UR11, 0x18 ;  /* 0x0000000b0c067291 */ /* 0x000fc4000f8ec0ff */
[----:B------:R-:W-:Y:S01]  /*1fe0*/  UIMAD UR4, UR4, 0xa0, URZ ;  /* 0x000000a0040478a4 */ /* 0x000fe2000f8e02ff */
[----:B------:R-:W-:Y:S06]  /*1ff0*/  BAR.SYNC.DEFER_BLOCKING 0x0 ;  /* 0x0000000000007b1d */ /* 0x000fec0000010000 */
[----:B------:R-:W-:Y:S05]  /*2000*/  @P0 BRA `(.L_x_4726) ;  /* 0x0000008400fc0947 */ /* 0x000fea0003800000 */
[----:B------:R-:W5:Y:S01]  /*2010*/  LDS.64 R8, [R3+UR6] ;  /* 0x0000000603087984 */ /* 0x000f620008000a00 */
[----:B------:R-:W1:Y:S01]  /*2020*/  LDCU.64 UR8, c[0x0][0x420] ;  /* 0x00008400ff0877ac */ /* 0x000e620008000a00 */
[C---:B------:R-:W-:Y:S02]  /*2030*/  IADD3 R0, PT, PT, R248.reuse, UR41, RZ ;  /* 0x00000029f8007c10 */ /* 0x040fe4000fffe0ff */
[----:B------:R-:W2:Y:S01]  /*2040*/  LDS.64 R6, [R3+UR6+0x10] ;  /* 0x0000100603067984 */ /* 0x000ea20008000a00 */
[----:B------:R-:W3:Y:S01]  /*2050*/  LDCU UR11, c[0x0][0x440] ;  /* 0x00008800ff0b77ac */ /* 0x000ee20008000800 */
[----:B------:R-:W-:Y:S02]  /*2060*/  LEA R248, R248, UR5, 0x2 ;  /* 0x00000005f8f87c11 */ /* 0x000fe4000f8e10ff */
[----:B0-----:R-:W0:Y:S04]  /*2070*/  LDS.64 R4, [R3+UR6+0x20] ;  /* 0x0000200603047984 */ /* 0x001e280008000a00 */
[----:B------:R-:W-:Y:S04]  /*2080*/  LDS.64 R250, [R3+UR6+0x90] ;  /* 0x0000900603fa7984 */ /* 0x000fe80008000a00 */
[----:B------:R-:W-:Y:S01]  /*2090*/  LDS.64 R244, [R3+UR6+0xa0] ;  /* 0x0000a00603f47984 */ /* 0x000fe20008000a00 */
[----:B-1----:R-:W-:Y:S01]  /*20a0*/  IMAD.U32 R11, RZ, RZ, UR8 ;  /* 0x00000008ff0b7e24 */ /* 0x002fe2000f8e00ff */
[----:B------:R-:W-:Y:S01]  /*20b0*/  ISETP.NE.U32.AND P0, PT, RZ, UR8, PT ;  /* 0x00000008ff007c0c */ /* 0x000fe2000bf05070 */
[----:B------:R-:W-:Y:S01]  /*20c0*/  IMAD.U32 R10, RZ, RZ, UR9 ;  /* 0x00000009ff0a7e24 */ /* 0x000fe2000f8e00ff */
[----:B------:R-:W-:Y:S01]  /*20d0*/  LDS.64 R114, [R3+UR6+0xb0] ;  /* 0x0000b00603727984 */ /* 0x000fe20008000a00 */
[----:B---3--:R-:W-:-:S02]  /*20e0*/  UIMAD UR7, UR43, UR11, UR46 ;  /* 0x0000000b2b0772a4 */ /* 0x008fc4000f8e022e */
[----:B------:R-:W-:Y:S01]  /*20f0*/  IMAD.U32 R247, RZ, RZ, UR11 ;  /* 0x0000000bfff77e24 */ /* 0x000fe2000f8e00ff */
[--C-:B------:R-:W-:Y:S01]  /*2100*/  IADD3 R2, P1, P2, R11, UR47, R0.reuse ;  /* 0x0000002f0b027c10 */ /* 0x100fe2000fa3e000 */
[----:B------:R-:W-:Y:S01]  /*2110*/  LDS.64 R112, [R3+UR6+0xc0] ;  /* 0x0000c00603707984 */ /* 0x000fe20008000a00 */
[----:B------:R-:W-:Y:S01]  /*2120*/  ISETP.NE.AND.EX P0, PT, RZ, UR9, PT, P0 ;  /* 0x00000009ff007c0c */ /* 0x000fe2000bf05300 */
[----:B------:R-:W-:Y:S02]  /*2130*/  IMAD R247, R247, UR7, R0 ;  /* 0x00000007f7f77c24 */ /* 0x000fe4000f8e0200 */
[----:B------:R-:W-:Y:S04]  /*2140*/  LDS.64 R110, [R3+UR6+0xd0] ;  /* 0x0000d006036e7984 */ /* 0x000fe80008000a00 */
[----:B------:R-:W-:Y:S04]  /*2150*/  LDS.64 R108, [R3+UR6+0xe0] ;  /* 0x0000e006036c7984 */ /* 0x000fe80008000a00 */
[----:B------:R-:W-:Y:S04]  /*2160*/  LDS.64 R106, [R3+UR6+0xf0] ;  /* 0x0000f006036a7984 */ /* 0x000fe80008000a00 */
[----:B-----5:R-:W-:Y:S04]  /*2170*/  STL.64 [R1+0x40], R8 ;  /* 0x0000400801007387 */ /* 0x020fe80000100a00 */
[----:B------:R-:W1:Y:S04]  /*2180*/  LDS.64 R8, [R3+UR6+0x30] ;  /* 0x0000300603087984 */ /* 0x000e680008000a00 */
[----:B--2---:R-:W-:Y:S04]  /*2190*/  STL.64 [R1+0x38], R6 ;  /* 0x0000380601007387 */ /* 0x004fe80000100a00 */
[----:B------:R-:W2:Y:S04]  /*21a0*/  LDS.64 R6, [R3+UR6+0x40] ;  /* 0x0000400603067984 */ /* 0x000ea80008000a00 */
[----:B0-----:R-:W-:Y:S04]  /*21b0*/  STL.64 [R1+0x30], R4 ;  /* 0x0000300401007387 */ /* 0x001fe80000100a00 */
[----:B------:R-:W0:Y:S04]  /*21c0*/  LDS.64 R4, [R3+UR6+0x50] ;  /* 0x0000500603047984 */ /* 0x000e280008000a00 */
[----:B------:R-:W-:Y:S04]  /*21d0*/  LDS.64 R104, [R3+UR6+0x100] ;  /* 0x0001000603687984 */ /* 0x000fe80008000a00 */
[----:B------:R-:W-:Y:S04]  /*21e0*/  LDS.64 R102, [R3+UR6+0x110] ;  /* 0x0001100603667984 */ /* 0x000fe80008000a00 */
[----:B------:R-:W-:Y:S04]  /*21f0*/  LDS.64 R100, [R3+UR6+0x120] ;  /* 0x0001200603647984 */ /* 0x000fe80008000a00 */
[----:B------:R-:W-:Y:S04]  /*2200*/  LDS.64 R98, [R3+UR6+0x130] ;  /* 0x0001300603627984 */ /* 0x000fe80008000a00 */
[----:B------:R-:W-:Y:S04]  /*2210*/  LDS.64 R96, [R3+UR6+0x140] ;  /* 0x0001400603607984 */ /* 0x000fe80008000a00 */
[----:B-1----:R-:W-:Y:S04]  /*2220*/  STL.64 [R1+0x28], R8 ;  /* 0x0000280801007387 */ /* 0x002fe80000100a00 */
[----:B------:R-:W1:Y:S04]  /*2230*/  LDS.64 R8, [R3+UR6+0x60] ;  /* 0x0000600603087984 */ /* 0x000e680008000a00 */
[----:B--2---:R-:W-:Y:S04]  /*2240*/  STL.64 [R1+0x20], R6 ;  /* 0x0000200601007387 */ /* 0x004fe80000100a00 */
[----:B------:R-:W2:Y:S04]  /*2250*/  LDS.64 R6, [R3+UR6+0x70] ;  /* 0x0000700603067984 */ /* 0x000ea80008000a00 */
[----:B0-----:R-:W-:Y:S04]  /*2260*/  STL.64 [R1+0x18], R4 ;  /* 0x0000180401007387 */ /* 0x001fe80000100a00 */
[----:B------:R-:W0:Y:S04]  /*2270*/  LDS.64 R4, [R3+UR6+0x80] ;  /* 0x0000800603047984 */ /* 0x000e280008000a00 */
[----:B------:R-:W3:Y:S04]  /*2280*/  LDS.64 R94, [R3+UR6+0x150] ;  /* 0x00015006035e7984 */ /* 0x000ee80008000a00 */
[----:B------:R-:W3:Y:S04]  /*2290*/  LDS.64 R92, [R3+UR6+0x160] ;  /* 0x00016006035c7984 */ /* 0x000ee80008000a00 */
[----:B------:R-:W3:Y:S04]  /*22a0*/  LDS.64 R90, [R3+UR6+0x170] ;  /* 0x00017006035a7984 */ /* 0x000ee80008000a00 */
[----:B------:R-:W3:Y:S04]  /*22b0*/  LDS.64 R88, [R3+UR6+0x180] ;  /* 0x0001800603587984 */ /* 0x000ee80008000a00 */
[----:B------:R-:W3:Y:S04]  /*22c0*/  LDS.64 R86, [R3+UR6+0x190] ;  /* 0x0001900603567984 */ /* 0x000ee80008000a00 */
[----:B-1----:R-:W-:Y:S04]  /*22d0*/  STL.64 [R1+0x10], R8 ;  /* 0x0000100801007387 */ /* 0x002fe80000100a00 */
[----:B------:R-:W1:Y:S04]  /*22e0*/  LDS.64 R84, [R3+UR6+0x1a0] ;  /* 0x0001a00603547984 */ /* 0x000e680008000a00 */
[----:B--2---:R-:W-:Y:S04]  /*22f0*/  STL.64 [R1+0x8], R6 ;  /* 0x0000080601007387 */ /* 0x004fe80000100a00 */
[----:B------:R-:W2:Y:S04]  /*2300*/  LDS.64 R82, [R3+UR6+0x1b0] ;  /* 0x0001b00603527984 */ /* 0x000ea80008000a00 */
[----:B0-----:R-:W-:Y:S04]  /*2310*/  STL.64 [R1], R4 ;  /* 0x0000000401007387 */ /* 0x001fe80000100a00 */
        /* <DEDUP_REMOVED lines=36> */
[----:B-123-5:R-:W-:-:S07]  /*2560*/  IADD3.X R3, PT, PT, R10, UR48, RZ, P1, P2 ;  /* 0x000000300a037c10 */ /* 0x02efce0008fe44ff */
.L_x_4858:
[----:B------:R-:W1:Y:S02]  /*2570*/  LDC R12, c[0x0][0x3f4] ;  /* 0x0000fd00ff0c7b82 */ /* 0x000e640000000800 */
[----:B-1----:R-:W-:-:S04]  /*2580*/  IABS R12, R12 ;  /* 0x0000000c000c7213 */ /* 0x002fc80000000000 */
[----:B0-----:R-:W1:Y:S08]  /*2590*/  I2F.RP R10, R12 ;  /* 0x0000000c000a7306 */ /* 0x001e700000209400 */
[----:B-1----:R-:W1:Y:S02]  /*25a0*/  MUFU.RCP R10, R10 ;  /* 0x0000000a000a7308 */ /* 0x002e640000001000 */
[----:B-1----:R-:W-:-:S06]  /*25b0*/  VIADD R10, R10, 0xffffffe ;  /* 0x0ffffffe0a0a7836 */ /* 0x002fcc0000000000 */
[----:B------:R-:W1:Y:S02]  /*25c0*/  F2I.FTZ.U32.TRUNC.NTZ R11, R10 ;  /* 0x0000000a000b7305 */ /* 0x000e64000021f000 */
[----:B-1----:R-:W-:-:S05]  /*25d0*/  IADD3 R10, PT, PT, RZ, -R11, RZ ;  /* 0x8000000bff0a7210 */ /* 0x002fca0007ffe0ff */
[----:B------:R-:W-:Y:S02]  /*25e0*/  IMAD R13, R10, R12, RZ ;  /* 0x0000000c0a0d7224 */ /* 0x000fe400078e02ff */
[----:B------:R-:W-:-:S04]  /*25f0*/  IMAD.MOV.U32 R10, RZ, RZ, RZ ;  /* 0x000000ffff0a7224 */ /* 0x000fc800078e00ff */
[----:B------:R-:W-:Y:S01]  /*2600*/  IMAD.HI.U32 R11, R11, R13, R10 ;  /* 0x0000000d0b0b7227 */ /* 0x000fe200078e000a */
[----:B------:R-:W-:Y:S01]  /*2610*/  IABS R13, R0 ;  /* 0x00000000000d7213 */ /* 0x000fe20000000000 */
[----:B------:R-:W1:Y:S04]  /*2620*/  LDC R10, c[0x0][0x3f4] ;  /* 0x0000fd00ff0a7b82 */ /* 0x000e680000000800 */
[----:B------:R-:W-:-:S04]  /*2630*/  IMAD.HI.U32 R11, R11, R13, RZ ;  /* 0x0000000d0b0b7227 */ /* 0x000fc800078e00ff */
[----:B------:R-:W-:Y:S01]  /*2640*/  IMAD.MOV R11, RZ, RZ, -R11 ;  /* 0x000000ffff0b7224 */ /* 0x000fe200078e0a0b */
[----:B-1----:R-:W-:-:S05]  /*2650*/  IABS R14, R10 ;  /* 0x0000000a000e7213 */ /* 0x002fca0000000000 */
[----:B------:R-:W-:-:S05]  /*2660*/  IMAD R11, R14, R11, R13 ;  /* 0x0000000b0e0b7224 */ /* 0x000fca00078e020d */
[----:B------:R-:W-:-:S13]  /*2670*/  ISETP.GT.U32.AND P1, PT, R12, R11, PT ;  /* 0x0000000b0c00720c */ /* 0x000fda0003f24070 */
[----:B------:R-:W-:-:S05]  /*2680*/  @!P1 IMAD.IADD R11, R11, 0x1, -R14 ;  /* 0x000000010b0b9824 */ /* 0x000fca00078e0a0e */
[----:B------:R-:W-:Y:S02]  /*2690*/  ISETP.GT.U32.AND P1, PT, R12, R11, PT ;  /* 0x0000000b0c00720c */ /* 0x000fe40003f24070 */
[----:B------:R-:W2:Y:S01]  /*26a0*/  @P0 LDG.E.U8 R12, desc[UR36][R2.64] ;  /* 0x00000024020c0981 */ /* 0x000ea2000c1e1100 */
[C---:B------:R-:W-:Y:S01]  /*26b0*/  ISETP.GE.AND P2, PT, R0.reuse, RZ, PT ;  /* 0x000000ff0000720c */ /* 0x040fe20003f46270 */
[----:B------:R-:W-:Y:S01]  /*26c0*/  BSSY.RECONVERGENT B1, `(.L_x_4727) ;  /* 0x0000022000017945 */ /* 0x000fe20003800200 */
[----:B------:R-:W-:-:S04]  /*26d0*/  ISETP.GE.AND P3, PT, R0, UR46, PT ;  /* 0x0000002e00007c0c */ /* 0x000fc8000bf66270 */
[----:B------:R-:W-:Y:S02]  /*26e0*/  FSEL R117, R117, RZ, P3 ;  /* 0x000000ff75757208 */ /* 0x000fe40001800000 */
[----:B------:R-:W-:Y:S02]  /*26f0*/  FSEL R116, R116, RZ, P3 ;  /* 0x000000ff74747208 */ /* 0x000fe40001800000 */
[----:B------:R-:W-:Y:S01]  /*2700*/  @!P1 IMAD.IADD R11, R11, 0x1, -R14 ;  /* 0x000000010b0b9824 */ /* 0x000fe200078e0a0e */
[----:B------:R-:W-:-:S04]  /*2710*/  ISETP.NE.AND P1, PT, R10, RZ, PT ;  /* 0x000000ff0a00720c */ /* 0x000fc80003f25270 */
[----:B------:R-:W-:-:S09]  /*2720*/  @!P2 IADD3 R11, PT, PT, -R11, RZ, RZ ;  /* 0x000000ff0b0ba210 */ /* 0x000fd20007ffe1ff */
[----:B------:R-:W-:Y:S02]  /*2730*/  @!P1 LOP3.LUT R11, RZ, R10, RZ, 0x33, !PT ;  /* 0x0000000aff0b9212 */ /* 0x000fe400078e33ff */
[----:B------:R-:W-:-:S03]  /*2740*/  ISETP.GE.AND P1, PT, R0, UR46, PT ;  /* 0x0000002e00007c0c */ /* 0x000fc6000bf26270 */
[----:B------:R-:W-:Y:S01]  /*2750*/  IMAD.SHL.U32 R13, R11, 0x4, RZ ;  /* 0x000000040b0d7824 */ /* 0x000fe200078e00ff */
[----:B--2---:R-:W-:Y:S01]  /*2760*/  ISETP.NE.AND P2, PT, R12, RZ, P0 ;  /* 0x000000ff0c00720c */ /* 0x004fe20000745270 */
[----:B------:R-:W-:-:S05]  /*2770*/  IMAD R12, R10, 0xa0, RZ ;  /* 0x000000a00a0c7824 */ /* 0x000fca00078e02ff */
[----:B------:R-:W-:-:S13]  /*2780*/  ISETP.GE.OR P4, PT, R13, R12, P1 ;  /* 0x0000000c0d00720c */ /* 0x000fda0000f86670 */
[----:B------:R-:W-:Y:S05]  /*2790*/  @P4 BRA `(.L_x_4728) ;  /* 0x0000000000504947 */ /* 0x000fea0003800000 */
[----:B------:R-:W1:Y:S02]  /*27a0*/  S2UR UR7, SR_CTAID.Y ;  /* 0x00000000000779c3 */ /* 0x000e640000002600 */
[----:B-1----:R-:W-:-:S05]  /*27b0*/  IMAD R116, R10, UR7, RZ ;  /* 0x000000070a747c24 */ /* 0x002fca000f8e02ff */
[----:B------:R-:W-:-:S04]  /*27c0*/  IADD3 R15, P4, PT, R116, R11, RZ ;  /* 0x0000000b740f7210 */ /* 0x000fc80007f9e0ff */
[----:B------:R-:W-:Y:S02]  /*27d0*/  LEA.HI.X.SX32 R116, R116, RZ, 0x1, P4 ;  /* 0x000000ff74747211 */ /* 0x000fe400020f0eff */
[----:B------:R-:W-:-:S04]  /*27e0*/  LEA R14, P4, R15, UR14, 0x2 ;  /* 0x0000000e0f0e7c11 */ /* 0x000fc8000f8810ff */
[----:B------:R-:W-:-:S05]  /*27f0*/  LEA.HI.X R15, R15, UR15, R116, 0x2, P4 ;  /* 0x0000000f0f0f7c11 */ /* 0x000fca000a0f1474 */
[----:B------:R1:W2:Y:S02]  /*2800*/  LDG.E R14, desc[UR36][R14.64] ;  /* 0x000000240e0e7981 */ /* 0x0002a4000c1e1900 */
[----:B-1----:R-:W-:-:S04]  /*2810*/  IMAD R15, R10, UR10, RZ ;  /* 0x0000000a0a0f7c24 */ /* 0x002fc8000f8e02ff */
[----:B--2---:R-:W-:Y:S02]  /*2820*/  IMAD R15, R14, R15, RZ ;  /* 0x0000000f0e0f7224 */ /* 0x004fe400078e02ff */
[----:B------:R-:W1:Y:S02]  /*2830*/  S2R R14, SR_TID.X ;  /* 0x00000000000e7919 */ /* 0x000e640000002100 */
[----:B------:R-:W-:Y:S02]  /*2840*/  IMAD R15, R15, 0xa0, R13 ;  /* 0x000000a00f0f7824 */ /* 0x000fe400078e020d */
[----:B-1----:R-:W-:-:S05]  /*2850*/  IMAD.SHL.U32 R14, R14, 0x2, RZ ;  /* 0x000000020e0e7824 */ /* 0x002fca00078e00ff */
        /* <DEDUP_REMOVED lines=8> */
.L_x_4728:
[----:B----4-:R-:W-:Y:S05]  /*28e0*/  BSYNC.RECONVERGENT B1 ;  /* 0x0000000000017941 */ /* 0x010fea0003800200 */
.L_x_4727:
[----:B------:R-:W-:Y:S01]  /*28f0*/  IMAD.IADD R14, R11, 0x1, R10 ;  /* 0x000000010b0e7824 */ /* 0x000fe200078e020a */
[----:B------:R-:W-:Y:S01]  /*2900*/  BSSY.RECONVERGENT B1, `(.L_x_4729) ;  /* 0x000001b000017945 */ /* 0x000fe20003800200 */
[----:B------:R-:W-:Y:S02]  /*2910*/  FSEL R119, R119, RZ, P3 ;  /* 0x000000ff77777208 */ /* 0x000fe40001800000 */
[----:B------:R-:W-:Y:S01]  /*2920*/  IMAD.SHL.U32 R15, R14, 0x4, RZ ;  /* 0x000000040e0f7824 */ /* 0x000fe200078e00ff */
[----:B------:R-:W-:-:S04]  /*2930*/  FSEL R118, R118, RZ, P3 ;  /* 0x000000ff76767208 */ /* 0x000fc80001800000 */
        /* <DEDUP_REMOVED lines=8> */
[----:B------:R1:W2:Y:S01]  /*29c0*/  LDG.E R118, desc[UR36][R118.64] ;  /* 0x0000002476767981 */ /* 0x0002a2000c1e1900 */
[----:B------:R-:W-:Y:S01]  /*29d0*/  IMAD R15, R10, UR10, RZ ;  /* 0x0000000a0a0f7c24 */ /* 0x000fe2000f8e02ff */
[----:B-1----:R-:W1:Y:S02]  /*29e0*/  S2R R119, SR_TID.X ;  /* 0x0000000000777919 */ /* 0x002e640000002100 */
[----:B-1----:R-:W-:-:S04]  /*29f0*/  SHF.L.U32 R119, R119, 0x1, RZ ;  /* 0x0000000177777819 */ /* 0x002fc800000006ff */
[----:B------:R-:W-:-:S05]  /*2a00*/  LOP3.LUT R119, R119, 0x2, RZ, 0xc0, !PT ;  /* 0x0000000277777812 */ /* 0x000fca00078ec0ff */
[----:B------:R-:W-:Y:S02]  /*2a10*/  IMAD R119, R10, UR4, R119 ;  /* 0x000000040a777c24 */ /* 0x000fe4000f8e0277 */
        /* <DEDUP_REMOVED lines=9> */
.L_x_4730:
[----:B------:R-:W-:Y:S05]  /*2ab0*/  BSYNC.RECONVERGENT B1 ;  /* 0x0000000000017941 */ /* 0x000fea0003800200 */
.L_x_4729:
[----:B------:R-:W-:Y:S01]  /*2ac0*/  IMAD R15, R10, 0x8, R13 ;  /* 0x000000080a0f7824 */ /* 0x000fe200078e020d */
[----:B------:R-:W-:Y:S01]  /*2ad0*/  BSSY.RECONVERGENT B1, `(.L_x_4731) ;  /* 0x0000019000017945 */ /* 0x000fe20003800200 */
[----:B------:R-:W-:Y:S02]  /*2ae0*/  FSEL R121, R121, RZ, P3 ;  /* 0x000000ff79797208 */ /* 0x000fe40001800000 */
[----:B------:R-:W-:Y:S02]  /*2af0*/  FSEL R120, R120, RZ, P3 ;  /* 0x000000ff78787208 */ /* 0x000fe40001800000 */
        /* <DEDUP_REMOVED lines=12> */
[----:B------:R-:W-:-:S05]  /*2bc0*/  IMAD R15, R120, 0xa0, R15 ;  /* 0x000000a0780f7824 */ /* 0x000fca00078e020f */
[----:B------:R-:W-:Y:S01]  /*2bd0*/  SHF.R.S32.HI R120, RZ, 0x1f, R15 ;  /* 0x0000001fff787819 */ /* 0x000fe2000001140f */
[----:B-1----:R-:W-:-:S05]  /*2be0*/  IMAD.SHL.U32 R121, R121, 0x2, RZ ;  /* 0x0000000279797824 */ /* 0x002fca00078e00ff */
[----:B------:R-:W-:-:S05]  /*2bf0*/  LOP3.LUT R121, R121, 0x2, RZ, 0xc0, !PT ;  /* 0x0000000279797812 */ /* 0x000fca00078ec0ff */
[----:B------:R-:W-:-:S05]  /*2c00*/  IMAD R121, R10, UR4, R121 ;  /* 0x000000040a797c24 */ /* 0x000fca000f8e0279 */
[----:B------:R-:W-:-:S04]  /*2c10*/  IADD3 R15, P4, PT, R121, R15, RZ ;  /* 0x0000000f790f7210 */ /* 0x000fc80007f9e0ff */
[----:B------:R-:W-:Y:S02]  /*2c20*/  LEA.HI.X.SX32 R121, R121, R120, 0x1, P4 ;  /* 0x0000007879797211 */ /* 0x000fe400020f0eff */
[----:B------:R-:W-:-:S04]  /*2c30*/  LEA R120, P4, R15, UR16, 0x2 ;  /* 0x000000100f787c11 */ /* 0x000fc8000f8810ff */
[----:B------:R-:W-:-:S06]  /*2c40*/  LEA.HI.X R121, R15, UR17, R121, 0x2, P4 ;  /* 0x000000110f797c11 */ /* 0x000fcc000a0f1479 */
[----:B------:R-:W5:Y:S03]  /*2c50*/  LDG.E.64 R120, desc[UR36][R120.64] ;  /* 0x0000002478787981 */ /* 0x000f66000c1e1b00 */
.L_x_4732:
[----:B------:R-:W-:Y:S05]  /*2c60*/  BSYNC.RECONVERGENT B1 ;  /* 0x0000000000017941 */ /* 0x000fea0003800200 */
.L_x_4731:
[----:B------:R-:W-:Y:S01]  /*2c70*/  IMAD R15, R10, 0x2, R14 ;  /* 0x000000020a0f7824 */ /* 0x000fe200078e020e */
[----:B------:R-:W-:Y:S01]  /*2c80*/  BSSY.RECONVERGENT B1, `(.L_x_4733) ;  /* 0x000001a000017945 */ /* 0x000fe20003800200 */
[----:B------:R-:W-:Y:S02]  /*2c90*/  FSEL R123, R123, RZ, P3 ;  /* 0x000000ff7b7b7208 */ /* 0x000fe40001800000 */
[----:B------:R-:W-:Y:S02]  /*2ca0*/  FSEL R122, R122, RZ, P3 ;  /* 0x000000ff7a7a7208 */ /* 0x000fe40001800000 */
[----:B------:R-:W-:-:S04]  /*2cb0*/  SHF.L.U32 R15, R15, 0x2, RZ ;  /* 0x000000020f0f7819 */ /* 0x000fc800000006ff */
        /* <DEDUP_REMOVED lines=22> */
.L_x_4734:
[----:B------:R-:W-:Y:S05]  /*2e20*/  BSYNC.RECONVERGENT B1 ;  /* 0x0000000000017941 */ /* 0x000fea0003800200 */
.L_x_4733:
        /* <DEDUP_REMOVED lines=26> */
.L_x_4736:
[----:B------:R-:W-:Y:S05]  /*2fd0*/  BSYNC.RECONVERGENT B1 ;  /* 0x0000000000017941 */ /* 0x000fea0003800200 */
.L_x_4735:
        /* <DEDUP_REMOVED lines=17> */
[----:B------:R-:W-:-:S04]  /*30f0*/  IMAD R15, R126, 0x28, R15 ;  /* 0x000000287e0f7824 */ /* 0x000fc800078e020f */
[----:B------:R-:W-:-:S05]  /*3100*/  IMAD.SHL.U32 R15, R15, 0x4, RZ ;  /* 0x000000040f0f7824 */ /* 0x000fca00078e00ff */
        /* <DEDUP_REMOVED lines=9> */
.L_x_4738:
[----:B------:R-:W-:Y:S05]  /*31a0*/  BSYNC.RECONVERGENT B1 ;  /* 0x0000000000017941 */ /* 0x000fea0003800200 */
.L_x_4737:
[----:B------:R-:W-:Y:S01]  /*31b0*/  IMAD R14, R10, 0x4, R14 ;  /* 0x000000040a0e7824 */ /* 0x000fe200078e020e */
[----:B------:R-:W-:Y:S01]  /*31c0*/  BSSY.RECONVERGENT B1, `(.L_x_4739) ;  /* 0x000001c000017945 */ /* 0x000fe20003800200 */
[----:B------:R-:W-:Y:S02]  /*31d0*/  FSEL R129, R129, RZ, P3 ;  /* 0x000000ff81817208 */ /* 0x000fe40001800000 */
[----:B------:R-:W-:Y:S01]  /*31e0*/  IMAD.IADD R15, R14, 0x1, R10 ;  /* 0x000000010e0f7824 */ /* 0x000fe200078e020a */
[----:B------:R-:W-:-:S04]  /*31f0*/  FSEL R128, R128, RZ, P3 ;  /* 0x000000ff80807208 */ /* 0x000fc80001800000 */
        /* <DEDUP_REMOVED lines=24> */
.L_x_4740:
[----:B------:R-:W-:Y:S05]  /*3380*/  BSYNC.RECONVERGENT B1 ;  /* 0x0000000000017941 */ /* 0x000fea0003800200 */
.L_x_4739:
[----:B------:R-:W-:Y:S01]  /*3390*/  IMAD R15, R10, 0x2, R14 ;  /* 0x000000020a0f7824 */ /* 0x000fe200078e020e */
        /* <DEDUP_REMOVED lines=18> */
[----:B------:R-:W-:Y:S02]  /*34c0*/  SHF.R.S32.HI R130, RZ, 0x1f, R15 ;  /* 0x0000001fff827819 */ /* 0x000fe4000001140f */
[----:B-1----:R-:W-:-:S04]  /*34d0*/  SHF.L.U32 R131, R131, 0x1, RZ ;  /* 0x0000000183837819 */ /* 0x002fc800000006ff */
[----:B------:R-:W-:-:S05]  /*34e0*/  LOP3.LUT R131, R131, 0x2, RZ, 0xc0, !PT ;  /* 0x0000000283837812 */ /* 0x000fca00078ec0ff */
[----:B------:R-:W-:-:S05]  /*34f0*/  IMAD R131, R10, UR4, R131 ;  /* 0x000000040a837c24 */ /* 0x000fca000f8e0283 */
[----:B------:R-:W-:-:S04]  /*3500*/  IADD3 R15, P4, PT, R131, R15, RZ ;  /* 0x0000000f830f7210 */ /* 0x000fc80007f9e0ff */
[----:B------:R-:W-:Y:S02]  /*3510*/  LEA.HI.X.SX32 R131, R131, R130, 0x1, P4 ;  /* 0x0000008283837211 */ /* 0x000fe400020f0eff */
[----:B------:R-:W-:-:S04]  /*3520*/  LEA R130, P4, R15, UR16, 0x2 ;  /* 0x000000100f827c11 */ /* 0x000fc8000f8810ff */
[----:B------:R-:W-:-:S06]  /*3530*/  LEA.HI.X R131, R15, UR17, R131, 0x2, P4 ;  /* 0x000000110f837c11 */ /* 0x000fcc000a0f1483 */
[----:B------:R-:W5:Y:S03]  /*3540*/  LDG.E.64 R130, desc[UR36][R130.64] ;  /* 0x0000002482827981 */ /* 0x000f66000c1e1b00 */
.L_x_4742:
[----:B------:R-:W-:Y:S05]  /*3550*/  BSYNC.RECONVERGENT B1 ;  /* 0x0000000000017941 */ /* 0x000fea0003800200 */
.L_x_4741:
        /* <DEDUP_REMOVED lines=26> */
.L_x_4744:
[----:B------:R-:W-:Y:S05]  /*3700*/  BSYNC.RECONVERGENT B1 ;  /* 0x0000000000017941 */ /* 0x000fea0003800200 */
.L_x_4743:
[----:B------:R-:W-:Y:S01]  /*3710*/  IMAD R246, R10, 0x2, R14 ;  /* 0x000000020af67824 */ /* 0x000fe200078e020e */
[----:B------:R-:W-:Y:S01]  /*3720*/  BSSY.RECONVERGENT B1, `(.L_x_4745) ;  /* 0x000001c000017945 */ /* 0x000fe20003800200 */
[----:B------:R-:W-:Y:S02]  /*3730*/  FSEL R135, R135, RZ, P3 ;  /* 0x000000ff87877208 */ /* 0x000fe40001800000 */
[----:B------:R-:W-:Y:S02]  /*3740*/  FSEL R134, R134, RZ, P3 ;  /* 0x000000ff86867208 */ /* 0x000fe40001800000 */
[----:B------:R-:W-:-:S05]  /*3750*/  LEA R246, R10, R246, 0x1 ;  /* 0x000000f60af67211 */ /* 0x000fca00078e08ff */
[----:B------:R-:W-:-:S05]  /*3760*/  IMAD.SHL.U32 R14, R246, 0x4, RZ ;  /* 0x00000004f60e7824 */ /* 0x000fca00078e00ff */
        /* <DEDUP_REMOVED lines=23> */
.L_x_4746:
[----:B------:R-:W-:Y:S05]  /*38e0*/  BSYNC.RECONVERGENT B1 ;  /* 0x0000000000017941 */ /* 0x000fea0003800200 */
.L_x_4745:
[----:B------:R-:W-:Y:S01]  /*38f0*/  IMAD.IADD R249, R246, 0x1, R10 ;  /* 0x00000001f6f97824 */ /* 0x000fe200078e020a */
        /* <DEDUP_REMOVED lines=27> */
.L_x_4748:
[----:B------:R-:W-:Y:S05]  /*3ab0*/  BSYNC.RECONVERGENT B1 ;  /* 0x0000000000017941 */ /* 0x000fea0003800200 */
.L_x_4747:
        /* <DEDUP_REMOVED lines=28> */
.L_x_4750:
[----:B------:R-:W-:Y:S05]  /*3c80*/  BSYNC.RECONVERGENT B1 ;  /* 0x0000000000017941 */ /* 0x000fea0003800200 */
.L_x_4749:
        /* <DEDUP_REMOVED lines=18> */
[----:B------:R-:W-:-:S04]  /*3db0*/  SHF.L.U32 R14, R14, 0x2, RZ ;  /* 0x000000020e0e7819 */ /* 0x000fc800000006ff */
        /* <DEDUP_REMOVED lines=9> */
.L_x_4752:
[----:B------:R-:W-:Y:S05]  /*3e50*/  BSYNC.RECONVERGENT B1 ;  /* 0x0000000000017941 */ /* 0x000fea0003800200 */
.L_x_4751:
        /* <DEDUP_REMOVED lines=28> */
.L_x_4754:
[----:B------:R-:W-:Y:S05]  /*4020*/  BSYNC.RECONVERGENT B1 ;  /* 0x0000000000017941 */ /* 0x000fea0003800200 */
.L_x_4753:
[----:B------:R-:W-:Y:S01]  /*4030*/  IADD3 R246, PT, PT, R246, R10, RZ ;  /* 0x0000000af6f67210 */ /* 0x000fe20007ffe0ff */
[----:B------:R-:W-:Y:S01]  /*4040*/  BSSY.RECONVERGENT B1, `(.L_x_4755) ;  /* 0x000001b000017945 */ /* 0x000fe20003800200 */
[----:B------:R-:W-:Y:S02]  /*4050*/  FSEL R145, R145, RZ, P3 ;  /* 0x000000ff91917208 */ /* 0x000fe40001800000 */
[----:B------:R-:W-:Y:S01]  /*4060*/  FSEL R144, R144, RZ, P3 ;  /* 0x000000ff90907208 */ /* 0x000fe20001800000 */
        /* <DEDUP_REMOVED lines=24> */
.L_x_4756:
[----:B------:R-:W-:Y:S05]  /*41f0*/  BSYNC.RECONVERGENT B1 ;  /* 0x0000000000017941 */ /* 0x000fea0003800200 */
.L_x_4755:
        /* <DEDUP_REMOVED lines=28> */
.L_x_4758:
[----:B------:R-:W-:Y:S05]  /*43c0*/  BSYNC.RECONVERGENT B1 ;  /* 0x0000000000017941 */ /* 0x000fea0003800200 */
.L_x_4757:
        /* <DEDUP_REMOVED lines=26> */
.L_x_4760:
[----:B------:R-:W-:Y:S05]  /*4570*/  BSYNC.RECONVERGENT B1 ;  /* 0x0000000000017941 */ /* 0x000fea0003800200 */
.L_x_4759:
[----:B------:R-:W-:Y:S01]  /*4580*/  LEA R246, R10, R246, 0x1 ;  /* 0x000000f60af67211 */ /* 0x000fe200078e08ff */
        /* <DEDUP_REMOVED lines=27> */
.L_x_4762:
[----:B------:R-:W-:Y:S05]  /*4740*/  BSYNC.RECONVERGENT B1 ;  /* 0x0000000000017941 */ /* 0x000fea0003800200 */
.L_x_4761:
        /* <DEDUP_REMOVED lines=28> */
.L_x_4764:
[----:B------:R-:W-:Y:S05]  /*4910*/  BSYNC.RECONVERGENT B1 ;  /* 0x0000000000017941 */ /* 0x000fea0003800200 */
.L_x_4763:
        /* <DEDUP_REMOVED lines=28> */
.L_x_4766:
[----:B------:R-:W-:Y:S05]  /*4ae0*/  BSYNC.RECONVERGENT B1 ;  /* 0x0000000000017941 */ /* 0x000fea0003800200 */
.L_x_4765:
        /* <DEDUP_REMOVED lines=28> */
.L_x_4768:
[----:B------:R-:W-:Y:S05]  /*4cb0*/  BSYNC.RECONVERGENT B1 ;  /* 0x0000000000017941 */ /* 0x000fea0003800200 */
.L_x_4767:
        /* <DEDUP_REMOVED lines=28> */
.L_x_4770:
[----:B------:R-:W-:Y:S05]  /*4e80*/  BSYNC.RECONVERGENT B1 ;  /* 0x0000000000017941 */ /* 0x000fea0003800200 */
.L_x_4769:
        /* <DEDUP_REMOVED lines=28> */
.L_x_4772:
[----:B------:R-:W-:Y:S05]  /*5050*/  BSYNC.RECONVERGENT B1 ;  /* 0x0000000000017941 */ /* 0x000fea0003800200 */
.L_x_4771:
        /* <DEDUP_REMOVED lines=28> */
.L_x_4774:
[----:B------:R-:W-:Y:S05]  /*5220*/  BSYNC.RECONVERGENT B1 ;  /* 0x0000000000017941 */ /* 0x000fea0003800200 */
.L_x_4773:
        /* <DEDUP_REMOVED lines=28> */
.L_x_4776:
[----:B------:R-:W-:Y:S05]  /*53f0*/  BSYNC.RECONVERGENT B1 ;  /* 0x0000000000017941 */ /* 0x000fea0003800200 */
.L_x_4775:
        /* <DEDUP_REMOVED lines=28> */
.L_x_4778:
[----:B------:R-:W-:Y:S05]  /*55c0*/  BSYNC.RECONVERGENT B1 ;  /* 0x0000000000017941 */ /* 0x000fea0003800200 */
.L_x_4777:
        /* <DEDUP_REMOVED lines=28> */
.L_x_4780:
[----:B------:R-:W-:Y:S05]  /*5790*/  BSYNC.RECONVERGENT B1 ;  /* 0x0000000000017941 */ /* 0x000fea0003800200 */
.L_x_4779:
        /* <DEDUP_REMOVED lines=28> */
.L_x_4782:
[----:B------:R-:W-:Y:S05]  /*5960*/  BSYNC.RECONVERGENT B1 ;  /* 0x0000000000017941 */ /* 0x000fea0003800200 */
.L_x_4781:
        /* <DEDUP_REMOVED lines=28> */
.L_x_4784:
[----:B------:R-:W-:Y:S05]  /*5b30*/  BSYNC.RECONVERGENT B1 ;  /* 0x0000000000017941 */ /* 0x000fea0003800200 */
.L_x_4783:
        /* <DEDUP_REMOVED lines=28> */
.L_x_4786:
[----:B------:R-:W-:Y:S05]  /*5d00*/  BSYNC.RECONVERGENT B1 ;  /* 0x0000000000017941 */ /* 0x000fea0003800200 */
.L_x_4785:
        /* <DEDUP_REMOVED lines=28> */
.L_x_4788:
[----:B------:R-:W-:Y:S05]  /*5ed0*/  BSYNC.RECONVERGENT B1 ;  /* 0x0000000000017941 */ /* 0x000fea0003800200 */
.L_x_4787:
[----:B------:R-:W-:Y:S01]  /*5ee0*/  IMAD.IADD R249, R246, 0x1, R10 ;  /* 0x00000001f6f97824 */ /* 0x000fe200078e020a */
[----:B------:R-:W-:Y:S01]  /*5ef0*/  BSSY.RECONVERGENT B1, `(.L_x_4789) ;  /* 0x000001e000017945 */ /* 0x000fe20003800200 */
[----:B------:R-:W-:Y:S01]  /*5f00*/  IMAD R246, R10, 0x80, R13 ;  /* 0x000000800af67824 */ /* 0x000fe200078e020d */
[----:B------:R-:W-:Y:S01]  /*5f10*/  FSEL R179, R179, RZ, P3 ;  /* 0x000000ffb3b37208 */ /* 0x000fe20001800000 */
[----:B------:R-:W-:Y:S01]  /*5f20*/  IMAD.SHL.U32 R14, R249, 0x4, RZ ;  /* 0x00000004f90e7824 */ /* 0x000fe200078e00ff */
[----:B------:R-:W-:Y:S02]  /*5f30*/  FSEL R181, R181, RZ, P3 ;  /* 0x000000ffb5b57208 */ /* 0x000fe40001800000 */
[-C--:B------:R-:W-:Y:S02]  /*5f40*/  ISETP.GE.OR P4, PT, R246, R12.reuse, P1 ;  /* 0x0000000cf600720c */ /* 0x080fe40000f86670 */
[----:B------:R-:W-:Y:S02]  /*5f50*/  ISETP.GE.OR P5, PT, R14, R12, P1 ;  /* 0x0000000c0e00720c */ /* 0x000fe40000fa6670 */
[----:B------:R-:W-:-:S11]  /*5f60*/  FSEL R178, R178, RZ, P3 ;  /* 0x000000ffb2b27208 */ /* 0x000fd60001800000 */
        /* <DEDUP_REMOVED lines=8> */
[----:B------:R-:W-:-:S04]  /*5ff0*/  IMAD R13, R10, UR10, RZ ;  /* 0x0000000a0a0d7c24 */ /* 0x000fc8000f8e02ff */
        /* <DEDUP_REMOVED lines=13> */
.L_x_4790:
[----:B------:R-:W-:Y:S05]  /*60d0*/  BSYNC.RECONVERGENT B1 ;  /* 0x0000000000017941 */ /* 0x000fea0003800200 */
.L_x_4789:
[----:B------:R-:W-:Y:S01]  /*60e0*/  BSSY.RECONVERGENT B1, `(.L_x_4791) ;  /* 0x0000018000017945 */ /* 0x000fe20003800200 */
[----:B------:R-:W-:Y:S01]  /*60f0*/  IMAD R13, R10, 0x2, R249 ;  /* 0x000000020a0d7824 */ /* 0x000fe200078e02f9 */
[----:B------:R-:W-:Y:S02]  /*6100*/  FSEL R180, R180, RZ, P3 ;  /* 0x000000ffb4b47208 */ /* 0x000fe40001800000 */
        /* <DEDUP_REMOVED lines=21> */
.L_x_4792:
[----:B------:R-:W-:Y:S05]  /*6260*/  BSYNC.RECONVERGENT B1 ;  /* 0x0000000000017941 */ /* 0x000fea0003800200 */
.L_x_4791:
[----:B------:R-:W-:Y:S01]  /*6270*/  IMAD.SHL.U32 R14, R13, 0x4, RZ ;  /* 0x000000040d0e7824 */ /* 0x000fe200078e00ff */
[----:B------:R-:W-:Y:S01]  /*6280*/  BSSY.RECONVERGENT B1, `(.L_x_4793) ;  /* 0x000001b000017945 */ /* 0x000fe20003800200 */
[----:B------:R-:W-:Y:S01]  /*6290*/  FSEL R183, R183, RZ, P3 ;  /* 0x000000ffb7b77208 */ /* 0x000fe20001800000 */
[----:B------:R-:W-:Y:S01]  /*62a0*/  IMAD.IADD R246, R13, 0x1, R10 ;  /* 0x000000010df67824 */ /* 0x000fe200078e020a */
        /* <DEDUP_REMOVED lines=14> */
[----:B------:R-:W-:Y:S01]  /*6390*/  IMAD.SHL.U32 R13, R13, 0x4, RZ ;  /* 0x000000040d0d7824 */ /* 0x000fe200078e00ff */
[----:B-1----:R-:W-:-:S04]  /*63a0*/  SHF.L.U32 R15, R15, 0x1, RZ ;  /* 0x000000010f0f7819 */ /* 0x002fc800000006ff */
        /* <DEDUP_REMOVED lines=8> */
.L_x_4794:
[----:B------:R-:W-:Y:S05]  /*6430*/  BSYNC.RECONVERGENT B1 ;  /* 0x0000000000017941 */ /* 0x000fea0003800200 */
.L_x_4793:
[----:B------:R-:W-:Y:S01]  /*6440*/  IMAD.SHL.U32 R13, R246, 0x4, RZ ;  /* 0x00000004f60d7824 */ /* 0x000fe200078e00ff */
[----:B------:R-:W-:Y:S01]  /*6450*/  BSSY.RECONVERGENT B1, `(.L_x_4795) ;  /* 0x000001b000017945 */ /* 0x000fe20003800200 */
[----:B------:R-:W-:Y:S02]  /*6460*/  FSEL R185, R185, RZ, P3 ;  /* 0x000000ffb9b97208 */ /* 0x000fe40001800000 */
[----:B------:R-:W-:Y:S02]  /*6470*/  FSEL R184, R184, RZ, P3 ;  /* 0x000000ffb8b87208 */ /* 0x000fe40001800000 */
[----:B------:R-:W-:Y:S01]  /*6480*/  ISETP.GE.OR P4, PT, R13, R12, P1 ;  /* 0x0000000c0d00720c */ /* 0x000fe20000f86670 */
[----:B------:R-:W-:-:S12]  /*6490*/  IMAD.IADD R13, R246, 0x1, R10 ;  /* 0x00000001f60d7824 */ /* 0x000fd800078e020a */
        /* <DEDUP_REMOVED lines=22> */
.L_x_4796:
[----:B------:R-:W-:Y:S05]  /*6600*/  BSYNC.RECONVERGENT B1 ;  /* 0x0000000000017941 */ /* 0x000fea0003800200 */
.L_x_4795:
        /* <DEDUP_REMOVED lines=18> */
[----:B------:R-:W-:Y:S02]  /*6730*/  IMAD.SHL.U32 R13, R13, 0x4, RZ ;  /* 0x000000040d0d7824 */ /* 0x000fe400078e00ff */
[----:B-1----:R-:W-:-:S05]  /*6740*/  IMAD.SHL.U32 R15, R15, 0x2, RZ ;  /* 0x000000020f0f7824 */ /* 0x002fca00078e00ff */
        /* <DEDUP_REMOVED lines=8> */
.L_x_4798:
[----:B------:R-:W-:Y:S05]  /*67d0*/  BSYNC.RECONVERGENT B1 ;  /* 0x0000000000017941 */ /* 0x000fea0003800200 */
.L_x_4797:
[C---:B------:R-:W-:Y:S01]  /*67e0*/  SHF.L.U32 R13, R246.reuse, 0x2, RZ ;  /* 0x00000002f60d7819 */ /* 0x040fe200000006ff */
[----:B------:R-:W-:Y:S01]  /*67f0*/  BSSY.RECONVERGENT B1, `(.L_x_4799) ;  /* 0x000001b000017945 */ /* 0x000fe20003800200 */
[----:B------:R-:W-:Y:S02]  /*6800*/  FSEL R189, R189, RZ, P3 ;  /* 0x000000ffbdbd7208 */ /* 0x000fe40001800000 */
[----:B------:R-:W-:Y:S01]  /*6810*/  ISETP.GE.OR P4, PT, R13, R12, P1 ;  /* 0x0000000c0d00720c */ /* 0x000fe20000f86670 */
[----:B------:R-:W-:Y:S01]  /*6820*/  IMAD.IADD R13, R246, 0x1, R10 ;  /* 0x00000001f60d7824 */ /* 0x000fe200078e020a */
        /* <DEDUP_REMOVED lines=23> */
.L_x_4800:
[----:B------:R-:W-:Y:S05]  /*69a0*/  BSYNC.RECONVERGENT B1 ;  /* 0x0000000000017941 */ /* 0x000fea0003800200 */
.L_x_4799:
[----:B------:R-:W-:Y:S01]  /*69b0*/  IMAD.SHL.U32 R14, R13, 0x4, RZ ;  /* 0x000000040d0e7824 */ /* 0x000fe200078e00ff */
[----:B------:R-:W-:Y:S01]  /*69c0*/  BSSY.RECONVERGENT B1, `(.L_x_4801) ;  /* 0x000001b000017945 */ /* 0x000fe20003800200 */
[----:B------:R-:W-:Y:S02]  /*69d0*/  FSEL R191, R191, RZ, P3 ;  /* 0x000000ffbfbf7208 */ /* 0x000fe40001800000 */
[----:B------:R-:W-:Y:S02]  /*69e0*/  FSEL R190, R190, RZ, P3 ;  /* 0x000000ffbebe7208 */ /* 0x000fe40001800000 */
[----:B------:R-:W-:Y:S02]  /*69f0*/  ISETP.GE.OR P4, PT, R14, R12, P1 ;  /* 0x0000000c0e00720c */ /* 0x000fe40000f86670 */
[----:B------:R-:W-:-:S11]  /*6a00*/  IADD3 R246, PT, PT, R13, R10, RZ ;  /* 0x0000000a0df67210 */ /* 0x000fd60007ffe0ff */
        /* <DEDUP_REMOVED lines=22> */
.L_x_4802:
[----:B------:R-:W-:Y:S05]  /*6b70*/  BSYNC.RECONVERGENT B1 ;  /* 0x0000000000017941 */ /* 0x000fea0003800200 */
.L_x_4801:
        /* <DEDUP_REMOVED lines=28> */
.L_x_4804:
[----:B------:R-:W-:Y:S05]  /*6d40*/  BSYNC.RECONVERGENT B1 ;  /* 0x0000000000017941 */ /* 0x000fea0003800200 */
.L_x_4803:
        /* <DEDUP_REMOVED lines=18> */
[----:B------:R-:W-:Y:S01]  /*6e70*/  SHF.L.U32 R13, R13, 0x2, RZ ;  /* 0x000000020d0d7819 */ /* 0x000fe200000006ff */
        /* <DEDUP_REMOVED lines=9> */
.L_x_4806:
[----:B------:R-:W-:Y:S05]  /*6f10*/  BSYNC.RECONVERGENT B1 ;  /* 0x0000000000017941 */ /* 0x000fea0003800200 */
.L_x_4805:
        /* <DEDUP_REMOVED lines=28> */
.L_x_4808:
[----:B------:R-:W-:Y:S05]  /*70e0*/  BSYNC.RECONVERGENT B1 ;  /* 0x0000000000017941 */ /* 0x000fea0003800200 */
.L_x_4807:
[----:B------:R-:W-:Y:S01]  /*70f0*/  SHF.L.U32 R14, R13, 0x2, RZ ;  /* 0x000000020d0e7819 */ /* 0x000fe200000006ff */
[----:B------:R-:W-:Y:S01]  /*7100*/  BSSY.RECONVERGENT B1, `(.L_x_4809) ;  /* 0x000001b000017945 */ /* 0x000fe20003800200 */
[----:B------:R-:W-:Y:S01]  /*7110*/  FSEL R199, R199, RZ, P3 ;  /* 0x000000ffc7c77208 */ /* 0x000fe20001800000 */
[----:B------:R-:W-:Y:S01]  /*7120*/  IMAD.IADD R246, R13, 0x1, R10 ;  /* 0x000000010df67824 */ /* 0x000fe200078e020a */
        /* <DEDUP_REMOVED lines=24> */
.L_x_4810:
[----:B------:R-:W-:Y:S05]  /*72b0*/  BSYNC.RECONVERGENT B1 ;  /* 0x0000000000017941 */ /* 0x000fea0003800200 */
.L_x_4809:
        /* <DEDUP_REMOVED lines=28> */
.L_x_4812:
[----:B------:R-:W-:Y:S05]  /*7480*/  BSYNC.RECONVERGENT B1 ;  /* 0x0000000000017941 */ /* 0x000fea0003800200 */
.L_x_4811:
        /* <DEDUP_REMOVED lines=28> */
.L_x_4814:
[----:B------:R-:W-:Y:S05]  /*7650*/  BSYNC.RECONVERGENT B1 ;  /* 0x0000000000017941 */ /* 0x000fea0003800200 */
.L_x_4813:
        /* <DEDUP_REMOVED lines=28> */
.L_x_4816:
[----:B------:R-:W-:Y:S05]  /*7820*/  BSYNC.RECONVERGENT B1 ;  /* 0x0000000000017941 */ /* 0x000fea0003800200 */
.L_x_4815:
        /* <DEDUP_REMOVED lines=28> */
.L_x_4818:
[----:B------:R-:W-:Y:S05]  /*79f0*/  BSYNC.RECONVERGENT B1 ;  /* 0x0000000000017941 */ /* 0x000fea0003800200 */
.L_x_4817:
        /* <DEDUP_REMOVED lines=28> */
.L_x_4820:
[----:B------:R-:W-:Y:S05]  /*7bc0*/  BSYNC.RECONVERGENT B1 ;  /* 0x0000000000017941 */ /* 0x000fea0003800200 */
.L_x_4819:
        /* <DEDUP_REMOVED lines=28> */
.L_x_4822:
[----:B------:R-:W-:Y:S05]  /*7d90*/  BSYNC.RECONVERGENT B1 ;  /* 0x0000000000017941 */ /* 0x000fea0003800200 */
.L_x_4821:
        /* <DEDUP_REMOVED lines=28> */
.L_x_4824:
[----:B------:R-:W-:Y:S05]  /*7f60*/  BSYNC.RECONVERGENT B1 ;  /* 0x0000000000017941 */ /* 0x000fea0003800200 */
.L_x_4823:
        /* <DEDUP_REMOVED lines=28> */
.L_x_4826:
[----:B------:R-:W-:Y:S05]  /*8130*/  BSYNC.RECONVERGENT B1 ;  /* 0x0000000000017941 */ /* 0x000fea0003800200 */
.L_x_4825:
        /* <DEDUP_REMOVED lines=28> */
.L_x_4828:
[----:B------:R-:W-:Y:S05]  /*8300*/  BSYNC.RECONVERGENT B1 ;  /* 0x0000000000017941 */ /* 0x000fea0003800200 */
.L_x_4827:
        /* <DEDUP_REMOVED lines=28> */
.L_x_4830:
[----:B------:R-:W-:Y:S05]  /*84d0*/  BSYNC.RECONVERGENT B1 ;  /* 0x0000000000017941 */ /* 0x000fea0003800200 */
.L_x_4829:
        /* <DEDUP_REMOVED lines=28> */
.L_x_4832:
[----:B------:R-:W-:Y:S05]  /*86a0*/  BSYNC.RECONVERGENT B1 ;  /* 0x0000000000017941 */ /* 0x000fea0003800200 */
.L_x_4831:
        /* <DEDUP_REMOVED lines=28> */
.L_x_4834:
[----:B------:R-:W-:Y:S05]  /*8870*/  BSYNC.RECONVERGENT B1 ;  /* 0x0000000000017941 */ /* 0x000fea0003800200 */
.L_x_4833:
        /* <DEDUP_REMOVED lines=28> */
.L_x_4836:
[----:B------:R-:W-:Y:S05]  /*8a40*/  BSYNC.RECONVERGENT B1 ;  /* 0x0000000000017941 */ /* 0x000fea0003800200 */
.L_x_4835:
        /* <DEDUP_REMOVED lines=28> */
.L_x_4838:
[----:B------:R-:W-:Y:S05]  /*8c10*/  BSYNC.RECONVERGENT B1 ;  /* 0x0000000000017941 */ /* 0x000fea0003800200 */
.L_x_4837:
        /* <DEDUP_REMOVED lines=28> */
.L_x_4840:
[----:B------:R-:W-:Y:S05]  /*8de0*/  BSYNC.RECONVERGENT B1 ;  /* 0x0000000000017941 */ /* 0x000fea0003800200 */
.L_x_4839:
        /* <DEDUP_REMOVED lines=28> */
.L_x_4842:
[----:B------:R-:W-:Y:S05]  /*8fb0*/  BSYNC.RECONVERGENT B1 ;  /* 0x0000000000017941 */ /* 0x000fea0003800200 */
.L_x_4841:
        /* <DEDUP_REMOVED lines=28> */
.L_x_4844:
[----:B------:R-:W-:Y:S05]  /*9180*/  BSYNC.RECONVERGENT B1 ;  /* 0x0000000000017941 */ /* 0x000fea0003800200 */
.L_x_4843:
        /* <DEDUP_REMOVED lines=28> */
.L_x_4846:
[----:B------:R-:W-:Y:S05]  /*9350*/  BSYNC.RECONVERGENT B1 ;  /* 0x0000000000017941 */ /* 0x000fea0003800200 */
.L_x_4845:
        /* <DEDUP_REMOVED lines=28> */
.L_x_4848:
[----:B------:R-:W-:Y:S05]  /*9520*/  BSYNC.RECONVERGENT B1 ;  /* 0x0000000000017941 */ /* 0x000fea0003800200 */
.L_x_4847:
        /* <DEDUP_REMOVED lines=28> */
.L_x_4850:
[----:B------:R-:W-:Y:S05]  /*96f0*/  BSYNC.RECONVERGENT B1 ;  /* 0x0000000000017941 */ /* 0x000fea0003800200 */
.L_x_4849:
[C---:B------:R-:W-:Y:S01]  /*9700*/  IMAD.SHL.U32 R13, R246.reuse, 0x4, RZ ;  /* 0x00000004f60d7824 */ /* 0x040fe200078e00ff */
[----:B------:R-:W-:Y:S01]  /*9710*/  IADD3 R14, PT, PT, R246, R10, RZ ;  /* 0x0000000af60e7210 */ /* 0x000fe20007ffe0ff */
[----:B------:R-:W-:Y:S01]  /*9720*/  BSSY.RECONVERGENT B1, `(.L_x_4851) ;  /* 0x000001c000017945 */ /* 0x000fe20003800200 */
[----:B------:R-:W-:Y:S02]  /*9730*/  FSEL R241, R241, RZ, P3 ;  /* 0x000000fff1f17208 */ /* 0x000fe40001800000 */
[----:B------:R-:W-:Y:S01]  /*9740*/  ISETP.GE.OR P5, PT, R13, R12, P1 ;  /* 0x0000000c0d00720c */ /* 0x000fe20000fa6670 */
[----:B------:R-:W-:Y:S01]  /*9750*/  IMAD.SHL.U32 R14, R14, 0x4, RZ ;  /* 0x000000040e0e7824 */ /* 0x000fe200078e00ff */
[----:B------:R-:W-:-:S04]  /*9760*/  FSEL R240, R240, RZ, P3 ;  /* 0x000000fff0f07208 */ /* 0x000fc80001800000 */
        /* <DEDUP_REMOVED lines=23> */
.L_x_4852:
[----:B------:R-:W-:Y:S05]  /*98e0*/  BSYNC.RECONVERGENT B1 ;  /* 0x0000000000017941 */ /* 0x000fea0003800200 */
.L_x_4851:
[----:B------:R-:W-:Y:S01]  /*98f0*/  BSSY.RECONVERGENT B1, `(.L_x_4853) ;  /* 0x0000018000017945 */ /* 0x000fe20003800200 */
[----:B------:R-:W-:Y:S02]  /*9900*/  FSEL R243, R243, RZ, P3 ;  /* 0x000000fff3f37208 */ /* 0x000fe40001800000 */
[----:B------:R-:W-:Y:S01]  /*9910*/  FSEL R242, R242, RZ, P3 ;  /* 0x000000fff2f27208 */ /* 0x000fe20001800000 */
        /* <DEDUP_REMOVED lines=11> */
[----:B------:R-:W-:Y:S02]  /*99d0*/  IMAD R14, R11, 0xa0, R14 ;  /* 0x000000a00b0e7824 */ /* 0x000fe400078e020e */
[----:B-1----:R-:W-:-:S05]  /*99e0*/  IMAD.SHL.U32 R12, R12, 0x2, RZ ;  /* 0x000000020c0c7824 */ /* 0x002fca00078e00ff */
[----:B------:R-:W-:-:S05]  /*99f0*/  LOP3.LUT R12, R12, 0x2, RZ, 0xc0, !PT ;  /* 0x000000020c0c7812 */ /* 0x000fca00078ec0ff */
[----:B------:R-:W-:Y:S01]  /*9a00*/  IMAD R11, R10, UR4, R12 ;  /* 0x000000040a0b7c24 */ /* 0x000fe2000f8e020c */
[----:B------:R-:W-:-:S04]  /*9a10*/  SHF.R.S32.HI R12, RZ, 0x1f, R14 ;  /* 0x0000001fff0c7819 */ /* 0x000fc8000001140e */
[----:B------:R-:W-:-:S04]  /*9a20*/  IADD3 R10, P3, PT, R11, R14, RZ ;  /* 0x0000000e0b0a7210 */ /* 0x000fc80007f7e0ff */
[----:B------:R-:W-:Y:S02]  /*9a30*/  LEA.HI.X.SX32 R12, R11, R12, 0x1, P3 ;  /* 0x0000000c0b0c7211 */ /* 0x000fe400018f0eff */
[----:B------:R-:W-:-:S04]  /*9a40*/  LEA R242, P3, R10, UR16, 0x2 ;  /* 0x000000100af27c11 */ /* 0x000fc8000f8610ff */
[----:B------:R-:W-:-:S06]  /*9a50*/  LEA.HI.X R243, R10, UR17, R12, 0x2, P3 ;  /* 0x000000110af37c11 */ /* 0x000fcc00098f140c */
[----:B------:R-:W5:Y:S03]  /*9a60*/  LDG.E.64 R242, desc[UR36][R242.64] ;  /* 0x00000024f2f27981 */ /* 0x000f66000c1e1b00 */
.L_x_4854:
[----:B------:R-:W-:Y:S05]  /*9a70*/  BSYNC.RECONVERGENT B1 ;  /* 0x0000000000017941 */ /* 0x000fea0003800200 */
.L_x_4853:
[----:B------:R-:W2:Y:S04]  /*9a80*/  LDL R10, [R1+0x38] ;  /* 0x00003800010a7983 */ /* 0x000ea80000100800 */
[----:B0-----:R0:W-:Y:S04]  /*9a90*/  STL [R1+0x6c], R4 ;  /* 0x00006c0401007387 */ /* 0x0011e80000100800 */
[----:B------:R-:W3:Y:S04]  /*9aa0*/  LDL R11, [R1+0x3c] ;  /* 0x00003c00010b7983 */ /* 0x000ee80000100800 */
[----:B0-----:R-:W4:Y:S04]  /*9ab0*/  LDL R4, [R1+0x40] ;  /* 0x0000400001047983 */ /* 0x001f280000100800 */
[----:B-----5:R0:W-:Y:S04]  /*9ac0*/  STL [R1+0x68], R242 ;  /* 0x000068f201007387 */ /* 0x0201e80000100800 */
[----:B0-----:R-:W4:Y:S04]  /*9ad0*/  LDL R242, [R1+0x44] ;  /* 0x0000440001f27983 */ /* 0x001f280000100800 */
[----:B------:R0:W-:Y:S04]  /*9ae0*/  STL [R1+0x64], R5 ;  /* 0x0000640501007387 */ /* 0x0001e80000100800 */
        /* <DEDUP_REMOVED lines=14> */
[----:B------:R-:W4:Y:S04]  /*9bd0*/  LDL R249, [R1+0x10] ;  /* 0x0000100001f97983 */ /* 0x000f280000100800 */
[----:B------:R-:W4:Y:S04]  /*9be0*/  LDL R246, [R1+0x14] ;  /* 0x0000140001f67983 */ /* 0x000f280000100800 */
[----:B0-----:R-:W4:Y:S04]  /*9bf0*/  LDL R0, [R1+0x1c] ;  /* 0x00001c0001007983 */ /* 0x001f280000100800 */
[----:B------:R-:W4:Y:S04]  /*9c00*/  LDL R15, [R1+0x8] ;  /* 0x00000800010f7983 */ /* 0x000f280000100800 */
[----:B------:R-:W4:Y:S04]  /*9c10*/  LDL R14, [R1+0xc] ;  /* 0x00000c00010e7983 */ /* 0x000f280000100800 */
[----:B------:R-:W4:Y:S04]  /*9c20*/  LDL R13, [R1] ;  /* 0x00000000010d7983 */ /* 0x000f280000100800 */
[----:B------:R-:W4:Y:S01]  /*9c30*/  LDL R12, [R1+0x4] ;  /* 0x00000400010c7983 */ /* 0x000f220000100800 */
[----:B--2---:R-:W-:Y:S01]  /*9c40*/  FMUL.FTZ R10, R10, R118 ;  /* 0x000000760a0a7220 */ /* 0x004fe20000410000 */
[----:B---3--:R-:W-:-:S03]  /*9c50*/  FMUL.FTZ R11, R11, R119 ;  /* 0x000000770b0b7220 */ /* 0x008fc60000410000 */
[----:B----4-:R-:W-:Y:S02]  /*9c60*/  FFMA.FTZ R10, R4, R116, R10 ;  /* 0x00000074040a7223 */ /* 0x010fe4000001000a */
[----:B------:R-:W2:Y:S01]  /*9c70*/  LDL.LU R4, [R1+0x6c] ;  /* 0x00006c0001047983 */ /* 0x000ea20000300800 */
[----:B------:R-:W-:-:S03]  /*9c80*/  FFMA.FTZ R11, R242, R117, R11 ;  /* 0x00000075f20b7223 */ /* 0x000fc6000001000b */
[----:B------:R-:W2:Y:S01]  /*9c90*/  LDL.LU R242, [R1+0x68] ;  /* 0x0000680001f27983 */ /* 0x000ea20000300800 */
[----:B------:R-:W-:-:S03]  /*9ca0*/  FFMA.FTZ R10, R5, R120, R10 ;  /* 0x00000078050a7223 */ /* 0x000fc6000001000a */
[----:B------:R-:W3:Y:S01]  /*9cb0*/  LDL.LU R5, [R1+0x64] ;  /* 0x0000640001057983 */ /* 0x000ee20000300800 */
[----:B------:R-:W-:-:S03]  /*9cc0*/  FFMA.FTZ R11, R243, R121, R11 ;  /* 0x00000079f30b7223 */ /* 0x000fc6000001000b */
[----:B------:R-:W3:Y:S01]  /*9cd0*/  LDL.LU R243, [R1+0x60] ;  /* 0x0000600001f37983 */ /* 0x000ee20000300800 */
        /* <DEDUP_REMOVED lines=113> */
[----:B------:R-:W1:Y:S01]  /*a3f0*/  S2R R246, SR_TID.X ;  /* 0x0000000000f67919 */ /* 0x000e620000002100 */
[----:B------:R-:W-:Y:S02]  /*a400*/  FFMA.FTZ R11, R25, R229, R11 ;  /* 0x000000e5190b7223 */ /* 0x000fe4000001000b */
[----:B------:R-:W-:Y:S02]  /*a410*/  FFMA.FTZ R10, R22, R230, R10 ;  /* 0x000000e6160a7223 */ /* 0x000fe4000001000a */
[----:B------:R-:W-:Y:S02]  /*a420*/  FFMA.FTZ R11, R23, R231, R11 ;  /* 0x000000e7170b7223 */ /* 0x000fe4000001000b */
[----:B------:R-:W-:Y:S02]  /*a430*/  FFMA.FTZ R10, R20, R232, R10 ;  /* 0x000000e8140a7223 */ /* 0x000fe4000001000a */
[----:B------:R-:W-:-:S02]  /*a440*/  FFMA.FTZ R11, R21, R233, R11 ;  /* 0x000000e9150b7223 */ /* 0x000fc4000001000b */
[----:B------:R-:W-:Y:S02]  /*a450*/  FFMA.FTZ R10, R18, R234, R10 ;  /* 0x000000ea120a7223 */ /* 0x000fe4000001000a */
[----:B------:R-:W-:Y:S02]  /*a460*/  FFMA.FTZ R11, R19, R235, R11 ;  /* 0x000000eb130b7223 */ /* 0x000fe4000001000b */
[----:B------:R-:W-:Y:S02]  /*a470*/  FFMA.FTZ R10, R16, R236, R10 ;  /* 0x000000ec100a7223 */ /* 0x000fe4000001000a */
[----:B------:R-:W-:Y:S02]  /*a480*/  FFMA.FTZ R11, R17, R237, R11 ;  /* 0x000000ed110b7223 */ /* 0x000fe4000001000b */
[----:B------:R-:W-:Y:S02]  /*a490*/  FFMA.FTZ R10, R8, R238, R10 ;  /* 0x000000ee080a7223 */ /* 0x000fe4000001000a */
[----:B------:R-:W-:-:S02]  /*a4a0*/  FFMA.FTZ R11, R9, R239, R11 ;  /* 0x000000ef090b7223 */ /* 0x000fc4000001000b */
[----:B------:R-:W-:Y:S02]  /*a4b0*/  FFMA.FTZ R10, R6, R240, R10 ;  /* 0x000000f0060a7223 */ /* 0x000fe4000001000a */
[----:B------:R-:W-:Y:S01]  /*a4c0*/  FFMA.FTZ R11, R7, R241, R11 ;  /* 0x000000f1070b7223 */ /* 0x000fe2000001000b */
[----:B------:R-:W-:Y:S01]  /*a4d0*/  UMOV UR7, 0xffffffff ;  /* 0xffffffff00077882 */ /* 0x000fe20000000000 */
[----:B--2---:R-:W-:Y:S02]  /*a4e0*/  FFMA.FTZ R10, R4, R242, R10 ;  /* 0x000000f2040a7223 */ /* 0x004fe4000001000a */
[----:B---3--:R-:W-:Y:S01]  /*a4f0*/  FFMA.FTZ R11, R5, R243, R11 ;  /* 0x000000f3050b7223 */ /* 0x008fe2000001000b */
[----:B-1----:R-:W-:-:S03]  /*a500*/  LOP3.LUT R246, R246, 0x1, RZ, 0xc0, !PT ;  /* 0x00000001f6f67812 */ /* 0x002fc600078ec0ff */
[----:B------:R-:W-:Y:S01]  /*a510*/  FADD.FTZ R10, R10, R11 ;  /* 0x0000000b0a0a7221 */ /* 0x000fe20000010000 */
[----:B0-----:R-:W-:Y:S06]  /*a520*/  BRA.DIV UR7, `(.L_x_4855) ;  /* 0x0000005e07287947 */ /* 0x001fec000b800000 */
[----:B------:R0:W1:Y:S02]  /*a530*/  SHFL.BFLY PT, R14, R10, 0x1, 0x1f ;  /* 0x0c201f000a0e7f89 */ /* 0x00006400000e0000 */
.L_x_4928:
[----:B------:R-:W-:Y:S01]  /*a540*/  ISETP.EQ.U32.OR P1, PT, R246, 0x1, P1 ;  /* 0x00000001f600780c */ /* 0x000fe20000f22470 */
[----:B-1----:R-:W-:Y:S01]  /*a550*/  FADD.FTZ R12, R10, R14 ;  /* 0x0000000e0a0c7221 */ /* 0x002fe20000010000 */
[----:B------:R-:W-:Y:S03]  /*a560*/  BSSY.RECONVERGENT B1, `(.L_x_4856) ;  /* 0x0000019000017945 */ /* 0x000fe60003800200 */
[----:B------:R-:W-:-:S08]  /*a570*/  FMUL.FTZ R12, R12, UR22 ;  /* 0x000000160c0c7c20 */ /* 0x000fd00008410000 */
[----:B------:R-:W-:Y:S05]  /*a580*/  @P1 BRA `(.L_x_4857) ;  /* 0x0000000000581947 */ /* 0x000fea0003800000 */
[----:B------:R-:W-:-:S04]  /*a590*/  ISETP.NE.U32.AND P1, PT, RZ, UR18, PT ;  /* 0x00000012ff007c0c */ /* 0x000fc8000bf25070 */
[----:B------:R-:W-:-:S13]  /*a5a0*/  ISETP.NE.AND.EX P3, PT, RZ, UR19, PT, P1 ;  /* 0x00000013ff007c0c */ /* 0x000fda000bf65310 */
[----:B0-----:R-:W0:Y:S02]  /*a5b0*/  @P3 LDC.64 R10, c[0x0][0x438] ;  /* 0x00010e00ff0a3b82 */ /* 0x001e240000000a00 */
[----:B0----5:R-:W-:-:S06]  /*a5c0*/  @P3 IMAD.WIDE R10, R247, 0x4, R10 ;  /* 0x00000004f70a3825 */ /* 0x021fcc00078e020a */
[----:B------:R0:W2:Y:S01]  /*a5d0*/  @P3 LDG.E R10, desc[UR36][R10.64] ;  /* 0x000000240a0a3981 */ /* 0x0000a2000c1e1900 */
[----:B------:R-:W-:-:S04]  /*a5e0*/  ISETP.NE.U32.AND P1, PT, RZ, UR20, PT ;  /* 0x00000014ff007c0c */ /* 0x000fc8000bf25070 */
[----:B------:R-:W-:-:S13]  /*a5f0*/  ISETP.NE.AND.EX P1, PT, RZ, UR21, PT, P1 ;  /* 0x00000015ff007c0c */ /* 0x000fda000bf25310 */
[----:B0-----:R-:W0:Y:S01]  /*a600*/  @P1 LDC R11, c[0x0][0x430] ;  /* 0x00010c00ff0b1b82 */ /* 0x001e220000000800 */
[----:B------:R-:W1:Y:S01]  /*a610*/  @P1 S2R R13, SR_CTAID.X ;  /* 0x00000000000d1919 */ /* 0x000e620000002500 */
[----:B--2---:R-:W-:-:S06]  /*a620*/  @P3 FADD.FTZ R12, R12, R10 ;  /* 0x0000000a0c0c3221 */ /* 0x004fcc0000010000 */
[----:B------:R-:W0:Y:S02]  /*a630*/  @P1 LDC R10, c[0x0][0x408] ;  /* 0x00010200ff0a1b82 */ /* 0x000e240000000800 */
[----:B0-----:R-:W-:-:S04]  /*a640*/  @P1 IADD3 R10, PT, PT, R11, R10, RZ ;  /* 0x0000000a0b0a1210 */ /* 0x001fc80007ffe0ff */
[----:B------:R-:W-:Y:S02]  /*a650*/  @P1 ISETP.GE.AND P3, PT, R0, R10, PT ;  /* 0x0000000a0000120c */ /* 0x000fe40003f66270 */
[----:B------:R-:W1:Y:S02]  /*a660*/  @P1 LDC.64 R10, c[0x0][0x448] ;  /* 0x00011200ff0a1b82 */ /* 0x000e640000000a00 */
[----:B-1----:R-:W-:-:S06]  /*a670*/  @P1 IMAD.WIDE.U32 R10, R13, 0x4, R10 ;  /* 0x000000040d0a1825 */ /* 0x002fcc00078e000a */
[----:B------:R0:W2:Y:S02]  /*a680*/  @P1 LDG.E R10, desc[UR36][R10.64] ;  /* 0x000000240a0a1981 */ /* 0x0000a4000c1e1900 */
[----:B0-----:R-:W-:-:S04]  /*a690*/  @P1 SEL R11, RZ, UR39, P3 ;  /* 0x00000027ff0b1c07 */ /* 0x001fc80009800000 */
[----:B------:R-:W-:-:S04]  /*a6a0*/  @P1 IADD3 R11, PT, PT, R0, -UR46, R11 ;  /* 0x8000002e000b1c10 */ /* 0x000fc8000fffe00b */
[----:B------:R-:W-:-:S05]  /*a6b0*/  @P1 I2FP.F32.S32 R11, R11 ;  /* 0x0000000b000b1245 */ /* 0x000fca0000201400 */
[----:B--2---:R-:W-:-:S05]  /*a6c0*/  @P1 FFMA.FTZ R12, R11, R10, R12 ;  /* 0x0000000a0b0c1223 */ /* 0x004fca000001000c */
[----:B------:R1:W-:Y:S01]  /*a6d0*/  STS [R248], R12 ;  /* 0x0000000cf8007388 */ /* 0x0003e20000000800 */
[----:B------:R-:W-:-:S07]  /*a6e0*/  @!P2 FMNMX.FTZ R252, R252, R12, !PT ;  /* 0x0000000cfcfca209 */ /* 0x000fce0007810000 */
.L_x_4857:
[----:B------:R-:W-:Y:S05]  /*a6f0*/  BSYNC.RECONVERGENT B1 ;  /* 0x0000000000017941 */ /* 0x000fea0003800200 */
.L_x_4856:
[----:B------:R-:W-:Y:S01]  /*a700*/  UIADD3 UR7, UPT, UPT, UR46, 0x1, -UR13 ;  /* 0x000000012e077890 */ /* 0x000fe2000fffe80d */
[----:B-----5:R-:W-:Y:S01]  /*a710*/  VIADD R0, R0, 0x40 ;  /* 0x0000004000007836 */ /* 0x020fe20000000000 */
[----:B------:R-:W-:Y:S01]  /*a720*/  IADD3 R2, P2, PT, R2, 0x40, RZ ;  /* 0x0000004002027810 */ /* 0x000fe20007f5e0ff */
[----:B-1----:R-:W-:Y:S01]  /*a730*/  VIADD R248, R248, 0x100 ;  /* 0x00000100f8f87836 */ /* 0x002fe20000000000 */
[----:B------:R-:W-:Y:S01]  /*a740*/  UISETP.LT.AND UP0, UPT, URZ, UR7, UPT ;  /* 0x00000007ff00728c */ /* 0x000fe2000bf01270 */
[----:B------:R-:W-:Y:S02]  /*a750*/  VIADD R247, R247, 0x40 ;  /* 0x00000040f7f77836 */ /* 0x000fe40000000000 */
[----:B------:R-:W-:Y:S01]  /*a760*/  IMAD.X R3, RZ, RZ, R3, P2 ;  /* 0x000000ffff037224 */ /* 0x000fe200010e0603 */
[----:B------:R-:W-:-:S04]  /*a770*/  USEL UR7, URZ, UR7, !UP0 ;  /* 0x00000007ff077287 */ /* 0x000fc8000c000000 */
[----:B------:R-:W-:-:S04]  /*a780*/  UIADD3 UR8, UPT, UPT, -UR7, UR46, URZ ;  /* 0x0000002e07087290 */ /* 0x000fc8000fffe1ff */
[----:B------:R-:W-:-:S04]  /*a790*/  UIADD3 UR8, UPT, UPT, UR8, 0xf, URZ ;  /* 0x0000000f08087890 */ /* 0x000fc8000fffe0ff */
[----:B------:R-:W-:-:S04]  /*a7a0*/  USHF.R.S32.HI UR9, URZ, 0x1f, UR8 ;  /* 0x0000001fff097899 */ /* 0x000fc80008011408 */
[----:B------:R-:W-:-:S04]  /*a7b0*/  ULEA.HI UR9, UR9, UR8, URZ, 0x4 ;  /* 0x0000000809097291 */ /* 0x000fc8000f8f20ff */
[----:B------:R-:W-:-:S04]  /*a7c0*/  ULOP3.LUT UR9, UR9, 0xfffffff0, URZ, 0xc0, !UPT ;  /* 0xfffffff009097892 */ /* 0x000fc8000f8ec0ff */
[----:B------:R-:W-:-:S06]  /*a7d0*/  UIADD3 UR9, UPT, UPT, UR7, UR9, URZ ;  /* 0x0000000907097290 */ /* 0x000fcc000fffe0ff */
[----:B------:R-:W-:-:S13]  /*a7e0*/  ISETP.GE.AND P1, PT, R0, UR9, PT ;  /* 0x0000000900007c0c */ /* 0x000fda000bf26270 */
[----:B------:R-:W-:Y:S05]  /*a7f0*/  @!P1 BRA `(.L_x_4858) ;  /* 0xffffff7c005c9947 */ /* 0x000fea000383ffff */
.L_x_4726:
[----:B0---4-:R-:W-:Y:S05]  /*a800*/  BSYNC B0 ;  /* 0x0000000000007941 */ /* 0x011fea0003800000 */
.L_x_4725:
[----:B------:R-:W0:Y:S01]  /*a810*/  S2R R3, SR_TID.X ;  /* 0x0000000000037919 */ /* 0x000e220000002100 */
[----:B------:R-:W4:Y:S02]  /*a820*/  LDCU UR7, c[0x0][0x3f4] ;  /* 0x00007e80ff0777ac */ /* 0x000f240008000800 */
[----:B----4-:R-:W-:-:S06]  /*a830*/  UIADD3 UR7, UPT, UPT, UR46, 0x1, -UR7 ;  /* 0x000000012e077890 */ /* 0x010fcc000fffe807 */
[----:B------:R-:W-:Y:S01]  /*a840*/  VIMNMX R4, PT, PT, RZ, UR7, !PT ;  /* 0x00000007ff047c48 */ /* 0x000fe2000ffe0100 */
        /* <DEDUP_REMOVED lines=9> */
[----:B------:R0:W4:Y:S02]  /*a8e0*/  SHFL.BFLY PT, R14, R2, 0x2, 0x1f ;  /* 0x0c401f00020e7f89 */ /* 0x00012400000e0000 */
.L_x_4934:
[----:B-1----:R-:W1:Y:S01]  /*a8f0*/  S2R R18, SR_CgaCtaId ;  /* 0x0000000000127919 */ /* 0x002e620000008800 */
[----:B------:R-:W-:Y:S01]  /*a900*/  MOV R13, 0x400 ;  /* 0x00000400000d7802 */ /* 0x000fe20000000f00 */
[----:B------:R-:W-:Y:S05]  /*a910*/  WARPSYNC.ALL ;  /* 0x0000000000007948 */ /* 0x000fea0003800000 */
[----:B----4-:R-:W-:Y:S02]  /*a920*/  FMNMX.FTZ R14, R2, R14, !PT ;  /* 0x0000000e020e7209 */ /* 0x010fe40007810000 */
[----:B-1----:R-:W-:-:S04]  /*a930*/  LEA R0, R18, R13, 0x18 ;  /* 0x0000000d12007211 */ /* 0x002fc800078ec0ff */
[-C--:B------:R-:W-:Y:S02]  /*a940*/  @!P0 LEA.HI R5, R3, R0.reuse, RZ, 0x1d ;  /* 0x0000000003058211 */ /* 0x080fe400078fe8ff */
[----:B0-----:R-:W-:-:S03]  /*a950*/  LEA R2, R6, R0, 0x2 ;  /* 0x0000000006027211 */ /* 0x001fc600078e10ff */
[----:B------:R0:W-:Y:S01]  /*a960*/  @!P0 STS [R5], R14 ;  /* 0x0000000e05008388 */ /* 0x0001e20000000800 */
[----:B------:R-:W-:Y:S01]  /*a970*/  BAR.SYNC.DEFER_BLOCKING 0x0 ;  /* 0x0000000000007b1d */ /* 0x000fe20000010000 */
[----:B------:R-:W-:Y:S01]  /*a980*/  ISETP.GT.U32.AND P0, PT, R6, 0x3, PT ;  /* 0x000000030600780c */ /* 0x000fe20003f04070 */
[----:B0-----:R-:W-:Y:S01]  /*a990*/  IMAD.MOV.U32 R5, RZ, RZ, -0x800001 ;  /* 0xff7fffffff057424 */ /* 0x001fe200078e00ff */
[----:B------:R-:W-:Y:S01]  /*a9a0*/  UIADD3 UR12, UPT, UPT, UR46, 0x1, URZ ;  /* 0x000000012e0c7890 */ /* 0x000fe2000fffe0ff */
[----:B------:R-:W-:-:S04]  /*a9b0*/  IMAD.MOV.U32 R10, RZ, RZ, RZ ;  /* 0x000000ffff0a7224 */ /* 0x000fc800078e00ff */
        /* <DEDUP_REMOVED lines=8> */
[----:B------:R-:W-:-:S04]  /*aa40*/  IMAD.SHL.U32 R5, R3, 0x4, RZ ;  /* 0x0000000403057824 */ /* 0x000fc800078e00ff */
        /* <DEDUP_REMOVED lines=12> */
[----:B------:R-:W-:Y:S02]  /*ab10*/  LOP3.LUT R8, RZ, R3, RZ, 0x33, !PT ;  /* 0x00000003ff087212 */ /* 0x000fe400078e33ff */
[----:B------:R-:W-:Y:S01]  /*ab20*/  VIADDMNMX R9, R7, 0x80, R10, !PT ;  /* 0x0000008007097846 */ /* 0x000fe2000780010a */
        /* <DEDUP_REMOVED lines=11> */
[----:B------:R-:W-:Y:S02]  /*abe0*/  LOP3.LUT R9, R8, 0x3, RZ, 0xc0, !PT ;  /* 0x0000000308097812 */ /* 0x000fe400078ec0ff */
[----:B------:R-:W-:Y:S01]  /*abf0*/  MOV R8, R7 ;  /* 0x0000000700087202 */ /* 0x000fe20000000f00 */
[----:B------:R-:W-:Y:S02]  /*ac00*/  IMAD.IADD R11, R5, 0x1, R12 ;  /* 0x00000001050b7824 */ /* 0x000fe400078e020c */
[----:B------:R-:W-:-:S07]  /*ac10*/  IMAD.MOV R9, RZ, RZ, -R9 ;  /* 0x000000ffff097224 */ /* 0x000fce00078e0a09 */
.L_x_4865:
        /* <DEDUP_REMOVED lines=11> */
.L_x_4864:
[----:B------:R-:W-:Y:S05]  /*acd0*/  BSYNC.RECONVERGENT B1 ;  /* 0x0000000000017941 */ /* 0x000fea0003800200 */
.L_x_4863:
[----:B------:R-:W-:Y:S05]  /*ace0*/  @!P1 BRA `(.L_x_4861) ;  /* 0x0000001400009947 */ /* 0x000fea0003800000 */
[----:B------:R-:W-:Y:S02]  /*acf0*/  VIADD R13, R13, 0x420 ;  /* 0x000004200d0d7836 */ /* 0x000fe40000000000 */
[----:B------:R-:W-:-:S03]  /*ad00*/  IMAD.SHL.U32 R9, R4, 0x4, RZ ;  /* 0x0000000404097824 */ /* 0x000fc600078e00ff */
[----:B------:R-:W-:Y:S01]  /*ad10*/  LEA R18, R18, R13, 0x18 ;  /* 0x0000000d12127211 */ /* 0x000fe200078ec0ff */
[C---:B------:R-:W-:Y:S01]  /*ad20*/  IMAD R9, R8.reuse, 0x4, -R9 ;  /* 0x0000000408097824 */ /* 0x040fe200078e0a09 */
[----:B------:R-:W-:-:S03]  /*ad30*/  IADD3 R8, PT, PT, R8, 0x200, RZ ;  /* 0x0000020008087810 */ /* 0x000fc60007ffe0ff */
[----:B------:R-:W-:Y:S01]  /*ad40*/  IMAD.IADD R9, R18, 0x1, R9 ;  /* 0x0000000112097824 */ /* 0x000fe200078e0209 */
[----:B------:R-:W-:-:S04]  /*ad50*/  ISETP.GT.AND P0, PT, R8, UR46, PT ;  /* 0x0000002e08007c0c */ /* 0x000fc8000bf04270 */
[----:B------:R-:W1:Y:S04]  /*ad60*/  LDS R11, [R9] ;  /* 0x00000000090b7984 */ /* 0x000e680000000800 */
[----:B------:R-:W0:Y:S04]  /*ad70*/  LDS R12, [R9+0x200] ;  /* 0x00020000090c7984 */ /* 0x000e280000000800 */
[----:B------:R-:W4:Y:S04]  /*ad80*/  LDS R13, [R9+0x400] ;  /* 0x00040000090d7984 */ /* 0x000f280000000800 */
[----:B------:R-:W5:Y:S01]  /*ad90*/  LDS R14, [R9+0x600] ;  /* 0x00060000090e7984 */ /* 0x000f620000000800 */
        /* <DEDUP_REMOVED lines=21> */
[----:B0-----:R-:W-:Y:S01]  /*aef0*/  IADD3 R11, PT, PT, -R8, UR46, RZ ;  /* 0x0000002e080b7c10 */ /* 0x001fe2000fffe1ff */
[----:B------:R-:W-:Y:S01]  /*af00*/  BSSY.RECONVERGENT B1, `(.L_x_4866) ;  /* 0x000006c000017945 */ /* 0x000fe20003800200 */
[----:B------:R-:W-:Y:S01]  /*af10*/  VIADD R9, R9, 0xc00 ;  /* 0x00000c0009097836 */ /* 0x000fe20000000000 */
[----:B------:R-:W-:Y:S02]  /*af20*/  PLOP3.LUT P0, PT, PT, PT, PT, 0x80, 0x8 ;  /* 0x000000000008781c */ /* 0x000fe40003f0f070 */
[----:B------:R-:W-:-:S13]  /*af30*/  ISETP.GT.AND P1, PT, R11, 0x5ff, PT ;  /* 0x000005ff0b00780c */ /* 0x000fda0003f24270 */
[----:B------:R-:W-:Y:S05]  /*af40*/  @!P1 BRA `(.L_x_4867) ;  /* 0x00000004009c9947 */ /* 0x000fea0003800000 */
[----:B--2---:R-:W-:Y:S01]  /*af50*/  IMAD.U32 R27, RZ, RZ, UR46 ;  /* 0x0000002eff1b7e24 */ /* 0x004fe2000f8e00ff */
[----:B------:R-:W-:-:S03]  /*af60*/  PLOP3.LUT P0, PT, PT, PT, PT, 0x8, 0x80 ;  /* 0x000000000080781c */ /* 0x000fc60003f0e170 */
[----:B------:R-:W-:-:S10]  /*af70*/  VIADD R27, R27, 0xfffffa01 ;  /* 0xfffffa011b1b7836 */ /* 0x000fd40000000000 */
.L_x_4868:
[----:B------:R-:W0:Y:S01]  /*af80*/  LDS R11, [R9+-0x400] ;  /* 0xfffc0000090b7984 */ /* 0x000e220000000800 */
[----:B------:R-:W-:-:S03]  /*af90*/  VIADD R8, R8, 0x800 ;  /* 0x0000080008087836 */ /* 0x000fc60000000000 */
[----:B------:R-:W1:Y:S02]  /*afa0*/  LDS R12, [R9+-0x200] ;  /* 0xfffe0000090c7984 */ /* 0x000e640000000800 */
        /* <DEDUP_REMOVED lines=15> */
[----:B--2---:R-:W-:Y:S01]  /*b0a0*/  FADD.FTZ R13, -R28, R13 ;  /* 0x0000000d1c0d7221 */ /* 0x004fe20000010100 */
        /* <DEDUP_REMOVED lines=81> */
.L_x_4867:
[----:B------:R-:W-:Y:S05]  /*b5c0*/  BSYNC.RECONVERGENT B1 ;  /* 0x0000000000017941 */ /* 0x000fea0003800200 */
.L_x_4866:
        /* <DEDUP_REMOVED lines=10> */
[----:B------:R-:W2:Y:S04]  /*b670*/  LDS R15, [R9+0x400] ;  /* 0x00040000090f7984 */ /* 0x000ea80000000800 */
[----:B------:R-:W3:Y:S04]  /*b680*/  LDS R16, [R9+0x600] ;  /* 0x0006000009107984 */ /* 0x000ee80000000800 */
[----:B------:R-:W3:Y:S04]  /*b690*/  LDS R17, [R9+0x800] ;  /* 0x0008000009117984 */ /* 0x000ee80000000800 */
[----:B------:R-:W3:Y:S01]  /*b6a0*/  LDS R18, [R9+0xa00] ;  /* 0x000a000009127984 */ /* 0x000ee20000000800 */
        /* <DEDUP_REMOVED lines=9> */
[----:B--2---:R-:W-:Y:S01]  /*b740*/  FADD.FTZ R15, -R28, R15 ;  /* 0x0000000f1c0f7221 */ /* 0x004fe20000010100 */
        /* <DEDUP_REMOVED lines=31> */
.L_x_4870:
[----:B------:R-:W-:Y:S05]  /*b940*/  BSYNC.RECONVERGENT B1 ;  /* 0x0000000000017941 */ /* 0x000fea0003800200 */
.L_x_4869:
        /* <DEDUP_REMOVED lines=27> */
.L_x_4862:
[----:B------:R-:W-:Y:S01]  /*bb00*/  IMAD.U32 R12, RZ, RZ, UR12 ;  /* 0x0000000cff0c7e24 */ /* 0x000fe2000f8e00ff */
[----:B------:R-:W-:Y:S01]  /*bb10*/  LOP3.LUT R10, RZ, R3, RZ, 0x33, !PT ;  /* 0x00000003ff0a7212 */ /* 0x000fe200078e33ff */
[----:B------:R-:W-:Y:S03]  /*bb20*/  BSSY.RECONVERGENT B1, `(.L_x_4871) ;  /* 0x0000024000017945 */ /* 0x000fe60003800200 */
[----:B------:R-:W-:-:S04]  /*bb30*/  VIADDMNMX R11, R7, 0x80, R12, !PT ;  /* 0x00000080070b7846 */ /* 0x000fc8000780010c */
        /* <DEDUP_REMOVED lines=8> */
[--C-:B------:R-:W-:Y:S01]  /*bbc0*/  IADD3 R16, P0, P2, R8, UR5, R7.reuse ;  /* 0x0000000508107c10 */ /* 0x100fe2000fa1e007 */
[----:B------:R-:W-:Y:S01]  /*bbd0*/  IMAD.MOV.U32 R10, RZ, RZ, RZ ;  /* 0x000000ffff0a7224 */ /* 0x000fe200078e00ff */
[----:B------:R-:W-:Y:S01]  /*bbe0*/  LEA.HI R8, R12, 0x1, RZ, 0x19 ;  /* 0x000000010c087811 */ /* 0x000fe200078fc8ff */
[----:B------:R-:W-:Y:S01]  /*bbf0*/  IMAD.MOV.U32 R11, RZ, RZ, R7 ;  /* 0x000000ffff0b7224 */ /* 0x000fe200078e0007 */
[----:B------:R-:W-:Y:S02]  /*bc00*/  LEA R12, R18, R13, 0x18 ;  /* 0x0000000d120c7211 */ /* 0x000fe400078ec0ff */
[----:B------:R-:W-:Y:S02]  /*bc10*/  LOP3.LUT R8, R8, 0x3, RZ, 0xc0, !PT ;  /* 0x0000000308087812 */ /* 0x000fe400078ec0ff */
[----:B------:R-:W-:Y:S01]  /*bc20*/  IADD3.X R9, PT, PT, R9, UR9, RZ, P0, P2 ;  /* 0x0000000909097c10 */ /* 0x000fe200087e44ff */
[----:B------:R-:W-:Y:S01]  /*bc30*/  IMAD.IADD R12, R5, 0x1, R12 ;  /* 0x00000001050c7824 */ /* 0x000fe200078e020c */
[----:B------:R-:W-:-:S07]  /*bc40*/  IADD3 R13, PT, PT, -R8, RZ, RZ ;  /* 0x000000ff080d7210 */ /* 0x000fce0007ffe1ff */
.L_x_4873:
[----:B------:R-:W-:-:S06]  /*bc50*/  IMAD.MOV.U32 R8, RZ, RZ, R16 ;  /* 0x000000ffff087224 */ /* 0x000fcc00078e0010 */
[----:B------:R0:W4:Y:S01]  /*bc60*/  LDG.E.U8 R8, desc[UR36][R8.64] ;  /* 0x0000002408087981 */ /* 0x000122000c1e1100 */
[----:B------:R-:W-:Y:S01]  /*bc70*/  IMAD.MOV.U32 R15, RZ, RZ, RZ ;  /* 0x000000ffff0f7224 */ /* 0x000fe200078e00ff */
[----:B------:R-:W-:Y:S01]  /*bc80*/  IADD3 R16, P2, PT, R16, 0x80, RZ ;  /* 0x0000008010107810 */ /* 0x000fe20007f5e0ff */
[----:B------:R-:W-:Y:S02]  /*bc90*/  VIADD R13, R13, 0x1 ;  /* 0x000000010d0d7836 */ /* 0x000fe40000000000 */
[----:B------:R-:W-:Y:S01]  /*bca0*/  VIADD R11, R11, 0x80 ;  /* 0x000000800b0b7836 */ /* 0x000fe20000000000 */
[----:B0-----:R-:W-:Y:S02]  /*bcb0*/  IADD3.X R9, PT, PT, RZ, R9, RZ, P2, !PT ;  /* 0x00000009ff097210 */ /* 0x001fe400017fe4ff */
[----:B----4-:R-:W-:-:S13]  /*bcc0*/  ISETP.NE.AND P0, PT, R8, RZ, PT ;  /* 0x000000ff0800720c */ /* 0x010fda0003f05270 */
[----:B------:R-:W1:Y:S02]  /*bcd0*/  @!P0 LDS R14, [R12] ;  /* 0x000000000c0e8984 */ /* 0x000e640000000800 */
[----:B-1----:R-:W-:-:S04]  /*bce0*/  @!P0 FADD.FTZ R14, -R28, R14 ;  /* 0x0000000e1c0e8221 */ /* 0x002fc80000010100 */
[----:B------:R-:W-:-:S04]  /*bcf0*/  @!P0 FMUL.FTZ R14, R14, 1.4426950216293334961 ;  /* 0x3fb8aa3b0e0e8820 */ /* 0x000fc80000410000 */
[----:B------:R-:W0:Y:S01]  /*bd00*/  @!P0 MUFU.EX2 R15, R14 ;  /* 0x0000000e000f8308 */ /* 0x000e220000000800 */
[----:B------:R-:W-:Y:S01]  /*bd10*/  ISETP.NE.AND P0, PT, R13, RZ, PT ;  /* 0x000000ff0d00720c */ /* 0x000fe20003f05270 */
[----:B0-----:R0:W-:Y:S01]  /*bd20*/  STS [R12], R15 ;  /* 0x0000000f0c007388 */ /* 0x0011e20000000800 */
[----:B------:R-:W-:Y:S01]  /*bd30*/  FADD.FTZ R10, R15, R10 ;  /* 0x0000000a0f0a7221 */ /* 0x000fe20000010000 */
[----:B0-----:R-:W-:-:S10]  /*bd40*/  VIADD R12, R12, 0x200 ;  /* 0x000002000c0c7836 */ /* 0x001fd40000000000 */
[----:B------:R-:W-:Y:S05]  /*bd50*/  @P0 BRA `(.L_x_4873) ;  /* 0xfffffffc00bc0947 */ /* 0x000fea000383ffff */
.L_x_4872:
[----:B------:R-:W-:Y:S05]  /*bd60*/  BSYNC.RECONVERGENT B1 ;  /* 0x0000000000017941 */ /* 0x000fea0003800200 */
.L_x_4871:
[----:B------:R-:W-:Y:S05]  /*bd70*/  @!P1 BRA `(.L_x_4861) ;  /* 0x0000000000dc9947 */ /* 0x000fea0003800000 */
[----:B------:R-:W0:Y:S01]  /*bd80*/  S2R R12, SR_CgaCtaId ;  /* 0x00000000000c7919 */ /* 0x000e220000008800 */
[----:B------:R-:W4:Y:S01]  /*bd90*/  LDC.64 R14, c[0x0][0x420] ;  /* 0x00010800ff0e7b82 */ /* 0x000f220000000a00 */
[----:B------:R-:W-:Y:S01]  /*bda0*/  MOV R9, 0x400 ;  /* 0x0000040000097802 */ /* 0x000fe20000000f00 */
[----:B------:R-:W-:-:S04]  /*bdb0*/  IMAD.SHL.U32 R8, R4, 0x4, RZ ;  /* 0x0000000404087824 */ /* 0x000fc800078e00ff */
[----:B------:R-:W-:Y:S02]  /*bdc0*/  VIADD R9, R9, 0x420 ;  /* 0x0000042009097836 */ /* 0x000fe40000000000 */
[----:B------:R-:W-:Y:S01]  /*bdd0*/  IMAD R8, R11, 0x4, -R8 ;  /* 0x000000040b087824 */ /* 0x000fe200078e0a08 */
[----:B----4-:R-:W-:-:S04]  /*bde0*/  IADD3 R14, P0, P1, R14, UR5, R11 ;  /* 0x000000050e0e7c10 */ /* 0x010fc8000f91e00b */
[----:B------:R-:W-:Y:S02]  /*bdf0*/  IADD3 R14, P2, PT, R14, 0x100, RZ ;  /* 0x000001000e0e7810 */ /* 0x000fe40007f5e0ff */
[----:B0-----:R-:W-:Y:S02]  /*be00*/  LEA R13, R12, R9, 0x18 ;  /* 0x000000090c0d7211 */ /* 0x001fe400078ec0ff */
[----:B------:R-:W-:Y:S02]  /*be10*/  IADD3.X R9, PT, PT, R15, UR9, RZ, P0, P1 ;  /* 0x000000090f097c10 */ /* 0x000fe400087e24ff */
[----:B------:R-:W-:Y:S02]  /*be20*/  IADD3 R12, PT, PT, R8, 0x400, R13 ;  /* 0x00000400080c7810 */ /* 0x000fe40007ffe00d */
[----:B------:R-:W-:-:S07]  /*be30*/  IADD3.X R9, PT, PT, RZ, R9, RZ, P2, !PT ;  /* 0x00000009ff097210 */ /* 0x000fce00017fe4ff */
.L_x_4874:
[----:B------:R-:W-:-:S05]  /*be40*/  IMAD.MOV.U32 R8, RZ, RZ, R14 ;  /* 0x000000ffff087224 */ /* 0x000fca00078e000e */
[----:B------:R-:W4:Y:S04]  /*be50*/  LDG.E.U8 R16, desc[UR36][R8.64+-0x100] ;  /* 0xffff002408107981 */ /* 0x000f28000c1e1100 */
[----:B------:R-:W5:Y:S04]  /*be60*/  LDG.E.U8 R13, desc[UR36][R8.64+-0x80] ;  /* 0xffff8024080d7981 */ /* 0x000f68000c1e1100 */
[----:B------:R-:W2:Y:S04]  /*be70*/  LDG.E.U8 R14, desc[UR36][R8.64] ;  /* 0x00000024080e7981 */ /* 0x000ea8000c1e1100 */
[----:B------:R-:W3:Y:S01]  /*be80*/  LDG.E.U8 R15, desc[UR36][R8.64+0x80] ;  /* 0x00008024080f7981 */ /* 0x000ee2000c1e1100 */
[----:B------:R-:W-:Y:S01]  /*be90*/  VIADD R11, R11, 0x200 ;  /* 0x000002000b0b7836 */ /* 0x000fe20000000000 */
[----:B----4-:R-:W-:-:S02]  /*bea0*/  ISETP.NE.AND P0, PT, R16, RZ, PT ;  /* 0x000000ff1000720c */ /* 0x010fc40003f05270 */
[----:B-----5:R-:W-:Y:S02]  /*beb0*/  ISETP.NE.AND P1, PT, R13, RZ, PT ;  /* 0x000000ff0d00720c */ /* 0x020fe40003f25270 */
[----:B--2---:R-:W-:Y:S02]  /*bec0*/  ISETP.NE.AND P2, PT, R14, RZ, PT ;  /* 0x000000ff0e00720c */ /* 0x004fe40003f45270 */
        /* <DEDUP_REMOVED lines=9> */
[----:B------:R-:W-:Y:S02]  /*bf60*/  IMAD.MOV.U32 R15, RZ, RZ, RZ ;  /* 0x000000ffff0f7224 */ /* 0x000fe400078e00ff */
[----:B------:R0:W1:Y:S01]  /*bf70*/  @!P0 MUFU.EX2 R13, R14 ;  /* 0x0000000e000d8308 */ /* 0x0000620000000800 */
[----:B------:R-:W-:Y:S01]  /*bf80*/  @!P1 FMUL.FTZ R16, R16, 1.4426950216293334961 ;  /* 0x3fb8aa3b10109820 */ /* 0x000fe20000410000 */
[C---:B--2---:R-:W-:Y:S01]  /*bf90*/  @!P2 FADD.FTZ R18, -R28.reuse, R17 ;  /* 0x000000111c12a221 */ /* 0x044fe20000010100 */
[----:B------:R-:W-:Y:S02]  /*bfa0*/  IMAD.MOV.U32 R17, RZ, RZ, RZ ;  /* 0x000000ffff117224 */ /* 0x000fe400078e00ff */
[----:B---3--:R-:W-:Y:S01]  /*bfb0*/  @!P3 FADD.FTZ R20, -R28, R19 ;  /* 0x000000131c14b221 */ /* 0x008fe20000010100 */
[----:B------:R-:W2:Y:S01]  /*bfc0*/  @!P1 MUFU.EX2 R15, R16 ;  /* 0x00000010000f9308 */ /* 0x000ea20000000800 */
[----:B------:R-:W-:Y:S01]  /*bfd0*/  @!P2 FMUL.FTZ R18, R18, 1.4426950216293334961 ;  /* 0x3fb8aa3b1212a820 */ /* 0x000fe20000410000 */
[----:B------:R-:W-:-:S02]  /*bfe0*/  HFMA2 R19, -RZ, RZ, 0, 0 ;  /* 0x00000000ff137431 */ /* 0x000fc400000001ff */
[----:B------:R-:W-:Y:S01]  /*bff0*/  @!P3 FMUL.FTZ R20, R20, 1.4426950216293334961 ;  /* 0x3fb8aa3b1414b820 */ /* 0x000fe20000410000 */
[----:B------:R-:W-:Y:S01]  /*c000*/  ISETP.GT.AND P0, PT, R11, UR46, PT ;  /* 0x0000002e0b007c0c */ /* 0x000fe2000bf04270 */
        /* <DEDUP_REMOVED lines=14> */
.L_x_4861:
[----:B------:R-:W-:Y:S05]  /*c0f0*/  BSYNC.RECONVERGENT B0 ;  /* 0x0000000000007941 */ /* 0x000fea0003800200 */
.L_x_4860:
[----:B0-----:R-:W0:Y:S01]  /*c100*/  SHFL.BFLY PT, R9, R10, 0x10, 0x1f ;  /* 0x0e001f000a097f89 */ /* 0x001e2200000e0000 */
[C---:B------:R-:W-:Y:S01]  /*c110*/  ISETP.NE.AND P0, PT, R6.reuse, RZ, PT ;  /* 0x000000ff0600720c */ /* 0x040fe20003f05270 */
[----:B------:R-:W4:Y:S01]  /*c120*/  LDCU.U8 UR8, c[0x0][0x48c] ;  /* 0x00009180ff0877ac */ /* 0x000f220008000000 */
[----:B------:R-:W-:Y:S01]  /*c130*/  ISETP.GT.U32.AND P1, PT, R6, 0x3, PT ;  /* 0x000000030600780c */ /* 0x000fe20003f24070 */
[----:B------:R-:W5:Y:S10]  /*c140*/  LDC R19, c[0x0][0x3f8] ;  /* 0x0000fe00ff137b82 */ /* 0x000f740000000800 */
[----:B------:R-:W-:-:S04]  /*c150*/  @!P0 SHF.R.U32.HI R14, RZ, 0x3, R3 ;  /* 0x00000003ff0e8819 */ /* 0x000fc80000011603 */
[----:B------:R-:W-:Y:S01]  /*c160*/  @!P0 LOP3.LUT R15, R14, 0x7c, RZ, 0xc0, !PT ;  /* 0x0000007c0e0f8812 */ /* 0x000fe200078ec0ff */
[----:B----4-:R-:W-:-:S04]  /*c170*/  UISETP.NE.AND UP0, UPT, UR8, URZ, UPT ;  /* 0x000000ff0800728c */ /* 0x010fc8000bf05270 */
        /* <DEDUP_REMOVED lines=12> */
[----:B------:R-:W-:-:S05]  /*c240*/  ISETP.GT.AND P0, PT, R7, UR46, PT ;  /* 0x0000002e07007c0c */ /* 0x000fca000bf04270 */
[----:B------:R-:W0:Y:S04]  /*c250*/  @!P1 LDS R13, [R2+0x10] ;  /* 0x00001000020d9984 */ /* 0x000e280000000800 */
[----:B0-----:R-:W0:Y:S02]  /*c260*/  SHFL.BFLY PT, R0, R13, 0x2, 0x1f ;  /* 0x0c401f000d007f89 */ /* 0x001e2400000e0000 */
[----:B0-----:R-:W-:Y:S02]  /*c270*/  FADD.FTZ R6, R0, R13 ;  /* 0x0000000d00067221 */ /* 0x001fe40000010000 */
[----:B------:R-:W5:Y:S03]  /*c280*/  S2R R0, SR_CTAID.X ;  /* 0x0000000000007919 */ /* 0x000f660000002500 */
[----:B------:R-:W0:Y:S02]  /*c290*/  SHFL.BFLY PT, R9, R6, 0x1, 0x1f ;  /* 0x0c201f0006097f89 */ /* 0x000e2400000e0000 */
[----:B0-----:R-:W-:Y:S01]  /*c2a0*/  FADD.FTZ R10, R6, R9 ;  /* 0x00000009060a7221 */ /* 0x001fe20000010000 */
[----:B------:R-:W-:Y:S01]  /*c2b0*/  CS2R R8, SRZ ;  /* 0x0000000000087805 */ /* 0x000fe2000001ff00 */
[----:B-----5:R-:W-:-:S04]  /*c2c0*/  IMAD R37, R19, UR6, R0 ;  /* 0x0000000613257c24 */ /* 0x020fc8000f8e0200 */
[----:B------:R-:W0:Y:S02]  /*c2d0*/  SHFL.IDX PT, R10, R10, RZ, 0x1f ;  /* 0x00001fff0a0a7589 */ /* 0x000e2400000e0000 */
[----:B0-----:R-:W-:-:S04]  /*c2e0*/  FADD.FTZ R11, R10, 9.9999999747524270788e-07 ;  /* 0x358637bd0a0b7421 */ /* 0x001fc80000010000 */
[----:B------:R0:W4:Y:S01]  /*c2f0*/  MUFU.RCP R35, R11 ;  /* 0x0000000b00237308 */ /* 0x0001220000001000 */
[----:B------:R-:W-:Y:S05]  /*c300*/  BRA.U !UP0, `(.L_x_4875) ;  /* 0x0000000108187547 */ /* 0x000fea000b800000 */
[----:B------:R-:W5:Y:S08]  /*c310*/  LDC R2, c[0x0][0x488] ;  /* 0x00012200ff027b82 */ /* 0x000f700000000800 */
[----:B------:R-:W5:Y:S08]  /*c320*/  LDC R6, c[0x0][0x40c] ;  /* 0x00010300ff067b82 */ /* 0x000f700000000800 */
[----:B------:R-:W1:Y:S01]  /*c330*/  LDC R9, c[0x0][0x3f4] ;  /* 0x0000fd00ff097b82 */ /* 0x000e620000000800 */
[----:B-----5:R-:W-:-:S04]  /*c340*/  IMAD R2, R37, R2, R6 ;  /* 0x0000000225027224 */ /* 0x020fc800078e0206 */
[----:B-1----:R-:W-:-:S05]  /*c350*/  IMAD R8, R2, R9, RZ ;  /* 0x0000000902087224 */ /* 0x002fca00078e02ff */
[----:B------:R-:W-:-:S07]  /*c360*/  SHF.R.S32.HI R9, RZ, 0x1f, R8 ;  /* 0x0000001fff097819 */ /* 0x000fce0000011408 */
.L_x_4875:
[----:B------:R-:W-:Y:S04]  /*c370*/  BSSY.RECONVERGENT B0, `(.L_x_4876) ;  /* 0x0000168000007945 */ /* 0x000fe80003800200 */
[----:B------:R-:W-:Y:S05]  /*c380*/  @P0 BRA `(.L_x_4877) ;  /* 0x0000001400980947 */ /* 0x000fea0003800000 */
[----:B------:R-:W-:-:S09]  /*c390*/  UISETP.NE.AND UP0, UPT, UR8, URZ, UPT ;  /* 0x000000ff0800728c */ /* 0x000fd2000bf05270 */
[----:B------:R-:W-:Y:S05]  /*c3a0*/  BRA.U UP0, `(.L_x_4878) ;  /* 0x0000000900807547 */ /* 0x000fea000b800000 */
[----:B------:R-:W-:Y:S01]  /*c3b0*/  MOV R6, UR12 ;  /* 0x0000000c00067c02 */ /* 0x000fe20008000f00 */
        /* <DEDUP_REMOVED lines=8> */
[----:B------:R-:W5:Y:S01]  /*c440*/  S2UR UR7, SR_CgaCtaId ;  /* 0x00000000000779c3 */ /* 0x000f620000008800 */
        /* <DEDUP_REMOVED lines=8> */
[----:B-----5:R-:W-:-:S06]  /*c4d0*/  ULEA UR6, UR7, UR6, 0x18 ;  /* 0x0000000607067291 */ /* 0x020fcc000f8ec0ff */
[----:B------:R-:W-:-:S07]  /*c4e0*/  VIADD R2, R5, UR6 ;  /* 0x0000000605027c36 */ /* 0x000fce0008000000 */
.L_x_4881:
[----:B------:R-:W4:Y:S01]  /*c4f0*/  LDS R6, [R2] ;  /* 0x0000000002067984 */ /* 0x000f220000000800 */
[----:B------:R-:W-:-:S04]  /*c500*/  IADD3 R8, PT, PT, R8, 0x1, RZ ;  /* 0x0000000108087810 */ /* 0x000fc80007ffe0ff */
[----:B------:R-:W-:Y:S01]  /*c510*/  ISETP.NE.AND P0, PT, R8, RZ, PT ;  /* 0x000000ff0800720c */ /* 0x000fe20003f05270 */
[----:B----4-:R-:W-:-:S05]  /*c520*/  FMUL.FTZ R9, R6, R35 ;  /* 0x0000002306097220 */ /* 0x010fca0000410000 */
[----:B------:R4:W-:Y:S02]  /*c530*/  STS [R2], R9 ;  /* 0x0000000902007388 */ /* 0x0009e40000000800 */
[----:B----4-:R-:W-:-:S05]  /*c540*/  VIADD R2, R2, 0x200 ;  /* 0x0000020002027836 */ /* 0x010fca0000000000 */
[----:B------:R-:W-:Y:S05]  /*c550*/  @P0 BRA `(.L_x_4881) ;  /* 0xfffffffc00e40947 */ /* 0x000fea000383ffff */
.L_x_4880:
[----:B------:R-:W-:Y:S05]  /*c560*/  BSYNC.RECONVERGENT B1 ;  /* 0x0000000000017941 */ /* 0x000fea0003800200 */
.L_x_4879:
[----:B------:R-:W-:Y:S05]  /*c570*/  @!P1 BRA `(.L_x_4877) ;  /* 0x00000014001c9947 */ /* 0x000fea0003800000 */
[----:B------:R-:W5:Y:S01]  /*c580*/  S2UR UR7, SR_CgaCtaId ;  /* 0x00000000000779c3 */ /* 0x000f620000008800 */
[----:B------:R-:W-:Y:S01]  /*c590*/  UMOV UR6, 0x400 ;  /* 0x0000040000067882 */ /* 0x000fe20000000000 */
[----:B------:R-:W-:Y:S01]  /*c5a0*/  IMAD.SHL.U32 R2, R4, 0x4, RZ ;  /* 0x0000000404027824 */ /* 0x000fe200078e00ff */
[----:B------:R-:W-:-:S03]  /*c5b0*/  UIADD3 UR6, UPT, UPT, UR6, 0x420, URZ ;  /* 0x0000042006067890 */ /* 0x000fc6000fffe0ff */
[C---:B------:R-:W-:Y:S02]  /*c5c0*/  IMAD R2, R7.reuse, 0x4, -R2 ;  /* 0x0000000407027824 */ /* 0x040fe400078e0a02 */
[----:B------:R-:W-:-:S05]  /*c5d0*/  VIADD R7, R7, 0x200 ;  /* 0x0000020007077836 */ /* 0x000fca0000000000 */
[----:B------:R-:W-:Y:S01]  /*c5e0*/  ISETP.GT.AND P0, PT, R7, UR46, PT ;  /* 0x0000002e07007c0c */ /* 0x000fe2000bf04270 */
[----:B-----5:R-:W-:-:S09]  /*c5f0*/  ULEA UR6, UR7, UR6, 0x18 ;  /* 0x0000000607067291 */ /* 0x020fd2000f8ec0ff */
[----:B------:R-:W4:Y:S04]  /*c600*/  LDS R6, [R2+UR6] ;  /* 0x0000000602067984 */ /* 0x000f280008000800 */
[----:B------:R-:W0:Y:S04]  /*c610*/  LDS R8, [R2+UR6+0x200] ;  /* 0x0002000602087984 */ /* 0x000e280008000800 */
[----:B------:R-:W5:Y:S04]  /*c620*/  LDS R10, [R2+UR6+0x400] ;  /* 0x00040006020a7984 */ /* 0x000f680008000800 */
[----:B------:R-:W1:Y:S01]  /*c630*/  LDS R12, [R2+UR6+0x600] ;  /* 0x00060006020c7984 */ /* 0x000e620008000800 */
[-C--:B----4-:R-:W-:Y:S01]  /*c640*/  FMUL.FTZ R9, R6, R35.reuse ;  /* 0x0000002306097220 */ /* 0x090fe20000410000 */
[----:B------:R-:W-:Y:S01]  /*c650*/  IADD3 R6, PT, PT, R2, UR6, RZ ;  /* 0x0000000602067c10 */ /* 0x000fe2000fffe0ff */
[----:B0-----:R-:W-:-:S03]  /*c660*/  FMUL.FTZ R11, R8, R35 ;  /* 0x00000023080b7220 */ /* 0x001fc60000410000 */
[----:B------:R0:W-:Y:S01]  /*c670*/  STS [R2+UR6], R9 ;  /* 0x0000000902007988 */ /* 0x0001e20008000806 */
[----:B-----5:R-:W-:-:S03]  /*c680*/  FMUL.FTZ R13, R10, R35 ;  /* 0x000000230a0d7220 */ /* 0x020fc60000410000 */
[----:B------:R0:W-:Y:S01]  /*c690*/  STS [R2+UR6+0x200], R11 ;  /* 0x0002000b02007988 */ /* 0x0001e20008000806 */
[----:B-1----:R-:W-:-:S03]  /*c6a0*/  FMUL.FTZ R15, R12, R35 ;  /* 0x000000230c0f7220 */ /* 0x002fc60000410000 */
[----:B------:R0:W-:Y:S04]  /*c6b0*/  STS [R2+UR6+0x400], R13 ;  /* 0x0004000d02007988 */ /* 0x0001e80008000806 */
        /* <DEDUP_REMOVED lines=8> */
[----:B------:R-:W-:Y:S01]  /*c740*/  IMAD.U32 R34, RZ, RZ, UR46 ;  /* 0x0000002eff227e24 */ /* 0x000fe2000f8e00ff */
[----:B------:R-:W-:-:S03]  /*c750*/  PLOP3.LUT P0, PT, PT, PT, PT, 0x8, 0x80 ;  /* 0x000000000080781c */ /* 0x000fc60003f0e170 */
[----:B------:R-:W-:-:S10]  /*c760*/  VIADD R34, R34, 0xfffffa01 ;  /* 0xfffffa0122227836 */ /* 0x000fd40000000000 */
.L_x_4884:
[----:B------:R-:W0:Y:S01]  /*c770*/  LDS R2, [R6+-0x400] ;  /* 0xfffc000006027984 */ /* 0x000e220000000800 */
[----:B------:R-:W-:-:S03]  /*c780*/  VIADD R7, R7, 0x800 ;  /* 0x0000080007077836 */ /* 0x000fc60000000000 */
[----:B------:R-:W1:Y:S02]  /*c790*/  LDS R8, [R6+-0x200] ;  /* 0xfffe000006087984 */ /* 0x000e640000000800 */
        /* <DEDUP_REMOVED lines=8> */
[----:B--2---:R-:W2:Y:S04]  /*c820*/  LDS R24, [R6+0xe00] ;  /* 0x000e000006187984 */ /* 0x004ea80000000800 */
        /* <DEDUP_REMOVED lines=17> */
[C---:B--2---:R-:W-:Y:S02]  /*c940*/  FMUL.FTZ R9, R35.reuse, R18 ;  /* 0x0000001223097220 */ /* 0x044fe40000410000 */
        /* <DEDUP_REMOVED lines=8> */
[----:B----4-:R-:W-:-:S03]  /*c9d0*/  FMUL.FTZ R31, R35, R31 ;  /* 0x0000001f231f7220 */ /* 0x010fc60000410000 */
[----:B------:R-:W-:Y:S01]  /*c9e0*/  STS [R6+0xa00], R23 ;  /* 0x000a001706007388 */ /* 0x000fe20000000800 */
[----:B-----5:R-:W-:-:S03]  /*c9f0*/  FMUL.FTZ R15, R35, R32 ;  /* 0x00000020230f7220 */ /* 0x020fc60000410000 */
        /* <DEDUP_REMOVED lines=11> */
.L_x_4883:
[----:B------:R-:W-:Y:S05]  /*cab0*/  BSYNC.RECONVERGENT B1 ;  /* 0x0000000000017941 */ /* 0x000fea0003800200 */
.L_x_4882:
        /* <DEDUP_REMOVED lines=14> */
[C---:B0-----:R-:W-:Y:S01]  /*cba0*/  FMUL.FTZ R9, R35.reuse, R2 ;  /* 0x0000000223097220 */ /* 0x041fe20000410000 */
[----:B-1----:R-:W-:-:S04]  /*cbb0*/  FMUL.FTZ R11, R35, R8 ;  /* 0x00000008230b7220 */ /* 0x002fc80000410000 */
[----:B------:R-:W-:Y:S01]  /*cbc0*/  STS [R6+-0x400], R9 ;  /* 0xfffc000906007388 */ /* 0x000fe20000000800 */
[----:B----4-:R-:W-:-:S03]  /*cbd0*/  FMUL.FTZ R13, R35, R10 ;  /* 0x0000000a230d7220 */ /* 0x010fc60000410000 */
[----:B------:R-:W-:Y:S01]  /*cbe0*/  STS [R6+-0x200], R11 ;  /* 0xfffe000b06007388 */ /* 0x000fe20000000800 */
[----:B-----5:R-:W-:-:S03]  /*cbf0*/  FMUL.FTZ R15, R35, R12 ;  /* 0x0000000c230f7220 */ /* 0x020fc60000410000 */
[----:B------:R-:W-:Y:S01]  /*cc00*/  STS [R6], R13 ;  /* 0x0000000d06007388 */ /* 0x000fe20000000800 */
[----:B--2---:R-:W-:-:S03]  /*cc10*/  FMUL.FTZ R17, R35, R14 ;  /* 0x0000000e23117220 */ /* 0x004fc60000410000 */
        /* <DEDUP_REMOVED lines=9> */
.L_x_4886:
[----:B------:R-:W-:Y:S05]  /*ccb0*/  BSYNC.RECONVERGENT B1 ;  /* 0x0000000000017941 */ /* 0x000fea0003800200 */
.L_x_4885:
[----:B------:R-:W-:-:S13]  /*ccc0*/  ISETP.GT.AND P1, PT, R7, UR46, PT ;  /* 0x0000002e07007c0c */ /* 0x000fda000bf24270 */
[----:B------:R-:W-:Y:S05]  /*ccd0*/  @!P0 BRA P1, `(.L_x_4877) ;  /* 0x0000000c00448947 */ /* 0x000fea0000800000 */
[----:B------:R-:W0:Y:S04]  /*cce0*/  LDS R2, [R6+-0x400] ;  /* 0xfffc000006027984 */ /* 0x000e280000000800 */
[----:B------:R-:W1:Y:S04]  /*ccf0*/  LDS R8, [R6+-0x200] ;  /* 0xfffe000006087984 */ /* 0x000e680000000800 */
[----:B------:R-:W4:Y:S04]  /*cd00*/  LDS R10, [R6] ;  /* 0x00000000060a7984 */ /* 0x000f280000000800 */
[----:B------:R-:W5:Y:S01]  /*cd10*/  LDS R12, [R6+0x200] ;  /* 0x00020000060c7984 */ /* 0x000f620000000800 */
[C---:B0-----:R-:W-:Y:S01]  /*cd20*/  FMUL.FTZ R7, R35.reuse, R2 ;  /* 0x0000000223077220 */ /* 0x041fe20000410000 */
[----:B-1----:R-:W-:-:S04]  /*cd30*/  FMUL.FTZ R9, R35, R8 ;  /* 0x0000000823097220 */ /* 0x002fc80000410000 */
[----:B------:R0:W-:Y:S01]  /*cd40*/  STS [R6+-0x400], R7 ;  /* 0xfffc000706007388 */ /* 0x0001e20000000800 */
[----:B----4-:R-:W-:-:S03]  /*cd50*/  FMUL.FTZ R11, R35, R10 ;  /* 0x0000000a230b7220 */ /* 0x010fc60000410000 */
[----:B------:R0:W-:Y:S01]  /*cd60*/  STS [R6+-0x200], R9 ;  /* 0xfffe000906007388 */ /* 0x0001e20000000800 */
[----:B-----5:R-:W-:-:S03]  /*cd70*/  FMUL.FTZ R13, R35, R12 ;  /* 0x0000000c230d7220 */ /* 0x020fc60000410000 */
[----:B------:R0:W-:Y:S04]  /*cd80*/  STS [R6], R11 ;  /* 0x0000000b06007388 */ /* 0x0001e80000000800 */
[----:B------:R0:W-:Y:S01]  /*cd90*/  STS [R6+0x200], R13 ;  /* 0x0002000d06007388 */ /* 0x0001e20000000800 */
[----:B------:R-:W-:Y:S05]  /*cda0*/  BRA `(.L_x_4877) ;  /* 0x0000000c00107947 */ /* 0x000fea0003800000 */
.L_x_4878:
[----:B------:R-:W-:Y:S01]  /*cdb0*/  IMAD.U32 R6, RZ, RZ, UR12 ;  /* 0x0000000cff067e24 */ /* 0x000fe2000f8e00ff */
[----:B------:R-:W-:Y:S01]  /*cdc0*/  LOP3.LUT R2, RZ, R3, RZ, 0x33, !PT ;  /* 0x00000003ff027212 */ /* 0x000fe200078e33ff */
[----:B------:R-:W-:Y:S03]  /*cdd0*/  BSSY.RECONVERGENT B1, `(.L_x_4887) ;  /* 0x0000023000017945 */ /* 0x000fe60003800200 */
[----:B0-----:R-:W-:-:S04]  /*cde0*/  VIADDMNMX R11, R7, 0x80, R6, !PT ;  /* 0x00000080070b7846 */ /* 0x001fc80007800106 */
[----:B------:R-:W-:-:S04]  /*cdf0*/  IADD3 R2, PT, PT, -R4, R11, R2 ;  /* 0x0000000b04027210 */ /* 0x000fc80007ffe102 */
[C---:B------:R-:W-:Y:S02]  /*ce00*/  LOP3.LUT R6, R2.reuse, 0x180, RZ, 0xc0, !PT ;  /* 0x0000018002067812 */ /* 0x040fe400078ec0ff */
[----:B------:R-:W-:Y:S02]  /*ce10*/  ISETP.GE.U32.AND P1, PT, R2, 0x180, PT ;  /* 0x000001800200780c */ /* 0x000fe40003f26070 */
[----:B------:R-:W-:-:S13]  /*ce20*/  ISETP.NE.AND P0, PT, R6, 0x180, PT ;  /* 0x000001800600780c */ /* 0x000fda0003f05270 */
[----:B------:R-:W-:Y:S05]  /*ce30*/  @!P0 BRA `(.L_x_4888) ;  /* 0x0000000000708947 */ /* 0x000fea0003800000 */
[----:B------:R-:W0:Y:S01]  /*ce40*/  S2UR UR7, SR_CgaCtaId ;  /* 0x00000000000779c3 */ /* 0x000e220000008800 */
[----:B------:R-:W5:Y:S01]  /*ce50*/  LDCU.64 UR10, c[0x0][0x480] ;  /* 0x00009000ff0a77ac */ /* 0x000f620008000a00 */
[----:B------:R-:W-:Y:S02]  /*ce60*/  LEA.HI R2, R2, 0x1, RZ, 0x19 ;  /* 0x0000000102027811 */ /* 0x000fe400078fc8ff */
[----:B------:R-:W-:Y:S01]  /*ce70*/  IADD3 R15, P0, PT, R7, R8, RZ ;  /* 0x00000008070f7210 */ /* 0x000fe20007f1e0ff */
[----:B------:R-:W-:Y:S02]  /*ce80*/  UMOV UR6, 0x400 ;  /* 0x0000040000067882 */ /* 0x000fe40000000000 */
[C---:B------:R-:W-:Y:S01]  /*ce90*/  IMAD.SHL.U32 R6, R2.reuse, 0x80, RZ ;  /* 0x0000008002067824 */ /* 0x040fe200078e00ff */
[----:B------:R-:W-:Y:S01]  /*cea0*/  UIADD3 UR6, UPT, UPT, UR6, 0x420, URZ ;  /* 0x0000042006067890 */ /* 0x000fe2000fffe0ff */
[----:B------:R-:W-:Y:S02]  /*ceb0*/  LOP3.LUT R2, R2, 0x3, RZ, 0xc0, !PT ;  /* 0x0000000302027812 */ /* 0x000fe400078ec0ff */
[----:B------:R-:W-:-:S02]  /*cec0*/  IADD3.X R10, PT, PT, RZ, R9, RZ, P0, !PT ;  /* 0x00000009ff0a7210 */ /* 0x000fc400007fe4ff */
[----:B------:R-:W-:-:S05]  /*ced0*/  LOP3.LUT R6, R6, 0x180, RZ, 0xc0, !PT ;  /* 0x0000018006067812 */ /* 0x000fca00078ec0ff */
[----:B------:R-:W-:Y:S01]  /*cee0*/  IMAD.IADD R7, R7, 0x1, R6 ;  /* 0x0000000107077824 */ /* 0x000fe200078e0206 */
[----:B-----5:R-:W-:Y:S01]  /*cef0*/  LEA R12, P0, R15, UR10, 0x2 ;  /* 0x0000000a0f0c7c11 */ /* 0x020fe2000f8010ff */
[----:B------:R-:W-:-:S03]  /*cf00*/  IMAD.MOV R6, RZ, RZ, -R2 ;  /* 0x000000ffff067224 */ /* 0x000fc600078e0a02 */
[----:B------:R-:W-:Y:S01]  /*cf10*/  LEA.HI.X R15, R15, UR11, R10, 0x2, P0 ;  /* 0x0000000b0f0f7c11 */ /* 0x000fe200080f140a */
[----:B0-----:R-:W-:-:S06]  /*cf20*/  ULEA UR6, UR7, UR6, 0x18 ;  /* 0x0000000607067291 */ /* 0x001fcc000f8ec0ff */
[----:B------:R-:W-:-:S07]  /*cf30*/  VIADD R2, R5, UR6 ;  /* 0x0000000605027c36 */ /* 0x000fce0008000000 */
.L_x_4889:
[----:B----4-:R-:W4:Y:S01]  /*cf40*/  LDS R10, [R2] ;  /* 0x00000000020a7984 */ /* 0x010f220000000800 */
[----:B------:R-:W-:Y:S01]  /*cf50*/  MOV R11, R15 ;  /* 0x0000000f000b7202 */ /* 0x000fe20000000f00 */
[----:B------:R-:W-:-:S05]  /*cf60*/  VIADD R6, R6, 0x1 ;  /* 0x0000000106067836 */ /* 0x000fca0000000000 */
[----:B------:R-:W-:Y:S01]  /*cf70*/  ISETP.NE.AND P0, PT, R6, RZ, PT ;  /* 0x000000ff0600720c */ /* 0x000fe20003f05270 */
[----:B----4-:R-:W-:Y:S01]  /*cf80*/  FMUL.FTZ R13, R10, R35 ;  /* 0x000000230a0d7220 */ /* 0x010fe20000410000 */
[----:B------:R-:W-:Y:S01]  /*cf90*/  IMAD.MOV.U32 R10, RZ, RZ, R12 ;  /* 0x000000ffff0a7224 */ /* 0x000fe200078e000c */
[----:B------:R-:W-:-:S03]  /*cfa0*/  IADD3 R12, P2, PT, R12, 0x200, RZ ;  /* 0x000002000c0c7810 */ /* 0x000fc60007f5e0ff */
[----:B------:R0:W-:Y:S02]  /*cfb0*/  STS [R2], R13 ;  /* 0x0000000d02007388 */ /* 0x0001e40000000800 */
[----:B------:R-:W-:Y:S02]  /*cfc0*/  IMAD.X R15, RZ, RZ, R15, P2 ;  /* 0x000000ffff0f7224 */ /* 0x000fe400010e060f */
[----:B------:R4:W-:Y:S01]  /*cfd0*/  STG.E desc[UR36][R10.64], R13 ;  /* 0x0000000d0a007986 */ /* 0x0009e2000c101924 */
[----:B0-----:R-:W-:Y:S02]  /*cfe0*/  VIADD R2, R2, 0x200 ;  /* 0x0000020002027836 */ /* 0x001fe40000000000 */
[----:B------:R-:W-:Y:S05]  /*cff0*/  @P0 BRA `(.L_x_4889) ;  /* 0xfffffffc00d00947 */ /* 0x000fea000383ffff */
.L_x_4888:
[----:B------:R-:W-:Y:S05]  /*d000*/  BSYNC.RECONVERGENT B1 ;  /* 0x0000000000017941 */ /* 0x000fea0003800200 */
.L_x_4887:
[----:B------:R-:W-:Y:S05]  /*d010*/  @!P1 BRA `(.L_x_4877) ;  /* 0x0000000800749947 */ /* 0x000fea0003800000 */
[----:B----4-:R-:W0:Y:S01]  /*d020*/  S2R R11, SR_CgaCtaId ;  /* 0x00000000000b7919 */ /* 0x010e220000008800 */
[----:B------:R-:W4:Y:S01]  /*d030*/  LDCU.64 UR6, c[0x0][0x480] ;  /* 0x00009000ff0677ac */ /* 0x000f220008000a00 */
[C---:B------:R-:W-:Y:S01]  /*d040*/  IADD3 R6, P0, PT, R7.reuse, R8, RZ ;  /* 0x0000000807067210 */ /* 0x040fe20007f1e0ff */
[----:B------:R-:W-:Y:S01]  /*d050*/  BSSY.RECONVERGENT B1, `(.L_x_4890) ;  /* 0x000005b000017945 */ /* 0x000fe20003800200 */
[----:B------:R-:W-:Y:S02]  /*d060*/  IADD3 R10, PT, PT, -R7, UR46, RZ ;  /* 0x0000002e070a7c10 */ /* 0x000fe4000fffe1ff */
[----:B------:R-:W-:Y:S01]  /*d070*/  MOV R2, 0x400 ;  /* 0x0000040000027802 */ /* 0x000fe20000000f00 */
[----:B------:R-:W-:Y:S01]  /*d080*/  IMAD.X R9, RZ, RZ, R9, P0 ;  /* 0x000000ffff097224 */ /* 0x000fe200000e0609 */
[----:B------:R-:W-:Y:S02]  /*d090*/  ISETP.GT.AND P1, PT, R10, 0x5ff, PT ;  /* 0x000005ff0a00780c */ /* 0x000fe40003f24270 */
[----:B----4-:R-:W-:-:S04]  /*d0a0*/  LEA R8, P0, R6, UR6, 0x2 ;  /* 0x0000000606087c11 */ /* 0x010fc8000f8010ff */
[----:B------:R-:W-:Y:S02]  /*d0b0*/  LEA.HI.X R9, R6, UR7, R9, 0x2, P0 ;  /* 0x0000000706097c11 */ /* 0x000fe400080f1409 */
[----:B------:R-:W-:Y:S01]  /*d0c0*/  IADD3 R6, PT, PT, R2, 0x420, RZ ;  /* 0x0000042002067810 */ /* 0x000fe20007ffe0ff */
[----:B------:R-:W-:Y:S01]  /*d0d0*/  IMAD.SHL.U32 R2, R4, 0x4, RZ ;  /* 0x0000000404027824 */ /* 0x000fe200078e00ff */
[----:B------:R-:W-:-:S03]  /*d0e0*/  IADD3 R8, P0, PT, R8, 0x400, RZ ;  /* 0x0000040008087810 */ /* 0x000fc60007f1e0ff */
[----:B------:R-:W-:Y:S01]  /*d0f0*/  IMAD R2, R7, 0x4, -R2 ;  /* 0x0000000407027824 */ /* 0x000fe200078e0a02 */
[----:B0-----:R-:W-:Y:S01]  /*d100*/  LEA R11, R11, R6, 0x18 ;  /* 0x000000060b0b7211 */ /* 0x001fe200078ec0ff */
[----:B------:R-:W-:Y:S01]  /*d110*/  IMAD.X R9, RZ, RZ, R9, P0 ;  /* 0x000000ffff097224 */ /* 0x000fe200000e0609 */
[----:B------:R-:W-:Y:S02]  /*d120*/  PLOP3.LUT P0, PT, PT, PT, PT, 0x80, 0x8 ;  /* 0x000000000008781c */ /* 0x000fe40003f0f070 */
[----:B------:R-:W-:Y:S01]  /*d130*/  IADD3 R2, PT, PT, R2, 0x400, R11 ;  /* 0x0000040002027810 */ /* 0x000fe20007ffe00b */
[----:B------:R-:W-:Y:S10]  /*d140*/  @!P1 BRA `(.L_x_4891) ;  /* 0x00000004002c9947 */ /* 0x000ff40003800000 */
[----:B------:R-:W-:Y:S01]  /*d150*/  IMAD.U32 R32, RZ, RZ, UR46 ;  /* 0x0000002eff207e24 */ /* 0x000fe2000f8e00ff */
[----:B------:R-:W-:-:S04]  /*d160*/  PLOP3.LUT P0, PT, PT, PT, PT, 0x8, 0x80 ;  /* 0x000000000080781c */ /* 0x000fc80003f0e170 */
[----:B------:R-:W-:-:S09]  /*d170*/  IADD3 R32, PT, PT, R32, -0x5ff, RZ ;  /* 0xfffffa0120207810 */ /* 0x000fd20007ffe0ff */
.L_x_4892:
[----:B------:R-:W0:Y:S01]  /*d180*/  LDS R6, [R2+-0x400] ;  /* 0xfffc000002067984 */ /* 0x000e220000000800 */
[----:B------:R-:W-:-:S03]  /*d190*/  VIADD R7, R7, 0x800 ;  /* 0x0000080007077836 */ /* 0x000fc60000000000 */
[----:B------:R-:W4:Y:S02]  /*d1a0*/  LDS R10, [R2+-0x200] ;  /* 0xfffe0000020a7984 */ /* 0x000f240000000800 */
[----:B------:R-:W-:Y:S02]  /*d1b0*/  ISETP.GE.AND P1, PT, R7, R32, PT ;  /* 0x000000200700720c */ /* 0x000fe40003f26270 */
[----:B------:R-:W5:Y:S04]  /*d1c0*/  LDS R12, [R2] ;  /* 0x00000000020c7984 */ /* 0x000f680000000800 */
[----:B--2---:R-:W-:Y:S04]  /*d1d0*/  LDS R24, [R2+0xc00] ;  /* 0x000c000002187984 */ /* 0x004fe80000000800 */
[----:B------:R-:W2:Y:S04]  /*d1e0*/  LDS R14, [R2+0x200] ;  /* 0x00020000020e7984 */ /* 0x000ea80000000800 */
[----:B------:R-:W-:Y:S04]  /*d1f0*/  LDS R22, [R2+0xa00] ;  /* 0x000a000002167984 */ /* 0x000fe80000000800 */
[----:B------:R-:W-:Y:S04]  /*d200*/  LDS R26, [R2+0xe00] ;  /* 0x000e0000021a7984 */ /* 0x000fe80000000800 */
[----:B------:R-:W3:Y:S04]  /*d210*/  LDS R16, [R2+0x400] ;  /* 0x0004000002107984 */ /* 0x000ee80000000800 */
[----:B------:R-:W3:Y:S04]  /*d220*/  LDS R18, [R2+0x600] ;  /* 0x0006000002127984 */ /* 0x000ee80000000800 */
[----:B------:R-:W3:Y:S01]  /*d230*/  LDS R20, [R2+0x800] ;  /* 0x0008000002147984 */ /* 0x000ee20000000800 */
[----:B0-----:R-:W-:-:S03]  /*d240*/  FMUL.FTZ R11, R35, R6 ;  /* 0x00000006230b7220 */ /* 0x001fc60000410000 */
[----:B------:R-:W0:Y:S01]  /*d250*/  LDS R27, [R2+0x1000] ;  /* 0x00100000021b7984 */ /* 0x000e220000000800 */
[----:B----4-:R-:W-:-:S03]  /*d260*/  FMUL.FTZ R13, R35, R10 ;  /* 0x0000000a230d7220 */ /* 0x010fc60000410000 */
[----:B------:R-:W-:Y:S01]  /*d270*/  LDS R6, [R2+0x1a00] ;  /* 0x001a000002067984 */ /* 0x000fe20000000800 */
[----:B-----5:R-:W-:-:S03]  /*d280*/  FMUL.FTZ R15, R35, R12 ;  /* 0x0000000c230f7220 */ /* 0x020fc60000410000 */
[----:B-1----:R-:W-:Y:S04]  /*d290*/  LDS R28, [R2+0x1200] ;  /* 0x00120000021c7984 */ /* 0x002fe80000000800 */
[----:B------:R-:W1:Y:S01]  /*d2a0*/  LDS R29, [R2+0x1400] ;  /* 0x00140000021d7984 */ /* 0x000e620000000800 */
[----:B--2---:R-:W-:-:S03]  /*d2b0*/  FMUL.FTZ R17, R35, R14 ;  /* 0x0000000e23117220 */ /* 0x004fc60000410000 */
[----:B------:R-:W-:Y:S04]  /*d2c0*/  LDS R30, [R2+0x1600] ;  /* 0x00160000021e7984 */ /* 0x000fe80000000800 */
[----:B------:R-:W2:Y:S04]  /*d2d0*/  LDS R31, [R2+0x1800] ;  /* 0x00180000021f7984 */ /* 0x000ea80000000800 */
[----:B------:R-:W-:Y:S01]  /*d2e0*/  STG.E desc[UR36][R8.64+-0x200], R13 ;  /* 0xfffe000d08007986 */ /* 0x000fe2000c101924 */
[----:B---3--:R-:W-:-:S03]  /*d2f0*/  FMUL.FTZ R21, R35, R16 ;  /* 0x0000001023157220 */ /* 0x008fc60000410000 */
[----:B------:R3:W-:Y:S01]  /*d300*/  STS [R2+-0x200], R13 ;  /* 0xfffe000d02007388 */ /* 0x0007e20000000800 */
[----:B------:R-:W-:-:S03]  /*d310*/  FMUL.FTZ R23, R35, R18 ;  /* 0x0000001223177220 */ /* 0x000fc60000410000 */
[----:B------:R-:W-:Y:S01]  /*d320*/  STG.E desc[UR36][R8.64+-0x400], R11 ;  /* 0xfffc000b08007986 */ /* 0x000fe2000c101924 */
[----:B------:R-:W-:-:S03]  /*d330*/  FMUL.FTZ R25, R35, R20 ;  /* 0x0000001423197220 */ /* 0x000fc60000410000 */
[----:B------:R4:W-:Y:S01]  /*d340*/  STS [R2+-0x400], R11 ;  /* 0xfffc000b02007388 */ /* 0x0009e20000000800 */
[----:B---3--:R-:W-:-:S03]  /*d350*/  FMUL.FTZ R13, R35, R24 ;  /* 0x00000018230d7220 */ /* 0x008fc60000410000 */
[----:B------:R-:W-:Y:S01]  /*d360*/  STG.E desc[UR36][R8.64], R15 ;  /* 0x0000000f08007986 */ /* 0x000fe2000c101924 */
[----:B0-----:R-:W-:-:S03]  /*d370*/  FMUL.FTZ R27, R35, R27 ;  /* 0x0000001b231b7220 */ /* 0x001fc60000410000 */
[----:B------:R0:W-:Y:S01]  /*d380*/  STS [R2], R15 ;  /* 0x0000000f02007388 */ /* 0x0001e20000000800 */
[----:B----4-:R-:W-:-:S03]  /*d390*/  FMUL.FTZ R11, R35, R22 ;  /* 0x00000016230b7220 */ /* 0x010fc60000410000 */
[----:B------:R-:W-:Y:S04]  /*d3a0*/  STG.E desc[UR36][R8.64+0xc00], R13 ;  /* 0x000c000d08007986 */ /* 0x000fe8000c101924 */
[----:B------:R3:W-:Y:S01]  /*d3b0*/  STS [R2+0xc00], R13 ;  /* 0x000c000d02007388 */ /* 0x0007e20000000800 */
[C---:B-1----:R-:W-:Y:S01]  /*d3c0*/  FMUL.FTZ R29, R35.reuse, R29 ;  /* 0x0000001d231d7220 */ /* 0x042fe20000410000 */
[C---:B0-----:R-:W-:Y:S02]  /*d3d0*/  FMUL.FTZ R15, R35.reuse, R26 ;  /* 0x0000001a230f7220 */ /* 0x041fe40000410000 */
[----:B------:R-:W-:Y:S04]  /*d3e0*/  STG.E desc[UR36][R8.64+0x200], R17 ;  /* 0x0002001108007986 */ /* 0x000fe8000c101924 */
[----:B------:R0:W-:Y:S01]  /*d3f0*/  STS [R2+0x200], R17 ;  /* 0x0002001102007388 */ /* 0x0001e20000000800 */
[C---:B--2---:R-:W-:Y:S01]  /*d400*/  FMUL.FTZ R31, R35.reuse, R31 ;  /* 0x0000001f231f7220 */ /* 0x044fe20000410000 */
[C---:B---3--:R-:W-:Y:S01]  /*d410*/  FMUL.FTZ R13, R35.reuse, R6 ;  /* 0x00000006230d7220 */ /* 0x048fe20000410000 */
[----:B------:R-:W-:Y:S01]  /*d420*/  IADD3 R6, P2, PT, R8, 0x2000, RZ ;  /* 0x0000200008067810 */ /* 0x000fe20007f5e0ff */
[----:B------:R-:W-:Y:S04]  /*d430*/  STG.E desc[UR36][R8.64+0xa00], R11 ;  /* 0x000a000b08007986 */ /* 0x000fe8000c101924 */
[----:B------:R1:W-:Y:S01]  /*d440*/  STS [R2+0xa00], R11 ;  /* 0x000a000b02007388 */ /* 0x0003e20000000800 */
[----:B0-----:R-:W-:-:S03]  /*d450*/  FMUL.FTZ R17, R35, R28 ;  /* 0x0000001c23117220 */ /* 0x001fc60000410000 */
[----:B------:R-:W-:Y:S04]  /*d460*/  STG.E desc[UR36][R8.64+0xe00], R15 ;  /* 0x000e000f08007986 */ /* 0x000fe8000c101924 */
[----:B------:R0:W-:Y:S01]  /*d470*/  STS [R2+0xe00], R15 ;  /* 0x000e000f02007388 */ /* 0x0001e20000000800 */
[----:B-1----:R-:W-:-:S03]  /*d480*/  FMUL.FTZ R11, R35, R30 ;  /* 0x0000001e230b7220 */ /* 0x002fc60000410000 */
[----:B------:R-:W-:Y:S04]  /*d490*/  STG.E desc[UR36][R8.64+0x400], R21 ;  /* 0x0004001508007986 */ /* 0x000fe8000c101924 */
[----:B------:R-:W-:Y:S01]  /*d4a0*/  STS [R2+0x400], R21 ;  /* 0x0004001502007388 */ /* 0x000fe20000000800 */
[----:B0-----:R-:W-:-:S03]  /*d4b0*/  IMAD.X R15, RZ, RZ, R9, P2 ;  /* 0x000000ffff0f7224 */ /* 0x001fc600010e0609 */
        /* <DEDUP_REMOVED lines=17> */
[----:B------:R-:W-:Y:S01]  /*d5d0*/  MOV R9, R15 ;  /* 0x0000000f00097202 */ /* 0x000fe20000000f00 */
[----:B-1----:R-:W-:Y:S01]  /*d5e0*/  VIADD R2, R2, 0x2000 ;  /* 0x0000200002027836 */ /* 0x002fe20000000000 */
[----:B------:R-:W-:Y:S06]  /*d5f0*/  @!P1 BRA `(.L_x_4892) ;  /* 0xfffffff800e09947 */ /* 0x000fec000383ffff */
.L_x_4891:
[----:B------:R-:W-:Y:S05]  /*d600*/  BSYNC.RECONVERGENT B1 ;  /* 0x0000000000017941 */ /* 0x000fea0003800200 */
.L_x_4890:
[----:B------:R-:W-:Y:S01]  /*d610*/  IADD3 R6, PT, PT, -R7, UR46, RZ ;  /* 0x0000002e07067c10 */ /* 0x000fe2000fffe1ff */
[----:B------:R-:W-:Y:S03]  /*d620*/  BSSY.RECONVERGENT B1, `(.L_x_4893) ;  /* 0x000002a000017945 */ /* 0x000fe60003800200 */
[----:B------:R-:W-:-:S13]  /*d630*/  ISETP.GT.AND P1, PT, R6, 0x1ff, PT ;  /* 0x000001ff0600780c */ /* 0x000fda0003f24270 */
[----:B------:R-:W-:Y:S05]  /*d640*/  @!P1 BRA `(.L_x_4894) ;  /* 0x00000000009c9947 */ /* 0x000fea0003800000 */
[----:B------:R-:W0:Y:S01]  /*d650*/  LDS R6, [R2+-0x400] ;  /* 0xfffc000002067984 */ /* 0x000e220000000800 */
[----:B------:R-:W-:Y:S01]  /*d660*/  PLOP3.LUT P0, PT, PT, PT, PT, 0x8, 0x80 ;  /* 0x000000000080781c */ /* 0x000fe20003f0e170 */
[----:B------:R-:W-:Y:S02]  /*d670*/  VIADD R7, R7, 0x400 ;  /* 0x0000040007077836 */ /* 0x000fe40000000000 */
[----:B------:R-:W4:Y:S04]  /*d680*/  LDS R10, [R2+-0x200] ;  /* 0xfffe0000020a7984 */ /* 0x000f280000000800 */
[----:B------:R-:W5:Y:S04]  /*d690*/  LDS R12, [R2] ;  /* 0x00000000020c7984 */ /* 0x000f680000000800 */
[----:B------:R-:W1:Y:S04]  /*d6a0*/  LDS R14, [R2+0x200] ;  /* 0x00020000020e7984 */ /* 0x000e680000000800 */
[----:B------:R-:W2:Y:S04]  /*d6b0*/  LDS R16, [R2+0x400] ;  /* 0x0004000002107984 */ /* 0x000ea80000000800 */
[----:B------:R-:W3:Y:S04]  /*d6c0*/  LDS R18, [R2+0x600] ;  /* 0x0006000002127984 */ /* 0x000ee80000000800 */
[----:B------:R-:W3:Y:S04]  /*d6d0*/  LDS R20, [R2+0x800] ;  /* 0x0008000002147984 */ /* 0x000ee80000000800 */
[----:B------:R-:W3:Y:S01]  /*d6e0*/  LDS R22, [R2+0xa00] ;  /* 0x000a000002167984 */ /* 0x000ee20000000800 */
[C---:B0-----:R-:W-:Y:S01]  /*d6f0*/  FMUL.FTZ R11, R35.reuse, R6 ;  /* 0x00000006230b7220 */ /* 0x041fe20000410000 */
[----:B------:R-:W-:Y:S01]  /*d700*/  IADD3 R6, P1, PT, R8, 0x1000, RZ ;  /* 0x0000100008067810 */ /* 0x000fe20007f3e0ff */
[----:B----4-:R-:W-:-:S03]  /*d710*/  FMUL.FTZ R13, R35, R10 ;  /* 0x0000000a230d7220 */ /* 0x010fc60000410000 */
[----:B------:R-:W-:Y:S01]  /*d720*/  STG.E desc[UR36][R8.64+-0x400], R11 ;  /* 0xfffc000b08007986 */ /* 0x000fe2000c101924 */
[----:B-----5:R-:W-:-:S03]  /*d730*/  FMUL.FTZ R15, R35, R12 ;  /* 0x0000000c230f7220 */ /* 0x020fc60000410000 */
[----:B------:R-:W-:Y:S01]  /*d740*/  STS [R2+-0x400], R11 ;  /* 0xfffc000b02007388 */ /* 0x000fe20000000800 */
[----:B-1----:R-:W-:-:S03]  /*d750*/  FMUL.FTZ R17, R35, R14 ;  /* 0x0000000e23117220 */ /* 0x002fc60000410000 */
[----:B------:R-:W-:Y:S01]  /*d760*/  STG.E desc[UR36][R8.64+-0x200], R13 ;  /* 0xfffe000d08007986 */ /* 0x000fe2000c101924 */
[----:B--2---:R-:W-:-:S03]  /*d770*/  FMUL.FTZ R21, R35, R16 ;  /* 0x0000001023157220 */ /* 0x004fc60000410000 */
[----:B------:R0:W-:Y:S01]  /*d780*/  STS [R2+-0x200], R13 ;  /* 0xfffe000d02007388 */ /* 0x0001e20000000800 */
[----:B---3--:R-:W-:-:S03]  /*d790*/  FMUL.FTZ R23, R35, R18 ;  /* 0x0000001223177220 */ /* 0x008fc60000410000 */
        /* <DEDUP_REMOVED lines=17> */
[----:B-1----:R-:W-:-:S07]  /*d8b0*/  VIADD R2, R2, 0x1000 ;  /* 0x0000100002027836 */ /* 0x002fce0000000000 */
.L_x_4894:
[----:B------:R-:W-:Y:S05]  /*d8c0*/  BSYNC.RECONVERGENT B1 ;  /* 0x0000000000017941 */ /* 0x000fea0003800200 */
.L_x_4893:
[----:B------:R-:W-:-:S13]  /*d8d0*/  ISETP.LE.OR P0, PT, R7, UR46, P0 ;  /* 0x0000002e07007c0c */ /* 0x000fda0008703670 */
[----:B------:R-:W-:Y:S05]  /*d8e0*/  @!P0 BRA `(.L_x_4877) ;  /* 0x0000000000408947 */ /* 0x000fea0003800000 */
[----:B------:R-:W0:Y:S04]  /*d8f0*/  LDS R6, [R2+-0x400] ;  /* 0xfffc000002067984 */ /* 0x000e280000000800 */
[----:B------:R-:W4:Y:S04]  /*d900*/  LDS R10, [R2+-0x200] ;  /* 0xfffe0000020a7984 */ /* 0x000f280000000800 */
[----:B------:R-:W5:Y:S04]  /*d910*/  LDS R12, [R2] ;  /* 0x00000000020c7984 */ /* 0x000f680000000800 */
[----:B------:R-:W1:Y:S01]  /*d920*/  LDS R14, [R2+0x200] ;  /* 0x00020000020e7984 */ /* 0x000e620000000800 */
[-C--:B0-----:R-:W-:Y:S01]  /*d930*/  FMUL.FTZ R7, R6, R35.reuse ;  /* 0x0000002306077220 */ /* 0x081fe20000410000 */
[----:B----4-:R-:W-:-:S04]  /*d940*/  FMUL.FTZ R11, R10, R35 ;  /* 0x000000230a0b7220 */ /* 0x010fc80000410000 */
[----:B------:R0:W-:Y:S01]  /*d950*/  STG.E desc[UR36][R8.64+-0x400], R7 ;  /* 0xfffc000708007986 */ /* 0x0001e2000c101924 */
[----:B-----5:R-:W-:-:S03]  /*d960*/  FMUL.FTZ R13, R12, R35 ;  /* 0x000000230c0d7220 */ /* 0x020fc60000410000 */
[----:B------:R0:W-:Y:S01]  /*d970*/  STS [R2+-0x400], R7 ;  /* 0xfffc000702007388 */ /* 0x0001e20000000800 */
[----:B-1----:R-:W-:-:S03]  /*d980*/  FMUL.FTZ R15, R14, R35 ;  /* 0x000000230e0f7220 */ /* 0x002fc60000410000 */
[----:B------:R0:W-:Y:S04]  /*d990*/  STG.E desc[UR36][R8.64+-0x200], R11 ;  /* 0xfffe000b08007986 */ /* 0x0001e8000c101924 */
[----:B------:R0:W-:Y:S04]  /*d9a0*/  STS [R2+-0x200], R11 ;  /* 0xfffe000b02007388 */ /* 0x0001e80000000800 */
[----:B------:R0:W-:Y:S04]  /*d9b0*/  STG.E desc[UR36][R8.64], R13 ;  /* 0x0000000d08007986 */ /* 0x0001e8000c101924 */
[----:B------:R0:W-:Y:S04]  /*d9c0*/  STS [R2], R13 ;  /* 0x0000000d02007388 */ /* 0x0001e80000000800 */
[----:B------:R0:W-:Y:S04]  /*d9d0*/  STG.E desc[UR36][R8.64+0x200], R15 ;  /* 0x0002000f08007986 */ /* 0x0001e8000c101924 */
[----:B------:R0:W-:Y:S02]  /*d9e0*/  STS [R2+0x200], R15 ;  /* 0x0002000f02007388 */ /* 0x0001e40000000800 */
.L_x_4877:
[----:B------:R-:W-:Y:S05]  /*d9f0*/  BSYNC.RECONVERGENT B0 ;  /* 0x0000000000007941 */ /* 0x000fea0003800200 */
.L_x_4876:
[----:B------:R-:W1:Y:S01]  /*da00*/  LDCU.64 UR10, c[0x0][0x3b0] ;  /* 0x00007600ff0a77ac */ /* 0x000e620008000a00 */
[----:B------:R-:W-:Y:S02]  /*da10*/  SHF.R.U32.HI R17, RZ, 0x6, R3 ;  /* 0x00000006ff117819 */ /* 0x000fe40000011603 */
[----:B0---4-:R-:W-:Y:S02]  /*da20*/  CS2R R10, SRZ ;  /* 0x00000000000a7805 */ /* 0x011fe4000001ff00 */
[----:B------:R-:W-:Y:S01]  /*da30*/  LOP3.LUT R5, R5, 0xfc, RZ, 0xc0, !PT ;  /* 0x000000fc05057812 */ /* 0x000fe200078ec0ff */
[----:B------:R-:W-:Y:S01]  /*da40*/  ULEA.HI UR6, UR46, UR46, URZ, 0x1 ;  /* 0x0000002e2e067291 */ /* 0x000fe2000f8f08ff */
[----:B------:R-:W0:Y:S03]  /*da50*/  LDCU.64 UR12, c[0x0][0x3c8] ;  /* 0x00007900ff0c77ac */ /* 0x000e260008000a00 */
[----:B------:R-:W-:-:S04]  /*da60*/  ULOP3.LUT UR6, UR6, 0xfffffffe, URZ, 0xc0, !UPT ;  /* 0xfffffffe06067892 */ /* 0x000fc8000f8ec0ff */
[----:B------:R-:W-:Y:S01]  /*da70*/  UIADD3 UR6, UPT, UPT, -UR6, UR46, URZ ;  /* 0x0000002e06067290 */ /* 0x000fe2000fffe1ff */
[----:B-1----:R-:W-:-:S05]  /*da80*/  ISETP.EQ.U32.AND P1, PT, RZ, UR10, PT ;  /* 0x0000000aff007c0c */ /* 0x002fca000bf22070 */
[----:B------:R-:W-:-:S04]  /*da90*/  ISETP.NE.AND P0, PT, R17, UR6, PT ;  /* 0x0000000611007c0c */ /* 0x000fc8000bf05270 */
[----:B------:R-:W-:-:S04]  /*daa0*/  ISETP.GT.U32.OR P0, PT, R5, 0x9f, P0 ;  /* 0x0000009f0500780c */ /* 0x000fc80000704470 */
[----:B------:R-:W-:Y:S01]  /*dab0*/  ISETP.EQ.OR.EX P0, PT, RZ, UR11, P0, P1 ;  /* 0x0000000bff007c0c */ /* 0x000fe20008702710 */
[----:B------:R-:W1:-:S12]  /*dac0*/  LDCU.64 UR10, c[0x0][0x3c8] ;  /* 0x00007900ff0a77ac */ /* 0x000e580008000a00 */
        /* <DEDUP_REMOVED lines=13> */
[----:B------:R-:W1:Y:S01]  /*dba0*/  LDC.64 R6, c[0x0][0x3c0] ;  /* 0x0000f000ff067b82 */ /* 0x000e620000000a00 */
[----:B------:R-:W-:Y:S01]  /*dbb0*/  IMAD.IADD R29, R4, 0x1, R17 ;  /* 0x00000001041d7824 */ /* 0x000fe200078e0211 */
[----:B------:R-:W-:Y:S01]  /*dbc0*/  BSSY.RECONVERGENT B1, `(.L_x_4897) ;  /* 0x0000093000017945 */ /* 0x000fe20003800200 */
[----:B------:R-:W-:Y:S02]  /*dbd0*/  IMAD.MOV.U32 R15, RZ, RZ, RZ ;  /* 0x000000ffff0f7224 */ /* 0x000fe400078e00ff */
[----:B0-----:R-:W-:-:S04]  /*dbe0*/  IMAD.U32 R16, RZ, RZ, UR7 ;  /* 0x00000007ff107e24 */ /* 0x001fc8000f8e00ff */
[C---:B------:R-:W-:Y:S01]  /*dbf0*/  IMAD R21, R16.reuse, UR4, R5 ;  /* 0x0000000410157c24 */ /* 0x040fe2000f8e0205 */
[----:B------:R-:W-:-:S03]  /*dc00*/  VIMNMX R20, PT, PT, R16, UR46, PT ;  /* 0x0000002e10147c48 */ /* 0x000fc6000bfe0100 */
[----:B-1----:R-:W-:Y:S01]  /*dc10*/  IMAD.WIDE R6, R21, 0x4, R6 ;  /* 0x0000000415067825 */ /* 0x002fe200078e0206 */
[----:B------:R-:W-:-:S13]  /*dc20*/  ISETP.GE.AND P0, PT, R29, R20, PT ;  /* 0x000000141d00720c */ /* 0x000fda0003f06270 */
[----:B------:R-:W-:Y:S05]  /*dc30*/  @P0 BRA `(.L_x_4898) ;  /* 0x00000008002c0947 */ /* 0x000fea0003800000 */
[----:B------:R-:W-:Y:S01]  /*dc40*/  VIADD R18, R29, 0x2 ;  /* 0x000000021d127836 */ /* 0x000fe20000000000 */
[----:B------:R-:W-:Y:S01]  /*dc50*/  LOP3.LUT R13, RZ, R4, RZ, 0x33, !PT ;  /* 0x00000004ff0d7212 */ /* 0x000fe200078e33ff */
[----:B------:R-:W-:Y:S01]  /*dc60*/  BSSY.RECONVERGENT B2, `(.L_x_4899) ;  /* 0x000004b000027945 */ /* 0x000fe20003800200 */
[----:B------:R-:W-:Y:S01]  /*dc70*/  IMAD R51, R19, R16, RZ ;  /* 0x0000001013337224 */ /* 0x000fe200078e02ff */
[----:B------:R-:W-:Y:S02]  /*dc80*/  MOV R31, R29 ;  /* 0x0000001d001f7202 */ /* 0x000fe40000000f00 */
[----:B------:R-:W-:Y:S02]  /*dc90*/  CS2R R14, SRZ ;  /* 0x00000000000e7805 */ /* 0x000fe4000001ff00 */
[----:B------:R-:W-:-:S04]  /*dca0*/  VIMNMX R12, PT, PT, R20, R18, !PT ;  /* 0x00000012140c7248 */ /* 0x000fc80007fe0100 */
[----:B------:R-:W-:Y:S02]  /*dcb0*/  IADD3 R50, PT, PT, -R17, R12, R13 ;  /* 0x0000000c11327210 */ /* 0x000fe40007ffe10d */
[----:B------:R-:W-:Y:S02]  /*dcc0*/  CS2R R12, SRZ ;  /* 0x00000000000c7805 */ /* 0x000fe4000001ff00 */
        /* <DEDUP_REMOVED lines=8> */
[C---:B------:R-:W-:Y:S02]  /*dd50*/  VIADD R28, R29.reuse, 0x6 ;  /* 0x000000061d1c7836 */ /* 0x040fe40000000000 */
[----:B------:R-:W-:Y:S01]  /*dd60*/  VIADD R30, R29, 0x4 ;  /* 0x000000041d1e7836 */ /* 0x000fe20000000000 */
[----:B------:R-:W-:Y:S01]  /*dd70*/  IADD3 R32, PT, PT, -R20, RZ, RZ ;  /* 0x000000ff14207210 */ /* 0x000fe20007ffe1ff */
[----:B------:R-:W-:Y:S02]  /*dd80*/  IMAD.MOV.U32 R31, RZ, RZ, R29 ;  /* 0x000000ffff1f7224 */ /* 0x000fe400078e001d */
[----:B------:R-:W-:Y:S01]  /*dd90*/  IMAD.MOV.U32 R12, RZ, RZ, RZ ;  /* 0x000000ffff0c7224 */ /* 0x000fe200078e00ff */
[----:B0-----:R-:W-:-:S06]  /*dda0*/  ULEA UR7, UR8, UR7, 0x18 ;  /* 0x0000000708077291 */ /* 0x001fcc000f8ec0ff */
[----:B------:R-:W-:-:S05]  /*ddb0*/  LEA R21, R17, UR7, 0x2 ;  /* 0x0000000711157c11 */ /* 0x000fca000f8e10ff */
[----:B------:R-:W-:-:S07]  /*ddc0*/  VIADD R33, R21, 0x10 ;  /* 0x0000001015217836 */ /* 0x000fce0000000000 */
.L_x_4901:
[----:B------:R-:W-:Y:S01]  /*ddd0*/  IADD3 R21, P0, PT, R31, UR5, RZ ;  /* 0x000000051f157c10 */ /* 0x000fe2000ff1e0ff */
[----:B------:R-:W-:Y:S04]  /*dde0*/  LDS R48, [R33] ;  /* 0x0000000021307984 */ /* 0x000fe80000000800 */
[----:B------:R-:W-:Y:S01]  /*ddf0*/  IMAD.X R22, RZ, RZ, UR9, P0 ;  /* 0x00000009ff167e24 */ /* 0x000fe200080e06ff */
[C---:B------:R-:W-:Y:S01]  /*de00*/  LEA R20, P0, R21.reuse, UR10, 0x2 ;  /* 0x0000000a15147c11 */ /* 0x040fe2000f8010ff */
[----:B------:R-:W-:Y:S03]  /*de10*/  LDS R49, [R33+0x8] ;  /* 0x0000080021317984 */ /* 0x000fe60000000800 */
[----:B------:R-:W-:-:S05]  /*de20*/  LEA.HI.X R21, R21, UR11, R22, 0x2, P0 ;  /* 0x0000000b15157c11 */ /* 0x000fca00080f1416 */
[----:B------:R-:W4:Y:S04]  /*de30*/  LDG.E R22, desc[UR36][R20.64] ;  /* 0x0000002414167981 */ /* 0x000f28000c1e1900 */
[----:B------:R-:W3:Y:S04]  /*de40*/  LDG.E R23, desc[UR36][R20.64+0x8] ;  /* 0x0000082414177981 */ /* 0x000ee8000c1e1900 */
[----:B--2---:R-:W2:Y:S04]  /*de50*/  LDG.E R25, desc[UR36][R20.64+0x10] ;  /* 0x0000102414197981 */ /* 0x004ea8000c1e1900 */
[----:B------:R-:W2:Y:S01]  /*de60*/  LDG.E R27, desc[UR36][R20.64+0x18] ;  /* 0x00001824141b7981 */ /* 0x000ea2000c1e1900 */
[----:B----4-:R-:W-:-:S02]  /*de70*/  IMAD R22, R51, R22, R31 ;  /* 0x0000001633167224 */ /* 0x010fc400078e021f */
[C---:B---3--:R-:W-:Y:S02]  /*de80*/  IMAD R24, R51.reuse, R23, R18 ;  /* 0x0000001733187224 */ /* 0x048fe400078e0212 */
[----:B------:R-:W-:Y:S02]  /*de90*/  IMAD R23, R22, 0xa0, RZ ;  /* 0x000000a016177824 */ /* 0x000fe400078e02ff */
[----:B--2---:R-:W-:Y:S02]  /*dea0*/  IMAD R26, R51, R25, R30 ;  /* 0x00000019331a7224 */ /* 0x004fe400078e021e */
[----:B------:R-:W-:-:S04]  /*deb0*/  IMAD.WIDE R22, R23, 0x4, R6 ;  /* 0x0000000417167825 */ /* 0x000fc800078e0206 */
[----:B------:R-:W-:Y:S01]  /*dec0*/  IMAD R25, R24, 0xa0, RZ ;  /* 0x000000a018197824 */ /* 0x000fe200078e02ff */
[----:B------:R-:W2:Y:S01]  /*ded0*/  LDG.E.128 R36, desc[UR36][R22.64] ;  /* 0x0000002416247981 */ /* 0x000ea2000c1e1d00 */
[----:B------:R-:W-:Y:S02]  /*dee0*/  IMAD R34, R51, R27, R28 ;  /* 0x0000001b33227224 */ /* 0x000fe400078e021c */
[----:B------:R-:W-:Y:S02]  /*def0*/  IMAD R27, R26, 0xa0, RZ ;  /* 0x000000a01a1b7824 */ /* 0x000fe400078e02ff */
[----:B------:R-:W-:-:S04]  /*df00*/  IMAD.WIDE R24, R25, 0x4, R6 ;  /* 0x0000000419187825 */ /* 0x000fc800078e0206 */
[----:B------:R-:W-:Y:S01]  /*df10*/  IMAD R35, R34, 0xa0, RZ ;  /* 0x000000a022237824 */ /* 0x000fe200078e02ff */
[----:B------:R-:W3:Y:S01]  /*df20*/  LDG.E.128 R40, desc[UR36][R24.64] ;  /* 0x0000002418287981 */ /* 0x000ee2000c1e1d00 */
[----:B------:R-:W-:-:S03]  /*df30*/  IMAD.WIDE R20, R27, 0x4, R6 ;  /* 0x000000041b147825 */ /* 0x000fc600078e0206 */
[----:B------:R-:W2:Y:S01]  /*df40*/  LDS R34, [R33+-0x10] ;  /* 0xfffff00021227984 */ /* 0x000ea20000000800 */
[----:B------:R-:W-:-:S03]  /*df50*/  IMAD.WIDE R26, R35, 0x4, R6 ;  /* 0x00000004231a7825 */ /* 0x000fc600078e0206 */
[----:B------:R-:W4:Y:S04]  /*df60*/  LDG.E.128 R44, desc[UR36][R20.64] ;  /* 0x00000024142c7981 */ /* 0x000f28000c1e1d00 */
[----:B------:R-:W4:Y:S04]  /*df70*/  LDG.E.128 R52, desc[UR36][R26.64] ;  /* 0x000000241a347981 */ /* 0x000f28000c1e1d00 */
[----:B------:R0:W3:Y:S01]  /*df80*/  LDS R35, [R33+-0x8] ;  /* 0xfffff80021237984 */ /* 0x0000e20000000800 */
[----:B------:R-:W-:-:S05]  /*df90*/  VIADD R32, R32, 0x4 ;  /* 0x0000000420207836 */ /* 0x000fca0000000000 */
[----:B------:R-:W-:Y:S01]  /*dfa0*/  ISETP.NE.AND P0, PT, R32, RZ, PT ;  /* 0x000000ff2000720c */ /* 0x000fe20003f05270 */
[----:B------:R-:W-:Y:S01]  /*dfb0*/  VIADD R18, R18, 0x8 ;  /* 0x0000000812127836 */ /* 0x000fe20000000000 */
[----:B------:R-:W-:Y:S01]  /*dfc0*/  IADD3 R31, PT, PT, R31, 0x8, RZ ;  /* 0x000000081f1f7810 */ /* 0x000fe20007ffe0ff */
[----:B0-----:R-:W-:Y:S02]  /*dfd0*/  VIADD R33, R33, 0x20 ;  /* 0x0000002021217836 */ /* 0x001fe40000000000 */
[----:B------:R-:W-:Y:S02]  /*dfe0*/  VIADD R30, R30, 0x8 ;  /* 0x000000081e1e7836 */ /* 0x000fe40000000000 */
[----:B------:R-:W-:Y:S02]  /*dff0*/  VIADD R28, R28, 0x8 ;  /* 0x000000081c1c7836 */ /* 0x000fe40000000000 */
[-C--:B--2---:R-:W-:Y:S01]  /*e000*/  FFMA.FTZ R23, R36, R34.reuse, R12 ;  /* 0x0000002224177223 */ /* 0x084fe2000001000c */
[-C--:B------:R-:W-:Y:S01]  /*e010*/  FFMA.FTZ R12, R37, R34.reuse, R13 ;  /* 0x00000022250c7223 */ /* 0x080fe2000001000d */
[-C--:B------:R-:W-:Y:S01]  /*e020*/  FFMA.FTZ R13, R38, R34.reuse, R14 ;  /* 0x00000022260d7223 */ /* 0x080fe2000001000e */
[----:B------:R-:W-:-:S02]  /*e030*/  FFMA.FTZ R34, R39, R34, R15 ;  /* 0x0000002227227223 */ /* 0x000fc4000001000f */
        /* <DEDUP_REMOVED lines=13> */
.L_x_4900:
[----:B------:R-:W-:Y:S05]  /*e110*/  BSYNC.RECONVERGENT B2 ;  /* 0x0000000000027941 */ /* 0x000fea0003800200 */
.L_x_4899:
        /* <DEDUP_REMOVED lines=10> */
[----:B------:R-:W4:Y:S04]  /*e1c0*/  LDG.E R18, desc[UR36][R20.64] ;  /* 0x0000002414127981 */ /* 0x000f28000c1e1900 */
[----:B------:R-:W3:Y:S01]  /*e1d0*/  LDG.E R22, desc[UR36][R20.64+0x8] ;  /* 0x0000082414167981 */ /* 0x000ee2000c1e1900 */
[----:B--2---:R-:W-:Y:S01]  /*e1e0*/  HFMA2 R25, -RZ, RZ, 0, 9.5367431640625e-06 ;  /* 0x000000a0ff197431 */ /* 0x004fe200000001ff */
[----:B------:R-:W0:Y:S01]  /*e1f0*/  S2UR UR8, SR_CgaCtaId ;  /* 0x00000000000879c3 */ /* 0x000e220000008800 */
[----:B------:R-:W-:Y:S02]  /*e200*/  UMOV UR7, 0x400 ;  /* 0x0000040000077882 */ /* 0x000fe40000000000 */
[----:B------:R-:W-:-:S04]  /*e210*/  UIADD3 UR7, UPT, UPT, UR7, 0x420, URZ ;  /* 0x0000042007077890 */ /* 0x000fc8000fffe0ff */
[----:B0-----:R-:W-:Y:S01]  /*e220*/  ULEA UR7, UR8, UR7, 0x18 ;  /* 0x0000000708077291 */ /* 0x001fe2000f8ec0ff */
[C-C-:B----4-:R-:W-:Y:S02]  /*e230*/  IMAD R18, R51.reuse, R18, R31.reuse ;  /* 0x0000001233127224 */ /* 0x150fe400078e021f */
[----:B---3--:R-:W-:Y:S02]  /*e240*/  IMAD R22, R51, R22, R31 ;  /* 0x0000001633167224 */ /* 0x008fe400078e021f */
[----:B------:R-:W-:Y:S02]  /*e250*/  IMAD R23, R18, 0xa0, RZ ;  /* 0x000000a012177824 */ /* 0x000fe400078e02ff */
[----:B------:R-:W-:Y:S02]  /*e260*/  IMAD R25, R22, R25, 0x140 ;  /* 0x0000014016197424 */ /* 0x000fe400078e0219 */
[----:B------:R-:W-:-:S04]  /*e270*/  IMAD.WIDE R22, R23, 0x4, R6 ;  /* 0x0000000417167825 */ /* 0x000fc800078e0206 */
[----:B------:R-:W-:Y:S01]  /*e280*/  IMAD.WIDE R24, R25, 0x4, R6 ;  /* 0x0000000419187825 */ /* 0x000fe200078e0206 */
[----:B------:R-:W2:Y:S05]  /*e290*/  LDG.E.128 R32, desc[UR36][R22.64] ;  /* 0x0000002416207981 */ /* 0x000eaa000c1e1d00 */
[----:B------:R-:W3:Y:S01]  /*e2a0*/  LDG.E.128 R24, desc[UR36][R24.64] ;  /* 0x0000002418187981 */ /* 0x000ee2000c1e1d00 */
[C---:B------:R-:W-:Y:S02]  /*e2b0*/  IMAD.IADD R18, R31.reuse, 0x1, -R4 ;  /* 0x000000011f127824 */ /* 0x040fe400078e0a04 */
[----:B------:R-:W-:-:S03]  /*e2c0*/  VIADD R31, R31, 0x4 ;  /* 0x000000041f1f7836 */ /* 0x000fc60000000000 */
[----:B------:R-:W-:-:S05]  /*e2d0*/  LEA R18, R18, UR7, 0x2 ;  /* 0x0000000712127c11 */ /* 0x000fca000f8e10ff */
        /* <DEDUP_REMOVED lines=10> */
.L_x_4903:
[----:B------:R-:W-:Y:S05]  /*e380*/  BSYNC.RECONVERGENT B2 ;  /* 0x0000000000027941 */ /* 0x000fea0003800200 */
.L_x_4902:
[----:B------:R-:W-:Y:S05]  /*e390*/  @P0 BRA `(.L_x_4898) ;  /* 0x0000000000540947 */ /* 0x000fea0003800000 */
[----:B------:R-:W0:Y:S01]  /*e3a0*/  LDCU.64 UR14, c[0x0][0x3c8] ;  /* 0x00007900ff0e77ac */ /* 0x000e220008000a00 */
[----:B------:R-:W-:-:S05]  /*e3b0*/  IADD3 R18, P0, PT, R31, UR5, RZ ;  /* 0x000000051f127c10 */ /* 0x000fca000ff1e0ff */
[----:B------:R-:W-:Y:S01]  /*e3c0*/  IMAD.X R21, RZ, RZ, UR9, P0 ;  /* 0x00000009ff157e24 */ /* 0x000fe200080e06ff */
[----:B0-----:R-:W-:-:S04]  /*e3d0*/  LEA R22, P0, R18, UR14, 0x2 ;  /* 0x0000000e12167c11 */ /* 0x001fc8000f8010ff */
[----:B------:R-:W-:-:S05]  /*e3e0*/  LEA.HI.X R23, R18, UR15, R21, 0x2, P0 ;  /* 0x0000000f12177c11 */ /* 0x000fca00080f1415 */
[----:B------:R-:W4:Y:S01]  /*e3f0*/  LDG.E R22, desc[UR36][R22.64] ;  /* 0x0000002416167981 */ /* 0x000f22000c1e1900 */
[----:B------:R-:W0:Y:S01]  /*e400*/  S2UR UR8, SR_CgaCtaId ;  /* 0x00000000000879c3 */ /* 0x000e220000008800 */
[----:B------:R-:W-:Y:S02]  /*e410*/  UMOV UR7, 0x400 ;  /* 0x0000040000077882 */ /* 0x000fe40000000000 */
[----:B------:R-:W-:-:S04]  /*e420*/  UIADD3 UR7, UPT, UPT, UR7, 0x420, URZ ;  /* 0x0000042007077890 */ /* 0x000fc8000fffe0ff */
[----:B0-----:R-:W-:Y:S01]  /*e430*/  ULEA UR7, UR8, UR7, 0x18 ;  /* 0x0000000708077291 */ /* 0x001fe2000f8ec0ff */
[----:B----4-:R-:W-:-:S04]  /*e440*/  IMAD R18, R51, R22, R31 ;  /* 0x0000001633127224 */ /* 0x010fc800078e021f */
[----:B------:R-:W-:-:S04]  /*e450*/  IMAD R21, R18, 0xa0, RZ ;  /* 0x000000a012157824 */ /* 0x000fc800078e02ff */
[----:B------:R-:W-:-:S05]  /*e460*/  IMAD.WIDE R20, R21, 0x4, R6 ;  /* 0x0000000415147825 */ /* 0x000fca00078e0206 */
[----:B--2---:R-:W2:Y:S01]  /*e470*/  LDG.E.128 R24, desc[UR36][R20.64] ;  /* 0x0000002414187981 */ /* 0x004ea2000c1e1d00 */
[----:B------:R-:W-:-:S05]  /*e480*/  IMAD.IADD R18, R31, 0x1, -R4 ;  /* 0x000000011f127824 */ /* 0x000fca00078e0a04 */
[----:B------:R-:W-:-:S06]  /*e490*/  LEA R18, R18, UR7, 0x2 ;  /* 0x0000000712127c11 */ /* 0x000fcc000f8e10ff */
[----:B------:R-:W2:Y:S02]  /*e4a0*/  LDS R18, [R18] ;  /* 0x0000000012127984 */ /* 0x000ea40000000800 */
[-C--:B--2---:R-:W-:Y:S01]  /*e4b0*/  FFMA.FTZ R12, R24, R18.reuse, R12 ;  /* 0x00000012180c7223 */ /* 0x084fe2000001000c */
[-C--:B------:R-:W-:Y:S01]  /*e4c0*/  FFMA.FTZ R13, R25, R18.reuse, R13 ;  /* 0x00000012190d7223 */ /* 0x080fe2000001000d */
[-C--:B------:R-:W-:Y:S01]  /*e4d0*/  FFMA.FTZ R14, R26, R18.reuse, R14 ;  /* 0x000000121a0e7223 */ /* 0x080fe2000001000e */
[----:B------:R-:W-:-:S07]  /*e4e0*/  FFMA.FTZ R15, R27, R18, R15 ;  /* 0x000000121b0f7223 */ /* 0x000fce000001000f */
.L_x_4898:
[----:B------:R-:W-:Y:S05]  /*e4f0*/  BSYNC.RECONVERGENT B1 ;  /* 0x0000000000017941 */ /* 0x000fea0003800200 */
.L_x_4897:
[----:B------:R-:W-:Y:S01]  /*e500*/  ISETP.GE.AND P0, PT, R29, UR46, PT ;  /* 0x0000002e1d007c0c */ /* 0x000fe2000bf06270 */
[----:B------:R-:W-:-:S12]  /*e510*/  BSSY.RECONVERGENT B3, `(.L_x_4904) ;  /* 0x0000151000037945 */ /* 0x000fd80003800200 */
[----:B------:R-:W-:Y:S05]  /*e520*/  @P0 BRA `(.L_x_4905) ;  /* 0x00000014003c0947 */ /* 0x000fea0003800000 */
[----:B------:R-:W-:Y:S01]  /*e530*/  MOV R18, 0x2 ;  /* 0x0000000200127802 */ /* 0x000fe20000000f00 */
[----:B------:R-:W-:Y:S01]  /*e540*/  BSSY.RECONVERGENT B2, `(.L_x_4906) ;  /* 0x00000be000027945 */ /* 0x000fe20003800200 */
[----:B------:R-:W-:Y:S01]  /*e550*/  LOP3.LUT R30, RZ, R4, RZ, 0x33, !PT ;  /* 0x00000004ff1e7212 */ /* 0x000fe200078e33ff */
[----:B------:R-:W-:Y:S01]  /*e560*/  IMAD R32, R19, R16, RZ ;  /* 0x0000001013207224 */ /* 0x000fe200078e02ff */
[----:B------:R-:W-:-:S04]  /*e570*/  VIADDMNMX R18, R29, R18, UR46, !PT ;  /* 0x0000002e1d127e46 */ /* 0x000fc8000f800112 */
[----:B------:R-:W-:-:S04]  /*e580*/  IADD3 R30, PT, PT, -R17, R18, R30 ;  /* 0x00000012111e7210 */ /* 0x000fc80007ffe11e */
        /* <DEDUP_REMOVED lines=8> */
[----:B------:R-:W-:Y:S02]  /*e610*/  VIADD R29, R29, 0x4 ;  /* 0x000000041d1d7836 */ /* 0x000fe40000000000 */
[----:B------:R-:W-:Y:S01]  /*e620*/  IMAD.MOV R23, RZ, RZ, -R16 ;  /* 0x000000ffff177224 */ /* 0x000fe200078e0a10 */
[----:B------:R-:W1:Y:S01]  /*e630*/  LDC R34, c[0x0][0x3f4] ;  /* 0x0000fd00ff227b82 */ /* 0x000e620000000800 */
[----:B0-----:R-:W-:-:S06]  /*e640*/  ULEA UR7, UR8, UR7, 0x18 ;  /* 0x0000000708077291 */ /* 0x001fcc000f8ec0ff */
[----:B------:R-:W-:-:S05]  /*e650*/  LEA R22, R17, UR7, 0x2 ;  /* 0x0000000711167c11 */ /* 0x000fca000f8e10ff */
[----:B------:R-:W-:-:S07]  /*e660*/  VIADD R22, R22, 0x10 ;  /* 0x0000001016167836 */ /* 0x000fce0000000000 */
.L_x_4917:
[----:B-1----:R-:W-:Y:S01]  /*e670*/  IMAD.MOV.U32 R16, RZ, RZ, R34 ;  /* 0x000000ffff107224 */ /* 0x002fe200078e0022 */
[----:B------:R-:W-:Y:S01]  /*e680*/  IADD3 R21, PT, PT, R29, -0x4, RZ ;  /* 0xfffffffc1d157810 */ /* 0x000fe20007ffe0ff */
[----:B------:R-:W-:Y:S01]  /*e690*/  VIADD R23, R23, 0x4 ;  /* 0x0000000417177836 */ /* 0x000fe20000000000 */
[----:B------:R-:W-:Y:S01]  /*e6a0*/  BSSY.RECONVERGENT B4, `(.L_x_4909) ;  /* 0x000002d000047945 */ /* 0x000fe20003800200 */
[----:B------:R-:W-:Y:S01]  /*e6b0*/  VIADD R33, R29, 0xfffffffe ;  /* 0xfffffffe1d217836 */ /* 0x000fe20000000000 */
[-C--:B------:R-:W-:Y:S01]  /*e6c0*/  ISETP.GE.AND P4, PT, R21, R16.reuse, PT ;  /* 0x000000101500720c */ /* 0x080fe20003f86270 */
[----:B------:R-:W-:Y:S01]  /*e6d0*/  VIADD R35, R29, 0x2 ;  /* 0x000000021d237836 */ /* 0x000fe20000000000 */
[----:B------:R-:W-:Y:S02]  /*e6e0*/  ISETP.NE.AND P0, PT, R23, RZ, PT ;  /* 0x000000ff1700720c */ /* 0x000fe40003f05270 */
[-C--:B------:R-:W-:Y:S02]  /*e6f0*/  ISETP.GE.AND P1, PT, R33, R16.reuse, PT ;  /* 0x000000102100720c */ /* 0x080fe40003f26270 */
[----:B------:R-:W-:-:S02]  /*e700*/  ISETP.GE.AND P2, PT, R29, R16, PT ;  /* 0x000000101d00720c */ /* 0x000fc40003f46270 */
[----:B------:R-:W-:-:S05]  /*e710*/  ISETP.GE.AND P3, PT, R35, R16, PT ;  /* 0x000000102300720c */ /* 0x000fca0003f66270 */
[----:B------:R-:W-:Y:S08]  /*e720*/  @!P4 BRA `(.L_x_4910) ;  /* 0x000000000090c947 */ /* 0x000ff00003800000 */
[----:B--2---:R-:W-:Y:S01]  /*e730*/  IABS R25, R16 ;  /* 0x0000001000197213 */ /* 0x004fe20000000000 */
[----:B------:R-:W0:Y:S01]  /*e740*/  LDS R28, [R22+-0x10] ;  /* 0xfffff000161c7984 */ /* 0x000e220000000800 */
[----:B------:R-:W-:Y:S02]  /*e750*/  IABS R26, R21 ;  /* 0x00000015001a7213 */ /* 0x000fe40000000000 */
        /* <DEDUP_REMOVED lines=33> */
.L_x_4910:
[----:B------:R-:W-:Y:S05]  /*e970*/  BSYNC.RECONVERGENT B4 ;  /* 0x0000000000047941 */ /* 0x000fea0003800200 */
.L_x_4909:
[----:B------:R-:W-:Y:S04]  /*e980*/  BSSY.RECONVERGENT B4, `(.L_x_4911) ;  /* 0x0000026000047945 */ /* 0x000fe80003800200 */
[----:B------:R-:W-:Y:S05]  /*e990*/  @!P1 BRA `(.L_x_4912) ;  /* 0x0000000000909947 */ /* 0x000fea0003800000 */
[----:B------:R-:W-:Y:S01]  /*e9a0*/  IABS R21, R16 ;  /* 0x0000001000157213 */ /* 0x000fe20000000000 */
[----:B------:R-:W0:Y:S01]  /*e9b0*/  LDS R28, [R22+-0x8] ;  /* 0xfffff800161c7984 */ /* 0x000e220000000800 */
[----:B--2---:R-:W-:Y:S02]  /*e9c0*/  IABS R26, R33 ;  /* 0x00000021001a7213 */ /* 0x004fe40000000000 */
        /* <DEDUP_REMOVED lines=8> */
[----:B------:R-:W-:-:S05]  /*ea50*/  HFMA2 R18, -RZ, RZ, 0, 0 ;  /* 0x00000000ff127431 */ /* 0x000fca00000001ff */
        /* <DEDUP_REMOVED lines=24> */
.L_x_4912:
[----:B------:R-:W-:Y:S05]  /*ebe0*/  BSYNC.RECONVERGENT B4 ;  /* 0x0000000000047941 */ /* 0x000fea0003800200 */
.L_x_4911:
[----:B------:R-:W-:Y:S04]  /*ebf0*/  BSSY.RECONVERGENT B4, `(.L_x_4913) ;  /* 0x0000026000047945 */ /* 0x000fe80003800200 */
[----:B------:R-:W-:Y:S05]  /*ec00*/  @!P2 BRA `(.L_x_4914) ;  /* 0x000000000090a947 */ /* 0x000fea0003800000 */
[----:B------:R-:W-:Y:S01]  /*ec10*/  IABS R21, R16 ;  /* 0x0000001000157213 */ /* 0x000fe20000000000 */
[----:B------:R-:W0:Y:S01]  /*ec20*/  LDS R28, [R22] ;  /* 0x00000000161c7984 */ /* 0x000e220000000800 */
        /* <DEDUP_REMOVED lines=34> */
.L_x_4914:
[----:B------:R-:W-:Y:S05]  /*ee50*/  BSYNC.RECONVERGENT B4 ;  /* 0x0000000000047941 */ /* 0x000fea0003800200 */
.L_x_4913:
[----:B------:R-:W-:Y:S04]  /*ee60*/  BSSY.RECONVERGENT B4, `(.L_x_4915) ;  /* 0x0000026000047945 */ /* 0x000fe80003800200 */
[----:B------:R-:W-:Y:S05]  /*ee70*/  @!P3 BRA `(.L_x_4916) ;  /* 0x000000000090b947 */ /* 0x000fea0003800000 */
[----:B------:R-:W-:Y:S01]  /*ee80*/  IABS R21, R16 ;  /* 0x0000001000157213 */ /* 0x000fe20000000000 */
[----:B------:R-:W0:Y:S01]  /*ee90*/  LDS R28, [R22+0x8] ;  /* 0x00000800161c7984 */ /* 0x000e220000000800 */
        /* <DEDUP_REMOVED lines=18> */
[----:B------:R-:W-:-:S04]  /*efc0*/  @!P1 IMAD.IADD R18, R18, 0x1, -R21 ;  /* 0x0000000112129824 */ /* 0x000fc800078e0a15 */
        /* <DEDUP_REMOVED lines=15> */
.L_x_4916:
[----:B------:R-:W-:Y:S05]  /*f0c0*/  BSYNC.RECONVERGENT B4 ;  /* 0x0000000000047941 */ /* 0x000fea0003800200 */
.L_x_4915:
[----:B------:R-:W-:Y:S01]  /*f0d0*/  IADD3 R29, PT, PT, R29, 0x8, RZ ;  /* 0x000000081d1d7810 */ /* 0x000fe20007ffe0ff */
[----:B------:R-:W-:Y:S01]  /*f0e0*/  VIADD R22, R22, 0x20 ;  /* 0x0000002016167836 */ /* 0x000fe20000000000 */
[----:B------:R-:W-:Y:S06]  /*f0f0*/  @P0 BRA `(.L_x_4917) ;  /* 0xfffffff4005c0947 */ /* 0x000fec000383ffff */
[----:B------:R-:W-:Y:S05]  /*f100*/  BSYNC.RECONVERGENT B1 ;  /* 0x0000000000017941 */ /* 0x000fea0003800200 */
.L_x_4908:
[----:B------:R-:W-:-:S07]  /*f110*/  VIADD R29, R29, 0xfffffffc ;  /* 0xfffffffc1d1d7836 */ /* 0x000fce0000000000 */
.L_x_4907:
[----:B------:R-:W-:Y:S05]  /*f120*/  BSYNC.RECONVERGENT B2 ;  /* 0x0000000000027941 */ /* 0x000fea0003800200 */
.L_x_4906:
[----:B------:R-:W-:-:S13]  /*f130*/  LOP3.LUT P0, R31, R31, 0x3, RZ, 0xc0, !PT ;  /* 0x000000031f1f7812 */ /* 0x000fda000780c0ff */
[----:B------:R-:W-:Y:S05]  /*f140*/  @!P0 BRA `(.L_x_4905) ;  /* 0x0000000800348947 */ /* 0x000fea0003800000 */
[----:B------:R-:W-:Y:S01]  /*f150*/  ISETP.NE.AND P0, PT, R31, 0x1, PT ;  /* 0x000000011f00780c */ /* 0x000fe20003f05270 */
[----:B------:R-:W-:-:S12]  /*f160*/  BSSY.RECONVERGENT B1, `(.L_x_4918) ;  /* 0x000005c000017945 */ /* 0x000fd80003800200 */
[----:B------:R-:W-:Y:S05]  /*f170*/  @!P0 BRA `(.L_x_4919) ;  /* 0x0000000400688947 */ /* 0x000fea0003800000 */
[----:B------:R-:W0:Y:S01]  /*f180*/  S2UR UR8, SR_CgaCtaId ;  /* 0x00000000000879c3 */ /* 0x000e220000008800 */
[----:B------:R-:W-:Y:S01]  /*f190*/  UMOV UR7, 0x400 ;  /* 0x0000040000077882 */ /* 0x000fe20000000000 */
[C---:B------:R-:W-:Y:S01]  /*f1a0*/  ISETP.GE.AND P1, PT, R29.reuse, R16, PT ;  /* 0x000000101d00720c */ /* 0x040fe20003f26270 */
[----:B------:R-:W-:Y:S01]  /*f1b0*/  UIADD3 UR7, UPT, UPT, UR7, 0x420, URZ ;  /* 0x0000042007077890 */ /* 0x000fe2000fffe0ff */
[C---:B------:R-:W-:Y:S01]  /*f1c0*/  IMAD.IADD R18, R29.reuse, 0x1, -R4 ;  /* 0x000000011d127824 */ /* 0x040fe200078e0a04 */
[----:B------:R-:W-:Y:S01]  /*f1d0*/  BSSY.RECONVERGENT B2, `(.L_x_4920) ;  /* 0x000002b000027945 */ /* 0x000fe20003800200 */
[----:B------:R-:W-:-:S05]  /*f1e0*/  VIADD R31, R29, 0x2 ;  /* 0x000000021d1f7836 */ /* 0x000fca0000000000 */
[----:B------:R-:W-:Y:S01]  /*f1f0*/  ISETP.GE.AND P0, PT, R31, R16, PT ;  /* 0x000000101f00720c */ /* 0x000fe20003f06270 */
[----:B0-----:R-:W-:-:S06]  /*f200*/  ULEA UR7, UR8, UR7, 0x18 ;  /* 0x0000000708077291 */ /* 0x001fcc000f8ec0ff */
[----:B------:R-:W-:Y:S01]  /*f210*/  LEA R23, R18, UR7, 0x2 ;  /* 0x0000000712177c11 */ /* 0x000fe2000f8e10ff */
[----:B------:R-:W-:Y:S06]  /*f220*/  @!P1 BRA `(.L_x_4921) ;  /* 0x0000000000949947 */ /* 0x000fec0003800000 */
[----:B------:R-:W-:Y:S01]  /*f230*/  IABS R21, R16 ;  /* 0x0000001000157213 */ /* 0x000fe20000000000 */
[----:B------:R-:W0:Y:S01]  /*f240*/  LDCU.64 UR14, c[0x0][0x3c8] ;  /* 0x00007900ff0e77ac */ /* 0x000e220008000a00 */
[----:B--2---:R-:W-:Y:S02]  /*f250*/  IABS R24, R29 ;  /* 0x0000001d00187213 */ /* 0x004fe40000000000 */
[----:B------:R-:W1:Y:S01]  /*f260*/  I2F.RP R20, R21 ;  /* 0x0000001500147306 */ /* 0x000e620000209400 */
[----:B------:R-:W-:Y:S02]  /*f270*/  ISETP.GE.AND P2, PT, R29, RZ, PT ;  /* 0x000000ff1d00720c */ /* 0x000fe40003f46270 */
[----:B------:R-:W-:-:S05]  /*f280*/  ISETP.NE.AND P3, PT, R16, RZ, PT ;  /* 0x000000ff1000720c */ /* 0x000fca0003f65270 */
[----:B-1----:R-:W1:Y:S02]  /*f290*/  MUFU.RCP R20, R20 ;  /* 0x0000001400147308 */ /* 0x002e640000001000 */
[----:B-1----:R-:W-:-:S06]  /*f2a0*/  IADD3 R22, PT, PT, R20, 0xffffffe, RZ ;  /* 0x0ffffffe14167810 */ /* 0x002fcc0007ffe0ff */
        /* <DEDUP_REMOVED lines=15> */
[----:B------:R-:W-:-:S05]  /*f3a0*/  IADD3 R19, P1, PT, R18, UR5, RZ ;  /* 0x0000000512137c10 */ /* 0x000fca000ff3e0ff */
[----:B------:R-:W-:Y:S01]  /*f3b0*/  IMAD.X R22, RZ, RZ, UR9, P1 ;  /* 0x00000009ff167e24 */ /* 0x000fe200088e06ff */
[----:B0-----:R-:W-:-:S04]  /*f3c0*/  LEA R20, P1, R19, UR14, 0x2 ;  /* 0x0000000e13147c11 */ /* 0x001fc8000f8210ff */
[----:B------:R-:W-:Y:S02]  /*f3d0*/  LEA.HI.X R21, R19, UR15, R22, 0x2, P1 ;  /* 0x0000000f13157c11 */ /* 0x000fe400088f1416 */
[----:B------:R-:W0:Y:S04]  /*f3e0*/  LDS R22, [R23] ;  /* 0x0000000017167984 */ /* 0x000e280000000800 */
        /* <DEDUP_REMOVED lines=9> */
.L_x_4921:
[----:B------:R-:W-:Y:S05]  /*f480*/  BSYNC.RECONVERGENT B2 ;  /* 0x0000000000027941 */ /* 0x000fea0003800200 */
.L_x_4920:
[----:B------:R-:W-:Y:S04]  /*f490*/  BSSY.RECONVERGENT B2, `(.L_x_4922) ;  /* 0x0000027000027945 */ /* 0x000fe80003800200 */
[----:B------:R-:W-:Y:S05]  /*f4a0*/  @!P0 BRA `(.L_x_4923) ;  /* 0x0000000000948947 */ /* 0x000fea0003800000 */
[----:B------:R-:W-:Y:S01]  /*f4b0*/  IABS R21, R16 ;  /* 0x0000001000157213 */ /* 0x000fe20000000000 */
[----:B------:R-:W0:Y:S01]  /*f4c0*/  LDCU.64 UR14, c[0x0][0x3c8] ;  /* 0x00007900ff0e77ac */ /* 0x000e220008000a00 */
[----:B--2---:R-:W-:Y:S02]  /*f4d0*/  IABS R24, R31 ;  /* 0x0000001f00187213 */ /* 0x004fe40000000000 */
        /* <DEDUP_REMOVED lines=24> */
[----:B------:R-:W0:Y:S04]  /*f660*/  LDS R22, [R23+0x8] ;  /* 0x0000080017167984 */ /* 0x000e280000000800 */
        /* <DEDUP_REMOVED lines=9> */
.L_x_4923:
[----:B------:R-:W-:Y:S05]  /*f700*/  BSYNC.RECONVERGENT B2 ;  /* 0x0000000000027941 */ /* 0x000fea0003800200 */
.L_x_4922:
[----:B------:R-:W-:-:S07]  /*f710*/  IADD3 R29, PT, PT, R29, 0x4, RZ ;  /* 0x000000041d1d7810 */ /* 0x000fce0007ffe0ff */
.L_x_4919:
[----:B------:R-:W-:Y:S05]  /*f720*/  BSYNC.RECONVERGENT B1 ;  /* 0x0000000000017941 */ /* 0x000fea0003800200 */
.L_x_4918:
[----:B------:R-:W-:-:S04]  /*f730*/  LOP3.LUT P0, RZ, R30, 0x2, RZ, 0xc0, !PT ;  /* 0x000000021eff7812 */ /* 0x000fc8000780c0ff */
[----:B------:R-:W-:-:S13]  /*f740*/  ISETP.LT.OR P0, PT, R29, R16, P0 ;  /* 0x000000101d00720c */ /* 0x000fda0000701670 */
[----:B------:R-:W-:Y:S05]  /*f750*/  @P0 BRA `(.L_x_4905) ;  /* 0x0000000000b00947 */ /* 0x000fea0003800000 */
        /* <DEDUP_REMOVED lines=20> */
[----:B------:R-:W-:-:S05]  /*f8a0*/  @!P0 IMAD.IADD R18, R18, 0x1, -R21 ;  /* 0x0000000112128824 */ /* 0x000fca00078e0a15 */
[----:B------:R-:W-:-:S05]  /*f8b0*/  MOV R20, R18 ;  /* 0x0000001200147202 */ /* 0x000fca0000000f00 */
[----:B------:R-:W-:Y:S01]  /*f8c0*/  @!P1 IMAD.MOV R20, RZ, RZ, -R20 ;  /* 0x000000ffff149224 */ /* 0x000fe200078e0a14 */
[----:B------:R-:W-:-:S04]  /*f8d0*/  @!P2 LOP3.LUT R20, RZ, R16, RZ, 0x33, !PT ;  /* 0x00000010ff14a212 */ /* 0x000fc800078e33ff */
[----:B------:R-:W-:-:S05]  /*f8e0*/  IADD3 R19, P0, PT, R20, UR5, RZ ;  /* 0x0000000514137c10 */ /* 0x000fca000ff1e0ff */
[----:B------:R-:W-:Y:S01]  /*f8f0*/  IMAD.X R22, RZ, RZ, UR9, P0 ;  /* 0x00000009ff167e24 */ /* 0x000fe200080e06ff */
[----:B0-----:R-:W-:-:S04]  /*f900*/  LEA R18, P0, R19, UR14, 0x2 ;  /* 0x0000000e13127c11 */ /* 0x001fc8000f8010ff */
[----:B------:R-:W-:-:S06]  /*f910*/  LEA.HI.X R19, R19, UR15, R22, 0x2, P0 ;  /* 0x0000000f13137c11 */ /* 0x000fcc00080f1416 */
[----:B------:R-:W2:Y:S01]  /*f920*/  LDG.E R19, desc[UR36][R18.64] ;  /* 0x0000002412137981 */ /* 0x000ea2000c1e1900 */
[----:B------:R-:W0:Y:S01]  /*f930*/  S2UR UR8, SR_CgaCtaId ;  /* 0x00000000000879c3 */ /* 0x000e220000008800 */
[----:B------:R-:W-:Y:S02]  /*f940*/  UMOV UR7, 0x400 ;  /* 0x0000040000077882 */ /* 0x000fe40000000000 */
[----:B------:R-:W-:Y:S01]  /*f950*/  UIADD3 UR7, UPT, UPT, UR7, 0x420, URZ ;  /* 0x0000042007077890 */ /* 0x000fe2000fffe0ff */
[----:B------:R-:W-:-:S03]  /*f960*/  IMAD.IADD R29, R29, 0x1, -R4 ;  /* 0x000000011d1d7824 */ /* 0x000fc600078e0a04 */
[----:B0-----:R-:W-:-:S06]  /*f970*/  ULEA UR7, UR8, UR7, 0x18 ;  /* 0x0000000708077291 */ /* 0x001fcc000f8ec0ff */
[----:B------:R-:W-:-:S06]  /*f980*/  LEA R29, R29, UR7, 0x2 ;  /* 0x000000071d1d7c11 */ /* 0x000fcc000f8e10ff */
[----:B------:R-:W0:Y:S01]  /*f990*/  LDS R29, [R29] ;  /* 0x000000001d1d7984 */ /* 0x000e220000000800 */
        /* <DEDUP_REMOVED lines=8> */
.L_x_4905:
[----:B------:R-:W-:Y:S05]  /*fa20*/  BSYNC.RECONVERGENT B3 ;  /* 0x0000000000037941 */ /* 0x000fea0003800200 */
.L_x_4904:
[----:B------:R-:W-:-:S13]  /*fa30*/  ISETP.NE.AND P0, PT, R17, UR6, PT ;  /* 0x0000000611007c0c */ /* 0x000fda000bf05270 */
[----:B------:R-:W-:Y:S05]  /*fa40*/  @P0 BRA `(.L_x_4896) ;  /* 0x0000000000e80947 */ /* 0x000fea0003800000 */
[----:B------:R-:W0:Y:S01]  /*fa50*/  LDC R6, c[0x0][0x478] ;  /* 0x00011e00ff067b82 */ /* 0x000e220000000800 */
[----:B------:R-:W-:Y:S01]  /*fa60*/  IADD3 R33, PT, PT, R5, UR44, RZ ;  /* 0x0000002c05217c10 */ /* 0x000fe2000fffe0ff */
[----:B------:R-:W1:Y:S01]  /*fa70*/  LDCU.64 UR14, c[0x0][0x460] ;  /* 0x00008c00ff0e77ac */ /* 0x000e620008000a00 */
[----:B0-----:R-:W-:-:S13]  /*fa80*/  ISETP.NE.AND P1, PT, R6, 0x2, PT ;  /* 0x000000020600780c */ /* 0x001fda0003f25270 */
[----:B------:R-:W0:Y:S08]  /*fa90*/  @!P1 LDC.64 R6, c[0x0][0x3a8] ;  /* 0x0000ea00ff069b82 */ /* 0x000e300000000a00 */
[----:B------:R-:W4:Y:S08]  /*faa0*/  @!P1 LDC.64 R22, c[0x0][0x468] ;  /* 0x00011a00ff169b82 */ /* 0x000f300000000a00 */
[----:B------:R-:W2:Y:S01]  /*fab0*/  @P1 LDC.64 R18, c[0x0][0x3a8] ;  /* 0x0000ea00ff121b82 */ /* 0x000ea20000000a00 */
[----:B0-----:R-:W-:-:S04]  /*fac0*/  @!P1 IADD3 R6, P0, PT, R33, R6, RZ ;  /* 0x0000000621069210 */ /* 0x001fc80007f1e0ff */
[----:B------:R-:W-:Y:S01]  /*fad0*/  @!P1 LEA.HI.X.SX32 R7, R33, R7, 0x1, P0 ;  /* 0x0000000721079211 */ /* 0x000fe200000f0eff */
[----:B----4-:R-:W4:Y:S04]  /*fae0*/  @!P1 LDG.E R22, desc[UR36][R22.64+0x8] ;  /* 0x0000082416169981 */ /* 0x010f28000c1e1900 */
[----:B------:R-:W3:Y:S01]  /*faf0*/  @!P1 LDG.E R17, desc[UR36][R6.64] ;  /* 0x0000002406119981 */ /* 0x000ee2000c1e1900 */
[----:B-1----:R-:W-:-:S04]  /*fb00*/  ISETP.NE.U32.AND P0, PT, RZ, UR14, PT ;  /* 0x0000000eff007c0c */ /* 0x002fc8000bf05070 */
[----:B------:R-:W-:Y:S01]  /*fb10*/  ISETP.NE.AND.EX P0, PT, RZ, UR15, PT, P0 ;  /* 0x0000000fff007c0c */ /* 0x000fe2000bf05300 */
[----:B------:R-:W0:Y:S01]  /*fb20*/  S2UR UR8, SR_CgaCtaId ;  /* 0x00000000000879c3 */ /* 0x000e220000008800 */
[----:B------:R-:W-:Y:S01]  /*fb30*/  UMOV UR7, 0x400 ;  /* 0x0000040000077882 */ /* 0x000fe20000000000 */
[----:B------:R-:W-:Y:S01]  /*fb40*/  IADD3 R4, PT, PT, -R4, UR46, RZ ;  /* 0x0000002e04047c10 */ /* 0x000fe2000fffe1ff */
[----:B------:R-:W1:Y:S09]  /*fb50*/  LDCU.64 UR14, c[0x0][0x3c0] ;  /* 0x00007800ff0e77ac */ /* 0x000e720008000a00 */
[----:B------:R-:W1:Y:S08]  /*fb60*/  @P0 LDC R35, c[0x0][0x3f8] ;  /* 0x0000fe00ff230b82 */ /* 0x000e700000000800 */
[----:B------:R-:W0:Y:S01]  /*fb70*/  @P0 LDC.64 R20, c[0x0][0x458] ;  /* 0x00011600ff140b82 */ /* 0x000e220000000a00 */
[----:B--2---:R-:W-:-:S04]  /*fb80*/  @P1 IMAD.WIDE R6, R33, 0x4, R18 ;  /* 0x0000000421061825 */ /* 0x004fc800078e0212 */
[----:B-1----:R-:W-:-:S04]  /*fb90*/  @P0 IMAD R0, R35, UR38, R0 ;  /* 0x0000002623000c24 */ /* 0x002fc8000f8e0200 */
[----:B------:R-:W-:-:S04]  /*fba0*/  @P0 IMAD R19, R0, 0xa0, R5 ;  /* 0x000000a000130824 */ /* 0x000fc800078e0205 */
[----:B0-----:R-:W-:Y:S01]  /*fbb0*/  @P0 IMAD.WIDE R18, R19, 0x4, R20 ;  /* 0x0000000413120825 */ /* 0x001fe200078e0214 */
[----:B---3--:R-:W4:Y:S08]  /*fbc0*/  @!P1 I2F.S8 R25, R17 ;  /* 0x0000001100199306 */ /* 0x008f300000001400 */
[----:B------:R-:W0:Y:S08]  /*fbd0*/  @!P1 I2F.S8 R27, R17.B1 ;  /* 0x10000011001b9306 */ /* 0x000e300000001400 */
[----:B------:R-:W1:Y:S08]  /*fbe0*/  @!P1 I2F.S8 R29, R17.B2 ;  /* 0x20000011001d9306 */ /* 0x000e700000001400 */
[----:B------:R-:W2:Y:S01]  /*fbf0*/  @!P1 I2F.S8 R31, R17.B3 ;  /* 0x30000011001f9306 */ /* 0x000ea20000001400 */
[C---:B----4-:R-:W-:Y:S01]  /*fc00*/  @!P1 FMUL.FTZ R24, R22.reuse, R25 ;  /* 0x0000001916189220 */ /* 0x050fe20000410000 */
[C---:B0-----:R-:W-:Y:S01]  /*fc10*/  @!P1 FMUL.FTZ R25, R22.reuse, R27 ;  /* 0x0000001b16199220 */ /* 0x041fe20000410000 */
[C---:B-1----:R-:W-:Y:S01]  /*fc20*/  @!P1 FMUL.FTZ R26, R22.reuse, R29 ;  /* 0x0000001d161a9220 */ /* 0x042fe20000410000 */
[----:B--2---:R-:W-:-:S02]  /*fc30*/  @!P1 FMUL.FTZ R27, R22, R31 ;  /* 0x0000001f161b9220 */ /* 0x004fc40000410000 */
[----:B------:R-:W2:Y:S04]  /*fc40*/  @P0 LDG.E.128 R20, desc[UR36][R18.64] ;  /* 0x0000002412140981 */ /* 0x000ea8000c1e1d00 */
[----:B------:R0:W3:Y:S01]  /*fc50*/  @P1 LDG.E.128 R24, desc[UR36][R6.64] ;  /* 0x0000002406181981 */ /* 0x0000e2000c1e1d00 */
[----:B------:R-:W-:-:S04]  /*fc60*/  UIADD3 UR7, UPT, UPT, UR7, 0x420, URZ ;  /* 0x0000042007077890 */ /* 0x000fc8000fffe0ff */
[----:B------:R-:W-:Y:S01]  /*fc70*/  ULEA UR7, UR8, UR7, 0x18 ;  /* 0x0000000708077291 */ /* 0x000fe2000f8ec0ff */
[----:B------:R-:W-:-:S05]  /*fc80*/  IMAD R16, R2, R16, R5 ;  /* 0x0000001002107224 */ /* 0x000fca00078e0205 */
[----:B------:R-:W-:Y:S01]  /*fc90*/  LEA R4, R4, UR7, 0x2 ;  /* 0x0000000704047c11 */ /* 0x000fe2000f8e10ff */
[----:B------:R-:W-:-:S04]  /*fca0*/  UIMAD UR7, UR40, 0xa0, URZ ;  /* 0x000000a0280778a4 */ /* 0x000fc8000f8e02ff */
[----:B------:R-:W1:Y:S01]  /*fcb0*/  LDS R17, [R4] ;  /* 0x0000000004117984 */ /* 0x000e620000000800 */
[----:B------:R-:W-:Y:S01]  /*fcc0*/  SHF.R.S32.HI R0, RZ, 0x1f, R16 ;  /* 0x0000001fff007819 */ /* 0x000fe20000011410 */
[----:B0-----:R-:W-:Y:S01]  /*fcd0*/  IMAD.U32 R7, RZ, RZ, UR7 ;  /* 0x00000007ff077e24 */ /* 0x001fe2000f8e00ff */
[----:B------:R-:W-:-:S04]  /*fce0*/  IADD3 R16, P1, PT, R16, UR7, RZ ;  /* 0x0000000710107c10 */ /* 0x000fc8000ff3e0ff */
        /* <DEDUP_REMOVED lines=12> */
[C---:B-1----:R-:W-:Y:S01]  /*fdb0*/  FFMA.FTZ R12, R17.reuse, R8, R12 ;  /* 0x00000008110c7223 */ /* 0x042fe2000001000c */
[C---:B------:R-:W-:Y:S01]  /*fdc0*/  FFMA.FTZ R13, R17.reuse, R9, R13 ;  /* 0x00000009110d7223 */ /* 0x040fe2000001000d */
[C---:B------:R-:W-:Y:S01]  /*fdd0*/  FFMA.FTZ R14, R17.reuse, R10, R14 ;  /* 0x0000000a110e7223 */ /* 0x040fe2000001000e */
[----:B------:R-:W-:-:S07]  /*fde0*/  FFMA.FTZ R15, R17, R11, R15 ;  /* 0x0000000b110f7223 */ /* 0x000fce000001000f */
.L_x_4896:
[----:B------:R-:W-:Y:S05]  /*fdf0*/  BSYNC.RECONVERGENT B0 ;  /* 0x0000000000007941 */ /* 0x000fea0003800200 */
.L_x_4895:
[----:B------:R-:W-:Y:S01]  /*fe00*/  BAR.SYNC.DEFER_BLOCKING 0x0 ;  /* 0x0000000000007b1d */ /* 0x000fe20000010000 */
[----:B------:R-:W-:-:S04]  /*fe10*/  ISETP.GT.U32.AND P1, PT, R5, 0x9f, PT ;  /* 0x0000009f0500780c */ /* 0x000fc80003f24070 */
[----:B------:R-:W-:-:S09]  /*fe20*/  ISETP.GT.U32.OR P0, PT, R3, 0x3f, P1 ;  /* 0x0000003f0300780c */ /* 0x000fd20000f04470 */
[----:B------:R-:W-:Y:S05]  /*fe30*/  @P1 BRA `(.L_x_4924) ;  /* 0x0000000000441947 */ /* 0x000fea0003800000 */
[----:B------:R-:W1:Y:S01]  /*fe40*/  S2UR UR5, SR_CgaCtaId ;  /* 0x00000000000579c3 */ /* 0x000e620000008800 */
[----:B------:R-:W-:Y:S01]  /*fe50*/  UMOV UR4, 0x400 ;  /* 0x0000040000047882 */ /* 0x000fe20000000000 */
[C---:B------:R-:W-:Y:S01]  /*fe60*/  LOP3.LUT R0, R3.reuse, 0x3c0, RZ, 0xc0, !PT ;  /* 0x000003c003007812 */ /* 0x040fe200078ec0ff */
[----:B------:R-:W-:Y:S01]  /*fe70*/  UIADD3 UR4, UPT, UPT, UR4, 0x420, URZ ;  /* 0x0000042004047890 */ /* 0x000fe2000fffe0ff */
[----:B------:R-:W-:Y:S02]  /*fe80*/  ISETP.GT.U32.AND P2, PT, R3, 0x3f, PT ;  /* 0x0000003f0300780c */ /* 0x000fe40003f44070 */
[----:B------:R-:W-:Y:S01]  /*fe90*/  ISETP.NE.AND P1, PT, R0, 0x40, PT ;  /* 0x000000400000780c */ /* 0x000fe20003f25270 */
[----:B-1----:R-:W-:-:S06]  /*fea0*/  ULEA UR4, UR5, UR4, 0x18 ;  /* 0x0000000405047291 */ /* 0x002fcc000f8ec0ff */
[----:B------:R-:W-:Y:S01]  /*feb0*/  LEA R0, R5, UR4, 0x2 ;  /* 0x0000000405007c11 */ /* 0x000fe2000f8e10ff */
[----:B------:R-:W-:Y:S05]  /*fec0*/  WARPSYNC.ALL ;  /* 0x0000000000007948 */ /* 0x000fea0003800000 */
[----:B------:R-:W-:Y:S01]  /*fed0*/  @!P1 STS.128 [R0], R12 ;  /* 0x0000000c00009388 */ /* 0x000fe20000000c00 */
[----:B------:R-:W-:Y:S06]  /*fee0*/  BAR.SYNC.DEFER_BLOCKING 0x0 ;  /* 0x0000000000007b1d */ /* 0x000fec0000010000 */
[----:B0----5:R-:W0:Y:S02]  /*fef0*/  @!P2 LDS.128 R8, [R0] ;  /* 0x000000000008a984 */ /* 0x021e240000000c00 */
[----:B0-----:R-:W-:Y:S01]  /*ff00*/  @!P2 FADD.FTZ R12, R12, R8 ;  /* 0x000000080c0ca221 */ /* 0x001fe20000010000 */
[----:B------:R-:W-:Y:S01]  /*ff10*/  @!P2 FADD.FTZ R13, R13, R9 ;  /* 0x000000090d0da221 */ /* 0x000fe20000010000 */
[----:B------:R-:W-:Y:S01]  /*ff20*/  @!P2 FADD.FTZ R14, R14, R10 ;  /* 0x0000000a0e0ea221 */ /* 0x000fe20000010000 */
[----:B------:R-:W-:Y:S01]  /*ff30*/  @!P2 FADD.FTZ R15, R15, R11 ;  /* 0x0000000b0f0fa221 */ /* 0x000fe20000010000 */
[----:B------:R-:W-:Y:S06]  /*ff40*/  BAR.SYNC.DEFER_BLOCKING 0x0 ;  /* 0x0000000000007b1d */ /* 0x000fec0000010000 */
.L_x_4924:
[----:B------:R-:W-:Y:S05]  /*ff50*/  @P0 EXIT ;  /* 0x000000000000094d */ /* 0x000fea0003800000 */
[----:B------:R-:W1:Y:S02]  /*ff60*/  LDCU UR4, c[0x0][0x478] ;  /* 0x00008f00ff0477ac */ /* 0x000e640008000800 */
[----:B-1----:R-:W-:-:S09]  /*ff70*/  UISETP.NE.AND UP0, UPT, UR4, 0x2, UPT ;  /* 0x000000020400788c */ /* 0x002fd2000bf05270 */
[----:B------:R-:W-:Y:S05]  /*ff80*/  BRA.U UP0, `(.L_x_4925) ;  /* 0x00000001007c7547 */ /* 0x000fea000b800000 */
[----:B0-----:R-:W0:Y:S01]  /*ff90*/  LDC.64 R6, c[0x0][0x470] ;  /* 0x00011c00ff067b82 */ /* 0x001e220000000a00 */
[----:B------:R-:W1:Y:S01]  /*ffa0*/  LDCU.64 UR4, c[0x0][0x380] ;  /* 0x00007000ff0477ac */ /* 0x000e620008000a00 */
[----:B0-----:R-:W4:Y:S02]  /*ffb0*/  LDG.E R6, desc[UR36][R6.64] ;  /* 0x0000002406067981 */ /* 0x001f24000c1e1900 */
[C---:B----4-:R-:W-:Y:S01]  /*ffc0*/  FMUL.FTZ R14, R6.reuse, R14 ;  /* 0x0000000e060e7220 */ /* 0x050fe20000410000 */
[C---:B------:R-:W-:Y:S01]  /*ffd0*/  FMUL.FTZ R15, R6.reuse, R15 ;  /* 0x0000000f060f7220 */ /* 0x040fe20000410000 */
[C---:B------:R-:W-:Y:S01]  /*ffe0*/  FMUL.FTZ R13, R6.reuse, R13 ;  /* 0x0000000d060d7220 */ /* 0x040fe20000410000 */
[----:B------:R-:W-:Y:S01]  /*fff0*/  FMUL.FTZ R12, R6, R12 ;  /* 0x0000000c060c7220 */ /* 0x000fe20000410000 */
[----:B------:R-:W-:Y:S02]  /*10000*/  IMAD.IADD R6, R2, 0x1, R5 ;  /* 0x0000000102067824 */ /* 0x000fe400078e0205 */
[----:B------:R-:W0:Y:S03]  /*10010*/  F2I.S8.NTZ R14, R14 ;  /* 0x0000000e000e7305 */ /* 0x000e260000202100 */
[----:B-1----:R-:W-:-:S05]  /*10020*/  IADD3 R2, P0, PT, R6, UR4, RZ ;  /* 0x0000000406027c10 */ /* 0x002fca000ff1e0ff */
        /* <DEDUP_REMOVED lines=9> */
[----:B0-----:R-:W-:Y:S02]  /*100c0*/  PRMT R13, R13, 0x8880, RZ ;  /* 0x000088800d0d7816 */ /* 0x001fe400000000ff */
[----:B------:R-:W-:Y:S02]  /*100d0*/  LEA R7, R0, R7, 0x18 ;  /* 0x0000000700077211 */ /* 0x000fe400078ec0ff */
[----:B------:R-:W-:Y:S02]  /*100e0*/  PRMT R3, R13, 0x7710, RZ ;  /* 0x000077100d037816 */ /* 0x000fe400000000ff */
[----:B-1----:R-:W-:-:S04]  /*100f0*/  PRMT R4, R12, 0x8880, RZ ;  /* 0x000088800c047816 */ /* 0x002fc800000000ff */
[----:B------:R-:W-:Y:S02]  /*10100*/  PRMT R0, R4, 0x7710, RZ ;  /* 0x0000771004007816 */ /* 0x000fe400000000ff */
[----:B------:R-:W-:Y:S02]  /*10110*/  LOP3.LUT R4, R3, 0xff, RZ, 0xc0, !PT ;  /* 0x000000ff03047812 */ /* 0x000fe400078ec0ff */
[----:B------:R-:W-:Y:S02]  /*10120*/  LOP3.LUT R5, R0, 0xff, RZ, 0xc0, !PT ;  /* 0x000000ff00057812 */ /* 0x000fe400078ec0ff */
[----:B------:R-:W-:Y:S01]  /*10130*/  LEA.HI.X.SX32 R3, R6, UR5, 0x1, P0 ;  /* 0x0000000506037c11 */ /* 0x000fe200080f0eff */
[----:B------:R-:W-:-:S04]  /*10140*/  IMAD R4, R4, 0x100, R7 ;  /* 0x0000010004047824 */ /* 0x000fc800078e0207 */
[----:B------:R-:W-:-:S05]  /*10150*/  IMAD.IADD R5, R4, 0x1, R5 ;  /* 0x0000000104057824 */ /* 0x000fca00078e0205 */
[----:B------:R-:W-:Y:S01]  /*10160*/  STG.E desc[UR36][R2.64], R5 ;  /* 0x0000000502007986 */ /* 0x000fe2000c101924 */
[----:B------:R-:W-:Y:S05]  /*10170*/  EXIT ;  /* 0x000000000000794d */ /* 0x000fea0003800000 */
.L_x_4925:
[----:B0-----:R-:W0:Y:S01]  /*10180*/  LDC.64 R6, c[0x0][0x380] ;  /* 0x0000e000ff067b82 */ /* 0x001e220000000a00 */
[----:B------:R-:W-:-:S04]  /*10190*/  IMAD.IADD R3, R2, 0x1, R5 ;  /* 0x0000000102037824 */ /* 0x000fc800078e0205 */
[----:B0-----:R-:W-:-:S05]  /*101a0*/  IMAD.WIDE R2, R3, 0x4, R6 ;  /* 0x0000000403027825 */ /* 0x001fca00078e0206 */
[----:B------:R-:W-:Y:S01]  /*101b0*/  STG.E.128 desc[UR36][R2.64], R12 ;  /* 0x0000000c02007986 */ /* 0x000fe2000c101d24 */
[----:B------:R-:W-:Y:S05]  /*101c0*/  EXIT ;  /* 0x000000000000794d */ /* 0x000fea0003800000 */
.L_x_4855:
[----:B------:R-:W-:Y:S01]  /*101d0*/  BSSY B1, `(.L_x_4926) ;  /* 0x0000008000017945 */ /* 0x000fe20003800000 */
[----:B------:R-:W-:Y:S01]  /*101e0*/  MOV R13, R10 ;  /* 0x0000000a000d7202 */ /* 0x000fe20000000f00 */
[----:B------:R-:W-:Y:S02]  /*101f0*/  IMAD.MOV.U32 R12, RZ, RZ, 0x1 ;  /* 0x00000001ff0c7424 */ /* 0x000fe400078e00ff */
[----:B------:R-:W-:Y:S02]  /*10200*/  IMAD.MOV.U32 R11, RZ, RZ, 0x1f ;  /* 0x0000001fff0b7424 */ /* 0x000fe400078e00ff */
[----:B------:R-:W-:-:S07]  /*10210*/  IMAD.MOV.U32 R15, RZ, RZ, -0x1 ;  /* 0xffffffffff0f7424 */ /* 0x000fce00078e00ff */
[----:B-----5:R-:W-:Y:S05]  /*10220*/  WARPSYNC.COLLECTIVE R15, `(.L_x_4927) ;  /* 0x000000000f087348 */ /* 0x020fea0003c00000 */
[----:B------:R0:W1:Y:S02]  /*10230*/  SHFL.BFLY P6, R14, R13, R12, R11 ;  /* 0x0c00000c0d0e7389 */ /* 0x00006400000c000b */
[----:B01---5:R-:W-:Y:S05]  /*10240*/  ENDCOLLECTIVE ;  /* 0x000000000000791b */ /* 0x023fea0003800000 */
.L_x_4927:
[----:B------:R-:W-:Y:S05]  /*10250*/  BSYNC B1 ;  /* 0x0000000000017941 */ /* 0x000fea0003800000 */
.L_x_4926:
[----:B------:R-:W-:Y:S05]  /*10260*/  BRA `(.L_x_4928) ;  /* 0xffffffa000b47947 */ /* 0x000fea000383ffff */
.L_x_4859:
[----:B------:R-:W-:Y:S01]  /*10270*/  BSSY B0, `(.L_x_4929) ;  /* 0x0000008000007945 */ /* 0x000fe20003800000 */
[----:B------:R-:W-:Y:S01]  /*10280*/  MOV R13, R252 ;  /* 0x000000fc000d7202 */ /* 0x000fe20000000f00 */
[----:B------:R-:W-:Y:S02]  /*10290*/  IMAD.MOV.U32 R12, RZ, RZ, 0x10 ;  /* 0x00000010ff0c7424 */ /* 0x000fe400078e00ff */
[----:B------:R-:W-:Y:S02]  /*102a0*/  IMAD.MOV.U32 R11, RZ, RZ, 0x1f ;  /* 0x0000001fff0b7424 */ /* 0x000fe400078e00ff */
[----:B------:R-:W-:-:S07]  /*102b0*/  IMAD.MOV.U32 R15, RZ, RZ, -0x1 ;  /* 0xffffffffff0f7424 */ /* 0x000fce00078e00ff */
[----:B-123--:R-:W-:Y:S05]  /*102c0*/  WARPSYNC.COLLECTIVE R15, `(.L_x_4930) ;  /* 0x000000000f087348 */ /* 0x00efea0003c00000 */
[----:B------:R0:W4:Y:S02]  /*102d0*/  SHFL.BFLY P6, R14, R13, R12, R11 ;  /* 0x0c00000c0d0e7389 */ /* 0x00012400000c000b */
[----:B01234-:R-:W-:Y:S05]  /*102e0*/  ENDCOLLECTIVE ;  /* 0x000000000000791b */ /* 0x01ffea0003800000 */
.L_x_4930:
[----:B------:R-:W-:Y:S05]  /*102f0*/  BSYNC B0 ;  /* 0x0000000000007941 */ /* 0x000fea0003800000 */
.L_x_4929:
[----:B------:R-:W-:Y:S01]  /*10300*/  FMNMX.FTZ R13, R14, R252, !PT ;  /* 0x000000fc0e0d7209 */ /* 0x000fe20007810000 */
[----:B------:R-:W-:Y:S02]  /*10310*/  HFMA2 R12, -RZ, RZ, 0, 4.76837158203125e-07 ;  /* 0x00000008ff0c7431 */ /* 0x000fe400000001ff */
[----:B------:R-:W-:Y:S02]  /*10320*/  IMAD.MOV.U32 R11, RZ, RZ, 0x1f ;  /* 0x0000001fff0b7424 */ /* 0x000fe400078e00ff */
[----:B------:R-:W-:-:S07]  /*10330*/  IMAD.MOV.U32 R15, RZ, RZ, -0x1 ;  /* 0xffffffffff0f7424 */ /* 0x000fce00078e00ff */
[----:B------:R-:W-:Y:S05]  /*10340*/  WARPSYNC.COLLECTIVE R15, `(.L_x_4931) ;  /* 0x000000000f087348 */ /* 0x000fea0003c00000 */
[----:B------:R0:W1:Y:S02]  /*10350*/  SHFL.BFLY P6, R14, R13, R12, R11 ;  /* 0x0c00000c0d0e7389 */ /* 0x00006400000c000b */
[----:B01----:R-:W-:Y:S05]  /*10360*/  ENDCOLLECTIVE ;  /* 0x000000000000791b */ /* 0x003fea0003800000 */
.L_x_4931:
[----:B------:R-:W-:Y:S02]  /*10370*/  MOV R12, 0x4 ;  /* 0x00000004000c7802 */ /* 0x000fe40000000f00 */
[----:B------:R-:W-:-:S05]  /*10380*/  FMNMX.FTZ R0, R13, R14, !PT ;  /* 0x0000000e0d007209 */ /* 0x000fca0007810000 */
[----:B------:R-:W-:-:S07]  /*10390*/  IMAD.MOV.U32 R13, RZ, RZ, R0 ;  /* 0x000000ffff0d7224 */ /* 0x000fce00078e0000 */
[----:B------:R-:W-:Y:S05]  /*103a0*/  WARPSYNC.COLLECTIVE R15, `(.L_x_4932) ;  /* 0x000000000f087348 */ /* 0x000fea0003c00000 */
[----:B------:R0:W1:Y:S02]  /*103b0*/  SHFL.BFLY P6, R14, R13, R12, R11 ;  /* 0x0c00000c0d0e7389 */ /* 0x00006400000c000b */
[----:B01----:R-:W-:Y:S05]  /*103c0*/  ENDCOLLECTIVE ;  /* 0x000000000000791b */ /* 0x003fea0003800000 */
.L_x_4932:
[----:B------:R-:W-:Y:S01]  /*103d0*/  IMAD.MOV.U32 R12, RZ, RZ, 0x2 ;  /* 0x00000002ff0c7424 */ /* 0x000fe200078e00ff */
[----:B------:R-:W-:-:S05]  /*103e0*/  FMNMX.FTZ R2, R0, R14, !PT ;  /* 0x0000000e00027209 */ /* 0x000fca0007810000 */
[----:B------:R-:W-:-:S07]  /*103f0*/  IMAD.MOV.U32 R13, RZ, RZ, R2 ;  /* 0x000000ffff0d7224 */ /* 0x000fce00078e0002 */
[----:B------:R-:W-:Y:S05]  /*10400*/  WARPSYNC.COLLECTIVE R15, `(.L_x_4933) ;  /* 0x000000000f087348 */ /* 0x000fea0003c00000 */
[----:B------:R0:W1:Y:S02]  /*10410*/  SHFL.BFLY P6, R14, R13, R12, R11 ;  /* 0x0c00000c0d0e7389 */ /* 0x00006400000c000b */
[----:B01----:R-:W-:Y:S05]  /*10420*/  ENDCOLLECTIVE ;  /* 0x000000000000791b */ /* 0x003fea0003800000 */
.L_x_4933:
[----:B------:R-:W-:Y:S05]  /*10430*/  BRA `(.L_x_4934) ;  /* 0xffffffa4002c7947 */ /* 0x000fea000383ffff */
.L_x_4935:
        /* <DEDUP_REMOVED lines=12> */
.L_x_5608:


//--------------------- .text._ZN4mmha33masked_multihead_attention_kernelIfLi160ELi256ELi4ELi64ELi64ELb0ELb1EEEv26Multihead_attention_paramsIT_XT5_EE --------------------------
	.section	.text._ZN4mmha33masked_multihead_attention_kernelIfLi160ELi256ELi4ELi64ELi64ELb0ELb1EEEv26Multihead_attention_paramsIT_XT5_EE,"ax",@progbits
	.align	128
        .global         _ZN4mmha33masked_multihead_attention_kernelIfLi160ELi256ELi4ELi64ELi64ELb0ELb1EEEv26Multihead_attention_paramsIT_XT5_EE
        .type           _ZN4mmha33masked_multihead_attention_kernelIfLi160ELi256ELi4ELi64ELi64ELb0ELb1EEEv26Multihead_attention_paramsIT_XT5_EE,@function
        .size           _ZN4mmha33masked_multihead_attention_kernelIfLi160ELi256ELi4ELi64ELi64ELb0ELb1EEEv26Multihead_attention_paramsIT_XT5_EE,(.L_x_5609 - _ZN4mmha33masked_multihead_attention_kernelIfLi160ELi256ELi4ELi64ELi64ELb0ELb1EEEv26Multihead_attention_paramsIT_XT5_EE)
        .other          _ZN4mmha33masked_multihead_attention_kernelIfLi160ELi256ELi4ELi64ELi64ELb0ELb1EEEv26Multihead_attention_paramsIT_XT5_EE,@"STO_CUDA_ENTRY STV_DEFAULT"
_ZN4mmha33masked_multihead_attention_kernelIfLi160ELi256ELi4ELi64ELi64ELb0ELb1EEEv26Multihead_attention_paramsIT_XT5_EE:
.text._ZN4mmha33masked_multihead_attention_kernelIfLi160ELi256ELi4ELi64ELi64ELb0ELb1EEEv26Multihead_attention_paramsIT_XT5_EE:
        /* <DEDUP_REMOVED lines=12> */
.L_x_4936:
[----:B------:R-:W1:Y:S01]  /*00c0*/  LDC R8, c[0x0][0x3f0] ;  /* 0x0000fc00ff087b82 */ /* 0x000e620000000800 */
[----:B------:R-:W3:Y:S01]  /*00d0*/  S2R R86, SR_CTAID.X ;  /* 0x0000000000567919 */ /* 0x000ee20000002500 */
[----:B------:R-:W4:Y:S06]  /*00e0*/  S2R R23, SR_TID.X ;  /* 0x0000000000177919 */ /* 0x000f2c0000002100 */
[----:B------:R-:W0:Y:S08]  /*00f0*/  LDC R6, c[0x0][0x478] ;  /* 0x00011e00ff067b82 */ /* 0x000e300000000800 */
[----:B------:R-:W3:Y:S01]  /*0100*/  LDC R4, c[0x0][0x3e8] ;  /* 0x0000fa00ff047b82 */ /* 0x000ee20000000800 */
[----:B-1----:R-:W-:-:S07]  /*0110*/  IABS R5, R8 ;  /* 0x0000000800057213 */ /* 0x002fce0000000000 */
[----:B------:R-:W1:Y:S01]  /*0120*/  LDC R36, c[0x0][0x3f8] ;  /* 0x0000fe00ff247b82 */ /* 0x000e620000000800 */
[----:B--2---:R-:W-:Y:S01]  /*0130*/  LOP3.LUT R9, R89, R8, RZ, 0x3c, !PT ;  /* 0x0000000859097212 */ /* 0x004fe200078e3cff */
[----:B------:R-:W2:Y:S01]  /*0140*/  I2F.RP R0, R5 ;  /* 0x0000000500007306 */ /* 0x000ea20000209400 */
[----:B0-----:R-:W-:-:S05]  /*0150*/  ISETP.NE.AND P1, PT, R6, 0x2, PT ;  /* 0x000000020600780c */ /* 0x001fca0003f25270 */
[----:B------:R-:W0:Y:S01]  /*0160*/  LDC.64 R28, c[0x0][0x460] ;  /* 0x00011800ff1c7b82 */ /* 0x000e220000000a00 */
[----:B----4-:R-:W-:Y:S01]  /*0170*/  IMAD.SHL.U32 R33, R23, 0x4, RZ ;  /* 0x0000000417217824 */ /* 0x010fe200078e00ff */
[----:B---3--:R-:W-:Y:S01]  /*0180*/  ISETP.NE.AND P0, PT, R4, RZ, PT ;  /* 0x000000ff0400720c */ /* 0x008fe20003f05270 */
[----:B--2---:R-:W2:Y:S01]  /*0190*/  MUFU.RCP R0, R0 ;  /* 0x0000000000007308 */ /* 0x004ea20000001000 */
[----:B-1----:R-:W-:-:S11]  /*01a0*/  IMAD R32, R89, R36, R86 ;  /* 0x0000002459207224 */ /* 0x002fd600078e0256 */
[----:B------:R-:W-:Y:S02]  /*01b0*/  @!P0 IMAD R22, R32, 0xa0, RZ ;  /* 0x000000a020168824 */ /* 0x000fe400078e02ff */
[----:B--2---:R-:W-:Y:S01]  /*01c0*/  VIADD R2, R0, 0xffffffe ;  /* 0x0ffffffe00027836 */ /* 0x004fe20000000000 */
[----:B------:R-:W-:-:S03]  /*01d0*/  IABS R0, R89 ;  /* 0x0000005900007213 */ /* 0x000fc60000000000 */
[----:B------:R1:W2:Y:S02]  /*01e0*/  F2I.FTZ.U32.TRUNC.NTZ R3, R2 ;  /* 0x0000000200037305 */ /* 0x0002a4000021f000 */
[----:B-1----:R-:W-:Y:S02]  /*01f0*/  IMAD.MOV.U32 R2, RZ, RZ, RZ ;  /* 0x000000ffff027224 */ /* 0x002fe400078e00ff */
[----:B--2---:R-:W-:-:S04]  /*0200*/  IMAD.MOV R10, RZ, RZ, -R3 ;  /* 0x000000ffff0a7224 */ /* 0x004fc800078e0a03 */
[----:B------:R-:W-:Y:S02]  /*0210*/  IMAD R7, R10, R5, RZ ;  /* 0x000000050a077224 */ /* 0x000fe400078e02ff */
[----:B------:R-:W1:Y:S02]  /*0220*/  @!P1 LDC.64 R10, c[0x0][0x398] ;  /* 0x0000e600ff0a9b82 */ /* 0x000e640000000a00 */
[----:B------:R-:W-:-:S04]  /*0230*/  IMAD.HI.U32 R2, R3, R7, R2 ;  /* 0x0000000703027227 */ /* 0x000fc800078e0002 */
[----:B------:R-:W-:Y:S02]  /*0240*/  IMAD.MOV.U32 R3, RZ, RZ, R0 ;  /* 0x000000ffff037224 */ /* 0x000fe400078e0000 */
[----:B------:R-:W2:Y:S02]  /*0250*/  @!P1 LDC.64 R6, c[0x0][0x468] ;  /* 0x00011a00ff069b82 */ /* 0x000ea40000000a00 */
[----:B------:R-:W-:-:S05]  /*0260*/  IMAD.HI.U32 R0, R2, R3, RZ ;  /* 0x0000000302007227 */ /* 0x000fca00078e00ff */
[----:B------:R-:W-:-:S05]  /*0270*/  IADD3 R2, PT, PT, -R0, RZ, RZ ;  /* 0x000000ff00027210 */ /* 0x000fca0007ffe1ff */
[----:B------:R-:W-:Y:S02]  /*0280*/  IMAD R2, R5, R2, R3 ;  /* 0x0000000205027224 */ /* 0x000fe400078e0203 */
[----:B------:R-:W-:-:S03]  /*0290*/  @P0 IMAD R3, R89, R4, RZ ;  /* 0x0000000459030224 */ /* 0x000fc600078e02ff */
[----:B------:R-:W-:Y:S01]  /*02a0*/  ISETP.GT.U32.AND P2, PT, R5, R2, PT ;  /* 0x000000020500720c */ /* 0x000fe20003f44070 */
[----:B------:R-:W-:Y:S01]  /*02b0*/  @P0 IMAD R22, R86, 0xa0, R3 ;  /* 0x000000a056160824 */ /* 0x000fe200078e0203 */
[----:B0-----:R-:W-:-:S03]  /*02c0*/  ISETP.NE.U32.AND P0, PT, R28, RZ, PT ;  /* 0x000000ff1c00720c */ /* 0x001fc60003f05070 */
[----:B------:R-:W-:Y:S01]  /*02d0*/  IMAD.IADD R27, R33, 0x1, R22 ;  /* 0x00000001211b7824 */ /* 0x000fe200078e0216 */
[----:B------:R-:W-:Y:S01]  /*02e0*/  ISETP.NE.AND.EX P0, PT, R29, RZ, PT, P0 ;  /* 0x000000ff1d00720c */ /* 0x000fe20003f05300 */
[----:B--2---:R-:W2:Y:S03]  /*02f0*/  @!P1 LDG.E R7, desc[UR36][R6.64+0x4] ;  /* 0x0000042406079981 */ /* 0x004ea6000c1e1900 */
[----:B-1----:R-:W-:-:S03]  /*0300*/  @!P1 IADD3 R4, P4, PT, R27, R10, RZ ;  /* 0x0000000a1b049210 */ /* 0x002fc60007f9e0ff */
[----:B------:R-:W-:-:S05]  /*0310*/  @!P2 IMAD.IADD R2, R2, 0x1, -R5 ;  /* 0x000000010202a824 */ /* 0x000fca00078e0a05 */
[----:B------:R-:W-:Y:S02]  /*0320*/  ISETP.GE.U32.AND P3, PT, R2, R5, PT ;  /* 0x000000050200720c */ /* 0x000fe40003f66070 */
[----:B------:R-:W-:Y:S01]  /*0330*/  @!P1 LEA.HI.X.SX32 R5, R27, R11, 0x1, P4 ;  /* 0x0000000b1b059211 */ /* 0x000fe200020f0eff */
[----:B------:R-:W0:Y:S04]  /*0340*/  @P0 LDC.64 R2, c[0x0][0x460] ;  /* 0x00011800ff020b82 */ /* 0x000e280000000a00 */
[----:B------:R1:W3:Y:S01]  /*0350*/  @!P1 LDG.E R12, desc[UR36][R4.64] ;  /* 0x00000024040c9981 */ /* 0x0002e2000c1e1900 */
[----:B------:R-:W-:Y:S01]  /*0360*/  @!P2 VIADD R0, R0, 0x1 ;  /* 0x000000010000a836 */ /* 0x000fe20000000000 */
[----:B------:R-:W-:Y:S02]  /*0370*/  ISETP.GE.AND P4, PT, R9, RZ, PT ;  /* 0x000000ff0900720c */ /* 0x000fe40003f86270 */
[----:B------:R-:W-:-:S02]  /*0380*/  ISETP.NE.AND P2, PT, R8, RZ, PT ;  /* 0x000000ff0800720c */ /* 0x000fc40003f45270 */
[----:B------:R-:W-:Y:S01]  /*0390*/  @P3 VIADD R0, R0, 0x1 ;  /* 0x0000000100003836 */ /* 0x000fe20000000000 */
[----:B-1----:R-:W1:Y:S04]  /*03a0*/  LDC.64 R4, c[0x0][0x4a0] ;  /* 0x00012800ff047b82 */ /* 0x002e680000000a00 */
[----:B------:R-:W-:-:S05]  /*03b0*/  MOV R39, R0 ;  /* 0x0000000000277202 */ /* 0x000fca0000000f00 */
[----:B------:R-:W-:Y:S01]  /*03c0*/  @!P4 IMAD.MOV R39, RZ, RZ, -R39 ;  /* 0x000000ffff27c224 */ /* 0x000fe200078e0a27 */
[----:B------:R-:W-:Y:S01]  /*03d0*/  @!P2 LOP3.LUT R39, RZ, R8, RZ, 0x33, !PT ;  /* 0x00000008ff27a212 */ /* 0x000fe200078e33ff */
[----:B------:R-:W-:-:S04]  /*03e0*/  IMAD.MOV.U32 R19, RZ, RZ, RZ ;  /* 0x000000ffff137224 */ /* 0x000fc800078e00ff */
[----:B0-----:R-:W-:-:S05]  /*03f0*/  @P0 IMAD.WIDE R2, R39, 0x4, R2 ;  /* 0x0000000427020825 */ /* 0x001fca00078e0202 */
[----:B------:R0:W5:Y:S01]  /*0400*/  @P0 LDG.E R19, desc[UR36][R2.64] ;  /* 0x0000002402130981 */ /* 0x000162000c1e1900 */
[----:B-1----:R-:W-:-:S04]  /*0410*/  ISETP.NE.U32.AND P0, PT, R4, RZ, PT ;  /* 0x000000ff0400720c */ /* 0x002fc80003f05070 */
[----:B------:R-:W-:Y:S02]  /*0420*/  ISETP.NE.AND.EX P0, PT, R5, RZ, PT, P0 ;  /* 0x000000ff0500720c */ /* 0x000fe40003f05300 */
[----:B------:R-:W-:-:S11]  /*0430*/  ISETP.GT.U32.AND P2, PT, R23, 0x27, PT ;  /* 0x000000271700780c */ /* 0x000fd60003f44070 */
[----:B------:R-:W1:Y:S01]  /*0440*/  @P0 LDC.64 R14, c[0x0][0x4a0] ;  /* 0x00012800ff0e0b82 */ /* 0x000e620000000a00 */
[----:B------:R-:W-:Y:S01]  /*0450*/  BSSY.RECONVERGENT B0, `(.L_x_4937) ;  /* 0x000001f000007945 */ /* 0x000fe20003800200 */
[----:B---3--:R-:W2:Y:S08]  /*0460*/  @!P1 I2F.S8 R4, R12 ;  /* 0x0000000c00049306 */ /* 0x008eb00000001400 */
[----:B------:R-:W3:Y:S08]  /*0470*/  @!P1 I2F.S8 R0, R12.B1 ;  /* 0x1000000c00009306 */ /* 0x000ef00000001400 */
[----:B------:R-:W4:Y:S08]  /*0480*/  @!P1 I2F.S8 R8, R12.B2 ;  /* 0x2000000c00089306 */ /* 0x000f300000001400 */
[----:B------:R-:W0:Y:S01]  /*0490*/  @!P1 I2F.S8 R10, R12.B3 ;  /* 0x3000000c000a9306 */ /* 0x000e220000001400 */
[C---:B--2---:R-:W-:Y:S01]  /*04a0*/  @!P1 FMUL.FTZ R4, R7.reuse, R4 ;  /* 0x0000000407049220 */ /* 0x044fe20000410000 */
[C---:B---3--:R-:W-:Y:S01]  /*04b0*/  @!P1 FMUL.FTZ R5, R7.reuse, R0 ;  /* 0x0000000007059220 */ /* 0x048fe20000410000 */
[C---:B----4-:R-:W-:Y:S01]  /*04c0*/  @!P1 FMUL.FTZ R6, R7.reuse, R8 ;  /* 0x0000000807069220 */ /* 0x050fe20000410000 */
[----:B------:R-:W-:Y:S01]  /*04d0*/  CS2R R8, SRZ ;  /* 0x0000000000087805 */ /* 0x000fe2000001ff00 */
[----:B0-----:R-:W-:Y:S01]  /*04e0*/  @!P1 FMUL.FTZ R7, R7, R10 ;  /* 0x0000000a07079220 */ /* 0x001fe20000410000 */
[----:B------:R-:W-:Y:S01]  /*04f0*/  CS2R R10, SRZ ;  /* 0x00000000000a7805 */ /* 0x000fe2000001ff00 */
[----:B-1----:R-:W-:Y:S06]  /*0500*/  @P2 BRA `(.L_x_4938) ;  /* 0x00000000004c2947 */ /* 0x002fec0003800000 */
        /* <DEDUP_REMOVED lines=19> */
.L_x_4938:
[----:B------:R-:W-:Y:S05]  /*0640*/  BSYNC.RECONVERGENT B0 ;  /* 0x0000000000007941 */ /* 0x000fea0003800200 */
.L_x_4937:
[----:B------:R-:W-:Y:S05]  /*0650*/  @!P1 BRA `(.L_x_4939) ;  /* 0x0000000000209947 */ /* 0x000fea0003800000 */
[----:B------:R-:W-:Y:S01]  /*0660*/  BSSY.RECONVERGENT B0, `(.L_x_4939) ;  /* 0x0000007000007945 */ /* 0x000fe20003800200 */
[----:B------:R-:W-:Y:S02]  /*0670*/  CS2R R6, SRZ ;  /* 0x0000000000067805 */ /* 0x000fe4000001ff00 */
[----:B------:R-:W-:Y:S01]  /*0680*/  CS2R R4, SRZ ;  /* 0x0000000000047805 */ /* 0x000fe2000001ff00 */
[----:B------:R-:W-:Y:S06]  /*0690*/  @P2 BRA `(.L_x_4940) ;  /* 0x00000000000c2947 */ /* 0x000fec0003800000 */
[----:B------:R-:W1:Y:S02]  /*06a0*/  LDC.64 R4, c[0x0][0x398] ;  /* 0x0000e600ff047b82 */ /* 0x000e640000000a00 */
[----:B-1----:R-:W-:-:S06]  /*06b0*/  IMAD.WIDE R4, R27, 0x4, R4 ;  /* 0x000000041b047825 */ /* 0x002fcc00078e0204 */
[----:B------:R-:W5:Y:S02]  /*06c0*/  LDG.E.128 R4, desc[UR36][R4.64] ;  /* 0x0000002404047981 */ /* 0x000f64000c1e1d00 */
.L_x_4940:
[----:B------:R-:W-:Y:S05]  /*06d0*/  BSYNC.RECONVERGENT B0 ;  /* 0x0000000000007941 */ /* 0x000fea0003800200 */
.L_x_4939:
[----:B------:R-:W-:Y:S01]  /*06e0*/  @P0 IMAD.WIDE.U32 R2, R89, 0x4, R14 ;  /* 0x0000000459020825 */ /* 0x000fe200078e000e */
[----:B------:R-:W1:Y:S01]  /*06f0*/  LDCU.64 UR4, c[0x0][0x390] ;  /* 0x00007200ff0477ac */ /* 0x000e620008000a00 */
[----:B------:R-:W2:Y:S03]  /*0700*/  LDCU.64 UR6, c[0x0][0x3a0] ;  /* 0x00007400ff0677ac */ /* 0x000ea60008000a00 */
[----:B------:R3:W4:Y:S01]  /*0710*/  @P0 LDG.E R0, desc[UR36][R2.64] ;  /* 0x0000002402000981 */ /* 0x000722000c1e1900 */
[----:B------:R-:W-:Y:S01]  /*0720*/  ISETP.EQ.U32.AND P4, PT, R28, RZ, PT ;  /* 0x000000ff1c00720c */ /* 0x000fe20003f82070 */
[----:B------:R-:W0:Y:S01]  /*0730*/  LDC.64 R16, c[0x0][0x418] ;  /* 0x00010600ff107b82 */ /* 0x000e220000000a00 */
[----:B------:R-:W-:Y:S02]  /*0740*/  ISETP.GT.U32.AND P2, PT, R23, 0x3f, PT ;  /* 0x0000003f1700780c */ /* 0x000fe40003f44070 */
[----:B------:R-:W-:-:S02]  /*0750*/  CS2R R26, SRZ ;  /* 0x00000000001a7805 */ /* 0x000fc4000001ff00 */
[----:B------:R-:W-:Y:S02]  /*0760*/  CS2R R24, SRZ ;  /* 0x0000000000187805 */ /* 0x000fe4000001ff00 */
[----:B------:R-:W-:Y:S02]  /*0770*/  ISETP.EQ.OR.EX P2, PT, R29, RZ, P2, P4 ;  /* 0x000000ff1d00720c */ /* 0x000fe40001742740 */
[----:B------:R-:W-:Y:S01]  /*0780*/  CS2R R30, SRZ ;  /* 0x00000000001e7805 */ /* 0x000fe2000001ff00 */
[----:B------:R-:W3:Y:S01]  /*0790*/  LDC R38, c[0x0][0x3f4] ;  /* 0x0000fd00ff267b82 */ /* 0x000ee20000000800 */
[----:B-1----:R-:W-:Y:S02]  /*07a0*/  ISETP.NE.U32.AND P1, PT, RZ, UR4, PT ;  /* 0x00000004ff007c0c */ /* 0x002fe4000bf25070 */
[----:B--2---:R-:W-:Y:S02]  /*07b0*/  ISETP.NE.U32.AND P3, PT, RZ, UR6, PT ;  /* 0x00000006ff007c0c */ /* 0x004fe4000bf65070 */
[----:B------:R-:W-:-:S02]  /*07c0*/  CS2R R28, SRZ ;  /* 0x00000000001c7805 */ /* 0x000fc4000001ff00 */
[----:B------:R-:W-:-:S03]  /*07d0*/  ISETP.NE.AND.EX P1, PT, RZ, UR5, PT, P1 ;  /* 0x00000005ff007c0c */ /* 0x000fc6000bf25310 */
[----:B------:R-:W1:Y:S01]  /*07e0*/  @!P2 LDC.64 R14, c[0x0][0x450] ;  /* 0x00011400ff0eab82 */ /* 0x000e620000000a00 */
[----:B------:R-:W-:Y:S01]  /*07f0*/  ISETP.NE.AND.EX P3, PT, RZ, UR7, PT, P3 ;  /* 0x00000007ff007c0c */ /* 0x000fe2000bf65330 */
[----:B------:R-:W2:Y:S01]  /*0800*/  LDCU.U8 UR4, c[0x0][0x404] ;  /* 0x00008080ff0477ac */ /* 0x000ea20008000000 */
[C---:B------:R-:W-:Y:S02]  /*0810*/  ISETP.GT.U32.OR P1, PT, R23.reuse, 0x27, !P1 ;  /* 0x000000271700780c */ /* 0x040fe40004f24470 */
[----:B------:R-:W-:Y:S02]  /*0820*/  ISETP.GT.U32.OR P3, PT, R23, 0x27, !P3 ;  /* 0x000000271700780c */ /* 0x000fe40005f64470 */
[----:B0-----:R-:W-:Y:S01]  /*0830*/  ISETP.NE.U32.AND P4, PT, R16, RZ, PT ;  /* 0x000000ff1000720c */ /* 0x001fe20003f85070 */
[----:B-----5:R-:W-:-:S03]  /*0840*/  @!P2 IMAD R16, R19, R36, RZ ;  /* 0x000000241310a224 */ /* 0x020fc600078e02ff */
[----:B------:R-:W-:Y:S01]  /*0850*/  ISETP.NE.AND.EX P4, PT, R17, RZ, PT, P4 ;  /* 0x000000ff1100720c */ /* 0x000fe20003f85340 */
[----:B------:R-:W-:-:S04]  /*0860*/  IMAD R17, R86, 0xa0, R33 ;  /* 0x000000a056117824 */ /* 0x000fc800078e0221 */
[----:B------:R-:W0:Y:S08]  /*0870*/  @!P1 LDC.64 R12, c[0x0][0x390] ;  /* 0x0000e400ff0c9b82 */ /* 0x000e300000000a00 */
[----:B------:R-:W2:Y:S01]  /*0880*/  @!P3 LDC.64 R20, c[0x0][0x3a0] ;  /* 0x0000e800ff14bb82 */ /* 0x000ea20000000a00 */
[----:B---3--:R-:W-:-:S07]  /*0890*/  IABS R37, R38 ;  /* 0x0000002600257213 */ /* 0x008fce0000000000 */
[----:B------:R-:W3:Y:S01]  /*08a0*/  @P4 LDC.64 R34, c[0x0][0x418] ;  /* 0x00010600ff224b82 */ /* 0x000ee20000000a00 */
[----:B0-----:R-:W-:-:S04]  /*08b0*/  @!P1 IMAD.WIDE.U32 R2, R17, 0x4, R12 ;  /* 0x0000000411029825 */ /* 0x001fc800078e000c */
[----:B------:R-:W-:Y:S01]  /*08c0*/  @!P2 IMAD R13, R16, 0xa0, R17 ;  /* 0x000000a0100da824 */ /* 0x000fe200078e0211 */
[----:B------:R-:W4:Y:S01]  /*08d0*/  @!P1 LDG.E.128 R24, desc[UR36][R2.64] ;  /* 0x0000002402189981 */ /* 0x000f22000c1e1d00 */
[----:B--2---:R-:W-:-:S04]  /*08e0*/  @!P3 IMAD.WIDE.U32 R20, R17, 0x4, R20 ;  /* 0x000000041114b825 */ /* 0x004fc800078e0014 */
[----:B-1----:R-:W-:Y:S01]  /*08f0*/  @!P2 IMAD.WIDE R12, R13, 0x4, R14 ;  /* 0x000000040d0ca825 */ /* 0x002fe200078e020e */
[----:B------:R0:W2:Y:S05]  /*0900*/  @!P3 LDG.E.128 R28, desc[UR36][R20.64] ;  /* 0x00000024141cb981 */ /* 0x0000aa000c1e1d00 */
[----:B------:R-:W2:Y:S01]  /*0910*/  @!P2 LDG.E.128 R12, desc[UR36][R12.64] ;  /* 0x000000240c0ca981 */ /* 0x000ea2000c1e1d00 */
[----:B------:R-:W1:Y:S01]  /*0920*/  I2F.RP R16, R37 ;  /* 0x0000002500107306 */ /* 0x000e620000209400 */
[----:B------:R-:W4:Y:S08]  /*0930*/  @!P0 LDC R17, c[0x0][0x40c] ;  /* 0x00010300ff118b82 */ /* 0x000f300000000800 */
[----:B0-----:R-:W4:Y:S01]  /*0940*/  @P0 LDC R21, c[0x0][0x430] ;  /* 0x00010c00ff150b82 */ /* 0x001f220000000800 */
[----:B-1----:R-:W0:Y:S02]  /*0950*/  MUFU.RCP R16, R16 ;  /* 0x0000001000107308 */ /* 0x002e240000001000 */
[----:B0-----:R-:W-:-:S06]  /*0960*/  VIADD R2, R16, 0xffffffe ;  /* 0x0ffffffe10027836 */ /* 0x001fcc0000000000 */
[----:B------:R0:W1:Y:S02]  /*0970*/  F2I.FTZ.U32.TRUNC.NTZ R3, R2 ;  /* 0x0000000200037305 */ /* 0x000064000021f000 */
[----:B0-----:R-:W-:Y:S02]  /*0980*/  IMAD.MOV.U32 R2, RZ, RZ, RZ ;  /* 0x000000ffff027224 */ /* 0x001fe400078e00ff */
[----:B-1----:R-:W-:Y:S01]  /*0990*/  IMAD.MOV R20, RZ, RZ, -R3 ;  /* 0x000000ffff147224 */ /* 0x002fe200078e0a03 */
[----:B------:R-:W-:Y:S01]  /*09a0*/  ISETP.NE.AND P1, PT, R38, RZ, PT ;  /* 0x000000ff2600720c */ /* 0x000fe20003f25270 */
[----:B------:R-:W-:Y:S02]  /*09b0*/  IMAD.MOV.U32 R18, RZ, RZ, RZ ;  /* 0x000000ffff127224 */ /* 0x000fe400078e00ff */
[C---:B---3--:R-:W-:Y:S01]  /*09c0*/  @P4 IMAD.WIDE.U32 R34, R89.reuse, 0x4, R34 ;  /* 0x0000000459224825 */ /* 0x048fe200078e0022 */
[----:B------:R-:W-:Y:S03]  /*09d0*/  BSSY.RECONVERGENT B6, `(.L_x_4941) ;  /* 0x00000e6000067945 */ /* 0x000fe60003800200 */
[----:B------:R-:W-:Y:S01]  /*09e0*/  IMAD R89, R89, R38, RZ ;  /* 0x0000002659597224 */ /* 0x000fe200078e02ff */
[----:B------:R0:W5:Y:S04]  /*09f0*/  @P4 LDG.E R18, desc[UR36][R34.64] ;  /* 0x0000002422124981 */ /* 0x000168000c1e1900 */
[----:B------:R-:W-:Y:S01]  /*0a00*/  SHF.R.S32.HI R88, RZ, 0x1f, R89 ;  /* 0x0000001fff587819 */ /* 0x000fe20000011459 */
[----:B0-----:R-:W-:Y:S01]  /*0a10*/  IMAD R35, R39, R36, RZ ;  /* 0x0000002427237224 */ /* 0x001fe200078e02ff */
[----:B----4-:R-:W-:Y:S01]  /*0a20*/  @P0 IADD3 R17, PT, PT, R0, R21, RZ ;  /* 0x0000001500110210 */ /* 0x010fe20007ffe0ff */
[----:B------:R-:W-:-:S02]  /*0a30*/  IMAD R21, R20, R37, RZ ;  /* 0x0000002514157224 */ /* 0x000fc400078e02ff */
[----:B------:R-:W0:Y:S01]  /*0a40*/  LDC R20, c[0x0][0x400] ;  /* 0x00010000ff147b82 */ /* 0x000e220000000800 */
[----:B------:R-:W-:Y:S01]  /*0a50*/  IABS R16, R17 ;  /* 0x0000001100107213 */ /* 0x000fe20000000000 */
[----:B------:R-:W-:-:S06]  /*0a60*/  IMAD.HI.U32 R3, R3, R21, R2 ;  /* 0x0000001503037227 */ /* 0x000fcc00078e0002 */
[----:B------:R-:W-:-:S04]  /*0a70*/  IMAD.HI.U32 R3, R3, R16, RZ ;  /* 0x0000001003037227 */ /* 0x000fc800078e00ff */
[----:B------:R-:W-:-:S04]  /*0a80*/  IMAD.MOV R3, RZ, RZ, -R3 ;  /* 0x000000ffff037224 */ /* 0x000fc800078e0a03 */
[----:B------:R-:W-:-:S05]  /*0a90*/  IMAD R16, R37, R3, R16 ;  /* 0x0000000325107224 */ /* 0x000fca00078e0210 */
[----:B------:R-:W-:-:S13]  /*0aa0*/  ISETP.GT.U32.AND P0, PT, R37, R16, PT ;  /* 0x000000102500720c */ /* 0x000fda0003f04070 */
[----:B------:R-:W-:-:S05]  /*0ab0*/  @!P0 IMAD.IADD R16, R16, 0x1, -R37 ;  /* 0x0000000110108824 */ /* 0x000fca00078e0a25 */
[----:B------:R-:W-:Y:S02]  /*0ac0*/  ISETP.GT.U32.AND P0, PT, R37, R16, PT ;  /* 0x000000102500720c */ /* 0x000fe40003f04070 */
[----:B------:R-:W-:-:S11]  /*0ad0*/  ISETP.GE.AND P3, PT, R17, RZ, PT ;  /* 0x000000ff1100720c */ /* 0x000fd60003f66270 */
[----:B------:R-:W-:Y:S01]  /*0ae0*/  @!P0 IMAD.IADD R16, R16, 0x1, -R37 ;  /* 0x0000000110108824 */ /* 0x000fe200078e0a25 */
[----:B------:R-:W-:-:S04]  /*0af0*/  ISETP.NE.AND P0, PT, RZ, UR4, PT ;  /* 0x00000004ff007c0c */ /* 0x000fc8000bf05270 */
[----:B0-----:R-:W-:Y:S02]  /*0b00*/  ISETP.LT.OR P0, PT, R20, 0x1, P0 ;  /* 0x000000011400780c */ /* 0x001fe40000701670 */
[----:B------:R-:W-:Y:S01]  /*0b10*/  IADD3 R2, PT, PT, R17, 0x1, -R38 ;  /* 0x0000000111027810 */ /* 0x000fe20007ffe826 */
[----:B------:R-:W-:Y:S01]  /*0b20*/  @!P3 IMAD.MOV R16, RZ, RZ, -R16 ;  /* 0x000000ffff10b224 */ /* 0x000fe200078e0a10 */
[----:B------:R-:W-:Y:S01]  /*0b30*/  @!P1 LOP3.LUT R16, RZ, R38, RZ, 0x33, !PT ;  /* 0x00000026ff109212 */ /* 0x000fe200078e33ff */
[----:B------:R-:W-:Y:S01]  /*0b40*/  FADD.FTZ R24, R24, R8 ;  /* 0x0000000818187221 */ /* 0x000fe20000010000 */
[----:B------:R-:W-:Y:S01]  /*0b50*/  FADD.FTZ R25, R25, R9 ;  /* 0x0000000919197221 */ /* 0x000fe20000010000 */
[----:B------:R-:W-:Y:S01]  /*0b60*/  FADD.FTZ R26, R26, R10 ;  /* 0x0000000a1a1a7221 */ /* 0x000fe20000010000 */
[----:B------:R-:W-:Y:S01]  /*0b70*/  FADD.FTZ R27, R27, R11 ;  /* 0x0000000b1b1b7221 */ /* 0x000fe20000010000 */
[----:B------:R-:W-:Y:S01]  /*0b80*/  VIMNMX R2, PT, PT, RZ, R2, !PT ;  /* 0x00000002ff027248 */ /* 0x000fe20007fe0100 */
[----:B--2---:R-:W-:Y:S01]  /*0b90*/  FADD.FTZ R28, R28, R4 ;  /* 0x000000041c1c7221 */ /* 0x004fe20000010000 */
        /* <DEDUP_REMOVED lines=8> */
[----:B------:R-:W-:-:S13]  /*0c20*/  ISETP.GE.AND P0, PT, R33, R20, PT ;  /* 0x000000142100720c */ /* 0x000fda0003f06270 */
[----:B------:R-:W-:Y:S05]  /*0c30*/  @P0 BRA `(.L_x_4943) ;  /* 0x0000000800fc0947 */ /* 0x000fea0003800000 */
[----:B------:R-:W-:Y:S01]  /*0c40*/  I2FP.F32.U32 R3, R20 ;  /* 0x0000001400037245 */ /* 0x000fe20000201000 */
[----:B------:R-:W0:Y:S01]  /*0c50*/  LDCU UR4, c[0x0][0x40c] ;  /* 0x00008180ff0477ac */ /* 0x000e220008000800 */
[----:B------:R-:W-:-:S04]  /*0c60*/  IADD3 R0, PT, PT, R33, 0x2, RZ ;  /* 0x0000000221007810 */ /* 0x000fc80007ffe0ff */
[----:B------:R-:W1:Y:S01]  /*0c70*/  MUFU.RCP R3, R3 ;  /* 0x0000000300037308 */ /* 0x000e620000001000 */
[----:B------:R-:W-:-:S05]  /*0c80*/  I2FP.F32.U32 R0, R0 ;  /* 0x0000000000007245 */ /* 0x000fca0000201000 */
[----:B-1----:R-:W-:Y:S01]  /*0c90*/  FMUL.FTZ R4, R0, R3 ;  /* 0x0000000300047220 */ /* 0x002fe20000410000 */
[----:B------:R-:W-:-:S03]  /*0ca0*/  I2FP.F32.U32 R0, R33 ;  /* 0x0000002100007245 */ /* 0x000fc60000201000 */
[----:B------:R-:W-:Y:S02]  /*0cb0*/  FMUL.FTZ R5, R4, 13.28771209716796875 ;  /* 0x41549a7804057820 */ /* 0x000fe40000410000 */
[----:B------:R-:W-:Y:S01]  /*0cc0*/  FMUL.FTZ R4, R0, R3 ;  /* 0x0000000300047220 */ /* 0x000fe20000410000 */
[----:B0----5:R-:W-:-:S03]  /*0cd0*/  IADD3 R0, PT, PT, -R18, UR4, RZ ;  /* 0x0000000412007c10 */ /* 0x021fc6000fffe1ff */
        /* <DEDUP_REMOVED lines=31> */
.L_x_4942:
        /* <DEDUP_REMOVED lines=13> */
[----:B0-----:R-:W-:Y:S02]  /*0fa0*/  HFMA2 R4, -RZ, RZ, 0, 0 ;  /* 0x00000000ff047431 */ /* 0x001fe400000001ff */
        /* <DEDUP_REMOVED lines=39> */
[----:B--2--5:R-:W-:Y:S05]  /*1220*/  CALL.ABS.NOINC R14 ;  /* 0x000000000e007343 */ /* 0x024fea0003c00000 */
.L_x_4944:
[----:B------:R-:W0:Y:S01]  /*1230*/  S2R R3, SR_CgaCtaId ;  /* 0x0000000000037919 */ /* 0x000e220000008800 */
[----:B------:R-:W1:Y:S01]  /*1240*/  LDC R9, c[0x0][0x400] ;  /* 0x00010000ff097b82 */ /* 0x000e620000000800 */
[----:B------:R-:W-:Y:S01]  /*1250*/  MOV R0, 0x400 ;  /* 0x0000040000007802 */ /* 0x000fe20000000f00 */
[----:B------:R-:W-:Y:S05]  /*1260*/  WARPSYNC.ALL ;  /* 0x0000000000007948 */ /* 0x000fea0003800000 */
[----:B------:R-:W-:Y:S01]  /*1270*/  ISETP.NE.AND P6, PT, R38, RZ, PT ;  /* 0x000000ff2600720c */ /* 0x000fe20003fc5270 */
[----:B------:R-:W-:-:S12]  /*1280*/  VIADD R0, R0, 0x410 ;  /* 0x0000041000007836 */ /* 0x000fd80000000000 */
[----:B------:R-:W-:Y:S01]  /*1290*/  @!P6 IMAD R4, R34, R37, R36 ;  /* 0x000000252204e224 */ /* 0x000fe200078e0224 */
[----:B0-----:R-:W-:-:S04]  /*12a0*/  LEA R0, R3, R0, 0x18 ;  /* 0x0000000003007211 */ /* 0x001fc800078ec0ff */
[----:B-1----:R-:W-:Y:S01]  /*12b0*/  LEA R3, R9, R0, 0x2 ;  /* 0x0000000009037211 */ /* 0x002fe200078e10ff */
[----:B------:R-:W-:-:S04]  /*12c0*/  @!P6 IMAD R5, R4, 0x4, R0 ;  /* 0x000000040405e824 */ /* 0x000fc800078e0200 */
        /* <DEDUP_REMOVED lines=14> */
[----:B------:R-:W-:Y:S02]  /*13b0*/  IMAD R39, R4, 0x4, R3 ;  /* 0x0000000404277824 */ /* 0x000fe400078e0203 */
[----:B------:R-:W-:Y:S01]  /*13c0*/  IMAD.SHL.U32 R5, R5, 0x2, RZ ;  /* 0x0000000205057824 */ /* 0x000fe200078e00ff */
[C---:B------:R-:W-:Y:S01]  /*13d0*/  LEA R20, R34.reuse, R21, 0x2 ;  /* 0x0000001522147211 */ /* 0x040fe200078e10ff */
[----:B------:R-:W-:Y:S01]  /*13e0*/  IMAD R38, R34, 0x4, R39 ;  /* 0x0000000422267824 */ /* 0x000fe200078e0227 */
[----:B------:R0:W1:Y:S02]  /*13f0*/  LDS R24, [R21] ;  /* 0x0000000015187984 */ /* 0x0000640000000800 */
[----:B------:R-:W-:-:S02]  /*1400*/  LOP3.LUT R7, R5, 0xfffffffc, RZ, 0xc0, !PT ;  /* 0xfffffffc05077812 */ /* 0x000fc400078ec0ff */
[----:B------:R0:W2:Y:S02]  /*1410*/  LDS R26, [R21+0x4] ;  /* 0x00000400151a7984 */ /* 0x0000a40000000800 */
[----:B------:R-:W-:Y:S02]  /*1420*/  ISETP.GE.AND P0, PT, R7, R9, PT ;  /* 0x000000090700720c */ /* 0x000fe40003f06270 */
        /* <DEDUP_REMOVED lines=9> */
[----:B------:R-:W1:Y:S04]  /*14c0*/  LDCU UR4, c[0x0][0x40c] ;  /* 0x00008180ff0477ac */ /* 0x000e680008000800 */
[----:B------:R-:W2:Y:S01]  /*14d0*/  MUFU.RCP R5, R5 ;  /* 0x0000000500057308 */ /* 0x000ea20000001000 */
[----:B------:R-:W-:-:S05]  /*14e0*/  I2FP.F32.S32 R4, R4 ;  /* 0x0000000400047245 */ /* 0x000fca0000201400 */
[----:B--2---:R-:W-:Y:S01]  /*14f0*/  FMUL.FTZ R6, R4, R5 ;  /* 0x0000000504067220 */ /* 0x004fe20000410000 */
[----:B------:R-:W-:Y:S02]  /*1500*/  I2FP.F32.S32 R4, R7 ;  /* 0x0000000700047245 */ /* 0x000fe40000201400 */
[----:B-1---5:R-:W-:Y:S01]  /*1510*/  IADD3 R7, PT, PT, -R18, UR4, RZ ;  /* 0x0000000412077c10 */ /* 0x022fe2000fffe1ff */
[----:B------:R-:W-:Y:S02]  /*1520*/  FMUL.FTZ R6, R6, 13.28771209716796875 ;  /* 0x41549a7806067820 */ /* 0x000fe40000410000 */
[----:B------:R-:W-:Y:S01]  /*1530*/  FMUL.FTZ R4, R4, R5 ;  /* 0x0000000504047220 */ /* 0x000fe20000410000 */
[----:B------:R-:W-:-:S03]  /*1540*/  I2FP.F32.S32 R7, R7 ;  /* 0x0000000700077245 */ /* 0x000fc60000201400 */
[----:B------:R-:W-:Y:S01]  /*1550*/  FMUL.FTZ R4, R4, 13.28771209716796875 ;  /* 0x41549a7804047820 */ /* 0x000fe20000410000 */
[----:B------:R-:W1:Y:S05]  /*1560*/  MUFU.EX2 R6, -R6 ;  /* 0x8000000600067308 */ /* 0x000e6a0000000800 */
[----:B------:R-:W2:Y:S01]  /*1570*/  MUFU.EX2 R4, -R4 ;  /* 0x8000000400047308 */ /* 0x000ea20000000800 */
[----:B-1----:R-:W-:-:S04]  /*1580*/  FMUL.FTZ R5, R7, R6 ;  /* 0x0000000607057220 */ /* 0x002fc80000410000 */
[----:B------:R-:W-:Y:S01]  /*1590*/  FMUL.RZ R15, R5, 0.15915493667125701904 ;  /* 0x3e22f983050f7820 */ /* 0x000fe2000040c000 */
[----:B--2---:R-:W-:-:S03]  /*15a0*/  FMUL.FTZ R5, R7, R4 ;  /* 0x0000000407057220 */ /* 0x004fc60000410000 */
[----:B------:R-:W0:Y:S01]  /*15b0*/  MUFU.SIN R9, R15 ;  /* 0x0000000f00097308 */ /* 0x000e220000000400 */
[----:B------:R-:W-:-:S07]  /*15c0*/  FMUL.RZ R13, R5, 0.15915493667125701904 ;  /* 0x3e22f983050d7820 */ /* 0x000fce000040c000 */
[----:B------:R-:W1:Y:S08]  /*15d0*/  MUFU.COS R8, R15 ;  /* 0x0000000f00087308 */ /* 0x000e700000000000 */
[----:B------:R-:W2:Y:S01]  /*15e0*/  MUFU.SIN R6, R13 ;  /* 0x0000000d00067308 */ /* 0x000ea20000000400 */
[-C--:B0-----:R-:W-:Y:S01]  /*15f0*/  FMUL.FTZ R7, R27, R9.reuse ;  /* 0x000000091b077220 */ /* 0x081fe20000410000 */
[-C--:B------:R-:W-:Y:S01]  /*1600*/  FMUL.FTZ R11, R31, R9.reuse ;  /* 0x000000091f0b7220 */ /* 0x080fe20000410000 */
[-C--:B------:R-:W-:Y:S01]  /*1610*/  FMUL.FTZ R12, R26, R9.reuse ;  /* 0x000000091a0c7220 */ /* 0x080fe20000410000 */
[----:B----4-:R-:W-:-:S04]  /*1620*/  FMUL.FTZ R14, R30, R9 ;  /* 0x000000091e0e7220 */ /* 0x010fc80000410000 */
        /* <DEDUP_REMOVED lines=9> */
[----:B---3--:R-:W-:Y:S01]  /*16c0*/  FMUL.FTZ R6, R28, R6 ;  /* 0x000000061c067220 */ /* 0x008fe20000410000 */
[-C--:B0-----:R-:W-:Y:S01]  /*16d0*/  FFMA.FTZ R7, R24, R5.reuse, -R7 ;  /* 0x0000000518077223 */ /* 0x081fe20000010807 */
[-C--:B------:R-:W-:Y:S01]  /*16e0*/  FFMA.FTZ R28, R28, R5.reuse, -R9 ;  /* 0x000000051c1c7223 */ /* 0x080fe20000010809 */
[-C--:B------:R-:W-:Y:S01]  /*16f0*/  FFMA.FTZ R25, R25, R5.reuse, R4 ;  /* 0x0000000519197223 */ /* 0x080fe20000010004 */
[----:B------:R-:W-:Y:S01]  /*1700*/  FFMA.FTZ R29, R29, R5, R6 ;  /* 0x000000051d1d7223 */ /* 0x000fe20000010006 */
[----:B------:R-:W-:-:S07]  /*1710*/  IMAD.MOV.U32 R24, RZ, RZ, R7 ;  /* 0x000000ffff187224 */ /* 0x000fce00078e0007 */
.L_x_4948:
[----:B------:R-:W-:Y:S05]  /*1720*/  BSYNC.RECONVERGENT B1 ;  /* 0x0000000000017941 */ /* 0x000fea0003800200 */
.L_x_4947:
        /* <DEDUP_REMOVED lines=8> */
.L_x_4946:
[----:B------:R-:W-:Y:S05]  /*17b0*/  BSYNC.RECONVERGENT B0 ;  /* 0x0000000000007941 */ /* 0x000fea0003800200 */
.L_x_4945:
[----:B------:R-:W-:Y:S01]  /*17c0*/  BAR.SYNC.DEFER_BLOCKING 0x0 ;  /* 0x0000000000007b1d */ /* 0x000fe20000010000 */
[----:B------:R-:W-:-:S04]  /*17d0*/  @!P6 IMAD R34, R34, R37, R36 ;  /* 0x000000252222e224 */ /* 0x000fc800078e0224 */
[C---:B------:R-:W-:Y:S01]  /*17e0*/  @!P6 IMAD R0, R34.reuse, 0x4, R0 ;  /* 0x000000042200e824 */ /* 0x040fe200078e0200 */
[----:B------:R-:W-:-:S04]  /*17f0*/  @!P6 LEA R3, R34, R3, 0x2 ;  /* 0x000000032203e211 */ /* 0x000fc800078e10ff */
[----:B---3--:R0:W1:Y:S04]  /*1800*/  @!P6 LDS.128 R24, [R0] ;  /* 0x000000000018e984 */ /* 0x0080680000000c00 */
[----:B------:R0:W2:Y:S01]  /*1810*/  @!P6 LDS.128 R28, [R3] ;  /* 0x00000000031ce984 */ /* 0x0000a20000000c00 */
[----:B------:R-:W-:Y:S06]  /*1820*/  BAR.SYNC.DEFER_BLOCKING 0x0 ;  /* 0x0000000000007b1d */ /* 0x000fec0000010000 */
.L_x_4943:
[----:B------:R-:W-:Y:S05]  /*1830*/  BSYNC.RECONVERGENT B6 ;  /* 0x0000000000067941 */ /* 0x000fea0003800200 */
.L_x_4941:
        /* <DEDUP_REMOVED lines=11> */
[----:B---3--:R-:W-:-:S02]  /*18f0*/  @!P0 IMAD R3, R32, R7, RZ ;  /* 0x0000000720038224 */ /* 0x008fc400078e02ff */
[----:B------:R-:W-:-:S04]  /*1900*/  @!P0 IMAD R0, R23, R7, R16 ;  /* 0x0000000717008224 */ /* 0x000fc800078e0210 */
        /* <DEDUP_REMOVED lines=10> */
.L_x_4950:
[----:B------:R-:W-:Y:S05]  /*19b0*/  BSYNC.RECONVERGENT B0 ;  /* 0x0000000000007941 */ /* 0x000fea0003800200 */
.L_x_4949:
[----:B0-----:R-:W0:Y:S01]  /*19c0*/  SHFL.BFLY PT, R3, R0, 0x10, 0x1f ;  /* 0x0e001f0000037f89 */ /* 0x001e2200000e0000 */
[----:B------:R-:W3:Y:S01]  /*19d0*/  S2UR UR14, SR_CgaCtaId ;  /* 0x00000000000e79c3 */ /* 0x000ee20000008800 */
[----:B------:R-:W-:Y:S01]  /*19e0*/  UMOV UR15, 0x400 ;  /* 0x00000400000f7882 */ /* 0x000fe20000000000 */
[----:B------:R-:W-:Y:S01]  /*19f0*/  BSSY.RECONVERGENT B0, `(.L_x_4951) ;  /* 0x000002c000007945 */ /* 0x000fe20003800200 */
[----:B0-----:R-:W-:Y:S01]  /*1a00*/  FADD.FTZ R4, R3, R0 ;  /* 0x0000000003047221 */ /* 0x001fe20000010000 */
[----:B------:R-:W-:Y:S01]  /*1a10*/  SHF.R.U32.HI R0, RZ, 0x3, R23 ;  /* 0x00000003ff007819 */ /* 0x000fe20000011617 */
[----:B---3--:R-:W-:-:S03]  /*1a20*/  ULEA UR4, UR14, UR15, 0x18 ;  /* 0x0000000f0e047291 */ /* 0x008fc6000f8ec0ff */
[----:B------:R-:W0:Y:S02]  /*1a30*/  SHFL.BFLY PT, R3, R4, 0x8, 0x1f ;  /* 0x0d001f0004037f89 */ /* 0x000e2400000e0000 */
[----:B0-----:R-:W-:Y:S01]  /*1a40*/  FADD.FTZ R5, R4, R3 ;  /* 0x0000000304057221 */ /* 0x001fe20000010000 */
[----:B------:R-:W-:-:S04]  /*1a50*/  LOP3.LUT R4, R0, 0x7c, RZ, 0xc0, !PT ;  /* 0x0000007c00047812 */ /* 0x000fc800078ec0ff */
        /* <DEDUP_REMOVED lines=8> */
[----:B0-----:R-:W-:Y:S01]  /*1ae0*/  FADD.FTZ R5, R7, R8 ;  /* 0x0000000807057221 */ /* 0x001fe20000010000 */
[----:B------:R-:W-:-:S04]  /*1af0*/  IMAD.IADD R7, R17, 0x1, -R2 ;  /* 0x0000000111077824 */ /* 0x000fc800078e0a02 */
[----:B------:R-:W-:Y:S01]  /*1b00*/  @!P0 STS [R4+UR4+0x8], R5 ;  /* 0x0000080504008988 */ /* 0x000fe20008000804 */
[----:B------:R-:W-:Y:S01]  /*1b10*/  BAR.SYNC.DEFER_BLOCKING 0x0 ;  /* 0x0000000000007b1d */ /* 0x000fe20000010000 */
[----:B------:R-:W-:Y:S01]  /*1b20*/  ISETP.NE.AND P0, PT, R23, RZ, PT ;  /* 0x000000ff1700720c */ /* 0x000fe20003f05270 */
[----:B------:R-:W-:-:S04]  /*1b30*/  UIADD3 UR4, UPT, UPT, UR15, 0x410, URZ ;  /* 0x000004100f047890 */ /* 0x000fc8000fffe0ff */
[----:B------:R-:W-:-:S06]  /*1b40*/  ULEA UR4, UR14, UR4, 0x18 ;  /* 0x000000040e047291 */ /* 0x000fcc000f8ec0ff */
[----:B------:R-:W-:Y:S01]  /*1b50*/  LEA R87, R7, UR4, 0x2 ;  /* 0x0000000407577c11 */ /* 0x000fe2000f8e10ff */
[----:B------:R-:W0:Y:S04]  /*1b60*/  @!P1 LDS R5, [R3+0x8] ;  /* 0x0000080003059984 */ /* 0x000e280000000800 */
[----:B0-----:R-:W0:Y:S02]  /*1b70*/  SHFL.BFLY PT, R0, R5, 0x1, 0x1f ;  /* 0x0c201f0005007f89 */ /* 0x001e2400000e0000 */
[----:B0-----:R-:W-:Y:S01]  /*1b80*/  FADD.FTZ R6, R0, R5 ;  /* 0x0000000500067221 */ /* 0x001fe20000010000 */
[----:B------:R-:W-:-:S05]  /*1b90*/  IMAD.MOV.U32 R0, RZ, RZ, -0x800001 ;  /* 0xff7fffffff007424 */ /* 0x000fca00078e00ff */
        /* <DEDUP_REMOVED lines=9> */
[----:B------:R-:W3:Y:S01]  /*1c30*/  LDC.64 R4, c[0x0][0x438] ;  /* 0x00010e00ff047b82 */ /* 0x000ee20000000a00 */
[----:B-----5:R-:W-:-:S04]  /*1c40*/  IMAD.IADD R3, R17, 0x1, -R18 ;  /* 0x0000000111037824 */ /* 0x020fc800078e0a12 */
[----:B0-----:R-:W-:-:S04]  /*1c50*/  IMAD R6, R86, UR5, R3 ;  /* 0x0000000556067c24 */ /* 0x001fc8000f8e0203 */
[----:B------:R-:W-:-:S04]  /*1c60*/  IMAD R3, R6, UR5, R3 ;  /* 0x0000000506037c24 */ /* 0x000fc8000f8e0203 */
[----:B---3--:R-:W-:-:S06]  /*1c70*/  IMAD.WIDE R4, R3, 0x4, R4 ;  /* 0x0000000403047825 */ /* 0x008fcc00078e0204 */
[----:B------:R-:W3:Y:S02]  /*1c80*/  LDG.E R5, desc[UR36][R4.64] ;  /* 0x0000002404057981 */ /* 0x000ee4000c1e1900 */
[----:B---3--:R-:W-:-:S07]  /*1c90*/  FADD.FTZ R0, R0, R5 ;  /* 0x0000000500007221 */ /* 0x008fce0000010000 */
.L_x_4953:
[----:B------:R3:W-:Y:S02]  /*1ca0*/  STS [R87], R0 ;  /* 0x0000000057007388 */ /* 0x0007e40000000800 */
.L_x_4952:
[----:B------:R-:W-:Y:S05]  /*1cb0*/  BSYNC.RECONVERGENT B0 ;  /* 0x0000000000007941 */ /* 0x000fea0003800200 */
.L_x_4951:
[----:B------:R-:W-:Y:S01]  /*1cc0*/  IADD3 R3, PT, PT, R7, 0x7, RZ ;  /* 0x0000000707037810 */ /* 0x000fe20007ffe0ff */
[----:B------:R-:W4:Y:S01]  /*1cd0*/  LDCU UR5, c[0x0][0x3f0] ;  /* 0x00007e00ff0577ac */ /* 0x000f220008000800 */
[----:B------:R-:W-:Y:S02]  /*1ce0*/  BSSY B0, `(.L_x_4954) ;  /* 0x000079b000007945 */ /* 0x000fe40003800000 */
[----:B------:R-:W-:Y:S01]  /*1cf0*/  SHF.R.S32.HI R4, RZ, 0x1f, R3 ;  /* 0x0000001fff047819 */ /* 0x000fe20000011403 */
[----:B------:R-:W0:Y:S03]  /*1d00*/  LDCU UR16, c[0x0][0x3f8] ;  /* 0x00007f00ff1077ac */ /* 0x000e260008000800 */
[----:B------:R-:W-:Y:S01]  /*1d10*/  LEA.HI R4, R4, R3, RZ, 0x3 ;  /* 0x0000000304047211 */ /* 0x000fe200078f18ff */
[----:B------:R-:W0:Y:S01]  /*1d20*/  LDCU UR17, c[0x0][0x410] ;  /* 0x00008200ff1177ac */ /* 0x000e220008000800 */
[----:B------:R-:W-:-:S02]  /*1d30*/  SHF.R.U32.HI R3, RZ, 0x2, R23 ;  /* 0x00000002ff037819 */ /* 0x000fc40000011617 */
[----:B------:R-:W-:Y:S01]  /*1d40*/  LOP3.LUT R5, R4, 0xfffffff8, RZ, 0xc0, !PT ;  /* 0xfffffff804057812 */ /* 0x000fe200078ec0ff */
[----:B------:R-:W0:Y:S01]  /*1d50*/  LDCU.64 UR6, c[0x0][0x3c8] ;  /* 0x00007900ff0677ac */ /* 0x000e220008000a00 */
[----:B------:R-:W-:Y:S02]  /*1d60*/  BAR.SYNC.DEFER_BLOCKING 0x0 ;  /* 0x0000000000007b1d */ /* 0x000fe40000010000 */
[----:B------:R-:W-:Y:S01]  /*1d70*/  ISETP.GE.AND P0, PT, R3, R5, PT ;  /* 0x000000050300720c */ /* 0x000fe20003f06270 */
[----:B----4-:R-:W-:-:S03]  /*1d80*/  IMAD R35, R35, UR5, R86 ;  /* 0x0000000523237c24 */ /* 0x010fc6000f8e0256 */
[----:B------:R-:W4:Y:S01]  /*1d90*/  LDCU.64 UR8, c[0x0][0x3b8] ;  /* 0x00007700ff0877ac */ /* 0x000f220008000a00 */
[----:B------:R-:W-:Y:S01]  /*1da0*/  IMAD R85, R35, 0xa0, RZ ;  /* 0x000000a023557824 */ /* 0x000fe200078e02ff */
[----:B------:R-:W0:Y:S01]  /*1db0*/  LDCU.64 UR10, c[0x0][0x438] ;  /* 0x00008700ff0a77ac */ /* 0x000e220008000a00 */
[----:B------:R-:W0:Y:S06]  /*1dc0*/  LDCU.64 UR12, c[0x0][0x448] ;  /* 0x00008900ff0c77ac */ /* 0x000e2c0008000a00 */
[----:B------:R-:W-:Y:S05]  /*1dd0*/  @P0 BRA `(.L_x_4955) ;  /* 0x00000078002c0947 */ /* 0x000fea0003800000 */
[----:B0-----:R-:W0:Y:S01]  /*1de0*/  LDC R6, c[0x0][0x3f4] ;  /* 0x0000fd00ff067b82 */ /* 0x001e220000000800 */
[----:B------:R-:W-:Y:S01]  /*1df0*/  UIADD3 UR5, UPT, UPT, UR15, 0x10, URZ ;  /* 0x000000100f057890 */ /* 0x000fe2000fffe0ff */
[----:B------:R-:W-:Y:S01]  /*1e00*/  LOP3.LUT R4, R33, 0xc, RZ, 0xc0, !PT ;  /* 0x0000000c21047812 */ /* 0x000fe200078ec0ff */
[----:B------:R-:W1:Y:S01]  /*1e10*/  LDCU.64 UR18, c[0x0][0x420] ;  /* 0x00008400ff1277ac */ /* 0x000e620008000a00 */
[C---:B------:R-:W-:Y:S02]  /*1e20*/  IMAD.IADD R10, R2.reuse, 0x1, R3 ;  /* 0x00000001020a7824 */ /* 0x040fe400078e0203 */
[----:B------:R-:W-:Y:S01]  /*1e30*/  IMAD.IADD R5, R2, 0x1, R5 ;  /* 0x0000000102057824 */ /* 0x000fe200078e0205 */
[----:B------:R-:W-:-:S09]  /*1e40*/  ULEA UR5, UR14, UR5, 0x18 ;  /* 0x000000050e057291 */ /* 0x000fd2000f8ec0ff */
[----:B------:R-:W2:Y:S04]  /*1e50*/  LDS R84, [R4+UR5] ;  /* 0x0000000504547984 */ /* 0x000ea80008000800 */
[----:B------:R-:W2:Y:S01]  /*1e60*/  LDS R83, [R4+UR5+0x10] ;  /* 0x0000100504537984 */ /* 0x000ea20008000800 */
[----:B-1----:R-:W-:Y:S02]  /*1e70*/  ISETP.NE.U32.AND P0, PT, RZ, UR18, PT ;  /* 0x00000012ff007c0c */ /* 0x002fe4000bf05070 */
[----:B0-----:R-:W-:Y:S01]  /*1e80*/  IABS R57, R6 ;  /* 0x0000000600397213 */ /* 0x001fe20000000000 */
[----:B------:R-:W0:Y:S01]  /*1e90*/  LDS R82, [R4+UR5+0x20] ;  /* 0x0000200504527984 */ /* 0x000e220008000800 */
[----:B------:R-:W-:Y:S02]  /*1ea0*/  ISETP.NE.AND.EX P0, PT, RZ, UR19, PT, P0 ;  /* 0x00000013ff007c0c */ /* 0x000fe4000bf05300 */
[----:B------:R-:W1:Y:S01]  /*1eb0*/  I2F.RP R6, R57 ;  /* 0x0000003900067306 */ /* 0x000e620000209400 */
[----:B------:R-:W0:Y:S04]  /*1ec0*/  LDS R81, [R4+UR5+0x30] ;  /* 0x0000300504517984 */ /* 0x000e280008000800 */
[----:B------:R-:W0:Y:S04]  /*1ed0*/  LDS R80, [R4+UR5+0x40] ;  /* 0x0000400504507984 */ /* 0x000e280008000800 */
[----:B------:R-:W0:Y:S04]  /*1ee0*/  LDS R79, [R4+UR5+0x50] ;  /* 0x00005005044f7984 */ /* 0x000e280008000800 */
[----:B------:R-:W0:Y:S01]  /*1ef0*/  LDS R78, [R4+UR5+0x60] ;  /* 0x00006005044e7984 */ /* 0x000e220008000800 */
[----:B-1----:R-:W1:Y:S03]  /*1f00*/  MUFU.RCP R6, R6 ;  /* 0x0000000600067308 */ /* 0x002e660000001000 */
[----:B------:R-:W0:Y:S04]  /*1f10*/  LDS R77, [R4+UR5+0x70] ;  /* 0x00007005044d7984 */ /* 0x000e280008000800 */
[----:B------:R-:W0:Y:S04]  /*1f20*/  LDS R76, [R4+UR5+0x80] ;  /* 0x00008005044c7984 */ /* 0x000e280008000800 */
[----:B------:R-:W0:Y:S04]  /*1f30*/  LDS R75, [R4+UR5+0x90] ;  /* 0x00009005044b7984 */ /* 0x000e280008000800 */
[----:B------:R-:W0:Y:S01]  /*1f40*/  LDS R74, [R4+UR5+0xa0] ;  /* 0x0000a005044a7984 */ /* 0x000e220008000800 */
[----:B-1----:R-:W-:-:S03]  /*1f50*/  VIADD R6, R6, 0xffffffe ;  /* 0x0ffffffe06067836 */ /* 0x002fc60000000000 */
[----:B------:R-:W1:Y:S01]  /*1f60*/  LDS R73, [R4+UR5+0xb0] ;  /* 0x0000b00504497984 */ /* 0x000e620008000800 */
[----:B------:R3:W4:Y:S03]  /*1f70*/  F2I.FTZ.U32.TRUNC.NTZ R7, R6 ;  /* 0x0000000600077305 */ /* 0x000726000021f000 */
[----:B------:R-:W0:Y:S04]  /*1f80*/  LDS R72, [R4+UR5+0xc0] ;  /* 0x0000c00504487984 */ /* 0x000e280008000800 */
[----:B------:R-:W0:Y:S04]  /*1f90*/  LDS R71, [R4+UR5+0xd0] ;  /* 0x0000d00504477984 */ /* 0x000e280008000800 */
[----:B------:R-:W0:Y:S01]  /*1fa0*/  LDS R70, [R4+UR5+0xe0] ;  /* 0x0000e00504467984 */ /* 0x000e220008000800 */
[----:B---3--:R-:W-:-:S03]  /*1fb0*/  IMAD.MOV.U32 R6, RZ, RZ, RZ ;  /* 0x000000ffff067224 */ /* 0x008fc600078e00ff */
[----:B------:R-:W3:Y:S01]  /*1fc0*/  LDS R69, [R4+UR5+0xf0] ;  /* 0x0000f00504457984 */ /* 0x000ee20008000800 */
[----:B----4-:R-:W-:-:S03]  /*1fd0*/  IMAD.MOV R8, RZ, RZ, -R7 ;  /* 0x000000ffff087224 */ /* 0x010fc600078e0a07 */
[----:B------:R-:W4:Y:S01]  /*1fe0*/  LDS R68, [R4+UR5+0x100] ;  /* 0x0001000504447984 */ /* 0x000f220008000800 */
[----:B------:R-:W-:Y:S01]  /*1ff0*/  IMAD R11, R8, R57, RZ ;  /* 0x00000039080b7224 */ /* 0x000fe200078e02ff */
[----:B------:R-:W-:Y:S02]  /*2000*/  IADD3 R8, P1, P2, R89, UR18, R10 ;  /* 0x0000001259087c10 */ /* 0x000fe4000fa3e00a */
[----:B------:R-:W0:Y:S01]  /*2010*/  LDS R67, [R4+UR5+0x110] ;  /* 0x0001100504437984 */ /* 0x000e220008000800 */
[----:B------:R-:W-:Y:S01]  /*2020*/  IMAD.HI.U32 R6, R7, R11, R6 ;  /* 0x0000000b07067227 */ /* 0x000fe200078e0006 */
[----:B------:R-:W-:Y:S02]  /*2030*/  IADD3.X R7, PT, PT, R88, UR19, RZ, P1, P2 ;  /* 0x0000001358077c10 */ /* 0x000fe40008fe44ff */
        /* <DEDUP_REMOVED lines=46> */
[----:B------:R-:W3:Y:S01]  /*2320*/  LDCU UR5, c[0x0][0x440] ;  /* 0x00008800ff0577ac */ /* 0x000ee20008000800 */
[----:B-1----:R-:W-:Y:S01]  /*2330*/  LEA R4, R3, UR4, 0x2 ;  /* 0x0000000403047c11 */ /* 0x002fe2000f8e10ff */
[----:B---3--:R-:W-:-:S04]  /*2340*/  IMAD R11, R86, UR5, R17 ;  /* 0x00000005560b7c24 */ /* 0x008fc8000f8e0211 */
[----:B--2-4-:R-:W-:-:S07]  /*2350*/  IMAD R3, R11, UR5, R10 ;  /* 0x000000050b037c24 */ /* 0x014fce000f8e020a */
.L_x_5087:
[----:B------:R-:W1:Y:S01]  /*2360*/  LDC R148, c[0x0][0x3f4] ;  /* 0x0000fd00ff947b82 */ /* 0x000e620000000800 */
[----:B------:R-:W-:Y:S01]  /*2370*/  IABS R153, R10 ;  /* 0x0000000a00997213 */ /* 0x000fe20000000000 */
[----:B0-----:R-:W-:Y:S01]  /*2380*/  @P0 IMAD.MOV.U32 R13, RZ, RZ, R7 ;  /* 0x000000ffff0d0224 */ /* 0x001fe200078e0007 */
[----:B------:R-:W-:-:S03]  /*2390*/  @P0 MOV R12, R8 ;  /* 0x00000008000c0202 */ /* 0x000fc60000000f00 */
[----:B------:R-:W-:Y:S01]  /*23a0*/  IMAD.HI.U32 R14, R6, R153, RZ ;  /* 0x00000099060e7227 */ /* 0x000fe200078e00ff */
[C---:B------:R-:W-:Y:S01]  /*23b0*/  ISETP.GE.AND P2, PT, R10.reuse, RZ, PT ;  /* 0x000000ff0a00720c */ /* 0x040fe20003f46270 */
[----:B-----5:R2:W5:Y:S01]  /*23c0*/  @P0 LDG.E.U8 R11, desc[UR36][R12.64] ;  /* 0x000000240c0b0981 */ /* 0x020562000c1e1100 */
[----:B------:R-:W-:Y:S01]  /*23d0*/  ISETP.GE.AND P5, PT, R10, R17, PT ;  /* 0x000000110a00720c */ /* 0x000fe20003fa6270 */
[----:B------:R-:W-:Y:S01]  /*23e0*/  IMAD.MOV R14, RZ, RZ, -R14 ;  /* 0x000000ffff0e7224 */ /* 0x000fe200078e0a0e */
[----:B------:R-:W-:Y:S02]  /*23f0*/  BSSY.RECONVERGENT B1, `(.L_x_4956) ;  /* 0x000002d000017945 */ /* 0x000fe40003800200 */
[----:B------:R-:W-:Y:S02]  /*2400*/  FSEL R146, R146, RZ, P5 ;  /* 0x000000ff92927208 */ /* 0x000fe40002800000 */
[----:B------:R-:W-:Y:S02]  /*2410*/  FSEL R151, R151, RZ, P5 ;  /* 0x000000ff97977208 */ /* 0x000fe40002800000 */
[----:B------:R-:W-:-:S02]  /*2420*/  FSEL R149, R149, RZ, P5 ;  /* 0x000000ff95957208 */ /* 0x000fc40002800000 */
[----:B-1----:R-:W-:Y:S02]  /*2430*/  IABS R150, R148 ;  /* 0x0000009400967213 */ /* 0x002fe40000000000 */
[----:B------:R-:W-:-:S03]  /*2440*/  ISETP.NE.AND P3, PT, R148, RZ, PT ;  /* 0x000000ff9400720c */ /* 0x000fc60003f65270 */
[----:B------:R-:W-:-:S05]  /*2450*/  IMAD R153, R150, R14, R153 ;  /* 0x0000000e96997224 */ /* 0x000fca00078e0299 */
[----:B------:R-:W-:-:S13]  /*2460*/  ISETP.GT.U32.AND P1, PT, R57, R153, PT ;  /* 0x000000993900720c */ /* 0x000fda0003f24070 */
[----:B------:R-:W-:-:S05]  /*2470*/  @!P1 IMAD.IADD R153, R153, 0x1, -R150 ;  /* 0x0000000199999824 */ /* 0x000fca00078e0a96 */
[----:B------:R-:W-:-:S13]  /*2480*/  ISETP.GT.U32.AND P1, PT, R57, R153, PT ;  /* 0x000000993900720c */ /* 0x000fda0003f24070 */
[----:B------:R-:W-:Y:S01]  /*2490*/  @!P1 IMAD.IADD R153, R153, 0x1, -R150 ;  /* 0x0000000199999824 */ /* 0x000fe200078e0a96 */
[----:B------:R-:W-:Y:S01]  /*24a0*/  ISETP.GE.AND P1, PT, R10, R17, PT ;  /* 0x000000110a00720c */ /* 0x000fe20003f26270 */
[----:B------:R-:W-:Y:S02]  /*24b0*/  IMAD R150, R148, 0xa0, RZ ;  /* 0x000000a094967824 */ /* 0x000fe400078e02ff */
[----:B------:R-:W-:Y:S01]  /*24c0*/  @!P2 IMAD.MOV R153, RZ, RZ, -R153 ;  /* 0x000000ffff99a224 */ /* 0x000fe200078e0a99 */
[----:B------:R-:W-:-:S04]  /*24d0*/  @!P3 LOP3.LUT R153, RZ, R148, RZ, 0x33, !PT ;  /* 0x00000094ff99b212 */ /* 0x000fc800078e33ff */
[C---:B------:R-:W-:Y:S01]  /*24e0*/  IADD3 R155, PT, PT, R153.reuse, R148, RZ ;  /* 0x00000094999b7210 */ /* 0x040fe20007ffe0ff */
[----:B------:R-:W-:-:S04]  /*24f0*/  IMAD.SHL.U32 R157, R153, 0x4, RZ ;  /* 0x00000004999d7824 */ /* 0x000fc800078e00ff */
[C---:B------:R-:W-:Y:S01]  /*2500*/  IMAD R159, R148.reuse, 0x2, R155 ;  /* 0x00000002949f7824 */ /* 0x040fe200078e029b */
[-C--:B------:R-:W-:Y:S01]  /*2510*/  ISETP.GE.OR P6, PT, R157, R150.reuse, P1 ;  /* 0x000000969d00720c */ /* 0x080fe20000fc6670 */
[----:B--2---:R-:W-:Y:S02]  /*2520*/  IMAD.SHL.U32 R13, R155, 0x4, RZ ;  /* 0x000000049b0d7824 */ /* 0x004fe400078e00ff */
[----:B------:R-:W-:Y:S02]  /*2530*/  IMAD.SHL.U32 R159, R159, 0x4, RZ ;  /* 0x000000049f9f7824 */ /* 0x000fe400078e00ff */
[----:B------:R-:W-:Y:S01]  /*2540*/  IMAD R161, R148, 0x8, R157 ;  /* 0x0000000894a17824 */ /* 0x000fe200078e029d */
[-C--:B------:R-:W-:Y:S02]  /*2550*/  ISETP.GE.OR P2, PT, R13, R150.reuse, P1 ;  /* 0x000000960d00720c */ /* 0x080fe40000f46670 */
[-C--:B------:R-:W-:Y:S02]  /*2560*/  ISETP.GE.OR P4, PT, R159, R150.reuse, P1 ;  /* 0x000000969f00720c */ /* 0x080fe40000f86670 */
[----:B------:R-:W-:-:S03]  /*2570*/  ISETP.GE.OR P3, PT, R161, R150, P1 ;  /* 0x00000096a100720c */ /* 0x000fc60000f66670 */
[----:B------:R-:W-:Y:S10]  /*2580*/  @P6 BRA `(.L_x_4957) ;  /* 0x00000000004c6947 */ /* 0x000ff40003800000 */
        /* <DEDUP_REMOVED lines=9> */
[----:B-1----:R-:W-:-:S05]  /*2620*/  LOP3.LUT R149, R149, 0x3, RZ, 0xc0, !PT ;  /* 0x0000000395957812 */ /* 0x002fca00078ec0ff */
[----:B------:R-:W-:Y:S02]  /*2630*/  IMAD R149, R85, R148, R149 ;  /* 0x0000009455957224 */ /* 0x000fe400078e0295 */
[----:B--2---:R-:W-:-:S03]  /*2640*/  IMAD R12, R14, R13, RZ ;  /* 0x0000000d0e0c7224 */ /* 0x004fc600078e02ff */
[----:B------:R-:W-:Y:S01]  /*2650*/  SHF.R.S32.HI R13, RZ, 0x1f, R149 ;  /* 0x0000001fff0d7819 */ /* 0x000fe20000011495 */
[----:B------:R-:W-:-:S05]  /*2660*/  IMAD R12, R12, 0xa0, R157 ;  /* 0x000000a00c0c7824 */ /* 0x000fca00078e029d */
[----:B------:R-:W-:-:S04]  /*2670*/  IADD3 R149, P6, PT, R12, R149, RZ ;  /* 0x000000950c957210 */ /* 0x000fc80007fde0ff */
[----:B------:R-:W-:Y:S02]  /*2680*/  LEA.HI.X.SX32 R154, R12, R13, 0x1, P6 ;  /* 0x0000000d0c9a7211 */ /* 0x000fe400030f0eff */
[----:B------:R-:W-:-:S04]  /*2690*/  LEA R12, P6, R149, UR8, 0x2 ;  /* 0x00000008950c7c11 */ /* 0x000fc8000f8c10ff */
[----:B------:R-:W-:-:S05]  /*26a0*/  LEA.HI.X R13, R149, UR9, R154, 0x2, P6 ;  /* 0x00000009950d7c11 */ /* 0x000fca000b0f149a */
[----:B------:R1:W5:Y:S04]  /*26b0*/  LDG.E R149, desc[UR36][R12.64] ;  /* 0x000000240c957981 */ /* 0x000368000c1e1900 */
.L_x_4957:
[----:B------:R-:W-:Y:S05]  /*26c0*/  BSYNC.RECONVERGENT B1 ;  /* 0x0000000000017941 */ /* 0x000fea0003800200 */
.L_x_4956:
        /* <DEDUP_REMOVED lines=22> */
.L_x_4959:
[----:B------:R-:W-:Y:S05]  /*2830*/  BSYNC.RECONVERGENT B1 ;  /* 0x0000000000017941 */ /* 0x000fea0003800200 */
.L_x_4958:
[----:B------:R-:W-:Y:S04]  /*2840*/  BSSY.RECONVERGENT B1, `(.L_x_4960) ;  /* 0x0000015000017945 */ /* 0x000fe80003800200 */
[----:B------:R-:W-:Y:S05]  /*2850*/  @P3 BRA `(.L_x_4961) ;  /* 0x00000000004c3947 */ /* 0x000fea0003800000 */
[----:B------:R-:W1:Y:S02]  /*2860*/  S2UR UR5, SR_CTAID.Y ;  /* 0x00000000000579c3 */ /* 0x000e640000002600 */
[----:B-12---:R-:W-:-:S05]  /*2870*/  IMAD R12, R148, UR5, RZ ;  /* 0x00000005940c7c24 */ /* 0x006fca000f8e02ff */
        /* <DEDUP_REMOVED lines=17> */
.L_x_4961:
[----:B------:R-:W-:Y:S05]  /*2990*/  BSYNC.RECONVERGENT B1 ;  /* 0x0000000000017941 */ /* 0x000fea0003800200 */
.L_x_4960:
[----:B------:R-:W-:Y:S01]  /*29a0*/  BSSY.RECONVERGENT B1, `(.L_x_4962) ;  /* 0x0000016000017945 */ /* 0x000fe20003800200 */
[----:B------:R-:W-:-:S03]  /*29b0*/  FSEL R152, R152, RZ, P5 ;  /* 0x000000ff98987208 */ /* 0x000fc60002800000 */
[----:B------:R-:W-:Y:S05]  /*29c0*/  @P4 BRA `(.L_x_4963) ;  /* 0x00000000004c4947 */ /* 0x000fea0003800000 */
[----:B------:R-:W1:Y:S02]  /*29d0*/  S2UR UR5, SR_CTAID.Y ;  /* 0x00000000000579c3 */ /* 0x000e640000002600 */
[----:B-12---:R-:W-:-:S05]  /*29e0*/  IMAD R12, R148, UR5, RZ ;  /* 0x00000005940c7c24 */ /* 0x006fca000f8e02ff */
[----:B------:R-:W-:-:S04]  /*29f0*/  IADD3 R13, P2, PT, R12, R153, RZ ;  /* 0x000000990c0d7210 */ /* 0x000fc80007f5e0ff */
[----:B---3--:R-:W-:Y:S02]  /*2a00*/  LEA.HI.X.SX32 R14, R12, RZ, 0x1, P2 ;  /* 0x000000ff0c0e7211 */ /* 0x008fe400010f0eff */
        /* <DEDUP_REMOVED lines=15> */
.L_x_4963:
[----:B------:R-:W-:Y:S05]  /*2b00*/  BSYNC.RECONVERGENT B1 ;  /* 0x0000000000017941 */ /* 0x000fea0003800200 */
.L_x_4962:
[C---:B---34-:R-:W-:Y:S01]  /*2b10*/  LEA R15, R148.reuse, R157, 0x4 ;  /* 0x0000009d940f7211 */ /* 0x058fe200078e20ff */
[C-C-:B------:R-:W-:Y:S01]  /*2b20*/  IMAD R156, R148.reuse, 0x4, R155.reuse ;  /* 0x00000004949c7824 */ /* 0x140fe200078e029b */
[----:B------:R-:W-:Y:S01]  /*2b30*/  BSSY.RECONVERGENT B1, `(.L_x_4964) ;  /* 0x000001d000017945 */ /* 0x000fe20003800200 */
[----:B------:R-:W-:Y:S01]  /*2b40*/  IMAD R155, R148, 0x4, R155 ;  /* 0x00000004949b7824 */ /* 0x000fe200078e029b */
[----:B------:R-:W-:Y:S01]  /*2b50*/  ISETP.GE.OR P4, PT, R15, R150, P1 ;  /* 0x000000960f00720c */ /* 0x000fe20000f86670 */
[----:B-12---:R-:W-:Y:S01]  /*2b60*/  IMAD.SHL.U32 R13, R156, 0x4, RZ ;  /* 0x000000049c0d7824 */ /* 0x006fe200078e00ff */
[----:B------:R-:W-:Y:S01]  /*2b70*/  FSEL R89, R89, RZ, P5 ;  /* 0x000000ff59597208 */ /* 0x000fe20002800000 */
[----:B------:R-:W-:-:S03]  /*2b80*/  IMAD.IADD R154, R155, 0x1, R148 ;  /* 0x000000019b9a7824 */ /* 0x000fc600078e0294 */
[----:B------:R-:W-:Y:S01]  /*2b90*/  ISETP.GE.OR P2, PT, R13, R150, P1 ;  /* 0x000000960d00720c */ /* 0x000fe20000f46670 */
[----:B------:R-:W-:-:S05]  /*2ba0*/  IMAD.SHL.U32 R13, R154, 0x4, RZ ;  /* 0x000000049a0d7824 */ /* 0x000fca00078e00ff */
[----:B------:R-:W-:Y:S01]  /*2bb0*/  ISETP.GE.OR P3, PT, R13, R150, P1 ;  /* 0x000000960d00720c */ /* 0x000fe20000f66670 */
[----:B------:R-:W-:-:S12]  /*2bc0*/  @P4 BRA `(.L_x_4965) ;  /* 0x00000000004c4947 */ /* 0x000fd80003800000 */
        /* <DEDUP_REMOVED lines=19> */
.L_x_4965:
[----:B------:R-:W-:Y:S05]  /*2d00*/  BSYNC.RECONVERGENT B1 ;  /* 0x0000000000017941 */ /* 0x000fea0003800200 */
.L_x_4964:
[----:B------:R-:W-:Y:S01]  /*2d10*/  BSSY.RECONVERGENT B1, `(.L_x_4966) ;  /* 0x0000017000017945 */ /* 0x000fe20003800200 */
[----:B------:R-:W-:-:S03]  /*2d20*/  FSEL R86, R86, RZ, P5 ;  /* 0x000000ff56567208 */ /* 0x000fc60002800000 */
[----:B------:R-:W-:Y:S05]  /*2d30*/  @P2 BRA `(.L_x_4967) ;  /* 0x0000000000502947 */ /* 0x000fea0003800000 */
[----:B------:R-:W2:Y:S02]  /*2d40*/  S2UR UR5, SR_CTAID.Y ;  /* 0x00000000000579c3 */ /* 0x000ea40000002600 */
[----:B--2---:R-:W-:-:S05]  /*2d50*/  IMAD R12, R148, UR5, RZ ;  /* 0x00000005940c7c24 */ /* 0x004fca000f8e02ff */
[----:B------:R-:W-:-:S04]  /*2d60*/  IADD3 R13, P2, PT, R12, R153, RZ ;  /* 0x000000990c0d7210 */ /* 0x000fc80007f5e0ff */
[----:B-1----:R-:W-:Y:S02]  /*2d70*/  LEA.HI.X.SX32 R14, R12, RZ, 0x1, P2 ;  /* 0x000000ff0c0e7211 */ /* 0x002fe400010f0eff */
        /* <DEDUP_REMOVED lines=16> */
.L_x_4967:
[----:B------:R-:W-:Y:S05]  /*2e80*/  BSYNC.RECONVERGENT B1 ;  /* 0x0000000000017941 */ /* 0x000fea0003800200 */
.L_x_4966:
        /* <DEDUP_REMOVED lines=23> */
.L_x_4969:
[----:B------:R-:W-:Y:S05]  /*3000*/  BSYNC.RECONVERGENT B1 ;  /* 0x0000000000017941 */ /* 0x000fea0003800200 */
.L_x_4968:
[C-C-:B--23--:R-:W-:Y:S01]  /*3010*/  IMAD R13, R148.reuse, 0x2, R155.reuse ;  /* 0x00000002940d7824 */ /* 0x14cfe200078e029b */
[----:B------:R-:W-:Y:S01]  /*3020*/  BSSY.RECONVERGENT B1, `(.L_x_4970) ;  /* 0x0000022000017945 */ /* 0x000fe20003800200 */
[----:B-1----:R-:W-:Y:S01]  /*3030*/  IMAD R14, R148, 0x2, R155 ;  /* 0x00000002940e7824 */ /* 0x002fe200078e029b */
[----:B------:R-:W-:Y:S01]  /*3040*/  FSEL R88, R88, RZ, P5 ;  /* 0x000000ff58587208 */ /* 0x000fe20002800000 */
[C---:B------:R-:W-:Y:S02]  /*3050*/  IMAD R155, R148.reuse, 0x2, R13 ;  /* 0x00000002949b7824 */ /* 0x040fe400078e020d */
[----:B------:R-:W-:Y:S01]  /*3060*/  IMAD R15, R148, 0x20, R157 ;  /* 0x00000020940f7824 */ /* 0x000fe200078e029d */
[----:B------:R-:W-:Y:S01]  /*3070*/  SHF.L.U32 R13, R14, 0x2, RZ ;  /* 0x000000020e0d7819 */ /* 0x000fe200000006ff */
[----:B------:R-:W-:-:S03]  /*3080*/  IMAD.IADD R154, R155, 0x1, R148 ;  /* 0x000000019b9a7824 */ /* 0x000fc600078e0294 */
[-C--:B------:R-:W-:Y:S01]  /*3090*/  ISETP.GE.OR P6, PT, R13, R150.reuse, P1 ;  /* 0x000000960d00720c */ /* 0x080fe20000fc6670 */
[----:B------:R-:W-:Y:S01]  /*30a0*/  IMAD.SHL.U32 R13, R155, 0x4, RZ ;  /* 0x000000049b0d7824 */ /* 0x000fe200078e00ff */
[----:B------:R-:W-:-:S04]  /*30b0*/  ISETP.GE.OR P4, PT, R15, R150, P1 ;  /* 0x000000960f00720c */ /* 0x000fc80000f86670 */
        /* <DEDUP_REMOVED lines=13> */
[----:B-1----:R-:W-:Y:S01]  /*3190*/  LOP3.LUT R88, R88, 0x3, RZ, 0xc0, !PT ;  /* 0x0000000358587812 */ /* 0x002fe200078ec0ff */
        /* <DEDUP_REMOVED lines=10> */
.L_x_4971:
[----:B------:R-:W-:Y:S05]  /*3240*/  BSYNC.RECONVERGENT B1 ;  /* 0x0000000000017941 */ /* 0x000fea0003800200 */
.L_x_4970:
[----:B------:R-:W-:Y:S01]  /*3250*/  BSSY.RECONVERGENT B1, `(.L_x_4972) ;  /* 0x0000016000017945 */ /* 0x000fe20003800200 */
[----:B------:R-:W-:-:S03]  /*3260*/  FSEL R93, R93, RZ, P5 ;  /* 0x000000ff5d5d7208 */ /* 0x000fc60002800000 */
        /* <DEDUP_REMOVED lines=20> */
.L_x_4973:
[----:B------:R-:W-:Y:S05]  /*33b0*/  BSYNC.RECONVERGENT B1 ;  /* 0x0000000000017941 */ /* 0x000fea0003800200 */
.L_x_4972:
[----:B------:R-:W-:Y:S01]  /*33c0*/  BSSY.RECONVERGENT B1, `(.L_x_4974) ;  /* 0x0000017000017945 */ /* 0x000fe20003800200 */
[----:B------:R-:W-:-:S03]  /*33d0*/  FSEL R90, R90, RZ, P5 ;  /* 0x000000ff5a5a7208 */ /* 0x000fc60002800000 */
[----:B------:R-:W-:Y:S05]  /*33e0*/  @P2 BRA `(.L_x_4975) ;  /* 0x0000000000502947 */ /* 0x000fea0003800000 */
[----:B------:R-:W1:Y:S02]  /*33f0*/  S2UR UR5, SR_CTAID.Y ;  /* 0x00000000000579c3 */ /* 0x000e640000002600 */
[----:B-1----:R-:W-:-:S05]  /*3400*/  IMAD R12, R148, UR5, RZ ;  /* 0x00000005940c7c24 */ /* 0x002fca000f8e02ff */
[----:B------:R-:W-:-:S04]  /*3410*/  IADD3 R13, P2, PT, R12, R153, RZ ;  /* 0x000000990c0d7210 */ /* 0x000fc80007f5e0ff */
[----:B--2---:R-:W-:Y:S02]  /*3420*/  LEA.HI.X.SX32 R14, R12, RZ, 0x1, P2 ;  /* 0x000000ff0c0e7211 */ /* 0x004fe400010f0eff */
        /* <DEDUP_REMOVED lines=16> */
.L_x_4975:
[----:B------:R-:W-:Y:S05]  /*3530*/  BSYNC.RECONVERGENT B1 ;  /* 0x0000000000017941 */ /* 0x000fea0003800200 */
.L_x_4974:
[----:B------:R-:W-:Y:S01]  /*3540*/  BSSY.RECONVERGENT B1, `(.L_x_4976) ;  /* 0x0000018000017945 */ /* 0x000fe20003800200 */
[----:B------:R-:W-:Y:S01]  /*3550*/  IMAD R159, R148, 0x2, R155 ;  /* 0x00000002949f7824 */ /* 0x000fe200078e029b */
[----:B------:R-:W-:Y:S02]  /*3560*/  FSEL R95, R95, RZ, P5 ;  /* 0x000000ff5f5f7208 */ /* 0x000fe40002800000 */
[----:B------:R-:W-:Y:S05]  /*3570*/  @P3 BRA `(.L_x_4977) ;  /* 0x0000000000503947 */ /* 0x000fea0003800000 */
[----:B------:R-:W1:Y:S02]  /*3580*/  S2UR UR5, SR_CTAID.Y ;  /* 0x00000000000579c3 */ /* 0x000e640000002600 */
[----:B-1-3--:R-:W-:-:S05]  /*3590*/  IMAD R12, R148, UR5, RZ ;  /* 0x00000005940c7c24 */ /* 0x00afca000f8e02ff */
        /* <DEDUP_REMOVED lines=18> */
.L_x_4977:
[----:B------:R-:W-:Y:S05]  /*36c0*/  BSYNC.RECONVERGENT B1 ;  /* 0x0000000000017941 */ /* 0x000fea0003800200 */
.L_x_4976:
[C---:B-1-34-:R-:W-:Y:S01]  /*36d0*/  IMAD.SHL.U32 R13, R159.reuse, 0x4, RZ ;  /* 0x000000049f0d7824 */ /* 0x05afe200078e00ff */
[----:B------:R-:W-:Y:S01]  /*36e0*/  BSSY.RECONVERGENT B1, `(.L_x_4978) ;  /* 0x0000021000017945 */ /* 0x000fe20003800200 */
[----:B------:R-:W-:Y:S01]  /*36f0*/  IMAD.IADD R161, R159, 0x1, R148 ;  /* 0x000000019fa17824 */ /* 0x000fe200078e0294 */
[----:B------:R-:W-:Y:S02]  /*3700*/  FSEL R92, R92, RZ, P5 ;  /* 0x000000ff5c5c7208 */ /* 0x000fe40002800000 */
[----:B------:R-:W-:Y:S01]  /*3710*/  ISETP.GE.OR P6, PT, R13, R150, P1 ;  /* 0x000000960d00720c */ /* 0x000fe20000fc6670 */
[C---:B------:R-:W-:Y:S01]  /*3720*/  IMAD.SHL.U32 R13, R161.reuse, 0x4, RZ ;  /* 0x00000004a10d7824 */ /* 0x040fe200078e00ff */
[----:B------:R-:W-:-:S04]  /*3730*/  IADD3 R155, PT, PT, R161, R148, RZ ;  /* 0x00000094a19b7210 */ /* 0x000fc80007ffe0ff */
[----:B------:R-:W-:Y:S01]  /*3740*/  ISETP.GE.OR P2, PT, R13, R150, P1 ;  /* 0x000000960d00720c */ /* 0x000fe20000f46670 */
[C---:B------:R-:W-:Y:S02]  /*3750*/  IMAD.SHL.U32 R13, R155.reuse, 0x4, RZ ;  /* 0x000000049b0d7824 */ /* 0x040fe400078e00ff */
[----:B--2---:R-:W-:-:S03]  /*3760*/  IMAD.IADD R15, R155, 0x1, R148 ;  /* 0x000000019b0f7824 */ /* 0x004fc600078e0294 */
        /* <DEDUP_REMOVED lines=24> */
.L_x_4979:
[----:B------:R-:W-:Y:S05]  /*38f0*/  BSYNC.RECONVERGENT B1 ;  /* 0x0000000000017941 */ /* 0x000fea0003800200 */
.L_x_4978:
        /* <DEDUP_REMOVED lines=23> */
.L_x_4981:
[----:B------:R-:W-:Y:S05]  /*3a70*/  BSYNC.RECONVERGENT B1 ;  /* 0x0000000000017941 */ /* 0x000fea0003800200 */
.L_x_4980:
[----:B------:R-:W-:Y:S01]  /*3a80*/  BSSY.RECONVERGENT B1, `(.L_x_4982) ;  /* 0x0000017000017945 */ /* 0x000fe20003800200 */
[----:B------:R-:W-:-:S03]  /*3a90*/  FSEL R94, R94, RZ, P5 ;  /* 0x000000ff5e5e7208 */ /* 0x000fc60002800000 */
        /* <DEDUP_REMOVED lines=21> */
.L_x_4983:
[----:B------:R-:W-:Y:S05]  /*3bf0*/  BSYNC.RECONVERGENT B1 ;  /* 0x0000000000017941 */ /* 0x000fea0003800200 */
.L_x_4982:
[----:B------:R-:W-:Y:S01]  /*3c00*/  BSSY.RECONVERGENT B1, `(.L_x_4984) ;  /* 0x0000018000017945 */ /* 0x000fe20003800200 */
[----:B------:R-:W-:Y:S01]  /*3c10*/  FSEL R99, R99, RZ, P5 ;  /* 0x000000ff63637208 */ /* 0x000fe20002800000 */
[----:B------:R-:W-:Y:S02]  /*3c20*/  IMAD.IADD R161, R15, 0x1, R148 ;  /* 0x000000010fa17824 */ /* 0x000fe400078e0294 */
[----:B------:R-:W-:Y:S05]  /*3c30*/  @P4 BRA `(.L_x_4985) ;  /* 0x0000000000504947 */ /* 0x000fea0003800000 */
[----:B------:R-:W1:Y:S02]  /*3c40*/  S2UR UR5, SR_CTAID.Y ;  /* 0x00000000000579c3 */ /* 0x000e640000002600 */
[----:B-123--:R-:W-:-:S05]  /*3c50*/  IMAD R12, R148, UR5, RZ ;  /* 0x00000005940c7c24 */ /* 0x00efca000f8e02ff */
        /* <DEDUP_REMOVED lines=18> */
.L_x_4985:
[----:B------:R-:W-:Y:S05]  /*3d80*/  BSYNC.RECONVERGENT B1 ;  /* 0x0000000000017941 */ /* 0x000fea0003800200 */
.L_x_4984:
[----:B-1234-:R-:W-:Y:S01]  /*3d90*/  IMAD.SHL.U32 R13, R161, 0x4, RZ ;  /* 0x00000004a10d7824 */ /* 0x01efe200078e00ff */
[----:B------:R-:W-:Y:S01]  /*3da0*/  BSSY.RECONVERGENT B1, `(.L_x_4986) ;  /* 0x0000020000017945 */ /* 0x000fe20003800200 */
[----:B------:R-:W-:Y:S01]  /*3db0*/  IMAD R159, R148, 0x2, R161 ;  /* 0x00000002949f7824 */ /* 0x000fe200078e02a1 */
[----:B------:R-:W-:Y:S01]  /*3dc0*/  FSEL R96, R96, RZ, P5 ;  /* 0x000000ff60607208 */ /* 0x000fe20002800000 */
[----:B------:R-:W-:Y:S01]  /*3dd0*/  IMAD R15, R148, 0x40, R157 ;  /* 0x00000040940f7824 */ /* 0x000fe200078e029d */
[----:B------:R-:W-:Y:S01]  /*3de0*/  ISETP.GE.OR P6, PT, R13, R150, P1 ;  /* 0x000000960d00720c */ /* 0x000fe20000fc6670 */
[C---:B------:R-:W-:Y:S01]  /*3df0*/  IMAD.SHL.U32 R13, R159.reuse, 0x4, RZ ;  /* 0x000000049f0d7824 */ /* 0x040fe200078e00ff */
[----:B------:R-:W-:Y:S02]  /*3e00*/  IADD3 R155, PT, PT, R159, R148, RZ ;  /* 0x000000949f9b7210 */ /* 0x000fe40007ffe0ff */
[-C--:B------:R-:W-:Y:S02]  /*3e10*/  ISETP.GE.OR P4, PT, R15, R150.reuse, P1 ;  /* 0x000000960f00720c */ /* 0x080fe40000f86670 */
        /* <DEDUP_REMOVED lines=24> */
.L_x_4987:
[----:B------:R-:W-:Y:S05]  /*3fa0*/  BSYNC.RECONVERGENT B1 ;  /* 0x0000000000017941 */ /* 0x000fea0003800200 */
.L_x_4986:
        /* <DEDUP_REMOVED lines=22> */
.L_x_4989:
[----:B------:R-:W-:Y:S05]  /*4110*/  BSYNC.RECONVERGENT B1 ;  /* 0x0000000000017941 */ /* 0x000fea0003800200 */
.L_x_4988:
        /* <DEDUP_REMOVED lines=23> */
.L_x_4991:
[----:B------:R-:W-:Y:S05]  /*4290*/  BSYNC.RECONVERGENT B1 ;  /* 0x0000000000017941 */ /* 0x000fea0003800200 */
.L_x_4990:
[----:B------:R-:W-:Y:S01]  /*42a0*/  BSSY.RECONVERGENT B1, `(.L_x_4992) ;  /* 0x0000018000017945 */ /* 0x000fe20003800200 */
[----:B------:R-:W-:Y:S02]  /*42b0*/  FSEL R103, R103, RZ, P5 ;  /* 0x000000ff67677208 */ /* 0x000fe40002800000 */
[----:B------:R-:W-:Y:S01]  /*42c0*/  IADD3 R159, PT, PT, R155, R148, RZ ;  /* 0x000000949b9f7210 */ /* 0x000fe20007ffe0ff */
[----:B------:R-:W-:Y:S06]  /*42d0*/  @P3 BRA `(.L_x_4993) ;  /* 0x0000000000503947 */ /* 0x000fec0003800000 */
        /* <DEDUP_REMOVED lines=20> */
.L_x_4993:
[----:B------:R-:W-:Y:S05]  /*4420*/  BSYNC.RECONVERGENT B1 ;  /* 0x0000000000017941 */ /* 0x000fea0003800200 */
.L_x_4992:
        /* <DEDUP_REMOVED lines=34> */
.L_x_4995:
[----:B------:R-:W-:Y:S05]  /*4650*/  BSYNC.RECONVERGENT B1 ;  /* 0x0000000000017941 */ /* 0x000fea0003800200 */
.L_x_4994:
        /* <DEDUP_REMOVED lines=23> */
.L_x_4997:
[----:B------:R-:W-:Y:S05]  /*47d0*/  BSYNC.RECONVERGENT B1 ;  /* 0x0000000000017941 */ /* 0x000fea0003800200 */
.L_x_4996:
        /* <DEDUP_REMOVED lines=23> */
.L_x_4999:
[----:B------:R-:W-:Y:S05]  /*4950*/  BSYNC.RECONVERGENT B1 ;  /* 0x0000000000017941 */ /* 0x000fea0003800200 */
.L_x_4998:
        /* <DEDUP_REMOVED lines=24> */
.L_x_5001:
[----:B------:R-:W-:Y:S05]  /*4ae0*/  BSYNC.RECONVERGENT B1 ;  /* 0x0000000000017941 */ /* 0x000fea0003800200 */
.L_x_5000:
[C---:B-1234-:R-:W-:Y:S01]  /*4af0*/  IMAD.SHL.U32 R13, R159.reuse, 0x4, RZ ;  /* 0x000000049f0d7824 */ /* 0x05efe200078e00ff */
[----:B------:R-:W-:Y:S01]  /*4b00*/  IADD3 R161, PT, PT, R159, R148, RZ ;  /* 0x000000949fa17210 */ /* 0x000fe20007ffe0ff */
[----:B------:R-:W-:Y:S01]  /*4b10*/  BSSY.RECONVERGENT B1, `(.L_x_5002) ;  /* 0x0000020000017945 */ /* 0x000fe20003800200 */
[----:B------:R-:W-:Y:S02]  /*4b20*/  FSEL R104, R104, RZ, P5 ;  /* 0x000000ff68687208 */ /* 0x000fe40002800000 */
[----:B------:R-:W-:Y:S01]  /*4b30*/  ISETP.GE.OR P6, PT, R13, R150, P1 ;  /* 0x000000960d00720c */ /* 0x000fe20000fc6670 */
[C---:B------:R-:W-:Y:S02]  /*4b40*/  IMAD.SHL.U32 R13, R161.reuse, 0x4, RZ ;  /* 0x00000004a10d7824 */ /* 0x040fe400078e00ff */
[----:B------:R-:W-:-:S03]  /*4b50*/  IMAD.IADD R155, R161, 0x1, R148 ;  /* 0x00000001a19b7824 */ /* 0x000fc600078e0294 */
[----:B------:R-:W-:Y:S01]  /*4b60*/  ISETP.GE.OR P2, PT, R13, R150, P1 ;  /* 0x000000960d00720c */ /* 0x000fe20000f46670 */
[C---:B------:R-:W-:Y:S02]  /*4b70*/  IMAD.SHL.U32 R13, R155.reuse, 0x4, RZ ;  /* 0x000000049b0d7824 */ /* 0x040fe400078e00ff */
[----:B------:R-:W-:-:S03]  /*4b80*/  IMAD.IADD R15, R155, 0x1, R148 ;  /* 0x000000019b0f7824 */ /* 0x000fc600078e0294 */
[----:B------:R-:W-:Y:S02]  /*4b90*/  ISETP.GE.OR P3, PT, R13, R150, P1 ;  /* 0x000000960d00720c */ /* 0x000fe40000f66670 */
[----:B------:R-:W-:-:S04]  /*4ba0*/  SHF.L.U32 R13, R15, 0x2, RZ ;  /* 0x000000020f0d7819 */ /* 0x000fc800000006ff */
        /* <DEDUP_REMOVED lines=22> */
.L_x_5003:
[----:B------:R-:W-:Y:S05]  /*4d10*/  BSYNC.RECONVERGENT B1 ;  /* 0x0000000000017941 */ /* 0x000fea0003800200 */
.L_x_5002:
        /* <DEDUP_REMOVED lines=23> */
.L_x_5005:
[----:B------:R-:W-:Y:S05]  /*4e90*/  BSYNC.RECONVERGENT B1 ;  /* 0x0000000000017941 */ /* 0x000fea0003800200 */
.L_x_5004:
        /* <DEDUP_REMOVED lines=23> */
.L_x_5007:
[----:B------:R-:W-:Y:S05]  /*5010*/  BSYNC.RECONVERGENT B1 ;  /* 0x0000000000017941 */ /* 0x000fea0003800200 */
.L_x_5006:
        /* <DEDUP_REMOVED lines=24> */
.L_x_5009:
[----:B------:R-:W-:Y:S05]  /*51a0*/  BSYNC.RECONVERGENT B1 ;  /* 0x0000000000017941 */ /* 0x000fea0003800200 */
.L_x_5008:
[C---:B-1234-:R-:W-:Y:S01]  /*51b0*/  IMAD.SHL.U32 R13, R159.reuse, 0x4, RZ ;  /* 0x000000049f0d7824 */ /* 0x05efe200078e00ff */
[----:B------:R-:W-:Y:S01]  /*51c0*/  BSSY.RECONVERGENT B1, `(.L_x_5010) ;  /* 0x0000021000017945 */ /* 0x000fe20003800200 */
[--C-:B------:R-:W-:Y:S01]  /*51d0*/  IMAD.IADD R161, R159, 0x1, R148.reuse ;  /* 0x000000019fa17824 */ /* 0x100fe200078e0294 */
[----:B------:R-:W-:Y:S02]  /*51e0*/  FSEL R113, R113, RZ, P5 ;  /* 0x000000ff71717208 */ /* 0x000fe40002800000 */
[----:B------:R-:W-:Y:S01]  /*51f0*/  ISETP.GE.OR P6, PT, R13, R150, P1 ;  /* 0x000000960d00720c */ /* 0x000fe20000fc6670 */
[C---:B------:R-:W-:Y:S02]  /*5200*/  IMAD.SHL.U32 R13, R161.reuse, 0x4, RZ ;  /* 0x00000004a10d7824 */ /* 0x040fe400078e00ff */
[----:B------:R-:W-:-:S03]  /*5210*/  IMAD.IADD R155, R161, 0x1, R148 ;  /* 0x00000001a19b7824 */ /* 0x000fc600078e0294 */
[----:B------:R-:W-:Y:S01]  /*5220*/  ISETP.GE.OR P2, PT, R13, R150, P1 ;  /* 0x000000960d00720c */ /* 0x000fe20000f46670 */
[C---:B------:R-:W-:Y:S01]  /*5230*/  IMAD.IADD R15, R155.reuse, 0x1, R148 ;  /* 0x000000019b0f7824 */ /* 0x040fe200078e0294 */
[----:B------:R-:W-:-:S04]  /*5240*/  SHF.L.U32 R13, R155, 0x2, RZ ;  /* 0x000000029b0d7819 */ /* 0x000fc800000006ff */
        /* <DEDUP_REMOVED lines=24> */
.L_x_5011:
[----:B------:R-:W-:Y:S05]  /*53d0*/  BSYNC.RECONVERGENT B1 ;  /* 0x0000000000017941 */ /* 0x000fea0003800200 */
.L_x_5010:
        /* <DEDUP_REMOVED lines=14> */
[----:B------:R-:W-:Y:S02]  /*54c0*/  IMAD R159, R85, R148, R108 ;  /* 0x00000094559f7224 */ /* 0x000fe400078e026c */
        /* <DEDUP_REMOVED lines=8> */
.L_x_5013:
[----:B------:R-:W-:Y:S05]  /*5550*/  BSYNC.RECONVERGENT B1 ;  /* 0x0000000000017941 */ /* 0x000fea0003800200 */
.L_x_5012:
        /* <DEDUP_REMOVED lines=23> */
.L_x_5015:
[----:B------:R-:W-:Y:S05]  /*56d0*/  BSYNC.RECONVERGENT B1 ;  /* 0x0000000000017941 */ /* 0x000fea0003800200 */
.L_x_5014:
        /* <DEDUP_REMOVED lines=24> */
.L_x_5017:
[----:B------:R-:W-:Y:S05]  /*5860*/  BSYNC.RECONVERGENT B1 ;  /* 0x0000000000017941 */ /* 0x000fea0003800200 */
.L_x_5016:
[----:B-1234-:R-:W-:Y:S01]  /*5870*/  IMAD.SHL.U32 R13, R161, 0x4, RZ ;  /* 0x00000004a10d7824 */ /* 0x01efe200078e00ff */
[----:B------:R-:W-:Y:S01]  /*5880*/  BSSY.RECONVERGENT B1, `(.L_x_5018) ;  /* 0x0000020000017945 */ /* 0x000fe20003800200 */
[C---:B------:R-:W-:Y:S01]  /*5890*/  IMAD R159, R148.reuse, 0x2, R161 ;  /* 0x00000002949f7824 */ /* 0x040fe200078e02a1 */
[----:B------:R-:W-:Y:S01]  /*58a0*/  FSEL R117, R117, RZ, P5 ;  /* 0x000000ff75757208 */ /* 0x000fe20002800000 */
[----:B------:R-:W-:Y:S01]  /*58b0*/  IMAD R157, R148, 0x80, R157 ;  /* 0x00000080949d7824 */ /* 0x000fe200078e029d */
[-C--:B------:R-:W-:Y:S01]  /*58c0*/  ISETP.GE.OR P6, PT, R13, R150.reuse, P1 ;  /* 0x000000960d00720c */ /* 0x080fe20000fc6670 */
[C---:B------:R-:W-:Y:S01]  /*58d0*/  IMAD.IADD R155, R159.reuse, 0x1, R148 ;  /* 0x000000019f9b7824 */ /* 0x040fe200078e0294 */
[----:B------:R-:W-:Y:S02]  /*58e0*/  SHF.L.U32 R13, R159, 0x2, RZ ;  /* 0x000000029f0d7819 */ /* 0x000fe400000006ff */
        /* <DEDUP_REMOVED lines=25> */
.L_x_5019:
[----:B------:R-:W-:Y:S05]  /*5a80*/  BSYNC.RECONVERGENT B1 ;  /* 0x0000000000017941 */ /* 0x000fea0003800200 */
.L_x_5018:
        /* <DEDUP_REMOVED lines=22> */
.L_x_5021:
[----:B------:R-:W-:Y:S05]  /*5bf0*/  BSYNC.RECONVERGENT B1 ;  /* 0x0000000000017941 */ /* 0x000fea0003800200 */
.L_x_5020:
        /* <DEDUP_REMOVED lines=23> */
.L_x_5023:
[----:B------:R-:W-:Y:S05]  /*5d70*/  BSYNC.RECONVERGENT B1 ;  /* 0x0000000000017941 */ /* 0x000fea0003800200 */
.L_x_5022:
[----:B------:R-:W-:Y:S01]  /*5d80*/  BSSY.RECONVERGENT B1, `(.L_x_5024) ;  /* 0x0000018000017945 */ /* 0x000fe20003800200 */
[----:B------:R-:W-:Y:S01]  /*5d90*/  FSEL R114, R114, RZ, P5 ;  /* 0x000000ff72727208 */ /* 0x000fe20002800000 */
[----:B------:R-:W-:Y:S02]  /*5da0*/  IMAD.IADD R157, R155, 0x1, R148 ;  /* 0x000000019b9d7824 */ /* 0x000fe400078e0294 */
        /* <DEDUP_REMOVED lines=21> */
.L_x_5025:
[----:B------:R-:W-:Y:S05]  /*5f00*/  BSYNC.RECONVERGENT B1 ;  /* 0x0000000000017941 */ /* 0x000fea0003800200 */
.L_x_5024:
[C---:B-1-34-:R-:W-:Y:S01]  /*5f10*/  IMAD.SHL.U32 R13, R157.reuse, 0x4, RZ ;  /* 0x000000049d0d7824 */ /* 0x05afe200078e00ff */
[----:B------:R-:W-:Y:S01]  /*5f20*/  BSSY.RECONVERGENT B1, `(.L_x_5026) ;  /* 0x0000021000017945 */ /* 0x000fe20003800200 */
[--C-:B------:R-:W-:Y:S01]  /*5f30*/  IMAD.IADD R159, R157, 0x1, R148.reuse ;  /* 0x000000019d9f7824 */ /* 0x100fe200078e0294 */
[----:B------:R-:W-:Y:S02]  /*5f40*/  FSEL R121, R121, RZ, P5 ;  /* 0x000000ff79797208 */ /* 0x000fe40002800000 */
[----:B------:R-:W-:Y:S01]  /*5f50*/  ISETP.GE.OR P6, PT, R13, R150, P1 ;  /* 0x000000960d00720c */ /* 0x000fe20000fc6670 */
[C---:B------:R-:W-:Y:S01]  /*5f60*/  IMAD.IADD R155, R159.reuse, 0x1, R148 ;  /* 0x000000019f9b7824 */ /* 0x040fe200078e0294 */
[----:B------:R-:W-:-:S03]  /*5f70*/  SHF.L.U32 R13, R159, 0x2, RZ ;  /* 0x000000029f0d7819 */ /* 0x000fc600000006ff */
[----:B--2---:R-:W-:Y:S01]  /*5f80*/  IMAD.IADD R15, R155, 0x1, R148 ;  /* 0x000000019b0f7824 */ /* 0x004fe200078e0294 */
[----:B------:R-:W-:Y:S01]  /*5f90*/  ISETP.GE.OR P2, PT, R13, R150, P1 ;  /* 0x000000960d00720c */ /* 0x000fe20000f46670 */
[----:B------:R-:W-:-:S05]  /*5fa0*/  IMAD.SHL.U32 R13, R155, 0x4, RZ ;  /* 0x000000049b0d7824 */ /* 0x000fca00078e00ff */
        /* <DEDUP_REMOVED lines=24> */
.L_x_5027:
[----:B------:R-:W-:Y:S05]  /*6130*/  BSYNC.RECONVERGENT B1 ;  /* 0x0000000000017941 */ /* 0x000fea0003800200 */
.L_x_5026:
        /* <DEDUP_REMOVED lines=23> */
.L_x_5029:
[----:B------:R-:W-:Y:S05]  /*62b0*/  BSYNC.RECONVERGENT B1 ;  /* 0x0000000000017941 */ /* 0x000fea0003800200 */
.L_x_5028:
        /* <DEDUP_REMOVED lines=23> */
.L_x_5031:
[----:B------:R-:W-:Y:S05]  /*6430*/  BSYNC.RECONVERGENT B1 ;  /* 0x0000000000017941 */ /* 0x000fea0003800200 */
.L_x_5030:
        /* <DEDUP_REMOVED lines=24> */
.L_x_5033:
[----:B------:R-:W-:Y:S05]  /*65c0*/  BSYNC.RECONVERGENT B1 ;  /* 0x0000000000017941 */ /* 0x000fea0003800200 */
.L_x_5032:
[C---:B-1234-:R-:W-:Y:S01]  /*65d0*/  SHF.L.U32 R13, R157.reuse, 0x2, RZ ;  /* 0x000000029d0d7819 */ /* 0x05efe200000006ff */
[--C-:B------:R-:W-:Y:S01]  /*65e0*/  IMAD.IADD R159, R157, 0x1, R148.reuse ;  /* 0x000000019d9f7824 */ /* 0x100fe200078e0294 */
[----:B------:R-:W-:Y:S01]  /*65f0*/  BSSY.RECONVERGENT B1, `(.L_x_5034) ;  /* 0x0000020000017945 */ /* 0x000fe20003800200 */
[----:B------:R-:W-:Y:S02]  /*6600*/  FSEL R125, R125, RZ, P5 ;  /* 0x000000ff7d7d7208 */ /* 0x000fe40002800000 */
[----:B------:R-:W-:Y:S01]  /*6610*/  ISETP.GE.OR P6, PT, R13, R150, P1 ;  /* 0x000000960d00720c */ /* 0x000fe20000fc6670 */
[C---:B------:R-:W-:Y:S02]  /*6620*/  IMAD.SHL.U32 R13, R159.reuse, 0x4, RZ ;  /* 0x000000049f0d7824 */ /* 0x040fe400078e00ff */
[----:B------:R-:W-:-:S03]  /*6630*/  IMAD.IADD R155, R159, 0x1, R148 ;  /* 0x000000019f9b7824 */ /* 0x000fc600078e0294 */
[----:B------:R-:W-:Y:S01]  /*6640*/  ISETP.GE.OR P2, PT, R13, R150, P1 ;  /* 0x000000960d00720c */ /* 0x000fe20000f46670 */
[C---:B------:R-:W-:Y:S01]  /*6650*/  IMAD.SHL.U32 R13, R155.reuse, 0x4, RZ ;  /* 0x000000049b0d7824 */ /* 0x040fe200078e00ff */
[----:B------:R-:W-:-:S04]  /*6660*/  IADD3 R15, PT, PT, R155, R148, RZ ;  /* 0x000000949b0f7210 */ /* 0x000fc80007ffe0ff */
        /* <DEDUP_REMOVED lines=24> */
.L_x_5035:
[----:B------:R-:W-:Y:S05]  /*67f0*/  BSYNC.RECONVERGENT B1 ;  /* 0x0000000000017941 */ /* 0x000fea0003800200 */
.L_x_5034:
        /* <DEDUP_REMOVED lines=23> */
.L_x_5037:
[----:B------:R-:W-:Y:S05]  /*6970*/  BSYNC.RECONVERGENT B1 ;  /* 0x0000000000017941 */ /* 0x000fea0003800200 */
.L_x_5036:
        /* <DEDUP_REMOVED lines=23> */
.L_x_5039:
[----:B------:R-:W-:Y:S05]  /*6af0*/  BSYNC.RECONVERGENT B1 ;  /* 0x0000000000017941 */ /* 0x000fea0003800200 */
.L_x_5038:
[----:B------:R-:W-:Y:S01]  /*6b00*/  BSSY.RECONVERGENT B1, `(.L_x_5040) ;  /* 0x0000018000017945 */ /* 0x000fe20003800200 */
[----:B------:R-:W-:Y:S02]  /*6b10*/  FSEL R122, R122, RZ, P5 ;  /* 0x000000ff7a7a7208 */ /* 0x000fe40002800000 */
[----:B------:R-:W-:Y:S01]  /*6b20*/  IADD3 R157, PT, PT, R15, R148, RZ ;  /* 0x000000940f9d7210 */ /* 0x000fe20007ffe0ff */
[----:B------:R-:W-:Y:S06]  /*6b30*/  @P4 BRA `(.L_x_5041) ;  /* 0x0000000000504947 */ /* 0x000fec0003800000 */
        /* <DEDUP_REMOVED lines=20> */
.L_x_5041:
[----:B------:R-:W-:Y:S05]  /*6c80*/  BSYNC.RECONVERGENT B1 ;  /* 0x0000000000017941 */ /* 0x000fea0003800200 */
.L_x_5040:
[C---:B-1234-:R-:W-:Y:S01]  /*6c90*/  IMAD.SHL.U32 R13, R157.reuse, 0x4, RZ ;  /* 0x000000049d0d7824 */ /* 0x05efe200078e00ff */
        /* <DEDUP_REMOVED lines=33> */
.L_x_5043:
[----:B------:R-:W-:Y:S05]  /*6eb0*/  BSYNC.RECONVERGENT B1 ;  /* 0x0000000000017941 */ /* 0x000fea0003800200 */
.L_x_5042:
        /* <DEDUP_REMOVED lines=23> */
.L_x_5045:
[----:B------:R-:W-:Y:S05]  /*7030*/  BSYNC.RECONVERGENT B1 ;  /* 0x0000000000017941 */ /* 0x000fea0003800200 */
.L_x_5044:
        /* <DEDUP_REMOVED lines=23> */
.L_x_5047:
[----:B------:R-:W-:Y:S05]  /*71b0*/  BSYNC.RECONVERGENT B1 ;  /* 0x0000000000017941 */ /* 0x000fea0003800200 */
.L_x_5046:
        /* <DEDUP_REMOVED lines=24> */
.L_x_5049:
[----:B------:R-:W-:Y:S05]  /*7340*/  BSYNC.RECONVERGENT B1 ;  /* 0x0000000000017941 */ /* 0x000fea0003800200 */
.L_x_5048:
        /* <DEDUP_REMOVED lines=34> */
.L_x_5051:
[----:B------:R-:W-:Y:S05]  /*7570*/  BSYNC.RECONVERGENT B1 ;  /* 0x0000000000017941 */ /* 0x000fea0003800200 */
.L_x_5050:
        /* <DEDUP_REMOVED lines=23> */
.L_x_5053:
[----:B------:R-:W-:Y:S05]  /*76f0*/  BSYNC.RECONVERGENT B1 ;  /* 0x0000000000017941 */ /* 0x000fea0003800200 */
.L_x_5052:
        /* <DEDUP_REMOVED lines=23> */
.L_x_5055:
[----:B------:R-:W-:Y:S05]  /*7870*/  BSYNC.RECONVERGENT B1 ;  /* 0x0000000000017941 */ /* 0x000fea0003800200 */
.L_x_5054:
        /* <DEDUP_REMOVED lines=24> */
.L_x_5057:
[----:B------:R-:W-:Y:S05]  /*7a00*/  BSYNC.RECONVERGENT B1 ;  /* 0x0000000000017941 */ /* 0x000fea0003800200 */
.L_x_5056:
        /* <DEDUP_REMOVED lines=34> */
.L_x_5059:
[----:B------:R-:W-:Y:S05]  /*7c30*/  BSYNC.RECONVERGENT B1 ;  /* 0x0000000000017941 */ /* 0x000fea0003800200 */
.L_x_5058:
        /* <DEDUP_REMOVED lines=23> */
.L_x_5061:
[----:B------:R-:W-:Y:S05]  /*7db0*/  BSYNC.RECONVERGENT B1 ;  /* 0x0000000000017941 */ /* 0x000fea0003800200 */
.L_x_5060:
        /* <DEDUP_REMOVED lines=23> */
.L_x_5063:
[----:B------:R-:W-:Y:S05]  /*7f30*/  BSYNC.RECONVERGENT B1 ;  /* 0x0000000000017941 */ /* 0x000fea0003800200 */
.L_x_5062:
        /* <DEDUP_REMOVED lines=24> */
.L_x_5065:
[----:B------:R-:W-:Y:S05]  /*80c0*/  BSYNC.RECONVERGENT B1 ;  /* 0x0000000000017941 */ /* 0x000fea0003800200 */
.L_x_5064:
[C---:B-1234-:R-:W-:Y:S01]  /*80d0*/  IMAD.SHL.U32 R13, R157.reuse, 0x4, RZ ;  /* 0x000000049d0d7824 */ /* 0x05efe200078e00ff */
[----:B------:R-:W-:Y:S01]  /*80e0*/  BSSY.RECONVERGENT B1, `(.L_x_5066) ;  /* 0x0000021000017945 */ /* 0x000fe20003800200 */
[--C-:B------:R-:W-:Y:S01]  /*80f0*/  IMAD.IADD R159, R157, 0x1, R148.reuse ;  /* 0x000000019d9f7824 */ /* 0x100fe200078e0294 */
[----:B------:R-:W-:Y:S02]  /*8100*/  FSEL R141, R141, RZ, P5 ;  /* 0x000000ff8d8d7208 */ /* 0x000fe40002800000 */
[----:B------:R-:W-:Y:S01]  /*8110*/  ISETP.GE.OR P6, PT, R13, R150, P1 ;  /* 0x000000960d00720c */ /* 0x000fe20000fc6670 */
[C---:B------:R-:W-:Y:S01]  /*8120*/  IMAD.IADD R155, R159.reuse, 0x1, R148 ;  /* 0x000000019f9b7824 */ /* 0x040fe200078e0294 */
[----:B------:R-:W-:-:S03]  /*8130*/  SHF.L.U32 R13, R159, 0x2, RZ ;  /* 0x000000029f0d7819 */ /* 0x000fc600000006ff */
[----:B------:R-:W-:Y:S01]  /*8140*/  IMAD.IADD R15, R155, 0x1, R148 ;  /* 0x000000019b0f7824 */ /* 0x000fe200078e0294 */
        /* <DEDUP_REMOVED lines=26> */
.L_x_5067:
[----:B------:R-:W-:Y:S05]  /*82f0*/  BSYNC.RECONVERGENT B1 ;  /* 0x0000000000017941 */ /* 0x000fea0003800200 */
.L_x_5066:
        /* <DEDUP_REMOVED lines=23> */
.L_x_5069:
[----:B------:R-:W-:Y:S05]  /*8470*/  BSYNC.RECONVERGENT B1 ;  /* 0x0000000000017941 */ /* 0x000fea0003800200 */
.L_x_5068:
        /* <DEDUP_REMOVED lines=23> */
.L_x_5071:
[----:B------:R-:W-:Y:S05]  /*85f0*/  BSYNC.RECONVERGENT B1 ;  /* 0x0000000000017941 */ /* 0x000fea0003800200 */
.L_x_5070:
        /* <DEDUP_REMOVED lines=24> */
.L_x_5073:
[----:B------:R-:W-:Y:S05]  /*8780*/  BSYNC.RECONVERGENT B1 ;  /* 0x0000000000017941 */ /* 0x000fea0003800200 */
.L_x_5072:
[C---:B-1234-:R-:W-:Y:S01]  /*8790*/  SHF.L.U32 R13, R159.reuse, 0x2, RZ ;  /* 0x000000029f0d7819 */ /* 0x05efe200000006ff */
[--C-:B------:R-:W-:Y:S01]  /*87a0*/  IMAD.IADD R161, R159, 0x1, R148.reuse ;  /* 0x000000019fa17824 */ /* 0x100fe200078e0294 */
[----:B------:R-:W-:Y:S01]  /*87b0*/  BSSY.RECONVERGENT B1, `(.L_x_5074) ;  /* 0x0000023000017945 */ /* 0x000fe20003800200 */
[----:B------:R-:W-:Y:S02]  /*87c0*/  FSEL R145, R145, RZ, P5 ;  /* 0x000000ff91917208 */ /* 0x000fe40002800000 */
[----:B------:R-:W-:Y:S01]  /*87d0*/  ISETP.GE.OR P6, PT, R13, R150, P1 ;  /* 0x000000960d00720c */ /* 0x000fe20000fc6670 */
[C---:B------:R-:W-:Y:S02]  /*87e0*/  IMAD.IADD R157, R161.reuse, 0x1, R148 ;  /* 0x00000001a19d7824 */ /* 0x040fe400078e0294 */
[----:B------:R-:W-:-:S03]  /*87f0*/  IMAD.SHL.U32 R13, R161, 0x4, RZ ;  /* 0x00000004a10d7824 */ /* 0x000fc600078e00ff */
[----:B------:R-:W-:Y:S02]  /*8800*/  IADD3 R155, PT, PT, R157, R148, RZ ;  /* 0x000000949d9b7210 */ /* 0x000fe40007ffe0ff */
[----:B------:R-:W-:Y:S01]  /*8810*/  ISETP.GE.OR P4, PT, R13, R150, P1 ;  /* 0x000000960d00720c */ /* 0x000fe20000f86670 */
[----:B------:R-:W-:Y:S02]  /*8820*/  IMAD.SHL.U32 R13, R157, 0x4, RZ ;  /* 0x000000049d0d7824 */ /* 0x000fe400078e00ff */
[----:B------:R-:W-:-:S03]  /*8830*/  IMAD.IADD R15, R155, 0x1, R148 ;  /* 0x000000019b0f7824 */ /* 0x000fc600078e0294 */
[----:B------:R-:W-:Y:S01]  /*8840*/  ISETP.GE.OR P3, PT, R13, R150, P1 ;  /* 0x000000960d00720c */ /* 0x000fe20000f66670 */
[----:B------:R-:W-:Y:S02]  /*8850*/  IMAD.SHL.U32 R13, R155, 0x4, RZ ;  /* 0x000000049b0d7824 */ /* 0x000fe400078e00ff */
[----:B------:R-:W-:-:S03]  /*8860*/  IMAD.SHL.U32 R15, R15, 0x4, RZ ;  /* 0x000000040f0f7824 */ /* 0x000fc600078e00ff */
[-C--:B------:R-:W-:Y:S02]  /*8870*/  ISETP.GE.OR P2, PT, R13, R150.reuse, P1 ;  /* 0x000000960d00720c */ /* 0x080fe40000f46670 */
        /* <DEDUP_REMOVED lines=22> */
.L_x_5075:
[----:B------:R-:W-:Y:S05]  /*89e0*/  BSYNC.RECONVERGENT B1 ;  /* 0x0000000000017941 */ /* 0x000fea0003800200 */
.L_x_5074:
        /* <DEDUP_REMOVED lines=23> */
.L_x_5077:
[----:B------:R-:W-:Y:S05]  /*8b60*/  BSYNC.RECONVERGENT B1 ;  /* 0x0000000000017941 */ /* 0x000fea0003800200 */
.L_x_5076:
        /* <DEDUP_REMOVED lines=23> */
.L_x_5079:
[----:B------:R-:W-:Y:S05]  /*8ce0*/  BSYNC.RECONVERGENT B1 ;  /* 0x0000000000017941 */ /* 0x000fea0003800200 */
.L_x_5078:
[----:B------:R-:W-:Y:S01]  /*8cf0*/  BSSY.RECONVERGENT B1, `(.L_x_5080) ;  /* 0x0000017000017945 */ /* 0x000fe20003800200 */
[----:B------:R-:W-:-:S03]  /*8d00*/  FSEL R147, R147, RZ, P5 ;  /* 0x000000ff93937208 */ /* 0x000fc60002800000 */
        /* <DEDUP_REMOVED lines=21> */
.L_x_5081:
[----:B------:R-:W-:Y:S05]  /*8e60*/  BSYNC.RECONVERGENT B1 ;  /* 0x0000000000017941 */ /* 0x000fea0003800200 */
.L_x_5080:
[----:B------:R-:W-:Y:S01]  /*8e70*/  BSSY.RECONVERGENT B1, `(.L_x_5082) ;  /* 0x0000016000017945 */ /* 0x000fe20003800200 */
[----:B------:R-:W-:-:S03]  /*8e80*/  FSEL R144, R144, RZ, P5 ;  /* 0x000000ff90907208 */ /* 0x000fc60002800000 */
[----:B------:R-:W-:Y:S05]  /*8e90*/  @P1 BRA `(.L_x_5083) ;  /* 0x00000000004c1947 */ /* 0x000fea0003800000 */
[----:B------:R-:W1:Y:S02]  /*8ea0*/  S2UR UR5, SR_CTAID.Y ;  /* 0x00000000000579c3 */ /* 0x000e640000002600 */
[----:B-1234-:R-:W-:-:S05]  /*8eb0*/  IMAD R12, R148, UR5, RZ ;  /* 0x00000005940c7c24 */ /* 0x01efca000f8e02ff */
        /* <DEDUP_REMOVED lines=17> */
.L_x_5083:
[----:B------:R-:W-:Y:S05]  /*8fd0*/  BSYNC.RECONVERGENT B1 ;  /* 0x0000000000017941 */ /* 0x000fea0003800200 */
.L_x_5082:
[----:B-12345:R-:W-:Y:S01]  /*8fe0*/  FMUL.FTZ R13, R83, R146 ;  /* 0x00000092530d7220 */ /* 0x03efe20000410000 */
[----:B------:R-:W1:Y:S01]  /*8ff0*/  S2R R14, SR_TID.X ;  /* 0x00000000000e7919 */ /* 0x000e620000002100 */
[----:B------:R-:W-:Y:S01]  /*9000*/  UMOV UR5, 0xffffffff ;  /* 0xffffffff00057882 */ /* 0x000fe20000000000 */
[----:B------:R-:W-:Y:S01]  /*9010*/  ISETP.NE.AND P2, PT, R11, RZ, P0 ;  /* 0x000000ff0b00720c */ /* 0x000fe20000745270 */
        /* <DEDUP_REMOVED lines=68> */
.L_x_5157:
        /* <DEDUP_REMOVED lines=16> */
[----:B------:R-:W3:Y:S05]  /*9560*/  @P1 LDG.E R14, desc[UR36][R14.64] ;  /* 0x000000240e0e1981 */ /* 0x000eea000c1e1900 */
[----:B------:R-:W4:Y:S01]  /*9570*/  @P3 LDG.E R12, desc[UR36][R12.64] ;  /* 0x000000240c0c3981 */ /* 0x000f22000c1e1900 */
[----:B--2---:R-:W-:-:S05]  /*9580*/  @P1 IMAD.IADD R153, R148, 0x1, R153 ;  /* 0x0000000194991824 */ /* 0x004fca00078e0299 */
[----:B------:R-:W-:-:S04]  /*9590*/  @P1 ISETP.GE.AND P4, PT, R10, R153, PT ;  /* 0x000000990a00120c */ /* 0x000fc80003f86270 */
[----:B------:R-:W-:-:S04]  /*95a0*/  @P1 SEL R148, R18, RZ, !P4 ;  /* 0x000000ff12941207 */ /* 0x000fc80006000000 */
[----:B------:R-:W-:-:S04]  /*95b0*/  @P1 IADD3 R148, PT, PT, R10, R148, -R17 ;  /* 0x000000940a941210 */ /* 0x000fc80007ffe811 */
[----:B------:R-:W-:Y:S01]  /*95c0*/  @P1 I2FP.F32.S32 R148, R148 ;  /* 0x0000009400941245 */ /* 0x000fe20000201400 */
[----:B----4-:R-:W-:-:S04]  /*95d0*/  @P3 FADD.FTZ R11, R11, R12 ;  /* 0x0000000c0b0b3221 */ /* 0x010fc80000010000 */
[----:B---3--:R-:W-:-:S05]  /*95e0*/  @P1 FFMA.FTZ R11, R148, R14, R11 ;  /* 0x0000000e940b1223 */ /* 0x008fca000001000b */
[----:B------:R1:W-:Y:S01]  /*95f0*/  STS [R4], R11 ;  /* 0x0000000b04007388 */ /* 0x0003e20000000800 */
[----:B------:R-:W-:-:S07]  /*9600*/  @!P2 FMNMX.FTZ R0, R0, R11, !PT ;  /* 0x0000000b0000a209 */ /* 0x000fce0007810000 */
.L_x_5086:
[----:B------:R-:W-:Y:S05]  /*9610*/  BSYNC.RECONVERGENT B1 ;  /* 0x0000000000017941 */ /* 0x000fea0003800200 */
.L_x_5085:
[----:B------:R-:W-:Y:S01]  /*9620*/  VIADD R10, R10, 0x10 ;  /* 0x000000100a0a7836 */ /* 0x000fe20000000000 */
[----:B------:R-:W-:Y:S01]  /*9630*/  IADD3 R8, P2, PT, R8, 0x10, RZ ;  /* 0x0000001008087810 */ /* 0x000fe20007f5e0ff */
[----:B------:R-:W-:Y:S01]  /*9640*/  VIADD R3, R3, 0x10 ;  /* 0x0000001003037836 */ /* 0x000fe20000000000 */
[----:B-1----:R-:W-:Y:S02]  /*9650*/  IADD3 R4, PT, PT, R4, 0x40, RZ ;  /* 0x0000004004047810 */ /* 0x002fe40007ffe0ff */
[----:B------:R-:W-:Y:S01]  /*9660*/  ISETP.GE.AND P1, PT, R10, R5, PT ;  /* 0x000000050a00720c */ /* 0x000fe20003f26270 */
[----:B------:R-:W-:-:S12]  /*9670*/  IMAD.X R7, RZ, RZ, R7, P2 ;  /* 0x000000ffff077224 */ /* 0x000fd800010e0607 */
[----:B------:R-:W-:Y:S05]  /*9680*/  @!P1 BRA `(.L_x_5087) ;  /* 0xffffff8c00349947 */ /* 0x000fea000383ffff */
.L_x_4955:
[----:B0---4-:R-:W-:Y:S05]  /*9690*/  BSYNC B0 ;  /* 0x0000000000007941 */ /* 0x011fea0003800000 */
.L_x_4954:
[----:B------:R-:W0:Y:S01]  /*96a0*/  S2R R21, SR_TID.X ;  /* 0x0000000000157919 */ /* 0x000e220000002100 */
[----:B------:R-:W-:Y:S01]  /*96b0*/  UMOV UR5, 0xffffffff ;  /* 0xffffffff00057882 */ /* 0x000fe20000000000 */
[----:B0-----:R-:W-:Y:S02]  /*96c0*/  LOP3.LUT P0, R5, R21, 0x1f, RZ, 0xc0, !PT ;  /* 0x0000001f15057812 */ /* 0x001fe4000780c0ff */
[----:B------:R-:W-:Y:S11]  /*96d0*/  BRA.DIV UR5, `(.L_x_5088) ;  /* 0x0000005605e47947 */ /* 0x000ff6000b800000 */
[----:B------:R-:W0:Y:S02]  /*96e0*/  SHFL.BFLY PT, R14, R0, 0x10, 0x1f ;  /* 0x0e001f00000e7f89 */ /* 0x000e2400000e0000 */
[----:B0-----:R-:W-:-:S05]  /*96f0*/  FMNMX.FTZ R13, R14, R0, !PT ;  /* 0x000000000e0d7209 */ /* 0x001fca0007810000 */
[----:B------:R-:W0:Y:S02]  /*9700*/  SHFL.BFLY PT, R14, R13, 0x8, 0x1f ;  /* 0x0d001f000d0e7f89 */ /* 0x000e2400000e0000 */
[----:B0-----:R-:W-:-:S05]  /*9710*/  FMNMX.FTZ R3, R13, R14, !PT ;  /* 0x0000000e0d037209 */ /* 0x001fca0007810000 */
[----:B------:R0:W4:Y:S02]  /*9720*/  SHFL.BFLY PT, R14, R3, 0x4, 0x1f ;  /* 0x0c801f00030e7f89 */ /* 0x00012400000e0000 */
.L_x_5162:
[----:B-----5:R-:W3:Y:S01]  /*9730*/  S2R R18, SR_CgaCtaId ;  /* 0x0000000000127919 */ /* 0x020ee20000008800 */
[----:B------:R-:W-:Y:S01]  /*9740*/  MOV R15, 0x400 ;  /* 0x00000400000f7802 */ /* 0x000fe20000000f00 */
[----:B------:R-:W-:Y:S05]  /*9750*/  WARPSYNC.ALL ;  /* 0x0000000000007948 */ /* 0x000fea0003800000 */
[----:B----4-:R-:W-:Y:S02]  /*9760*/  FMNMX.FTZ R14, R3, R14, !PT ;  /* 0x0000000e030e7209 */ /* 0x010fe40007810000 */
[----:B---3--:R-:W-:-:S04]  /*9770*/  LEA R0, R18, R15, 0x18 ;  /* 0x0000000f12007211 */ /* 0x008fc800078ec0ff */
[----:B0-----:R-:W-:Y:S01]  /*9780*/  @!P0 LEA.HI R3, R21, R0, RZ, 0x1d ;  /* 0x0000000015038211 */ /* 0x001fe200078fe8ff */
[----:B------:R-:W-:-:S04]  /*9790*/  IMAD R6, R5, 0x4, R0 ;  /* 0x0000000405067824 */ /* 0x000fc800078e0200 */
[----:B------:R0:W-:Y:S01]  /*97a0*/  @!P0 STS [R3], R14 ;  /* 0x0000000e03008388 */ /* 0x0001e20000000800 */
[----:B------:R-:W-:Y:S01]  /*97b0*/  ISETP.GT.U32.AND P0, PT, R5, 0x1, PT ;  /* 0x000000010500780c */ /* 0x000fe20003f04070 */
[----:B------:R-:W-:Y:S01]  /*97c0*/  BAR.SYNC.DEFER_BLOCKING 0x0 ;  /* 0x0000000000007b1d */ /* 0x000fe20000010000 */
[----:B------:R-:W-:Y:S02]  /*97d0*/  IMAD.MOV.U32 R9, RZ, RZ, -0x800001 ;  /* 0xff7fffffff097424 */ /* 0x000fe400078e00ff */
[----:B0-----:R-:W-:Y:S02]  /*97e0*/  IMAD.SHL.U32 R3, R21, 0x4, RZ ;  /* 0x0000000415037824 */ /* 0x001fe400078e00ff */
[----:B------:R-:W-:-:S03]  /*97f0*/  VIADD R7, R17, 0x1 ;  /* 0x0000000111077836 */ /* 0x000fc60000000000 */
[----:B------:R-:W0:Y:S01]  /*9800*/  S2UR UR5, SR_CTAID.Y ;  /* 0x00000000000579c3 */ /* 0x000e220000002600 */
[----:B------:R-:W0:Y:S01]  /*9810*/  LDCU UR4, c[0x0][0x3f4] ;  /* 0x00007e80ff0477ac */ /* 0x000e220008000800 */
[----:B------:R-:W-:Y:S02]  /*9820*/  BSSY.RECONVERGENT B0, `(.L_x_5089) ;  /* 0x000016c000007945 */ /* 0x000fe40003800200 */
[----:B------:R-:W3:Y:S01]  /*9830*/  @!P0 LDS R9, [R6] ;  /* 0x0000000006098984 */ /* 0x000ee20000000800 */
[----:B0-----:R-:W-:-:S04]  /*9840*/  UIMAD UR4, UR5, UR4, URZ ;  /* 0x00000004050472a4 */ /* 0x001fc8000f8e02ff */
[----:B------:R-:W-:Y:S01]  /*9850*/  USHF.R.S32.HI UR10, URZ, 0x1f, UR4 ;  /* 0x0000001fff0a7899 */ /* 0x000fe20008011404 */
[----:B---3--:R-:W0:Y:S02]  /*9860*/  SHFL.BFLY PT, R4, R9, 0x1, 0x1f ;  /* 0x0c201f0009047f89 */ /* 0x008e2400000e0000 */
[----:B0-----:R-:W-:Y:S01]  /*9870*/  FMNMX.FTZ R8, R4, R9, !PT ;  /* 0x0000000904087209 */ /* 0x001fe20007810000 */
[----:B------:R-:W-:Y:S01]  /*9880*/  IMAD.MOV.U32 R9, RZ, RZ, RZ ;  /* 0x000000ffff097224 */ /* 0x000fe200078e00ff */
[----:B------:R-:W-:-:S04]  /*9890*/  IADD3 R4, PT, PT, R2, R21, RZ ;  /* 0x0000001502047210 */ /* 0x000fc80007ffe0ff */
[----:B------:R-:W-:Y:S01]  /*98a0*/  ISETP.GT.AND P0, PT, R4, R17, PT ;  /* 0x000000110400720c */ /* 0x000fe20003f04270 */
[----:B------:R-:W0:-:S12]  /*98b0*/  SHFL.IDX PT, R8, R8, RZ, 0x1f ;  /* 0x00001fff08087589 */ /* 0x000e1800000e0000 */
[----:B------:R-:W-:Y:S05]  /*98c0*/  @P0 BRA `(.L_x_5090) ;  /* 0x0000001400840947 */ /* 0x000fea0003800000 */
[----:B------:R-:W3:Y:S02]  /*98d0*/  LDC.64 R10, c[0x0][0x420] ;  /* 0x00010800ff0a7b82 */ /* 0x000ee40000000a00 */
[----:B---3--:R-:W-:-:S04]  /*98e0*/  ISETP.NE.U32.AND P0, PT, R10, RZ, PT ;  /* 0x000000ff0a00720c */ /* 0x008fc80003f05070 */
        /* <DEDUP_REMOVED lines=15> */
[----:B------:R-:W-:Y:S02]  /*99e0*/  LEA R12, R18, R13, 0x18 ;  /* 0x0000000d120c7211 */ /* 0x000fe400078ec0ff */
[----:B------:R-:W-:Y:S01]  /*99f0*/  LOP3.LUT R11, R9, 0x3, RZ, 0xc0, !PT ;  /* 0x00000003090b7812 */ /* 0x000fe200078ec0ff */
[----:B------:R-:W-:Y:S02]  /*9a00*/  IMAD.MOV.U32 R9, RZ, RZ, RZ ;  /* 0x000000ffff097224 */ /* 0x000fe400078e00ff */
[----:B------:R-:W-:Y:S01]  /*9a10*/  IMAD.IADD R12, R3, 0x1, R12 ;  /* 0x00000001030c7824 */ /* 0x000fe200078e020c */
[----:B------:R-:W-:-:S07]  /*9a20*/  IADD3 R11, PT, PT, -R11, RZ, RZ ;  /* 0x000000ff0b0b7210 */ /* 0x000fce0007ffe1ff */
.L_x_5094:
[----:B------:R-:W0:Y:S01]  /*9a30*/  LDS R13, [R12] ;  /* 0x000000000c0d7984 */ /* 0x000e220000000800 */
[----:B------:R-:W-:Y:S02]  /*9a40*/  VIADD R11, R11, 0x1 ;  /* 0x000000010b0b7836 */ /* 0x000fe40000000000 */
        /* <DEDUP_REMOVED lines=9> */
.L_x_5093:
[----:B------:R-:W-:Y:S05]  /*9ae0*/  BSYNC.RECONVERGENT B1 ;  /* 0x0000000000017941 */ /* 0x000fea0003800200 */
.L_x_5092:
[----:B------:R-:W-:Y:S05]  /*9af0*/  @!P1 BRA `(.L_x_5090) ;  /* 0x0000001000f89947 */ /* 0x000fea0003800000 */
[----:B------:R-:W-:Y:S01]  /*9b00*/  VIADD R15, R15, 0x410 ;  /* 0x000004100f0f7836 */ /* 0x000fe20000000000 */
[----:B------:R-:W-:-:S04]  /*9b10*/  SHF.L.U32 R11, R2, 0x2, RZ ;  /* 0x00000002020b7819 */ /* 0x000fc800000006ff */
[----:B------:R-:W-:Y:S01]  /*9b20*/  LEA R18, R18, R15, 0x18 ;  /* 0x0000000f12127211 */ /* 0x000fe200078ec0ff */
[C---:B------:R-:W-:Y:S02]  /*9b30*/  IMAD R11, R10.reuse, 0x4, -R11 ;  /* 0x000000040a0b7824 */ /* 0x040fe400078e0a0b */
[----:B------:R-:W-:Y:S02]  /*9b40*/  VIADD R10, R10, 0x100 ;  /* 0x000001000a0a7836 */ /* 0x000fe40000000000 */
[----:B------:R-:W-:-:S03]  /*9b50*/  IMAD.IADD R11, R18, 0x1, R11 ;  /* 0x00000001120b7824 */ /* 0x000fc600078e020b */
[----:B------:R-:W-:Y:S02]  /*9b60*/  ISETP.GT.AND P0, PT, R10, R17, PT ;  /* 0x000000110a00720c */ /* 0x000fe40003f04270 */
[----:B------:R-:W0:Y:S04]  /*9b70*/  LDS R13, [R11] ;  /* 0x000000000b0d7984 */ /* 0x000e280000000800 */
[----:B------:R-:W3:Y:S04]  /*9b80*/  LDS R15, [R11+0x100] ;  /* 0x000100000b0f7984 */ /* 0x000ee80000000800 */
[----:B------:R-:W4:Y:S04]  /*9b90*/  LDS R23, [R11+0x200] ;  /* 0x000200000b177984 */ /* 0x000f280000000800 */
[----:B-1----:R-:W1:Y:S01]  /*9ba0*/  LDS R25, [R11+0x300] ;  /* 0x000300000b197984 */ /* 0x002e620000000800 */
[C---:B0-----:R-:W-:Y:S01]  /*9bb0*/  FADD.FTZ R13, -R8.reuse, R13 ;  /* 0x0000000d080d7221 */ /* 0x041fe20000010100 */
[----:B---3--:R-:W-:-:S03]  /*9bc0*/  FADD.FTZ R15, -R8, R15 ;  /* 0x0000000f080f7221 */ /* 0x008fc60000010100 */
[----:B------:R-:W-:Y:S01]  /*9bd0*/  FMUL.FTZ R13, R13, 1.4426950216293334961 ;  /* 0x3fb8aa3b0d0d7820 */ /* 0x000fe20000410000 */
[C---:B----4-:R-:W-:Y:S01]  /*9be0*/  FADD.FTZ R23, -R8.reuse, R23 ;  /* 0x0000001708177221 */ /* 0x050fe20000010100 */
[----:B------:R-:W-:Y:S02]  /*9bf0*/  FMUL.FTZ R15, R15, 1.4426950216293334961 ;  /* 0x3fb8aa3b0f0f7820 */ /* 0x000fe40000410000 */
[----:B------:R-:W0:Y:S01]  /*9c00*/  MUFU.EX2 R12, R13 ;  /* 0x0000000d000c7308 */ /* 0x000e220000000800 */
[----:B-1----:R-:W-:Y:S01]  /*9c10*/  FADD.FTZ R25, -R8, R25 ;  /* 0x0000001908197221 */ /* 0x002fe20000010100 */
[----:B------:R-:W-:Y:S02]  /*9c20*/  FMUL.FTZ R23, R23, 1.4426950216293334961 ;  /* 0x3fb8aa3b17177820 */ /* 0x000fe40000410000 */
[----:B------:R-:W1:Y:S01]  /*9c30*/  MUFU.EX2 R14, R15 ;  /* 0x0000000f000e7308 */ /* 0x000e620000000800 */
[----:B------:R-:W-:-:S03]  /*9c40*/  FMUL.FTZ R25, R25, 1.4426950216293334961 ;  /* 0x3fb8aa3b19197820 */ /* 0x000fc60000410000 */
[----:B------:R-:W3:Y:S04]  /*9c50*/  MUFU.EX2 R18, R23 ;  /* 0x0000001700127308 */ /* 0x000ee80000000800 */
[----:B------:R-:W4:Y:S01]  /*9c60*/  MUFU.EX2 R20, R25 ;  /* 0x0000001900147308 */ /* 0x000f220000000800 */
[----:B0-----:R0:W-:Y:S01]  /*9c70*/  STS [R11], R12 ;  /* 0x0000000c0b007388 */ /* 0x0011e20000000800 */
[----:B------:R-:W-:-:S03]  /*9c80*/  FADD.FTZ R9, R9, R12 ;  /* 0x0000000c09097221 */ /* 0x000fc60000010000 */
[----:B-1----:R0:W-:Y:S01]  /*9c90*/  STS [R11+0x100], R14 ;  /* 0x0001000e0b007388 */ /* 0x0021e20000000800 */
[----:B------:R-:W-:-:S03]  /*9ca0*/  FADD.FTZ R9, R9, R14 ;  /* 0x0000000e09097221 */ /* 0x000fc60000010000 */
[----:B---3--:R0:W-:Y:S01]  /*9cb0*/  STS [R11+0x200], R18 ;  /* 0x000200120b007388 */ /* 0x0081e20000000800 */
[----:B------:R-:W-:-:S03]  /*9cc0*/  FADD.FTZ R9, R9, R18 ;  /* 0x0000001209097221 */ /* 0x000fc60000010000 */
[----:B----4-:R0:W-:Y:S01]  /*9cd0*/  STS [R11+0x300], R20 ;  /* 0x000300140b007388 */ /* 0x0101e20000000800 */
[----:B------:R-:W-:Y:S01]  /*9ce0*/  FADD.FTZ R9, R9, R20 ;  /* 0x0000001409097221 */ /* 0x000fe20000010000 */
[----:B------:R-:W-:Y:S06]  /*9cf0*/  @P0 BRA `(.L_x_5090) ;  /* 0x0000001000780947 */ /* 0x000fec0003800000 */
[----:B0-----:R-:W-:Y:S01]  /*9d00*/  IMAD.IADD R12, R17, 0x1, -R10 ;  /* 0x00000001110c7824 */ /* 0x001fe200078e0a0a */
[----:B------:R-:W-:Y:S01]  /*9d10*/  BSSY.RECONVERGENT B1, `(.L_x_5095) ;  /* 0x000006b000017945 */ /* 0x000fe20003800200 */
[----:B------:R-:W-:Y:S02]  /*9d20*/  IADD3 R11, PT, PT, R11, 0x600, RZ ;  /* 0x000006000b0b7810 */ /* 0x000fe40007ffe0ff */
[----:B------:R-:W-:Y:S02]  /*9d30*/  PLOP3.LUT P0, PT, PT, PT, PT, 0x80, 0x8 ;  /* 0x000000000008781c */ /* 0x000fe40003f0f070 */
[----:B------:R-:W-:-:S13]  /*9d40*/  ISETP.GT.AND P1, PT, R12, 0x2ff, PT ;  /* 0x000002ff0c00780c */ /* 0x000fda0003f24270 */
[----:B------:R-:W-:Y:S05]  /*9d50*/  @!P1 BRA `(.L_x_5096) ;  /* 0x0000000400989947 */ /* 0x000fea0003800000 */
[----:B------:R-:W-:Y:S01]  /*9d60*/  PLOP3.LUT P0, PT, PT, PT, PT, 0x8, 0x80 ;  /* 0x000000000080781c */ /* 0x000fe20003f0e170 */
[----:B------:R-:W-:-:S12]  /*9d70*/  VIADD R51, R17, 0xfffffd01 ;  /* 0xfffffd0111337836 */ /* 0x000fd80000000000 */
.L_x_5097:
[----:B------:R-:W0:Y:S01]  /*9d80*/  LDS R13, [R11+-0x200] ;  /* 0xfffe00000b0d7984 */ /* 0x000e220000000800 */
[----:B------:R-:W-:-:S03]  /*9d90*/  VIADD R10, R10, 0x400 ;  /* 0x000004000a0a7836 */ /* 0x000fc60000000000 */
[----:B------:R-:W1:Y:S02]  /*9da0*/  LDS R15, [R11+-0x100] ;  /* 0xffff00000b0f7984 */ /* 0x000e640000000800 */
[----:B------:R-:W-:Y:S02]  /*9db0*/  ISETP.GE.AND P1, PT, R10, R51, PT ;  /* 0x000000330a00720c */ /* 0x000fe40003f26270 */
[----:B------:R-:W3:Y:S04]  /*9dc0*/  LDS R23, [R11] ;  /* 0x000000000b177984 */ /* 0x000ee80000000800 */
[----:B------:R-:W4:Y:S04]  /*9dd0*/  LDS R25, [R11+0x100] ;  /* 0x000100000b197984 */ /* 0x000f280000000800 */
[----:B------:R-:W5:Y:S04]  /*9de0*/  LDS R27, [R11+0x200] ;  /* 0x000200000b1b7984 */ /* 0x000f680000000800 */
[----:B--2---:R-:W2:Y:S04]  /*9df0*/  LDS R29, [R11+0x300] ;  /* 0x000300000b1d7984 */ /* 0x004ea80000000800 */
[----:B------:R-:W2:Y:S04]  /*9e00*/  LDS R31, [R11+0x400] ;  /* 0x000400000b1f7984 */ /* 0x000ea80000000800 */
[----:B------:R-:W2:Y:S04]  /*9e10*/  LDS R33, [R11+0x500] ;  /* 0x000500000b217984 */ /* 0x000ea80000000800 */
        /* <DEDUP_REMOVED lines=8> */
[C---:B---3--:R-:W-:Y:S01]  /*9ea0*/  FADD.FTZ R23, -R8.reuse, R23 ;  /* 0x0000001708177221 */ /* 0x048fe20000010100 */
[----:B------:R-:W-:Y:S01]  /*9eb0*/  FMUL.FTZ R15, R15, 1.4426950216293334961 ;  /* 0x3fb8aa3b0f0f7820 */ /* 0x000fe20000410000 */
[----:B------:R-:W3:Y:S01]  /*9ec0*/  MUFU.EX2 R12, R13 ;  /* 0x0000000d000c7308 */ /* 0x000ee20000000800 */
        /* <DEDUP_REMOVED lines=9> */
[C---:B--2---:R-:W-:Y:S01]  /*9f60*/  FADD.FTZ R29, -R8.reuse, R29 ;  /* 0x0000001d081d7221 */ /* 0x044fe20000010100 */
[----:B------:R-:W-:Y:S01]  /*9f70*/  FMUL.FTZ R27, R27, 1.4426950216293334961 ;  /* 0x3fb8aa3b1b1b7820 */ /* 0x000fe20000410000 */
[----:B------:R-:W2:Y:S01]  /*9f80*/  MUFU.EX2 R20, R25 ;  /* 0x0000001900147308 */ /* 0x000ea20000000800 */
[----:B------:R-:W-:Y:S01]  /*9f90*/  FADD.FTZ R31, -R8, R31 ;  /* 0x0000001f081f7221 */ /* 0x000fe20000010100 */
[----:B---3--:R-:W-:Y:S01]  /*9fa0*/  FADD.FTZ R9, R12, R9 ;  /* 0x000000090c097221 */ /* 0x008fe20000010000 */
[----:B------:R-:W-:Y:S01]  /*9fb0*/  FMUL.FTZ R29, R29, 1.4426950216293334961 ;  /* 0x3fb8aa3b1d1d7820 */ /* 0x000fe20000410000 */
[----:B------:R-:W3:Y:S01]  /*9fc0*/  MUFU.EX2 R24, R27 ;  /* 0x0000001b00187308 */ /* 0x000ee20000000800 */
        /* <DEDUP_REMOVED lines=12> */
[C---:B------:R-:W-:Y:S01]  /*a090*/  FADD.FTZ R39, -R8.reuse, R39 ;  /* 0x0000002708277221 */ /* 0x040fe20000010100 */
[----:B---3--:R-:W-:Y:S01]  /*a0a0*/  FADD.FTZ R9, R9, R24 ;  /* 0x0000001809097221 */ /* 0x008fe20000010000 */
[----:B------:R-:W-:Y:S01]  /*a0b0*/  FMUL.FTZ R37, R37, 1.4426950216293334961 ;  /* 0x3fb8aa3b25257820 */ /* 0x000fe20000410000 */
[----:B------:R-:W3:Y:S01]  /*a0c0*/  MUFU.EX2 R32, R35 ;  /* 0x0000002300207308 */ /* 0x000ee20000000800 */
        /* <DEDUP_REMOVED lines=9> */
[----:B--2---:R-:W-:Y:S01]  /*a160*/  FADD.FTZ R9, R9, R30 ;  /* 0x0000001e09097221 */ /* 0x004fe20000010000 */
[C---:B------:R-:W-:Y:S01]  /*a170*/  FADD.FTZ R45, -R8.reuse, R45 ;  /* 0x0000002d082d7221 */ /* 0x040fe20000010100 */
[----:B------:R-:W-:Y:S01]  /*a180*/  FMUL.FTZ R43, R43, 1.4426950216293334961 ;  /* 0x3fb8aa3b2b2b7820 */ /* 0x000fe20000410000 */
[C---:B------:R-:W-:Y:S01]  /*a190*/  FADD.FTZ R47, -R8.reuse, R47 ;  /* 0x0000002f082f7221 */ /* 0x040fe20000010100 */
[----:B---3--:R-:W-:Y:S01]  /*a1a0*/  FADD.FTZ R9, R9, R32 ;  /* 0x0000002009097221 */ /* 0x008fe20000010000 */
        /* <DEDUP_REMOVED lines=33> */
.L_x_5096:
[----:B------:R-:W-:Y:S05]  /*a3c0*/  BSYNC.RECONVERGENT B1 ;  /* 0x0000000000017941 */ /* 0x000fea0003800200 */
.L_x_5095:
        /* <DEDUP_REMOVED lines=8> */
[----:B------:R-:W3:Y:S04]  /*a450*/  LDS R23, [R11] ;  /* 0x000000000b177984 */ /* 0x000ee80000000800 */
[----:B------:R-:W4:Y:S04]  /*a460*/  LDS R25, [R11+0x100] ;  /* 0x000100000b197984 */ /* 0x000f280000000800 */
[----:B------:R-:W5:Y:S04]  /*a470*/  LDS R27, [R11+0x200] ;  /* 0x000200000b1b7984 */ /* 0x000f680000000800 */
[----:B--2---:R-:W2:Y:S04]  /*a480*/  LDS R29, [R11+0x300] ;  /* 0x000300000b1d7984 */ /* 0x004ea80000000800 */
[----:B------:R-:W2:Y:S04]  /*a490*/  LDS R31, [R11+0x400] ;  /* 0x000400000b1f7984 */ /* 0x000ea80000000800 */
[----:B------:R-:W2:Y:S01]  /*a4a0*/  LDS R33, [R11+0x500] ;  /* 0x000500000b217984 */ /* 0x000ea20000000800 */
[C---:B0-----:R-:W-:Y:S01]  /*a4b0*/  FADD.FTZ R13, -R8.reuse, R13 ;  /* 0x0000000d080d7221 */ /* 0x041fe20000010100 */
[----:B-1----:R-:W-:-:S03]  /*a4c0*/  FADD.FTZ R15, -R8, R15 ;  /* 0x0000000f080f7221 */ /* 0x002fc60000010100 */
[----:B------:R-:W-:Y:S01]  /*a4d0*/  FMUL.FTZ R13, R13, 1.4426950216293334961 ;  /* 0x3fb8aa3b0d0d7820 */ /* 0x000fe20000410000 */
[C---:B---3--:R-:W-:Y:S01]  /*a4e0*/  FADD.FTZ R23, -R8.reuse, R23 ;  /* 0x0000001708177221 */ /* 0x048fe20000010100 */
[----:B------:R-:W-:Y:S02]  /*a4f0*/  FMUL.FTZ R15, R15, 1.4426950216293334961 ;  /* 0x3fb8aa3b0f0f7820 */ /* 0x000fe40000410000 */
[----:B------:R-:W0:Y:S01]  /*a500*/  MUFU.EX2 R12, R13 ;  /* 0x0000000d000c7308 */ /* 0x000e220000000800 */
[C---:B----4-:R-:W-:Y:S01]  /*a510*/  FADD.FTZ R25, -R8.reuse, R25 ;  /* 0x0000001908197221 */ /* 0x050fe20000010100 */
[----:B------:R-:W-:Y:S02]  /*a520*/  FMUL.FTZ R23, R23, 1.4426950216293334961 ;  /* 0x3fb8aa3b17177820 */ /* 0x000fe40000410000 */
[----:B------:R-:W1:Y:S01]  /*a530*/  MUFU.EX2 R14, R15 ;  /* 0x0000000f000e7308 */ /* 0x000e620000000800 */
[----:B-----5:R-:W-:Y:S01]  /*a540*/  FADD.FTZ R27, -R8, R27 ;  /* 0x0000001b081b7221 */ /* 0x020fe20000010100 */
[----:B------:R-:W-:-:S02]  /*a550*/  FMUL.FTZ R25, R25, 1.4426950216293334961 ;  /* 0x3fb8aa3b19197820 */ /* 0x000fc40000410000 */
[----:B------:R-:W3:Y:S01]  /*a560*/  MUFU.EX2 R18, R23 ;  /* 0x0000001700127308 */ /* 0x000ee20000000800 */
[C---:B--2---:R-:W-:Y:S01]  /*a570*/  FADD.FTZ R29, -R8.reuse, R29 ;  /* 0x0000001d081d7221 */ /* 0x044fe20000010100 */
[----:B------:R-:W-:Y:S02]  /*a580*/  FMUL.FTZ R27, R27, 1.4426950216293334961 ;  /* 0x3fb8aa3b1b1b7820 */ /* 0x000fe40000410000 */
[----:B------:R-:W2:Y:S01]  /*a590*/  MUFU.EX2 R20, R25 ;  /* 0x0000001900147308 */ /* 0x000ea20000000800 */
        /* <DEDUP_REMOVED lines=8> */
[----:B---3--:R-:W-:Y:S01]  /*a620*/  FADD.FTZ R9, R9, R18 ;  /* 0x0000001209097221 */ /* 0x008fe20000010000 */
[----:B------:R-:W-:Y:S01]  /*a630*/  FMUL.FTZ R33, R33, 1.4426950216293334961 ;  /* 0x3fb8aa3b21217820 */ /* 0x000fe20000410000 */
[----:B------:R-:W-:Y:S01]  /*a640*/  STS [R11+-0x200], R12 ;  /* 0xfffe000c0b007388 */ /* 0x000fe20000000800 */
[----:B------:R-:W3:Y:S01]  /*a650*/  MUFU.EX2 R28, R31 ;  /* 0x0000001f001c7308 */ /* 0x000ee20000000800 */
[----:B--2---:R-:W-:-:S02]  /*a660*/  FADD.FTZ R9, R9, R20 ;  /* 0x0000001409097221 */ /* 0x004fc40000010000 */
[----:B------:R-:W-:Y:S01]  /*a670*/  STS [R11+-0x100], R14 ;  /* 0xffff000e0b007388 */ /* 0x000fe20000000800 */
[----:B------:R-:W2:Y:S01]  /*a680*/  MUFU.EX2 R30, R33 ;  /* 0x00000021001e7308 */ /* 0x000ea20000000800 */
[----:B0-----:R-:W-:Y:S02]  /*a690*/  FADD.FTZ R9, R9, R24 ;  /* 0x0000001809097221 */ /* 0x001fe40000010000 */
[----:B------:R-:W-:Y:S02]  /*a6a0*/  STS [R11], R18 ;  /* 0x000000120b007388 */ /* 0x000fe40000000800 */
[----:B-1----:R-:W-:Y:S02]  /*a6b0*/  FADD.FTZ R9, R9, R26 ;  /* 0x0000001a09097221 */ /* 0x002fe40000010000 */
[----:B------:R-:W-:Y:S02]  /*a6c0*/  STS [R11+0x100], R20 ;  /* 0x000100140b007388 */ /* 0x000fe40000000800 */
[----:B---3--:R-:W-:-:S02]  /*a6d0*/  FADD.FTZ R9, R9, R28 ;  /* 0x0000001c09097221 */ /* 0x008fc40000010000 */
[----:B------:R-:W-:Y:S02]  /*a6e0*/  STS [R11+0x200], R24 ;  /* 0x000200180b007388 */ /* 0x000fe40000000800 */
[----:B--2---:R-:W-:Y:S02]  /*a6f0*/  FADD.FTZ R9, R9, R30 ;  /* 0x0000001e09097221 */ /* 0x004fe40000010000 */
[----:B------:R-:W-:Y:S04]  /*a700*/  STS [R11+0x300], R26 ;  /* 0x0003001a0b007388 */ /* 0x000fe80000000800 */
[----:B------:R-:W-:Y:S04]  /*a710*/  STS [R11+0x400], R28 ;  /* 0x0004001c0b007388 */ /* 0x000fe80000000800 */
[----:B------:R0:W-:Y:S02]  /*a720*/  STS [R11+0x500], R30 ;  /* 0x0005001e0b007388 */ /* 0x0001e40000000800 */
[----:B0-----:R-:W-:-:S07]  /*a730*/  VIADD R11, R11, 0x800 ;  /* 0x000008000b0b7836 */ /* 0x001fce0000000000 */
.L_x_5099:
[----:B------:R-:W-:Y:S05]  /*a740*/  BSYNC.RECONVERGENT B1 ;  /* 0x0000000000017941 */ /* 0x000fea0003800200 */
.L_x_5098:
[----:B------:R-:W-:-:S13]  /*a750*/  ISETP.GT.AND P1, PT, R10, R17, PT ;  /* 0x000000110a00720c */ /* 0x000fda0003f24270 */
[----:B------:R-:W-:Y:S05]  /*a760*/  @!P0 BRA P1, `(.L_x_5090) ;  /* 0x0000000400dc8947 */ /* 0x000fea0000800000 */
[----:B------:R-:W0:Y:S04]  /*a770*/  LDS R13, [R11+-0x200] ;  /* 0xfffe00000b0d7984 */ /* 0x000e280000000800 */
[----:B------:R-:W1:Y:S04]  /*a780*/  LDS R15, [R11+-0x100] ;  /* 0xffff00000b0f7984 */ /* 0x000e680000000800 */
[----:B------:R-:W3:Y:S04]  /*a790*/  LDS R23, [R11] ;  /* 0x000000000b177984 */ /* 0x000ee80000000800 */
[----:B------:R-:W4:Y:S01]  /*a7a0*/  LDS R25, [R11+0x100] ;  /* 0x000100000b197984 */ /* 0x000f220000000800 */
[C---:B0-----:R-:W-:Y:S01]  /*a7b0*/  FADD.FTZ R13, -R8.reuse, R13 ;  /* 0x0000000d080d7221 */ /* 0x041fe20000010100 */
[----:B-1----:R-:W-:-:S03]  /*a7c0*/  FADD.FTZ R15, -R8, R15 ;  /* 0x0000000f080f7221 */ /* 0x002fc60000010100 */
[----:B------:R-:W-:Y:S01]  /*a7d0*/  FMUL.FTZ R13, R13, 1.4426950216293334961 ;  /* 0x3fb8aa3b0d0d7820 */ /* 0x000fe20000410000 */
[C---:B---3--:R-:W-:Y:S01]  /*a7e0*/  FADD.FTZ R23, -R8.reuse, R23 ;  /* 0x0000001708177221 */ /* 0x048fe20000010100 */
[----:B------:R-:W-:Y:S02]  /*a7f0*/  FMUL.FTZ R15, R15, 1.4426950216293334961 ;  /* 0x3fb8aa3b0f0f7820 */ /* 0x000fe40000410000 */
[----:B------:R-:W0:Y:S01]  /*a800*/  MUFU.EX2 R10, R13 ;  /* 0x0000000d000a7308 */ /* 0x000e220000000800 */
[----:B----4-:R-:W-:Y:S01]  /*a810*/  FADD.FTZ R25, -R8, R25 ;  /* 0x0000001908197221 */ /* 0x010fe20000010100 */
[----:B------:R-:W-:Y:S02]  /*a820*/  FMUL.FTZ R23, R23, 1.4426950216293334961 ;  /* 0x3fb8aa3b17177820 */ /* 0x000fe40000410000 */
[----:B------:R-:W1:Y:S01]  /*a830*/  MUFU.EX2 R8, R15 ;  /* 0x0000000f00087308 */ /* 0x000e620000000800 */
[----:B------:R-:W-:-:S03]  /*a840*/  FMUL.FTZ R25, R25, 1.4426950216293334961 ;  /* 0x3fb8aa3b19197820 */ /* 0x000fc60000410000 */
        /* <DEDUP_REMOVED lines=11> */
.L_x_5091:
        /* <DEDUP_REMOVED lines=8> */
[----:B------:R-:W-:-:S12]  /*a980*/  IMAD.MOV.U32 R9, RZ, RZ, RZ ;  /* 0x000000ffff097224 */ /* 0x000fd800078e00ff */
[----:B------:R-:W-:Y:S05]  /*a990*/  @!P0 BRA `(.L_x_5101) ;  /* 0x00000000006c8947 */ /* 0x000fea0003800000 */
[----:B------:R-:W-:Y:S01]  /*a9a0*/  VIADD R15, R15, 0x410 ;  /* 0x000004100f0f7836 */ /* 0x000fe20000000000 */
[----:B------:R-:W-:Y:S01]  /*a9b0*/  LEA.HI R9, R13, 0x1, RZ, 0x1a ;  /* 0x000000010d097811 */ /* 0x000fe200078fd0ff */
[--C-:B------:R-:W-:Y:S01]  /*a9c0*/  IMAD.MOV.U32 R12, RZ, RZ, R4.reuse ;  /* 0x000000ffff0c7224 */ /* 0x100fe200078e0004 */
[----:B------:R-:W-:Y:S02]  /*a9d0*/  IADD3 R20, P0, P2, R10, UR4, R4 ;  /* 0x000000040a147c10 */ /* 0x000fe4000fa1e004 */
[----:B------:R-:W-:Y:S02]  /*a9e0*/  LEA R18, R18, R15, 0x18 ;  /* 0x0000000f12127211 */ /* 0x000fe400078ec0ff */
[----:B------:R-:W-:Y:S01]  /*a9f0*/  LOP3.LUT R10, R9, 0x3, RZ, 0xc0, !PT ;  /* 0x00000003090a7812 */ /* 0x000fe200078ec0ff */
[----:B------:R-:W-:Y:S01]  /*aa00*/  HFMA2 R9, -RZ, RZ, 0, 0 ;  /* 0x00000000ff097431 */ /* 0x000fe200000001ff */
[----:B------:R-:W-:Y:S01]  /*aa10*/  IADD3.X R11, PT, PT, R11, UR10, RZ, P0, P2 ;  /* 0x0000000a0b0b7c10 */ /* 0x000fe200087e44ff */
[----:B------:R-:W-:-:S02]  /*aa20*/  IMAD.IADD R13, R3, 0x1, R18 ;  /* 0x00000001030d7824 */ /* 0x000fc400078e0212 */
[----:B------:R-:W-:-:S07]  /*aa30*/  IMAD.MOV R14, RZ, RZ, -R10 ;  /* 0x000000ffff0e7224 */ /* 0x000fce00078e0a0a */
.L_x_5102:
[----:B------:R-:W-:-:S06]  /*aa40*/  IMAD.MOV.U32 R10, RZ, RZ, R20 ;  /* 0x000000ffff0a7224 */ /* 0x000fcc00078e0014 */
[----:B------:R3:W4:Y:S01]  /*aa50*/  LDG.E.U8 R10, desc[UR36][R10.64] ;  /* 0x000000240a0a7981 */ /* 0x000722000c1e1100 */
[----:B------:R-:W-:Y:S01]  /*aa60*/  MOV R18, RZ ;  /* 0x000000ff00127202 */ /* 0x000fe20000000f00 */
[----:B------:R-:W-:Y:S01]  /*aa70*/  VIADD R14, R14, 0x1 ;  /* 0x000000010e0e7836 */ /* 0x000fe20000000000 */
[----:B------:R-:W-:Y:S01]  /*aa80*/  IADD3 R20, P2, PT, R20, 0x40, RZ ;  /* 0x0000004014147810 */ /* 0x000fe20007f5e0ff */
[----:B------:R-:W-:-:S04]  /*aa90*/  VIADD R12, R12, 0x40 ;  /* 0x000000400c0c7836 */ /* 0x000fc80000000000 */
[----:B---3--:R-:W-:Y:S01]  /*aaa0*/  IMAD.X R11, RZ, RZ, R11, P2 ;  /* 0x000000ffff0b7224 */ /* 0x008fe200010e060b */
        /* <DEDUP_REMOVED lines=8> */
[----:B0-----:R-:W-:-:S10]  /*ab30*/  VIADD R13, R13, 0x100 ;  /* 0x000001000d0d7836 */ /* 0x001fd40000000000 */
[----:B------:R-:W-:Y:S05]  /*ab40*/  @P0 BRA `(.L_x_5102) ;  /* 0xfffffffc00bc0947 */ /* 0x000fea000383ffff */
.L_x_5101:
[----:B------:R-:W-:Y:S05]  /*ab50*/  BSYNC.RECONVERGENT B1 ;  /* 0x0000000000017941 */ /* 0x000fea0003800200 */
.L_x_5100:
[----:B------:R-:W-:Y:S05]  /*ab60*/  @!P1 BRA `(.L_x_5090) ;  /* 0x0000000000dc9947 */ /* 0x000fea0003800000 */
[----:B------:R-:W3:Y:S01]  /*ab70*/  S2R R14, SR_CgaCtaId ;  /* 0x00000000000e7919 */ /* 0x000ee20000008800 */
[----:B-1----:R-:W1:Y:S01]  /*ab80*/  LDC.64 R24, c[0x0][0x420] ;  /* 0x00010800ff187b82 */ /* 0x002e620000000a00 */
[----:B------:R-:W-:Y:S02]  /*ab90*/  MOV R10, 0x400 ;  /* 0x00000400000a7802 */ /* 0x000fe40000000f00 */
[----:B------:R-:W-:-:S03]  /*aba0*/  SHF.L.U32 R11, R2, 0x2, RZ ;  /* 0x00000002020b7819 */ /* 0x000fc600000006ff */
[----:B------:R-:W-:Y:S02]  /*abb0*/  VIADD R13, R10, 0x410 ;  /* 0x000004100a0d7836 */ /* 0x000fe40000000000 */
[----:B------:R-:W-:Y:S01]  /*abc0*/  IMAD R10, R12, 0x4, -R11 ;  /* 0x000000040c0a7824 */ /* 0x000fe200078e0a0b */
[----:B-1----:R-:W-:-:S04]  /*abd0*/  IADD3 R15, P0, P1, R24, UR4, R12 ;  /* 0x00000004180f7c10 */ /* 0x002fc8000f91e00c */
[----:B------:R-:W-:Y:S02]  /*abe0*/  IADD3 R15, P2, PT, R15, 0x80, RZ ;  /* 0x000000800f0f7810 */ /* 0x000fe40007f5e0ff */
[----:B------:R-:W-:Y:S02]  /*abf0*/  IADD3.X R11, PT, PT, R25, UR10, RZ, P0, P1 ;  /* 0x0000000a190b7c10 */ /* 0x000fe400087e24ff */
[----:B---3--:R-:W-:-:S03]  /*ac00*/  LEA R13, R14, R13, 0x18 ;  /* 0x0000000d0e0d7211 */ /* 0x008fc600078ec0ff */
[----:B------:R-:W-:Y:S01]  /*ac10*/  IMAD.X R11, RZ, RZ, R11, P2 ;  /* 0x000000ffff0b7224 */ /* 0x000fe200010e060b */
[----:B------:R-:W-:-:S07]  /*ac20*/  IADD3 R13, PT, PT, R10, 0x200, R13 ;  /* 0x000002000a0d7810 */ /* 0x000fce0007ffe00d */
.L_x_5103:
[----:B------:R-:W-:-:S05]  /*ac30*/  IMAD.MOV.U32 R10, RZ, RZ, R15 ;  /* 0x000000ffff0a7224 */ /* 0x000fca00078e000f */
[----:B------:R-:W3:Y:S04]  /*ac40*/  LDG.E.U8 R20, desc[UR36][R10.64+-0x80] ;  /* 0xffff80240a147981 */ /* 0x000ee8000c1e1100 */
[----:B------:R-:W4:Y:S04]  /*ac50*/  LDG.E.U8 R14, desc[UR36][R10.64+-0x40] ;  /* 0xffffc0240a0e7981 */ /* 0x000f28000c1e1100 */
[----:B------:R-:W5:Y:S04]  /*ac60*/  LDG.E.U8 R15, desc[UR36][R10.64] ;  /* 0x000000240a0f7981 */ /* 0x000f68000c1e1100 */
[----:B------:R-:W2:Y:S01]  /*ac70*/  LDG.E.U8 R18, desc[UR36][R10.64+0x40] ;  /* 0x000040240a127981 */ /* 0x000ea2000c1e1100 */
[----:B------:R-:W-:-:S02]  /*ac80*/  IMAD.MOV.U32 R24, RZ, RZ, RZ ;  /* 0x000000ffff187224 */ /* 0x000fc400078e00ff */
[----:B------:R-:W-:Y:S01]  /*ac90*/  VIADD R12, R12, 0x100 ;  /* 0x000001000c0c7836 */ /* 0x000fe20000000000 */
[----:B---3--:R-:W-:Y:S01]  /*aca0*/  ISETP.NE.AND P0, PT, R20, RZ, PT ;  /* 0x000000ff1400720c */ /* 0x008fe20003f05270 */
[----:B------:R-:W-:Y:S01]  /*acb0*/  IMAD.MOV.U32 R20, RZ, RZ, RZ ;  /* 0x000000ffff147224 */ /* 0x000fe200078e00ff */
[----:B----4-:R-:W-:Y:S02]  /*acc0*/  ISETP.NE.AND P1, PT, R14, RZ, PT ;  /* 0x000000ff0e00720c */ /* 0x010fe40003f25270 */
[----:B------:R-:W-:Y:S02]  /*acd0*/  MOV R14, RZ ;  /* 0x000000ff000e7202 */ /* 0x000fe40000000f00 */
[----:B-----5:R-:W-:Y:S02]  /*ace0*/  ISETP.NE.AND P2, PT, R15, RZ, PT ;  /* 0x000000ff0f00720c */ /* 0x020fe40003f45270 */
[----:B--2---:R-:W-:-:S05]  /*acf0*/  ISETP.NE.AND P3, PT, R18, RZ, PT ;  /* 0x000000ff1200720c */ /* 0x004fca0003f65270 */
        /* <DEDUP_REMOVED lines=30> */
.L_x_5090:
[----:B------:R-:W-:Y:S05]  /*aee0*/  BSYNC.RECONVERGENT B0 ;  /* 0x0000000000007941 */ /* 0x000fea0003800200 */
.L_x_5089:
[----:B0-----:R-:W0:Y:S01]  /*aef0*/  SHFL.BFLY PT, R8, R9, 0x10, 0x1f ;  /* 0x0e001f0009087f89 */ /* 0x001e2200000e0000 */
[C---:B------:R-:W-:Y:S01]  /*af00*/  ISETP.NE.AND P0, PT, R5.reuse, RZ, PT ;  /* 0x000000ff0500720c */ /* 0x040fe20003f05270 */
[----:B------:R-:W3:Y:S01]  /*af10*/  LDCU.U8 UR7, c[0x0][0x48c] ;  /* 0x00009180ff0777ac */ /* 0x000ee20008000000 */
[----:B------:R-:W-:Y:S01]  /*af20*/  ISETP.GT.U32.AND P1, PT, R5, 0x1, PT ;  /* 0x000000010500780c */ /* 0x000fe20003f24070 */
[----:B------:R-:W4:Y:S10]  /*af30*/  LDC R15, c[0x0][0x3f8] ;  /* 0x0000fe00ff0f7b82 */ /* 0x000f340000000800 */
[----:B------:R-:W-:-:S04]  /*af40*/  @!P0 SHF.R.U32.HI R14, RZ, 0x3, R21 ;  /* 0x00000003ff0e8819 */ /* 0x000fc80000011615 */
[----:B------:R-:W-:Y:S01]  /*af50*/  @!P0 LOP3.LUT R5, R14, 0x7c, RZ, 0xc0, !PT ;  /* 0x0000007c0e058812 */ /* 0x000fe200078ec0ff */
[----:B---3--:R-:W-:Y:S01]  /*af60*/  UISETP.NE.AND UP0, UPT, UR7, URZ, UPT ;  /* 0x000000ff0700728c */ /* 0x008fe2000bf05270 */
[----:B0-----:R-:W-:-:S03]  /*af70*/  FADD.FTZ R8, R8, R9 ;  /* 0x0000000908087221 */ /* 0x001fc60000010000 */
[----:B------:R-:W-:Y:S02]  /*af80*/  @!P0 IMAD.IADD R9, R5, 0x1, R0 ;  /* 0x0000000105098824 */ /* 0x000fe400078e0200 */
[----:B------:R-:W4:Y:S01]  /*af90*/  S2R R0, SR_CTAID.X ;  /* 0x0000000000007919 */ /* 0x000f220000002500 */
[----:B------:R-:W0:Y:S02]  /*afa0*/  SHFL.BFLY PT, R11, R8, 0x8, 0x1f ;  /* 0x0d001f00080b7f89 */ /* 0x000e2400000e0000 */
[----:B0-----:R-:W-:Y:S01]  /*afb0*/  FADD.FTZ R11, R8, R11 ;  /* 0x0000000b080b7221 */ /* 0x001fe20000010000 */
[----:B----4-:R-:W-:-:S04]  /*afc0*/  IMAD R14, R15, UR5, R0 ;  /* 0x000000050f0e7c24 */ /* 0x010fc8000f8e0200 */
        /* <DEDUP_REMOVED lines=8> */
[----:B------:R-:W-:Y:S02]  /*b050*/  ISETP.GT.AND P0, PT, R4, R17, PT ;  /* 0x000000110400720c */ /* 0x000fe40003f04270 */
[----:B0-----:R-:W-:-:S03]  /*b060*/  CS2R R8, SRZ ;  /* 0x0000000000087805 */ /* 0x001fc6000001ff00 */
[----:B------:R-:W0:Y:S04]  /*b070*/  @!P1 LDS R12, [R6+0x8] ;  /* 0x00000800060c9984 */ /* 0x000e280000000800 */
[----:B0-----:R-:W0:Y:S02]  /*b080*/  SHFL.BFLY PT, R5, R12, 0x1, 0x1f ;  /* 0x0c201f000c057f89 */ /* 0x001e2400000e0000 */
[----:B0-----:R-:W-:-:S06]  /*b090*/  FADD.FTZ R10, R5, R12 ;  /* 0x0000000c050a7221 */ /* 0x001fcc0000010000 */
[----:B------:R-:W0:Y:S02]  /*b0a0*/  SHFL.IDX PT, R10, R10, RZ, 0x1f ;  /* 0x00001fff0a0a7589 */ /* 0x000e2400000e0000 */
[----:B0-----:R-:W-:-:S06]  /*b0b0*/  FADD.FTZ R5, R10, 9.9999999747524270788e-07 ;  /* 0x358637bd0a057421 */ /* 0x001fcc0000010000 */
[----:B------:R-:W0:Y:S01]  /*b0c0*/  MUFU.RCP R5, R5 ;  /* 0x0000000500057308 */ /* 0x000e220000001000 */
[----:B------:R-:W-:Y:S05]  /*b0d0*/  BRA.U !UP0, `(.L_x_5104) ;  /* 0x0000000108187547 */ /* 0x000fea000b800000 */
[----:B------:R-:W3:Y:S08]  /*b0e0*/  LDC R9, c[0x0][0x488] ;  /* 0x00012200ff097b82 */ /* 0x000ef00000000800 */
[----:B------:R-:W3:Y:S08]  /*b0f0*/  LDC R6, c[0x0][0x40c] ;  /* 0x00010300ff067b82 */ /* 0x000ef00000000800 */
[----:B------:R-:W4:Y:S01]  /*b100*/  LDC R11, c[0x0][0x3f4] ;  /* 0x0000fd00ff0b7b82 */ /* 0x000f220000000800 */
[----:B---3--:R-:W-:-:S04]  /*b110*/  IMAD R6, R14, R9, R6 ;  /* 0x000000090e067224 */ /* 0x008fc800078e0206 */
[----:B----4-:R-:W-:-:S05]  /*b120*/  IMAD R8, R6, R11, RZ ;  /* 0x0000000b06087224 */ /* 0x010fca00078e02ff */
[----:B------:R-:W-:-:S07]  /*b130*/  SHF.R.S32.HI R9, RZ, 0x1f, R8 ;  /* 0x0000001fff097819 */ /* 0x000fce0000011408 */
.L_x_5104:
        /* <DEDUP_REMOVED lines=19> */
[----:B------:R-:W-:-:S03]  /*b270*/  IMAD.MOV R8, RZ, RZ, -R6 ;  /* 0x000000ffff087224 */ /* 0x000fc600078e0a06 */
[----:B------:R-:W-:Y:S01]  /*b280*/  IADD3 R4, PT, PT, R4, R7, RZ ;  /* 0x0000000704047210 */ /* 0x000fe20007ffe0ff */
[----:B---3--:R-:W-:-:S06]  /*b290*/  ULEA UR5, UR6, UR5, 0x18 ;  /* 0x0000000506057291 */ /* 0x008fcc000f8ec0ff */
[----:B------:R-:W-:-:S07]  /*b2a0*/  VIADD R6, R3, UR5 ;  /* 0x0000000503067c36 */ /* 0x000fce0008000000 */
.L_x_5110:
[----:B------:R-:W0:Y:S01]  /*b2b0*/  LDS R10, [R6] ;  /* 0x00000000060a7984 */ /* 0x000e220000000800 */
[----:B------:R-:W-:-:S05]  /*b2c0*/  VIADD R8, R8, 0x1 ;  /* 0x0000000108087836 */ /* 0x000fca0000000000 */
[----:B------:R-:W-:Y:S01]  /*b2d0*/  ISETP.NE.AND P0, PT, R8, RZ, PT ;  /* 0x000000ff0800720c */ /* 0x000fe20003f05270 */
[----:B0-----:R-:W-:-:S05]  /*b2e0*/  FMUL.FTZ R7, R10, R5 ;  /* 0x000000050a077220 */ /* 0x001fca0000410000 */
[----:B------:R0:W-:Y:S02]  /*b2f0*/  STS [R6], R7 ;  /* 0x0000000706007388 */ /* 0x0001e40000000800 */
[----:B0-----:R-:W-:-:S05]  /*b300*/  VIADD R6, R6, 0x100 ;  /* 0x0000010006067836 */ /* 0x001fca0000000000 */
[----:B------:R-:W-:Y:S05]  /*b310*/  @P0 BRA `(.L_x_5110) ;  /* 0xfffffffc00e40947 */ /* 0x000fea000383ffff */
.L_x_5109:
[----:B------:R-:W-:Y:S05]  /*b320*/  BSYNC.RECONVERGENT B1 ;  /* 0x0000000000017941 */ /* 0x000fea0003800200 */
.L_x_5108:
[----:B------:R-:W-:Y:S05]  /*b330*/  @!P1 BRA `(.L_x_5106) ;  /* 0x0000001400109947 */ /* 0x000fea0003800000 */
[----:B------:R-:W3:Y:S01]  /*b340*/  S2UR UR6, SR_CgaCtaId ;  /* 0x00000000000679c3 */ /* 0x000ee20000008800 */
[----:B------:R-:W-:Y:S01]  /*b350*/  UMOV UR5, 0x400 ;  /* 0x0000040000057882 */ /* 0x000fe20000000000 */
[----:B------:R-:W-:Y:S01]  /*b360*/  IMAD.SHL.U32 R7, R2, 0x4, RZ ;  /* 0x0000000402077824 */ /* 0x000fe200078e00ff */
[----:B------:R-:W-:-:S04]  /*b370*/  UIADD3 UR5, UPT, UPT, UR5, 0x410, URZ ;  /* 0x0000041005057890 */ /* 0x000fc8000fffe0ff */
[----:B------:R-:W-:Y:S01]  /*b380*/  LEA R6, R4, -R7, 0x2 ;  /* 0x8000000704067211 */ /* 0x000fe200078e10ff */
[----:B---3--:R-:W-:-:S09]  /*b390*/  ULEA UR5, UR6, UR5, 0x18 ;  /* 0x0000000506057291 */ /* 0x008fd2000f8ec0ff */
[----:B------:R-:W0:Y:S04]  /*b3a0*/  LDS R8, [R6+UR5] ;  /* 0x0000000506087984 */ /* 0x000e280008000800 */
[----:B------:R-:W3:Y:S04]  /*b3b0*/  LDS R10, [R6+UR5+0x100] ;  /* 0x00010005060a7984 */ /* 0x000ee80008000800 */
[----:B------:R-:W4:Y:S04]  /*b3c0*/  LDS R12, [R6+UR5+0x200] ;  /* 0x00020005060c7984 */ /* 0x000f280008000800 */
[----:B------:R-:W5:Y:S01]  /*b3d0*/  LDS R18, [R6+UR5+0x300] ;  /* 0x0003000506127984 */ /* 0x000f620008000800 */
[----:B0-----:R-:W-:Y:S01]  /*b3e0*/  FMUL.FTZ R7, R8, R5 ;  /* 0x0000000508077220 */ /* 0x001fe20000410000 */
[----:B------:R-:W-:-:S02]  /*b3f0*/  VIADD R8, R4, 0x100 ;  /* 0x0000010004087836 */ /* 0x000fc40000000000 */
[----:B------:R-:W-:Y:S02]  /*b400*/  VIADD R4, R6, UR5 ;  /* 0x0000000506047c36 */ /* 0x000fe40008000000 */
[----:B---3--:R-:W-:Y:S01]  /*b410*/  FMUL.FTZ R9, R10, R5 ;  /* 0x000000050a097220 */ /* 0x008fe20000410000 */
[----:B------:R3:W-:Y:S01]  /*b420*/  STS [R6+UR5], R7 ;  /* 0x0000000706007988 */ /* 0x0007e20008000805 */
[----:B------:R-:W-:Y:S01]  /*b430*/  ISETP.GT.AND P0, PT, R8, R17, PT ;  /* 0x000000110800720c */ /* 0x000fe20003f04270 */
[-C--:B----4-:R-:W-:Y:S02]  /*b440*/  FMUL.FTZ R11, R12, R5.reuse ;  /* 0x000000050c0b7220 */ /* 0x090fe40000410000 */
[----:B------:R3:W-:Y:S01]  /*b450*/  STS [R6+UR5+0x100], R9 ;  /* 0x0001000906007988 */ /* 0x0007e20008000805 */
[----:B-----5:R-:W-:-:S03]  /*b460*/  FMUL.FTZ R13, R18, R5 ;  /* 0x00000005120d7220 */ /* 0x020fc60000410000 */
[----:B------:R3:W-:Y:S04]  /*b470*/  STS [R6+UR5+0x200], R11 ;  /* 0x0002000b06007988 */ /* 0x0007e80008000805 */
[----:B------:R3:W-:Y:S02]  /*b480*/  STS [R6+UR5+0x300], R13 ;  /* 0x0003000d06007988 */ /* 0x0007e40008000805 */
[----:B------:R-:W-:Y:S05]  /*b490*/  @P0 BRA `(.L_x_5106) ;  /* 0x0000001000b80947 */ /* 0x000fea0003800000 */
[----:B---3--:R-:W-:Y:S01]  /*b4a0*/  IMAD.IADD R6, R17, 0x1, -R8 ;  /* 0x0000000111067824 */ /* 0x008fe200078e0a08 */
[----:B------:R-:W-:Y:S01]  /*b4b0*/  BSSY.RECONVERGENT B1, `(.L_x_5111) ;  /* 0x000003b000017945 */ /* 0x000fe20003800200 */
[----:B------:R-:W-:Y:S01]  /*b4c0*/  VIADD R4, R4, 0x600 ;  /* 0x0000060004047836 */ /* 0x000fe20000000000 */
[----:B------:R-:W-:Y:S02]  /*b4d0*/  PLOP3.LUT P0, PT, PT, PT, PT, 0x80, 0x8 ;  /* 0x000000000008781c */ /* 0x000fe40003f0f070 */
[----:B------:R-:W-:-:S13]  /*b4e0*/  ISETP.GT.AND P1, PT, R6, 0x2ff, PT ;  /* 0x000002ff0600780c */ /* 0x000fda0003f24270 */
[----:B------:R-:W-:Y:S05]  /*b4f0*/  @!P1 BRA `(.L_x_5112) ;  /* 0x0000000000d89947 */ /* 0x000fea0003800000 */
[----:B------:R-:W-:Y:S02]  /*b500*/  PLOP3.LUT P0, PT, PT, PT, PT, 0x8, 0x80 ;  /* 0x000000000080781c */ /* 0x000fe40003f0e170 */
[----:B------:R-:W-:-:S11]  /*b510*/  IADD3 R35, PT, PT, R17, -0x2ff, RZ ;  /* 0xfffffd0111237810 */ /* 0x000fd60007ffe0ff */
.L_x_5113:
[----:B------:R-:W0:Y:S01]  /*b520*/  LDS R6, [R4+-0x200] ;  /* 0xfffe000004067984 */ /* 0x000e220000000800 */
[----:B------:R-:W-:-:S03]  /*b530*/  VIADD R8, R8, 0x400 ;  /* 0x0000040008087836 */ /* 0x000fc60000000000 */
[----:B------:R-:W3:Y:S02]  /*b540*/  LDS R10, [R4+-0x100] ;  /* 0xffff0000040a7984 */ /* 0x000ee40000000800 */
[----:B------:R-:W-:Y:S02]  /*b550*/  ISETP.GE.AND P1, PT, R8, R35, PT ;  /* 0x000000230800720c */ /* 0x000fe40003f26270 */
[----:B------:R-:W4:Y:S04]  /*b560*/  LDS R12, [R4] ;  /* 0x00000000040c7984 */ /* 0x000f280000000800 */
[----:B------:R-:W5:Y:S04]  /*b570*/  LDS R18, [R4+0x100] ;  /* 0x0001000004127984 */ /* 0x000f680000000800 */
[----:B------:R-:W5:Y:S04]  /*b580*/  LDS R20, [R4+0x200] ;  /* 0x0002000004147984 */ /* 0x000f680000000800 */
[----:B-1----:R-:W1:Y:S04]  /*b590*/  LDS R24, [R4+0x300] ;  /* 0x0003000004187984 */ /* 0x002e680000000800 */
[----:B------:R-:W-:Y:S04]  /*b5a0*/  LDS R26, [R4+0x400] ;  /* 0x00040000041a7984 */ /* 0x000fe80000000800 */
[----:B--2---:R-:W2:Y:S04]  /*b5b0*/  LDS R28, [R4+0x500] ;  /* 0x00050000041c7984 */ /* 0x004ea80000000800 */
[----:B------:R-:W2:Y:S04]  /*b5c0*/  LDS R30, [R4+0x600] ;  /* 0x00060000041e7984 */ /* 0x000ea80000000800 */
[----:B------:R-:W2:Y:S04]  /*b5d0*/  LDS R32, [R4+0x700] ;  /* 0x0007000004207984 */ /* 0x000ea80000000800 */
        /* <DEDUP_REMOVED lines=9> */
[----:B------:R-:W-:-:S03]  /*b670*/  FMUL.FTZ R23, R5, R20 ;  /* 0x0000001405177220 */ /* 0x000fc60000410000 */
[----:B------:R-:W5:Y:S01]  /*b680*/  LDS R44, [R4+0xd00] ;  /* 0x000d0000042c7984 */ /* 0x000f620000000800 */
[----:B-1----:R-:W-:-:S03]  /*b690*/  FMUL.FTZ R25, R5, R24 ;  /* 0x0000001805197220 */ /* 0x002fc60000410000 */
[----:B------:R1:W-:Y:S04]  /*b6a0*/  STS [R4+-0x200], R7 ;  /* 0xfffe000704007388 */ /* 0x0003e80000000800 */
[----:B------:R0:W-:Y:S01]  /*b6b0*/  STS [R4+-0x100], R9 ;  /* 0xffff000904007388 */ /* 0x0001e20000000800 */
[----:B--2---:R-:W-:-:S03]  /*b6c0*/  FMUL.FTZ R27, R5, R28 ;  /* 0x0000001c051b7220 */ /* 0x004fc60000410000 */
[----:B------:R3:W-:Y:S01]  /*b6d0*/  STS [R4], R11 ;  /* 0x0000000b04007388 */ /* 0x0007e20000000800 */
[C---:B------:R-:W-:Y:S01]  /*b6e0*/  FMUL.FTZ R29, R5.reuse, R30 ;  /* 0x0000001e051d7220 */ /* 0x040fe20000410000 */
[C---:B-1----:R-:W-:Y:S02]  /*b6f0*/  FMUL.FTZ R7, R5.reuse, R26 ;  /* 0x0000001a05077220 */ /* 0x042fe40000410000 */
[----:B------:R4:W-:Y:S01]  /*b700*/  STS [R4+0x100], R13 ;  /* 0x0001000d04007388 */ /* 0x0009e20000000800 */
[----:B------:R-:W-:-:S03]  /*b710*/  FMUL.FTZ R31, R5, R32 ;  /* 0x00000020051f7220 */ /* 0x000fc60000410000 */
[----:B------:R5:W-:Y:S01]  /*b720*/  STS [R4+0x200], R23 ;  /* 0x0002001704007388 */ /* 0x000be20000000800 */
[----:B------:R-:W-:-:S03]  /*b730*/  FMUL.FTZ R33, R5, R34 ;  /* 0x0000002205217220 */ /* 0x000fc60000410000 */
[----:B------:R1:W-:Y:S01]  /*b740*/  STS [R4+0x300], R25 ;  /* 0x0003001904007388 */ /* 0x0003e20000000800 */
[C---:B0-----:R-:W-:Y:S01]  /*b750*/  FMUL.FTZ R9, R5.reuse, R36 ;  /* 0x0000002405097220 */ /* 0x041fe20000410000 */
[C---:B---3--:R-:W-:Y:S02]  /*b760*/  FMUL.FTZ R11, R5.reuse, R38 ;  /* 0x00000026050b7220 */ /* 0x048fe40000410000 */
[----:B------:R-:W-:Y:S01]  /*b770*/  STS [R4+0x400], R7 ;  /* 0x0004000704007388 */ /* 0x000fe20000000800 */
[----:B----4-:R-:W-:-:S03]  /*b780*/  FMUL.FTZ R13, R5, R40 ;  /* 0x00000028050d7220 */ /* 0x010fc60000410000 */
[----:B------:R-:W-:Y:S01]  /*b790*/  STS [R4+0x500], R27 ;  /* 0x0005001b04007388 */ /* 0x000fe20000000800 */
[----:B-----5:R-:W-:-:S03]  /*b7a0*/  FMUL.FTZ R23, R5, R42 ;  /* 0x0000002a05177220 */ /* 0x020fc60000410000 */
[----:B------:R-:W-:Y:S01]  /*b7b0*/  STS [R4+0x600], R29 ;  /* 0x0006001d04007388 */ /* 0x000fe20000000800 */
[----:B-1----:R-:W-:-:S03]  /*b7c0*/  FMUL.FTZ R25, R5, R44 ;  /* 0x0000002c05197220 */ /* 0x002fc60000410000 */
        /* <DEDUP_REMOVED lines=9> */
.L_x_5112:
[----:B------:R-:W-:Y:S05]  /*b860*/  BSYNC.RECONVERGENT B1 ;  /* 0x0000000000017941 */ /* 0x000fea0003800200 */
.L_x_5111:
[----:B------:R-:W-:Y:S01]  /*b870*/  IMAD.IADD R6, R17, 0x1, -R8 ;  /* 0x0000000111067824 */ /* 0x000fe200078e0a08 */
[----:B------:R-:W-:Y:S04]  /*b880*/  BSSY.RECONVERGENT B1, `(.L_x_5114) ;  /* 0x000001e000017945 */ /* 0x000fe80003800200 */
[----:B------:R-:W-:-:S13]  /*b890*/  ISETP.GT.AND P1, PT, R6, 0xff, PT ;  /* 0x000000ff0600780c */ /* 0x000fda0003f24270 */
[----:B------:R-:W-:Y:S05]  /*b8a0*/  @!P1 BRA `(.L_x_5115) ;  /* 0x00000000006c9947 */ /* 0x000fea0003800000 */
[----:B------:R-:W0:Y:S01]  /*b8b0*/  LDS R6, [R4+-0x200] ;  /* 0xfffe000004067984 */ /* 0x000e220000000800 */
[----:B------:R-:W-:Y:S01]  /*b8c0*/  PLOP3.LUT P0, PT, PT, PT, PT, 0x8, 0x80 ;  /* 0x000000000080781c */ /* 0x000fe20003f0e170 */
[----:B------:R-:W-:Y:S02]  /*b8d0*/  VIADD R8, R8, 0x200 ;  /* 0x0000020008087836 */ /* 0x000fe40000000000 */
[----:B------:R-:W3:Y:S04]  /*b8e0*/  LDS R10, [R4+-0x100] ;  /* 0xffff0000040a7984 */ /* 0x000ee80000000800 */
[----:B------:R-:W4:Y:S04]  /*b8f0*/  LDS R12, [R4] ;  /* 0x00000000040c7984 */ /* 0x000f280000000800 */
[----:B------:R-:W5:Y:S04]  /*b900*/  LDS R18, [R4+0x100] ;  /* 0x0001000004127984 */ /* 0x000f680000000800 */
[----:B------:R-:W5:Y:S04]  /*b910*/  LDS R20, [R4+0x200] ;  /* 0x0002000004147984 */ /* 0x000f680000000800 */
[----:B-1----:R-:W1:Y:S04]  /*b920*/  LDS R24, [R4+0x300] ;  /* 0x0003000004187984 */ /* 0x002e680000000800 */
[----:B------:R-:W1:Y:S04]  /*b930*/  LDS R26, [R4+0x400] ;  /* 0x00040000041a7984 */ /* 0x000e680000000800 */
[----:B--2---:R-:W2:Y:S01]  /*b940*/  LDS R28, [R4+0x500] ;  /* 0x00050000041c7984 */ /* 0x004ea20000000800 */
[C---:B0-----:R-:W-:Y:S01]  /*b950*/  FMUL.FTZ R7, R5.reuse, R6 ;  /* 0x0000000605077220 */ /* 0x041fe20000410000 */
[----:B---3--:R-:W-:-:S04]  /*b960*/  FMUL.FTZ R9, R5, R10 ;  /* 0x0000000a05097220 */ /* 0x008fc80000410000 */
[----:B------:R-:W-:Y:S01]  /*b970*/  STS [R4+-0x200], R7 ;  /* 0xfffe000704007388 */ /* 0x000fe20000000800 */
[----:B----4-:R-:W-:-:S03]  /*b980*/  FMUL.FTZ R11, R5, R12 ;  /* 0x0000000c050b7220 */ /* 0x010fc60000410000 */
[----:B------:R-:W-:Y:S01]  /*b990*/  STS [R4+-0x100], R9 ;  /* 0xffff000904007388 */ /* 0x000fe20000000800 */
[----:B-----5:R-:W-:-:S03]  /*b9a0*/  FMUL.FTZ R13, R5, R18 ;  /* 0x00000012050d7220 */ /* 0x020fc60000410000 */
[----:B------:R-:W-:Y:S01]  /*b9b0*/  STS [R4], R11 ;  /* 0x0000000b04007388 */ /* 0x000fe20000000800 */
[----:B------:R-:W-:-:S03]  /*b9c0*/  FMUL.FTZ R23, R5, R20 ;  /* 0x0000001405177220 */ /* 0x000fc60000410000 */
[----:B------:R-:W-:Y:S01]  /*b9d0*/  STS [R4+0x100], R13 ;  /* 0x0001000d04007388 */ /* 0x000fe20000000800 */
[----:B-1----:R-:W-:-:S03]  /*b9e0*/  FMUL.FTZ R25, R5, R24 ;  /* 0x0000001805197220 */ /* 0x002fc60000410000 */
[----:B------:R-:W-:Y:S01]  /*b9f0*/  STS [R4+0x200], R23 ;  /* 0x0002001704007388 */ /* 0x000fe20000000800 */
[----:B------:R-:W-:-:S03]  /*ba00*/  FMUL.FTZ R27, R5, R26 ;  /* 0x0000001a051b7220 */ /* 0x000fc60000410000 */
[----:B------:R-:W-:Y:S01]  /*ba10*/  STS [R4+0x300], R25 ;  /* 0x0003001904007388 */ /* 0x000fe20000000800 */
[----:B--2---:R-:W-:-:S03]  /*ba20*/  FMUL.FTZ R29, R5, R28 ;  /* 0x0000001c051d7220 */ /* 0x004fc60000410000 */
[----:B------:R-:W-:Y:S04]  /*ba30*/  STS [R4+0x400], R27 ;  /* 0x0004001b04007388 */ /* 0x000fe80000000800 */
[----:B------:R0:W-:Y:S02]  /*ba40*/  STS [R4+0x500], R29 ;  /* 0x0005001d04007388 */ /* 0x0001e40000000800 */
[----:B0-----:R-:W-:-:S07]  /*ba50*/  IADD3 R4, PT, PT, R4, 0x800, RZ ;  /* 0x0000080004047810 */ /* 0x001fce0007ffe0ff */
.L_x_5115:
[----:B------:R-:W-:Y:S05]  /*ba60*/  BSYNC.RECONVERGENT B1 ;  /* 0x0000000000017941 */ /* 0x000fea0003800200 */
.L_x_5114:
[----:B------:R-:W-:-:S13]  /*ba70*/  ISETP.GT.AND P1, PT, R8, R17, PT ;  /* 0x000000110800720c */ /* 0x000fda0003f24270 */
[----:B------:R-:W-:Y:S05]  /*ba80*/  @!P0 BRA P1, `(.L_x_5106) ;  /* 0x0000000c003c8947 */ /* 0x000fea0000800000 */
[----:B------:R-:W0:Y:S04]  /*ba90*/  LDS R6, [R4+-0x200] ;  /* 0xfffe000004067984 */ /* 0x000e280000000800 */
[----:B------:R-:W3:Y:S04]  /*baa0*/  LDS R8, [R4+-0x100] ;  /* 0xffff000004087984 */ /* 0x000ee80000000800 */
[----:B------:R-:W4:Y:S04]  /*bab0*/  LDS R10, [R4] ;  /* 0x00000000040a7984 */ /* 0x000f280000000800 */
[----:B------:R-:W5:Y:S01]  /*bac0*/  LDS R12, [R4+0x100] ;  /* 0x00010000040c7984 */ /* 0x000f620000000800 */
[C---:B0-----:R-:W-:Y:S01]  /*bad0*/  FMUL.FTZ R7, R5.reuse, R6 ;  /* 0x0000000605077220 */ /* 0x041fe20000410000 */
[----:B---3--:R-:W-:-:S04]  /*bae0*/  FMUL.FTZ R9, R5, R8 ;  /* 0x0000000805097220 */ /* 0x008fc80000410000 */
[----:B------:R0:W-:Y:S01]  /*baf0*/  STS [R4+-0x200], R7 ;  /* 0xfffe000704007388 */ /* 0x0001e20000000800 */
[----:B----4-:R-:W-:-:S03]  /*bb00*/  FMUL.FTZ R11, R5, R10 ;  /* 0x0000000a050b7220 */ /* 0x010fc60000410000 */
[----:B------:R0:W-:Y:S01]  /*bb10*/  STS [R4+-0x100], R9 ;  /* 0xffff000904007388 */ /* 0x0001e20000000800 */
[----:B-----5:R-:W-:-:S03]  /*bb20*/  FMUL.FTZ R5, R5, R12 ;  /* 0x0000000c05057220 */ /* 0x020fc60000410000 */
[----:B------:R0:W-:Y:S04]  /*bb30*/  STS [R4], R11 ;  /* 0x0000000b04007388 */ /* 0x0001e80000000800 */
[----:B------:R0:W-:Y:S01]  /*bb40*/  STS [R4+0x100], R5 ;  /* 0x0001000504007388 */ /* 0x0001e20000000800 */
[----:B------:R-:W-:Y:S05]  /*bb50*/  BRA `(.L_x_5106) ;  /* 0x0000000c00087947 */ /* 0x000fea0003800000 */
.L_x_5107:
        /* <DEDUP_REMOVED lines=23> */
[----:B------:R-:W-:-:S07]  /*bcd0*/  IADD3 R10, PT, PT, R3, UR5, RZ ;  /* 0x00000005030a7c10 */ /* 0x000fce000fffe0ff */
.L_x_5118:
[----:B---3--:R-:W0:Y:S01]  /*bce0*/  LDS R6, [R10] ;  /* 0x000000000a067984 */ /* 0x008e220000000800 */
[----:B------:R-:W-:Y:S02]  /*bcf0*/  IMAD.MOV.U32 R7, RZ, RZ, R23 ;  /* 0x000000ffff077224 */ /* 0x000fe400078e0017 */
[----:B------:R-:W-:-:S05]  /*bd00*/  VIADD R11, R11, 0x1 ;  /* 0x000000010b0b7836 */ /* 0x000fca0000000000 */
[----:B------:R-:W-:Y:S01]  /*bd10*/  ISETP.NE.AND P0, PT, R11, RZ, PT ;  /* 0x000000ff0b00720c */ /* 0x000fe20003f05270 */
[----:B0-----:R-:W-:Y:S01]  /*bd20*/  FMUL.FTZ R13, R6, R5 ;  /* 0x00000005060d7220 */ /* 0x001fe20000410000 */
[----:B------:R-:W-:Y:S01]  /*bd30*/  IMAD.MOV.U32 R6, RZ, RZ, R12 ;  /* 0x000000ffff067224 */ /* 0x000fe200078e000c */
[----:B------:R-:W-:-:S03]  /*bd40*/  IADD3 R12, P2, PT, R12, 0x100, RZ ;  /* 0x000001000c0c7810 */ /* 0x000fc60007f5e0ff */
[----:B------:R0:W-:Y:S02]  /*bd50*/  STS [R10], R13 ;  /* 0x0000000d0a007388 */ /* 0x0001e40000000800 */
[----:B------:R-:W-:Y:S02]  /*bd60*/  IMAD.X R23, RZ, RZ, R23, P2 ;  /* 0x000000ffff177224 */ /* 0x000fe400010e0617 */
[----:B------:R3:W-:Y:S01]  /*bd70*/  STG.E desc[UR36][R6.64], R13 ;  /* 0x0000000d06007986 */ /* 0x0007e2000c101924 */
[----:B0-----:R-:W-:Y:S02]  /*bd80*/  IADD3 R10, PT, PT, R10, 0x100, RZ ;  /* 0x000001000a0a7810 */ /* 0x001fe40007ffe0ff */
[----:B------:R-:W-:Y:S05]  /*bd90*/  @P0 BRA `(.L_x_5118) ;  /* 0xfffffffc00d00947 */ /* 0x000fea000383ffff */
.L_x_5117:
[----:B------:R-:W-:Y:S05]  /*bda0*/  BSYNC.RECONVERGENT B1 ;  /* 0x0000000000017941 */ /* 0x000fea0003800200 */
.L_x_5116:
        /* <DEDUP_REMOVED lines=8> */
[----:B------:R-:W-:Y:S02]  /*be30*/  ISETP.GT.AND P1, PT, R12, 0x2ff, PT ;  /* 0x000002ff0c00780c */ /* 0x000fe40003f24270 */
[----:B-----5:R-:W-:-:S04]  /*be40*/  LEA R9, P0, R7, UR8, 0x2 ;  /* 0x0000000807097c11 */ /* 0x020fc8000f8010ff */
[----:B------:R-:W-:Y:S01]  /*be50*/  LEA.HI.X R10, R7, UR9, R8, 0x2, P0 ;  /* 0x00000009070a7c11 */ /* 0x000fe200080f1408 */
[----:B------:R-:W-:Y:S01]  /*be60*/  VIADD R8, R6, 0x410 ;  /* 0x0000041006087836 */ /* 0x000fe20000000000 */
[----:B------:R-:W-:Y:S01]  /*be70*/  IADD3 R6, P0, PT, R9, 0x200, RZ ;  /* 0x0000020009067810 */ /* 0x000fe20007f1e0ff */
[----:B------:R-:W-:-:S03]  /*be80*/  IMAD.SHL.U32 R7, R2, 0x4, RZ ;  /* 0x0000000402077824 */ /* 0x000fc600078e00ff */
[----:B----4-:R-:W-:Y:S02]  /*be90*/  LEA R11, R11, R8, 0x18 ;  /* 0x000000080b0b7211 */ /* 0x010fe400078ec0ff */
[----:B------:R-:W-:Y:S01]  /*bea0*/  LEA R8, R4, -R7, 0x2 ;  /* 0x8000000704087211 */ /* 0x000fe200078e10ff */
[----:B------:R-:W-:Y:S01]  /*beb0*/  IMAD.X R7, RZ, RZ, R10, P0 ;  /* 0x000000ffff077224 */ /* 0x000fe200000e060a */
[----:B------:R-:W-:Y:S02]  /*bec0*/  PLOP3.LUT P0, PT, PT, PT, PT, 0x80, 0x8 ;  /* 0x000000000008781c */ /* 0x000fe40003f0f070 */
[----:B------:R-:W-:Y:S01]  /*bed0*/  IADD3 R8, PT, PT, R8, 0x200, R11 ;  /* 0x0000020008087810 */ /* 0x000fe20007ffe00b */
[----:B------:R-:W-:Y:S10]  /*bee0*/  @!P1 BRA `(.L_x_5120) ;  /* 0x0000000400289947 */ /* 0x000ff40003800000 */
[----:B------:R-:W-:Y:S01]  /*bef0*/  PLOP3.LUT P0, PT, PT, PT, PT, 0x8, 0x80 ;  /* 0x000000000080781c */ /* 0x000fe20003f0e170 */
[----:B--2---:R-:W-:-:S12]  /*bf00*/  VIADD R31, R17, 0xfffffd01 ;  /* 0xfffffd01111f7836 */ /* 0x004fd80000000000 */
.L_x_5121:
[----:B------:R-:W0:Y:S01]  /*bf10*/  LDS R10, [R8+-0x200] ;  /* 0xfffe0000080a7984 */ /* 0x000e220000000800 */
[----:B------:R-:W-:-:S03]  /*bf20*/  VIADD R4, R4, 0x400 ;  /* 0x0000040004047836 */ /* 0x000fc60000000000 */
[----:B------:R-:W2:Y:S02]  /*bf30*/  LDS R12, [R8+-0x100] ;  /* 0xffff0000080c7984 */ /* 0x000ea40000000800 */
[----:B------:R-:W-:Y:S02]  /*bf40*/  ISETP.GE.AND P1, PT, R4, R31, PT ;  /* 0x0000001f0400720c */ /* 0x000fe40003f26270 */
[----:B------:R-:W3:Y:S04]  /*bf50*/  LDS R18, [R8] ;  /* 0x0000000008127984 */ /* 0x000ee80000000800 */
[----:B------:R-:W-:Y:S04]  /*bf60*/  LDS R32, [R8+0x600] ;  /* 0x0006000008207984 */ /* 0x000fe80000000800 */
[----:B------:R-:W4:Y:S04]  /*bf70*/  LDS R20, [R8+0x100] ;  /* 0x0001000008147984 */ /* 0x000f280000000800 */
[----:B-1----:R-:W1:Y:S04]  /*bf80*/  LDS R24, [R8+0x200] ;  /* 0x0002000008187984 */ /* 0x002e680000000800 */
[----:B------:R-:W5:Y:S04]  /*bf90*/  LDS R26, [R8+0x300] ;  /* 0x00030000081a7984 */ /* 0x000f680000000800 */
[----:B------:R-:W5:Y:S04]  /*bfa0*/  LDS R28, [R8+0x400] ;  /* 0x00040000081c7984 */ /* 0x000f680000000800 */
[----:B------:R-:W5:Y:S04]  /*bfb0*/  LDS R30, [R8+0x500] ;  /* 0x00050000081e7984 */ /* 0x000f680000000800 */
[----:B------:R-:W5:Y:S01]  /*bfc0*/  LDS R34, [R8+0x700] ;  /* 0x0007000008227984 */ /* 0x000f620000000800 */
[----:B0-----:R-:W-:-:S03]  /*bfd0*/  FMUL.FTZ R9, R5, R10 ;  /* 0x0000000a05097220 */ /* 0x001fc60000410000 */
[----:B------:R-:W-:Y:S01]  /*bfe0*/  LDS R36, [R8+0x800] ;  /* 0x0008000008247984 */ /* 0x000fe20000000800 */
[----:B--2---:R-:W-:-:S03]  /*bff0*/  FMUL.FTZ R11, R5, R12 ;  /* 0x0000000c050b7220 */ /* 0x004fc60000410000 */
[----:B------:R-:W0:Y:S01]  /*c000*/  LDS R10, [R8+0xd00] ;  /* 0x000d0000080a7984 */ /* 0x000e220000000800 */
[----:B---3--:R-:W-:-:S03]  /*c010*/  FMUL.FTZ R13, R5, R18 ;  /* 0x00000012050d7220 */ /* 0x008fc60000410000 */
[----:B------:R-:W2:Y:S04]  /*c020*/  LDS R38, [R8+0x900] ;  /* 0x0009000008267984 */ /* 0x000ea80000000800 */
[----:B------:R-:W3:Y:S01]  /*c030*/  LDS R40, [R8+0xa00] ;  /* 0x000a000008287984 */ /* 0x000ee20000000800 */
[----:B----4-:R-:W-:-:S03]  /*c040*/  FMUL.FTZ R23, R5, R20 ;  /* 0x0000001405177220 */ /* 0x010fc60000410000 */
[----:B------:R-:W-:Y:S01]  /*c050*/  LDS R42, [R8+0xb00] ;  /* 0x000b0000082a7984 */ /* 0x000fe20000000800 */
[----:B-1----:R-:W-:-:S03]  /*c060*/  FMUL.FTZ R25, R5, R24 ;  /* 0x0000001805197220 */ /* 0x002fc60000410000 */
[----:B------:R-:W1:Y:S01]  /*c070*/  LDS R44, [R8+0xc00] ;  /* 0x000c0000082c7984 */ /* 0x000e620000000800 */
[----:B-----5:R-:W-:-:S03]  /*c080*/  FMUL.FTZ R27, R5, R26 ;  /* 0x0000001a051b7220 */ /* 0x020fc60000410000 */
[----:B------:R-:W-:Y:S01]  /*c090*/  STG.E desc[UR36][R6.64+-0x100], R11 ;  /* 0xffff000b06007986 */ /* 0x000fe2000c101924 */
[----:B------:R-:W-:-:S03]  /*c0a0*/  FMUL.FTZ R29, R5, R28 ;  /* 0x0000001c051d7220 */ /* 0x000fc60000410000 */
[----:B------:R4:W-:Y:S04]  /*c0b0*/  STS [R8+-0x100], R11 ;  /* 0xffff000b08007388 */ /* 0x0009e80000000800 */
[----:B------:R-:W-:Y:S04]  /*c0c0*/  STG.E desc[UR36][R6.64+-0x200], R9 ;  /* 0xfffe000906007986 */ /* 0x000fe8000c101924 */
[----:B------:R5:W-:Y:S01]  /*c0d0*/  STS [R8+-0x200], R9 ;  /* 0xfffe000908007388 */ /* 0x000be20000000800 */
[----:B----4-:R-:W-:-:S03]  /*c0e0*/  FMUL.FTZ R11, R5, R32 ;  /* 0x00000020050b7220 */ /* 0x010fc60000410000 */
[----:B------:R-:W-:Y:S04]  /*c0f0*/  STG.E desc[UR36][R6.64], R13 ;  /* 0x0000000d06007986 */ /* 0x000fe8000c101924 */
[----:B------:R4:W-:Y:S01]  /*c100*/  STS [R8], R13 ;  /* 0x0000000d08007388 */ /* 0x0009e20000000800 */
[----:B-----5:R-:W-:-:S03]  /*c110*/  FMUL.FTZ R9, R5, R30 ;  /* 0x0000001e05097220 */ /* 0x020fc60000410000 */
[----:B------:R-:W-:Y:S04]  /*c120*/  STG.E desc[UR36][R6.64+0x600], R11 ;  /* 0x0006000b06007986 */ /* 0x000fe8000c101924 */
[----:B------:R0:W-:Y:S01]  /*c130*/  STS [R8+0x600], R11 ;  /* 0x0006000b08007388 */ /* 0x0001e20000000800 */
[----:B----4-:R-:W-:-:S03]  /*c140*/  FMUL.FTZ R13, R5, R34 ;  /* 0x00000022050d7220 */ /* 0x010fc60000410000 */
[----:B------:R-:W-:Y:S04]  /*c150*/  STG.E desc[UR36][R6.64+0x100], R23 ;  /* 0x0001001706007986 */ /* 0x000fe8000c101924 */
[----:B------:R4:W-:Y:S01]  /*c160*/  STS [R8+0x100], R23 ;  /* 0x0001001708007388 */ /* 0x0009e20000000800 */
[C---:B0-----:R-:W-:Y:S01]  /*c170*/  FMUL.FTZ R11, R5.reuse, R10 ;  /* 0x0000000a050b7220 */ /* 0x041fe20000410000 */
[----:B------:R-:W-:Y:S02]  /*c180*/  IADD3 R10, P2, PT, R6, 0x1000, RZ ;  /* 0x00001000060a7810 */ /* 0x000fe40007f5e0ff */
[----:B------:R-:W-:Y:S04]  /*c190*/  STG.E desc[UR36][R6.64+0x200], R25 ;  /* 0x0002001906007986 */ /* 0x000fe8000c101924 */
[----:B------:R2:W-:Y:S01]  /*c1a0*/  STS [R8+0x200], R25 ;  /* 0x0002001908007388 */ /* 0x0005e20000000800 */
[----:B----4-:R-:W-:-:S03]  /*c1b0*/  FMUL.FTZ R23, R5, R36 ;  /* 0x0000002405177220 */ /* 0x010fc60000410000 */
[----:B------:R-:W-:Y:S04]  /*c1c0*/  STG.E desc[UR36][R6.64+0x300], R27 ;  /* 0x0003001b06007986 */ /* 0x000fe8000c101924 */
[----:B------:R3:W-:Y:S01]  /*c1d0*/  STS [R8+0x300], R27 ;  /* 0x0003001b08007388 */ /* 0x0007e20000000800 */
[----:B--2---:R-:W-:-:S03]  /*c1e0*/  FMUL.FTZ R25, R5, R38 ;  /* 0x0000002605197220 */ /* 0x004fc60000410000 */
[----:B------:R-:W-:Y:S04]  /*c1f0*/  STG.E desc[UR36][R6.64+0x400], R29 ;  /* 0x0004001d06007986 */ /* 0x000fe8000c101924 */
[----:B------:R1:W-:Y:S01]  /*c200*/  STS [R8+0x400], R29 ;  /* 0x0004001d08007388 */ /* 0x0003e20000000800 */
[----:B---3--:R-:W-:-:S03]  /*c210*/  FMUL.FTZ R27, R5, R40 ;  /* 0x00000028051b7220 */ /* 0x008fc60000410000 */
[----:B------:R-:W-:Y:S04]  /*c220*/  STG.E desc[UR36][R6.64+0x500], R9 ;  /* 0x0005000906007986 */ /* 0x000fe8000c101924 */
[----:B------:R0:W-:Y:S01]  /*c230*/  STS [R8+0x500], R9 ;  /* 0x0005000908007388 */ /* 0x0001e20000000800 */
[----:B-1----:R-:W-:-:S03]  /*c240*/  FMUL.FTZ R29, R5, R44 ;  /* 0x0000002c051d7220 */ /* 0x002fc60000410000 */
        /* <DEDUP_REMOVED lines=20> */
.L_x_5120:
[----:B------:R-:W-:Y:S05]  /*c390*/  BSYNC.RECONVERGENT B1 ;  /* 0x0000000000017941 */ /* 0x000fea0003800200 */
.L_x_5119:
[----:B------:R-:W-:Y:S01]  /*c3a0*/  IMAD.IADD R9, R17, 0x1, -R4 ;  /* 0x0000000111097824 */ /* 0x000fe200078e0a04 */
[----:B------:R-:W-:Y:S04]  /*c3b0*/  BSSY.RECONVERGENT B1, `(.L_x_5122) ;  /* 0x000002a000017945 */ /* 0x000fe80003800200 */
[----:B------:R-:W-:-:S13]  /*c3c0*/  ISETP.GT.AND P1, PT, R9, 0xff, PT ;  /* 0x000000ff0900780c */ /* 0x000fda0003f24270 */
[----:B------:R-:W-:Y:S05]  /*c3d0*/  @!P1 BRA `(.L_x_5123) ;  /* 0x00000000009c9947 */ /* 0x000fea0003800000 */
[----:B------:R-:W0:Y:S01]  /*c3e0*/  LDS R10, [R8+-0x200] ;  /* 0xfffe0000080a7984 */ /* 0x000e220000000800 */
[----:B------:R-:W-:Y:S02]  /*c3f0*/  PLOP3.LUT P0, PT, PT, PT, PT, 0x8, 0x80 ;  /* 0x000000000080781c */ /* 0x000fe40003f0e170 */
[----:B------:R-:W-:Y:S01]  /*c400*/  IADD3 R4, PT, PT, R4, 0x200, RZ ;  /* 0x0000020004047810 */ /* 0x000fe20007ffe0ff */
[----:B------:R-:W3:Y:S04]  /*c410*/  LDS R12, [R8+-0x100] ;  /* 0xffff0000080c7984 */ /* 0x000ee80000000800 */
[----:B------:R-:W4:Y:S04]  /*c420*/  LDS R18, [R8] ;  /* 0x0000000008127984 */ /* 0x000f280000000800 */
[----:B------:R-:W5:Y:S04]  /*c430*/  LDS R20, [R8+0x100] ;  /* 0x0001000008147984 */ /* 0x000f680000000800 */
[----:B-1----:R-:W1:Y:S04]  /*c440*/  LDS R24, [R8+0x200] ;  /* 0x0002000008187984 */ /* 0x002e680000000800 */
[----:B------:R-:W1:Y:S04]  /*c450*/  LDS R26, [R8+0x300] ;  /* 0x00030000081a7984 */ /* 0x000e680000000800 */
[----:B--2---:R-:W2:Y:S04]  /*c460*/  LDS R28, [R8+0x400] ;  /* 0x00040000081c7984 */ /* 0x004ea80000000800 */
[----:B------:R-:W2:Y:S01]  /*c470*/  LDS R30, [R8+0x500] ;  /* 0x00050000081e7984 */ /* 0x000ea20000000800 */
[C---:B0-----:R-:W-:Y:S01]  /*c480*/  FMUL.FTZ R9, R5.reuse, R10 ;  /* 0x0000000a05097220 */ /* 0x041fe20000410000 */
[----:B------:R-:W-:Y:S01]  /*c490*/  IADD3 R10, P1, PT, R6, 0x800, RZ ;  /* 0x00000800060a7810 */ /* 0x000fe20007f3e0ff */
[----:B---3--:R-:W-:-:S03]  /*c4a0*/  FMUL.FTZ R11, R5, R12 ;  /* 0x0000000c050b7220 */ /* 0x008fc60000410000 */
[----:B------:R-:W-:Y:S01]  /*c4b0*/  STG.E desc[UR36][R6.64+-0x200], R9 ;  /* 0xfffe000906007986 */ /* 0x000fe2000c101924 */
[----:B----4-:R-:W-:-:S03]  /*c4c0*/  FMUL.FTZ R13, R5, R18 ;  /* 0x00000012050d7220 */ /* 0x010fc60000410000 */
[----:B------:R-:W-:Y:S01]  /*c4d0*/  STS [R8+-0x200], R9 ;  /* 0xfffe000908007388 */ /* 0x000fe20000000800 */
[----:B-----5:R-:W-:-:S03]  /*c4e0*/  FMUL.FTZ R23, R5, R20 ;  /* 0x0000001405177220 */ /* 0x020fc60000410000 */
[----:B------:R-:W-:Y:S01]  /*c4f0*/  STG.E desc[UR36][R6.64+-0x100], R11 ;  /* 0xffff000b06007986 */ /* 0x000fe2000c101924 */
[----:B-1----:R-:W-:-:S03]  /*c500*/  FMUL.FTZ R25, R5, R24 ;  /* 0x0000001805197220 */ /* 0x002fc60000410000 */
[----:B------:R0:W-:Y:S01]  /*c510*/  STS [R8+-0x100], R11 ;  /* 0xffff000b08007388 */ /* 0x0001e20000000800 */
[----:B------:R-:W-:-:S03]  /*c520*/  FMUL.FTZ R27, R5, R26 ;  /* 0x0000001a051b7220 */ /* 0x000fc60000410000 */
[----:B------:R-:W-:Y:S01]  /*c530*/  STG.E desc[UR36][R6.64], R13 ;  /* 0x0000000d06007986 */ /* 0x000fe2000c101924 */
[----:B--2---:R-:W-:-:S03]  /*c540*/  FMUL.FTZ R29, R5, R28 ;  /* 0x0000001c051d7220 */ /* 0x004fc60000410000 */
        /* <DEDUP_REMOVED lines=16> */
.L_x_5123:
[----:B------:R-:W-:Y:S05]  /*c650*/  BSYNC.RECONVERGENT B1 ;  /* 0x0000000000017941 */ /* 0x000fea0003800200 */
.L_x_5122:
[----:B------:R-:W-:-:S13]  /*c660*/  ISETP.LE.OR P0, PT, R4, R17, P0 ;  /* 0x000000110400720c */ /* 0x000fda0000703670 */
[----:B------:R-:W-:Y:S05]  /*c670*/  @!P0 BRA `(.L_x_5106) ;  /* 0x0000000000408947 */ /* 0x000fea0003800000 */
[----:B------:R-:W0:Y:S04]  /*c680*/  LDS R4, [R8+-0x200] ;  /* 0xfffe000008047984 */ /* 0x000e280000000800 */
[----:B------:R-:W3:Y:S04]  /*c690*/  LDS R10, [R8+-0x100] ;  /* 0xffff0000080a7984 */ /* 0x000ee80000000800 */
[----:B------:R-:W4:Y:S04]  /*c6a0*/  LDS R12, [R8] ;  /* 0x00000000080c7984 */ /* 0x000f280000000800 */
[----:B------:R-:W5:Y:S01]  /*c6b0*/  LDS R18, [R8+0x100] ;  /* 0x0001000008127984 */ /* 0x000f620000000800 */
[-C--:B0-----:R-:W-:Y:S01]  /*c6c0*/  FMUL.FTZ R9, R4, R5.reuse ;  /* 0x0000000504097220 */ /* 0x081fe20000410000 */
[----:B---3--:R-:W-:-:S04]  /*c6d0*/  FMUL.FTZ R11, R10, R5 ;  /* 0x000000050a0b7220 */ /* 0x008fc80000410000 */
[----:B------:R0:W-:Y:S01]  /*c6e0*/  STG.E desc[UR36][R6.64+-0x200], R9 ;  /* 0xfffe000906007986 */ /* 0x0001e2000c101924 */
[----:B----4-:R-:W-:-:S03]  /*c6f0*/  FMUL.FTZ R13, R12, R5 ;  /* 0x000000050c0d7220 */ /* 0x010fc60000410000 */
[----:B------:R0:W-:Y:S01]  /*c700*/  STS [R8+-0x200], R9 ;  /* 0xfffe000908007388 */ /* 0x0001e20000000800 */
[----:B-----5:R-:W-:-:S03]  /*c710*/  FMUL.FTZ R5, R18, R5 ;  /* 0x0000000512057220 */ /* 0x020fc60000410000 */
[----:B------:R0:W-:Y:S04]  /*c720*/  STG.E desc[UR36][R6.64+-0x100], R11 ;  /* 0xffff000b06007986 */ /* 0x0001e8000c101924 */
[----:B------:R0:W-:Y:S04]  /*c730*/  STS [R8+-0x100], R11 ;  /* 0xffff000b08007388 */ /* 0x0001e80000000800 */
[----:B------:R0:W-:Y:S04]  /*c740*/  STG.E desc[UR36][R6.64], R13 ;  /* 0x0000000d06007986 */ /* 0x0001e8000c101924 */
[----:B------:R0:W-:Y:S04]  /*c750*/  STS [R8], R13 ;  /* 0x0000000d08007388 */ /* 0x0001e80000000800 */
[----:B------:R0:W-:Y:S04]  /*c760*/  STG.E desc[UR36][R6.64+0x100], R5 ;  /* 0x0001000506007986 */ /* 0x0001e8000c101924 */
[----:B------:R0:W-:Y:S02]  /*c770*/  STS [R8+0x100], R5 ;  /* 0x0001000508007388 */ /* 0x0001e40000000800 */
.L_x_5106:
[----:B------:R-:W-:Y:S05]  /*c780*/  BSYNC.RECONVERGENT B0 ;  /* 0x0000000000007941 */ /* 0x000fea0003800200 */
.L_x_5105:
[----:B------:R-:W4:Y:S01]  /*c790*/  LDCU.64 UR6, c[0x0][0x3b0] ;  /* 0x00007600ff0677ac */ /* 0x000f220008000a00 */
[----:B------:R-:W-:Y:S02]  /*c7a0*/  LOP3.LUT R3, R3, 0xfc, RZ, 0xc0, !PT ;  /* 0x000000fc03037812 */ /* 0x000fe400078ec0ff */
[----:B0--3--:R-:W-:Y:S02]  /*c7b0*/  CS2R R6, SRZ ;  /* 0x0000000000067805 */ /* 0x009fe4000001ff00 */
[----:B------:R-:W-:Y:S01]  /*c7c0*/  ISETP.GT.U32.AND P0, PT, R21, 0x3f, PT ;  /* 0x0000003f1500780c */ /* 0x000fe20003f04070 */
[----:B------:R-:W0:Y:S03]  /*c7d0*/  LDCU.64 UR8, c[0x0][0x3c8] ;  /* 0x00007900ff0877ac */ /* 0x000e260008000a00 */
[----:B------:R-:W-:Y:S01]  /*c7e0*/  ISETP.GT.U32.OR P0, PT, R3, 0x9f, P0 ;  /* 0x0000009f0300780c */ /* 0x000fe20000704470 */
[----:B------:R-:W3:Y:S01]  /*c7f0*/  LDCU.64 UR12, c[0x0][0x3c8] ;  /* 0x00007900ff0c77ac */ /* 0x000ee20008000a00 */
[----:B----4-:R-:W-:-:S04]  /*c800*/  ISETP.EQ.U32.AND P1, PT, RZ, UR6, PT ;  /* 0x00000006ff007c0c */ /* 0x010fc8000bf22070 */
[----:B------:R-:W-:-:S13]  /*c810*/  ISETP.EQ.OR.EX P0, PT, RZ, UR7, P0, P1 ;  /* 0x00000007ff007c0c */ /* 0x000fda0008702710 */
[----:B------:R-:W4:Y:S01]  /*c820*/  @!P0 LDC.64 R12, c[0x0][0x3b0] ;  /* 0x0000ec00ff0c8b82 */ /* 0x000f220000000a00 */
[----:B------:R-:W-:Y:S01]  /*c830*/  @!P0 IMAD R5, R0, 0xa0, R3 ;  /* 0x000000a000058824 */ /* 0x000fe200078e0203 */
[----:B------:R-:W-:Y:S01]  /*c840*/  ISETP.GT.U32.AND P1, PT, R3, 0x9f, PT ;  /* 0x0000009f0300780c */ /* 0x000fe20003f24070 */
[----:B------:R-:W-:Y:S01]  /*c850*/  BSSY.RECONVERGENT B0, `(.L_x_5124) ;  /* 0x0000228000007945 */ /* 0x000fe20003800200 */
[----:B------:R-:W-:Y:S01]  /*c860*/  IMAD R14, R14, 0xa0, RZ ;  /* 0x000000a00e0e7824 */ /* 0x000fe200078e02ff */
[----:B------:R-:W-:Y:S02]  /*c870*/  CS2R R10, SRZ ;  /* 0x00000000000a7805 */ /* 0x000fe4000001ff00 */
[----:B------:R-:W-:Y:S01]  /*c880*/  CS2R R8, SRZ ;  /* 0x0000000000087805 */ /* 0x000fe2000001ff00 */
[----:B----4-:R-:W-:Y:S01]  /*c890*/  @!P0 IMAD.WIDE.U32 R12, R5, 0x4, R12 ;  /* 0x00000004050c8825 */ /* 0x010fe200078e000c */
[----:B------:R-:W-:-:S06]  /*c8a0*/  CS2R R4, SRZ ;  /* 0x0000000000047805 */ /* 0x000fcc000001ff00 */
[----:B------:R4:W5:Y:S01]  /*c8b0*/  @!P0 LDG.E.128 R4, desc[UR36][R12.64] ;  /* 0x000000240c048981 */ /* 0x000962000c1e1d00 */
[----:B------:R-:W-:Y:S01]  /*c8c0*/  BAR.SYNC.DEFER_BLOCKING 0x0 ;  /* 0x0000000000007b1d */ /* 0x000fe20000010000 */
[----:B------:R-:W-:-:S05]  /*c8d0*/  PLOP3.LUT P0, PT, PT, PT, PT, 0x8, 0x80 ;  /* 0x000000000080781c */ /* 0x000fca0003f0e170 */
[----:B0--3--:R-:W-:Y:S08]  /*c8e0*/  @P1 BRA `(.L_x_5125) ;  /* 0x0000002000781947 */ /* 0x009ff00003800000 */
[----:B------:R-:W0:Y:S01]  /*c8f0*/  LDCU UR5, c[0x0][0x3f4] ;  /* 0x00007e80ff0577ac */ /* 0x000e220008000800 */
[----:B----4-:R-:W3:Y:S01]  /*c900*/  LDC.64 R12, c[0x0][0x3c0] ;  /* 0x0000f000ff0c7b82 */ /* 0x010ee20000000a00 */
[----:B------:R-:W-:Y:S01]  /*c910*/  SHF.R.U32.HI R41, RZ, 0x6, R21 ;  /* 0x00000006ff297819 */ /* 0x000fe20000011615 */
[----:B------:R-:W-:Y:S01]  /*c920*/  BSSY.RECONVERGENT B1, `(.L_x_5126) ;  /* 0x0000094000017945 */ /* 0x000fe20003800200 */
[----:B------:R-:W-:Y:S02]  /*c930*/  IMAD.MOV.U32 R11, RZ, RZ, RZ ;  /* 0x000000ffff0b7224 */ /* 0x000fe400078e00ff */
[----:B------:R-:W-:Y:S01]  /*c940*/  IADD3 R23, PT, PT, R2, R41, RZ ;  /* 0x0000002902177210 */ /* 0x000fe20007ffe0ff */
[----:B0-----:R-:W-:-:S04]  /*c950*/  IMAD.U32 R18, RZ, RZ, UR5 ;  /* 0x00000005ff127e24 */ /* 0x001fc8000f8e00ff */
[-C--:B------:R-:W-:Y:S01]  /*c960*/  IMAD R85, R85, R18.reuse, R3 ;  /* 0x0000001255557224 */ /* 0x080fe200078e0203 */
[----:B------:R-:W-:-:S03]  /*c970*/  VIMNMX R20, PT, PT, R17, R18, PT ;  /* 0x0000001211147248 */ /* 0x000fc60003fe0100 */
[----:B---3--:R-:W-:Y:S01]  /*c980*/  IMAD.WIDE R12, R85, 0x4, R12 ;  /* 0x00000004550c7825 */ /* 0x008fe200078e020c */
[----:B------:R-:W-:-:S13]  /*c990*/  ISETP.GT.AND P1, PT, R20, R23, PT ;  /* 0x000000171400720c */ /* 0x000fda0003f24270 */
[----:B------:R-:W-:Y:S05]  /*c9a0*/  @!P1 BRA `(.L_x_5127) ;  /* 0x00000008002c9947 */ /* 0x000fea0003800000 */
[----:B------:R-:W-:Y:S01]  /*c9b0*/  IADD3 R8, PT, PT, R41, R2, -R20 ;  /* 0x0000000229087210 */ /* 0x000fe20007ffe814 */
[--C-:B------:R-:W-:Y:S01]  /*c9c0*/  IMAD.IADD R51, R20, 0x1, -R23.reuse ;  /* 0x0000000114337824 */ /* 0x100fe200078e0a17 */
[----:B------:R-:W-:Y:S01]  /*c9d0*/  BSSY.RECONVERGENT B2, `(.L_x_5128) ;  /* 0x000004a000027945 */ /* 0x000fe20003800200 */
[----:B------:R-:W-:Y:S01]  /*c9e0*/  IMAD R52, R15, R18, RZ ;  /* 0x000000120f347224 */ /* 0x000fe200078e02ff */
[----:B------:R-:W-:Y:S01]  /*c9f0*/  ISETP.GT.U32.AND P1, PT, R8, -0x4, PT ;  /* 0xfffffffc0800780c */ /* 0x000fe20003f24070 */
[----:B------:R-:W-:Y:S01]  /*ca00*/  IMAD.MOV.U32 R43, RZ, RZ, R23 ;  /* 0x000000ffff2b7224 */ /* 0x000fe200078e0017 */
[----:B------:R-:W-:Y:S02]  /*ca10*/  LOP3.LUT R53, R51, 0x3, RZ, 0xc0, !PT ;  /* 0x0000000333357812 */ /* 0x000fe400078ec0ff */
[----:B------:R-:W-:Y:S02]  /*ca20*/  CS2R R8, SRZ ;  /* 0x0000000000087805 */ /* 0x000fe4000001ff00 */
[----:B------:R-:W-:-:S02]  /*ca30*/  CS2R R10, SRZ ;  /* 0x00000000000a7805 */ /* 0x000fc4000001ff00 */
[----:B------:R-:W-:-:S05]  /*ca40*/  ISETP.NE.AND P2, PT, R53, RZ, PT ;  /* 0x000000ff3500720c */ /* 0x000fca0003f45270 */
[----:B------:R-:W-:Y:S08]  /*ca50*/  @P1 BRA `(.L_x_5129) ;  /* 0x0000000400041947 */ /* 0x000ff00003800000 */
[----:B------:R-:W0:Y:S01]  /*ca60*/  S2UR UR6, SR_CgaCtaId ;  /* 0x00000000000679c3 */ /* 0x000e220000008800 */
[----:B------:R-:W-:Y:S01]  /*ca70*/  UMOV UR5, 0x400 ;  /* 0x0000040000057882 */ /* 0x000fe20000000000 */
[----:B------:R-:W-:Y:S01]  /*ca80*/  LOP3.LUT R20, R51, 0xfffffffc, RZ, 0xc0, !PT ;  /* 0xfffffffc33147812 */ /* 0x000fe200078ec0ff */
[----:B------:R-:W-:Y:S01]  /*ca90*/  UIADD3 UR5, UPT, UPT, UR5, 0x410, URZ ;  /* 0x0000041005057890 */ /* 0x000fe2000fffe0ff */
[C---:B------:R-:W-:Y:S01]  /*caa0*/  VIADD R40, R23.reuse, 0x3 ;  /* 0x0000000317287836 */ /* 0x040fe20000000000 */
[C---:B------:R-:W-:Y:S01]  /*cab0*/  IADD3 R42, PT, PT, R23.reuse, 0x2, RZ ;  /* 0x00000002172a7810 */ /* 0x040fe20007ffe0ff */
[----:B------:R-:W-:Y:S02]  /*cac0*/  VIADD R44, R23, 0x1 ;  /* 0x00000001172c7836 */ /* 0x000fe40000000000 */
[----:B------:R-:W-:Y:S02]  /*cad0*/  IMAD.MOV.U32 R43, RZ, RZ, R23 ;  /* 0x000000ffff2b7224 */ /* 0x000fe400078e0017 */
[----:B------:R-:W-:-:S02]  /*cae0*/  IMAD.MOV.U32 R8, RZ, RZ, RZ ;  /* 0x000000ffff087224 */ /* 0x000fc400078e00ff */
[----:B------:R-:W-:Y:S01]  /*caf0*/  IMAD.MOV R20, RZ, RZ, -R20 ;  /* 0x000000ffff147224 */ /* 0x000fe200078e0a14 */
[----:B0-----:R-:W-:-:S06]  /*cb00*/  ULEA UR5, UR6, UR5, 0x18 ;  /* 0x0000000506057291 */ /* 0x001fcc000f8ec0ff */
[----:B-1----:R-:W-:-:S04]  /*cb10*/  LEA R24, R41, UR5, 0x2 ;  /* 0x0000000529187c11 */ /* 0x002fc8000f8e10ff */
[----:B------:R-:W-:-:S07]  /*cb20*/  IADD3 R45, PT, PT, R24, 0x8, RZ ;  /* 0x00000008182d7810 */ /* 0x000fce0007ffe0ff */
.L_x_5130:
[----:B------:R-:W-:Y:S01]  /*cb30*/  IADD3 R25, P1, PT, R43, UR4, RZ ;  /* 0x000000042b197c10 */ /* 0x000fe2000ff3e0ff */
[----:B------:R-:W0:Y:S04]  /*cb40*/  LDS R46, [R45+-0x8] ;  /* 0xfffff8002d2e7984 */ /* 0x000e280000000800 */
[----:B------:R-:W-:Y:S01]  /*cb50*/  IMAD.X R26, RZ, RZ, UR10, P1 ;  /* 0x0000000aff1a7e24 */ /* 0x000fe200088e06ff */
[C---:B------:R-:W-:Y:S01]  /*cb60*/  LEA R24, P1, R25.reuse, UR8, 0x2 ;  /* 0x0000000819187c11 */ /* 0x040fe2000f8210ff */
[----:B------:R-:W1:Y:S03]  /*cb70*/  LDS R48, [R45+-0x4] ;  /* 0xfffffc002d307984 */ /* 0x000e660000000800 */
[----:B------:R-:W-:Y:S01]  /*cb80*/  LEA.HI.X R25, R25, UR9, R26, 0x2, P1 ;  /* 0x0000000919197c11 */ /* 0x000fe200088f141a */
[----:B------:R-:W3:Y:S04]  /*cb90*/  LDS R49, [R45] ;  /* 0x000000002d317984 */ /* 0x000ee80000000800 */
[----:B------:R-:W4:Y:S04]  /*cba0*/  LDG.E R26, desc[UR36][R24.64] ;  /* 0x00000024181a7981 */ /* 0x000f28000c1e1900 */
[----:B------:R-:W3:Y:S04]  /*cbb0*/  LDG.E R27, desc[UR36][R24.64+0x4] ;  /* 0x00000424181b7981 */ /* 0x000ee8000c1e1900 */
[----:B--2---:R-:W2:Y:S04]  /*cbc0*/  LDG.E R29, desc[UR36][R24.64+0x8] ;  /* 0x00000824181d7981 */ /* 0x004ea8000c1e1900 */
[----:B------:R-:W2:Y:S04]  /*cbd0*/  LDG.E R31, desc[UR36][R24.64+0xc] ;  /* 0x00000c24181f7981 */ /* 0x000ea8000c1e1900 */
[----:B------:R0:W1:Y:S01]  /*cbe0*/  LDS R50, [R45+0x4] ;  /* 0x000004002d327984 */ /* 0x0000620000000800 */
[----:B----4-:R-:W-:-:S04]  /*cbf0*/  IMAD R26, R52, R26, R43 ;  /* 0x0000001a341a7224 */ /* 0x010fc800078e022b */
[----:B------:R-:W-:Y:S02]  /*cc00*/  IMAD R37, R26, 0xa0, RZ ;  /* 0x000000a01a257824 */ /* 0x000fe400078e02ff */
[----:B---3--:R-:W-:Y:S02]  /*cc10*/  IMAD R27, R52, R27, R44 ;  /* 0x0000001b341b7224 */ /* 0x008fe400078e022c */
[----:B------:R-:W-:-:S04]  /*cc20*/  IMAD.WIDE R36, R37, 0x4, R12 ;  /* 0x0000000425247825 */ /* 0x000fc800078e020c */
[C---:B--2---:R-:W-:Y:S02]  /*cc30*/  IMAD R29, R52.reuse, R29, R42 ;  /* 0x0000001d341d7224 */ /* 0x044fe400078e022a */
[----:B------:R-:W-:Y:S01]  /*cc40*/  IMAD R27, R27, 0xa0, RZ ;  /* 0x000000a01b1b7824 */ /* 0x000fe200078e02ff */
[----:B------:R-:W2:Y:S01]  /*cc50*/  LDG.E.128 R36, desc[UR36][R36.64] ;  /* 0x0000002424247981 */ /* 0x000ea2000c1e1d00 */
[----:B------:R-:W-:Y:S02]  /*cc60*/  IMAD R31, R52, R31, R40 ;  /* 0x0000001f341f7224 */ /* 0x000fe400078e0228 */
[----:B------:R-:W-:Y:S02]  /*cc70*/  IMAD R29, R29, 0xa0, RZ ;  /* 0x000000a01d1d7824 */ /* 0x000fe400078e02ff */
[----:B------:R-:W-:-:S04]  /*cc80*/  IMAD.WIDE R32, R27, 0x4, R12 ;  /* 0x000000041b207825 */ /* 0x000fc800078e020c */
[----:B------:R-:W-:Y:S02]  /*cc90*/  IMAD R31, R31, 0xa0, RZ ;  /* 0x000000a01f1f7824 */ /* 0x000fe400078e02ff */
[--C-:B------:R-:W-:Y:S01]  /*cca0*/  IMAD.WIDE R24, R29, 0x4, R12.reuse ;  /* 0x000000041d187825 */ /* 0x100fe200078e020c */
[----:B------:R-:W1:Y:S03]  /*ccb0*/  LDG.E.128 R32, desc[UR36][R32.64] ;  /* 0x0000002420207981 */ /* 0x000e66000c1e1d00 */
[----:B------:R-:W-:Y:S02]  /*ccc0*/  IMAD.WIDE R28, R31, 0x4, R12 ;  /* 0x000000041f1c7825 */ /* 0x000fe400078e020c */
[----:B------:R-:W3:Y:S04]  /*ccd0*/  LDG.E.128 R24, desc[UR36][R24.64] ;  /* 0x0000002418187981 */ /* 0x000ee8000c1e1d00 */
[----:B------:R-:W4:Y:S01]  /*cce0*/  LDG.E.128 R28, desc[UR36][R28.64] ;  /* 0x000000241c1c7981 */ /* 0x000f22000c1e1d00 */
[----:B------:R-:W-:-:S05]  /*ccf0*/  VIADD R20, R20, 0x4 ;  /* 0x0000000414147836 */ /* 0x000fca0000000000 */
[----:B------:R-:W-:Y:S01]  /*cd00*/  ISETP.NE.AND P1, PT, R20, RZ, PT ;  /* 0x000000ff1400720c */ /* 0x000fe20003f25270 */
[----:B0-----:R-:W-:Y:S01]  /*cd10*/  VIADD R45, R45, 0x10 ;  /* 0x000000102d2d7836 */ /* 0x001fe20000000000 */
[----:B------:R-:W-:Y:S01]  /*cd20*/  IADD3 R44, PT, PT, R44, 0x4, RZ ;  /* 0x000000042c2c7810 */ /* 0x000fe20007ffe0ff */
[----:B------:R-:W-:Y:S02]  /*cd30*/  VIADD R43, R43, 0x4 ;  /* 0x000000042b2b7836 */ /* 0x000fe40000000000 */
[----:B------:R-:W-:Y:S02]  /*cd40*/  VIADD R42, R42, 0x4 ;  /* 0x000000042a2a7836 */ /* 0x000fe40000000000 */
[----:B------:R-:W-:Y:S02]  /*cd50*/  VIADD R40, R40, 0x4 ;  /* 0x0000000428287836 */ /* 0x000fe40000000000 */
[-C--:B--2---:R-:W-:Y:S01]  /*cd60*/  FFMA.FTZ R47, R36, R46.reuse, R8 ;  /* 0x0000002e242f7223 */ /* 0x084fe20000010008 */
[-C--:B------:R-:W-:Y:S01]  /*cd70*/  FFMA.FTZ R8, R37, R46.reuse, R9 ;  /* 0x0000002e25087223 */ /* 0x080fe20000010009 */
[-C--:B------:R-:W-:Y:S01]  /*cd80*/  FFMA.FTZ R9, R38, R46.reuse, R10 ;  /* 0x0000002e26097223 */ /* 0x080fe2000001000a */
[----:B------:R-:W-:-:S02]  /*cd90*/  FFMA.FTZ R46, R39, R46, R11 ;  /* 0x0000002e272e7223 */ /* 0x000fc4000001000b */
[-C--:B-1----:R-:W-:Y:S01]  /*cda0*/  FFMA.FTZ R8, R33, R48.reuse, R8 ;  /* 0x0000003021087223 */ /* 0x082fe20000010008 */
[-C--:B------:R-:W-:Y:S01]  /*cdb0*/  FFMA.FTZ R9, R34, R48.reuse, R9 ;  /* 0x0000003022097223 */ /* 0x080fe20000010009 */
[-C--:B------:R-:W-:Y:S01]  /*cdc0*/  FFMA.FTZ R47, R32, R48.reuse, R47 ;  /* 0x00000030202f7223 */ /* 0x080fe2000001002f */
[----:B------:R-:W-:Y:S01]  /*cdd0*/  FFMA.FTZ R46, R35, R48, R46 ;  /* 0x00000030232e7223 */ /* 0x000fe2000001002e */
        /* <DEDUP_REMOVED lines=8> */
[----:B------:R-:W-:Y:S06]  /*ce60*/  @P1 BRA `(.L_x_5130) ;  /* 0xfffffffc00301947 */ /* 0x000fec000383ffff */
.L_x_5129:
[----:B------:R-:W-:Y:S05]  /*ce70*/  BSYNC.RECONVERGENT B2 ;  /* 0x0000000000027941 */ /* 0x000fea0003800200 */
.L_x_5128:
[----:B------:R-:W-:Y:S05]  /*ce80*/  @!P2 BRA `(.L_x_5127) ;  /* 0x0000000000f4a947 */ /* 0x000fea0003800000 */
[----:B------:R-:W-:Y:S01]  /*ce90*/  ISETP.NE.AND P1, PT, R53, 0x1, PT ;  /* 0x000000013500780c */ /* 0x000fe20003f25270 */
[----:B------:R-:W-:Y:S01]  /*cea0*/  BSSY.RECONVERGENT B2, `(.L_x_5131) ;  /* 0x0000025000027945 */ /* 0x000fe20003800200 */
[----:B------:R-:W-:-:S04]  /*ceb0*/  LOP3.LUT R20, R51, 0x1, RZ, 0xc0, !PT ;  /* 0x0000000133147812 */ /* 0x000fc800078ec0ff */
[----:B------:R-:W-:-:S07]  /*cec0*/  ISETP.NE.U32.AND P2, PT, R20, 0x1, PT ;  /* 0x000000011400780c */ /* 0x000fce0003f45070 */
[----:B------:R-:W-:Y:S06]  /*ced0*/  @!P1 BRA `(.L_x_5132) ;  /* 0x0000000000849947 */ /* 0x000fec0003800000 */
[----:B------:R-:W0:Y:S01]  /*cee0*/  LDCU.64 UR6, c[0x0][0x3c8] ;  /* 0x00007900ff0677ac */ /* 0x000e220008000a00 */
[----:B------:R-:W-:-:S05]  /*cef0*/  IADD3 R20, P1, PT, R43, UR4, RZ ;  /* 0x000000042b147c10 */ /* 0x000fca000ff3e0ff */
[----:B-1----:R-:W-:Y:S01]  /*cf00*/  IMAD.X R25, RZ, RZ, UR10, P1 ;  /* 0x0000000aff197e24 */ /* 0x002fe200088e06ff */
[----:B0-----:R-:W-:-:S04]  /*cf10*/  LEA R24, P1, R20, UR6, 0x2 ;  /* 0x0000000614187c11 */ /* 0x001fc8000f8210ff */
[----:B------:R-:W-:-:S05]  /*cf20*/  LEA.HI.X R25, R20, UR7, R25, 0x2, P1 ;  /* 0x0000000714197c11 */ /* 0x000fca00088f1419 */
[----:B------:R-:W3:Y:S04]  /*cf30*/  LDG.E R20, desc[UR36][R24.64] ;  /* 0x0000002418147981 */ /* 0x000ee8000c1e1900 */
[----:B------:R-:W4:Y:S01]  /*cf40*/  LDG.E R26, desc[UR36][R24.64+0x4] ;  /* 0x00000424181a7981 */ /* 0x000f22000c1e1900 */
[----:B--2---:R-:W-:Y:S01]  /*cf50*/  IMAD.MOV.U32 R29, RZ, RZ, 0xa0 ;  /* 0x000000a0ff1d7424 */ /* 0x004fe200078e00ff */
[----:B------:R-:W0:Y:S01]  /*cf60*/  S2UR UR6, SR_CgaCtaId ;  /* 0x00000000000679c3 */ /* 0x000e220000008800 */
[----:B------:R-:W-:Y:S02]  /*cf70*/  UMOV UR5, 0x400 ;  /* 0x0000040000057882 */ /* 0x000fe40000000000 */
[----:B------:R-:W-:-:S04]  /*cf80*/  UIADD3 UR5, UPT, UPT, UR5, 0x410, URZ ;  /* 0x0000041005057890 */ /* 0x000fc8000fffe0ff */
[----:B0-----:R-:W-:Y:S01]  /*cf90*/  ULEA UR5, UR6, UR5, 0x18 ;  /* 0x0000000506057291 */ /* 0x001fe2000f8ec0ff */
[C-C-:B---3--:R-:W-:Y:S02]  /*cfa0*/  IMAD R20, R52.reuse, R20, R43.reuse ;  /* 0x0000001434147224 */ /* 0x148fe400078e022b */
[----:B----4-:R-:W-:Y:S02]  /*cfb0*/  IMAD R26, R52, R26, R43 ;  /* 0x0000001a341a7224 */ /* 0x010fe400078e022b */
[----:B------:R-:W-:Y:S02]  /*cfc0*/  IMAD R27, R20, 0xa0, RZ ;  /* 0x000000a0141b7824 */ /* 0x000fe400078e02ff */
[----:B------:R-:W-:Y:S02]  /*cfd0*/  IMAD R29, R26, R29, 0xa0 ;  /* 0x000000a01a1d7424 */ /* 0x000fe400078e021d */
[----:B------:R-:W-:-:S04]  /*cfe0*/  IMAD.WIDE R26, R27, 0x4, R12 ;  /* 0x000000041b1a7825 */ /* 0x000fc800078e020c */
[----:B------:R-:W-:Y:S01]  /*cff0*/  IMAD.WIDE R28, R29, 0x4, R12 ;  /* 0x000000041d1c7825 */ /* 0x000fe200078e020c */
[----:B------:R-:W2:Y:S05]  /*d000*/  LDG.E.128 R32, desc[UR36][R26.64] ;  /* 0x000000241a207981 */ /* 0x000eaa000c1e1d00 */
[----:B------:R-:W3:Y:S01]  /*d010*/  LDG.E.128 R28, desc[UR36][R28.64] ;  /* 0x000000241c1c7981 */ /* 0x000ee2000c1e1d00 */
[----:B------:R-:W-:Y:S01]  /*d020*/  IADD3 R20, PT, PT, -R2, R43, RZ ;  /* 0x0000002b02147210 */ /* 0x000fe20007ffe1ff */
        /* <DEDUP_REMOVED lines=12> */
.L_x_5132:
[----:B------:R-:W-:Y:S05]  /*d0f0*/  BSYNC.RECONVERGENT B2 ;  /* 0x0000000000027941 */ /* 0x000fea0003800200 */
.L_x_5131:
[----:B------:R-:W-:Y:S05]  /*d100*/  @P2 BRA `(.L_x_5127) ;  /* 0x0000000000542947 */ /* 0x000fea0003800000 */
[----:B------:R-:W0:Y:S01]  /*d110*/  LDCU.64 UR6, c[0x0][0x3c8] ;  /* 0x00007900ff0677ac */ /* 0x000e220008000a00 */
[----:B------:R-:W-:-:S05]  /*d120*/  IADD3 R20, P1, PT, R43, UR4, RZ ;  /* 0x000000042b147c10 */ /* 0x000fca000ff3e0ff */
[----:B-1----:R-:W-:Y:S01]  /*d130*/  IMAD.X R25, RZ, RZ, UR10, P1 ;  /* 0x0000000aff197e24 */ /* 0x002fe200088e06ff */
[----:B0-----:R-:W-:-:S04]  /*d140*/  LEA R26, P1, R20, UR6, 0x2 ;  /* 0x00000006141a7c11 */ /* 0x001fc8000f8210ff */
[----:B------:R-:W-:-:S05]  /*d150*/  LEA.HI.X R27, R20, UR7, R25, 0x2, P1 ;  /* 0x00000007141b7c11 */ /* 0x000fca00088f1419 */
        /* <DEDUP_REMOVED lines=16> */
.L_x_5127:
[----:B------:R-:W-:Y:S05]  /*d260*/  BSYNC.RECONVERGENT B1 ;  /* 0x0000000000017941 */ /* 0x000fea0003800200 */
.L_x_5126:
[----:B------:R-:W-:Y:S01]  /*d270*/  ISETP.GT.AND P1, PT, R17, R23, PT ;  /* 0x000000171100720c */ /* 0x000fe20003f24270 */
[----:B------:R-:W-:-:S12]  /*d280*/  BSSY.RECONVERGENT B3, `(.L_x_5133) ;  /* 0x000014e000037945 */ /* 0x000fd80003800200 */
[----:B------:R-:W-:Y:S05]  /*d290*/  @!P1 BRA `(.L_x_5134) ;  /* 0x0000001400309947 */ /* 0x000fea0003800000 */
[----:B------:R-:W-:Y:S01]  /*d2a0*/  IADD3 R20, PT, PT, R41, R2, -R17 ;  /* 0x0000000229147210 */ /* 0x000fe20007ffe811 */
[----:B------:R-:W-:Y:S01]  /*d2b0*/  IMAD.IADD R17, R17, 0x1, -R23 ;  /* 0x0000000111117824 */ /* 0x000fe200078e0a17 */
[----:B------:R-:W-:Y:S01]  /*d2c0*/  BSSY.RECONVERGENT B2, `(.L_x_5135) ;  /* 0x00000bb000027945 */ /* 0x000fe20003800200 */
[----:B------:R-:W-:Y:S01]  /*d2d0*/  IMAD R15, R15, R18, RZ ;  /* 0x000000120f0f7224 */ /* 0x000fe200078e02ff */
[----:B------:R-:W-:Y:S02]  /*d2e0*/  ISETP.GT.U32.AND P1, PT, R20, -0x4, PT ;  /* 0xfffffffc1400780c */ /* 0x000fe40003f24070 */
[----:B------:R-:W-:-:S11]  /*d2f0*/  LOP3.LUT R38, R17, 0x3, RZ, 0xc0, !PT ;  /* 0x0000000311267812 */ /* 0x000fd600078ec0ff */
[----:B------:R-:W-:Y:S05]  /*d300*/  @P1 BRA `(.L_x_5136) ;  /* 0x0000000800d81947 */ /* 0x000fea0003800000 */
[----:B------:R-:W0:Y:S01]  /*d310*/  S2UR UR6, SR_CgaCtaId ;  /* 0x00000000000679c3 */ /* 0x000e220000008800 */
[----:B------:R-:W-:Y:S01]  /*d320*/  UMOV UR5, 0x400 ;  /* 0x0000040000057882 */ /* 0x000fe20000000000 */
[----:B------:R-:W-:Y:S01]  /*d330*/  LOP3.LUT R18, R17, 0xfffffffc, RZ, 0xc0, !PT ;  /* 0xfffffffc11127812 */ /* 0x000fe200078ec0ff */
[----:B------:R-:W-:Y:S01]  /*d340*/  UIADD3 UR5, UPT, UPT, UR5, 0x410, URZ ;  /* 0x0000041005057890 */ /* 0x000fe2000fffe0ff */
[----:B------:R-:W-:Y:S01]  /*d350*/  BSSY.RECONVERGENT B1, `(.L_x_5137) ;  /* 0x00000b0000017945 */ /* 0x000fe20003800200 */
[----:B------:R-:W-:Y:S02]  /*d360*/  IADD3 R23, PT, PT, R23, 0x1, RZ ;  /* 0x0000000117177810 */ /* 0x000fe40007ffe0ff */
[----:B--2---:R-:W-:Y:S01]  /*d370*/  IMAD.MOV R28, RZ, RZ, -R18 ;  /* 0x000000ffff1c7224 */ /* 0x004fe200078e0a12 */
[----:B------:R-:W2:Y:S01]  /*d380*/  LDC R36, c[0x0][0x3f4] ;  /* 0x0000fd00ff247b82 */ /* 0x000ea20000000800 */
[----:B0-----:R-:W-:-:S06]  /*d390*/  ULEA UR5, UR6, UR5, 0x18 ;  /* 0x0000000506057291 */ /* 0x001fcc000f8ec0ff */
[----:B------:R-:W-:-:S05]  /*d3a0*/  LEA R20, R41, UR5, 0x2 ;  /* 0x0000000529147c11 */ /* 0x000fca000f8e10ff */
[----:B------:R-:W-:-:S07]  /*d3b0*/  VIADD R20, R20, 0x8 ;  /* 0x0000000814147836 */ /* 0x000fce0000000000 */
.L_x_5146:
[C---:B-1----:R-:W-:Y:S01]  /*d3c0*/  VIADD R27, R23.reuse, 0xffffffff ;  /* 0xffffffff171b7836 */ /* 0x042fe20000000000 */
[----:B------:R-:W-:Y:S01]  /*d3d0*/  BSSY.RECONVERGENT B4, `(.L_x_5138) ;  /* 0x000002a000047945 */ /* 0x000fe20003800200 */
[----:B--2---:R-:W-:Y:S01]  /*d3e0*/  IMAD.MOV.U32 R18, RZ, RZ, R36 ;  /* 0x000000ffff127224 */ /* 0x004fe200078e0024 */
[----:B------:R-:W-:Y:S01]  /*d3f0*/  IADD3 R28, PT, PT, R28, 0x4, RZ ;  /* 0x000000041c1c7810 */ /* 0x000fe20007ffe0ff */
[----:B------:R-:W-:-:S03]  /*d400*/  VIADD R37, R23, 0x1 ;  /* 0x0000000117257836 */ /* 0x000fc60000000000 */
[----:B------:R-:W-:-:S13]  /*d410*/  ISETP.GE.AND P1, PT, R27, R18, PT ;  /* 0x000000121b00720c */ /* 0x000fda0003f26270 */
        /* <DEDUP_REMOVED lines=20> */
[----:B------:R-:W-:Y:S02]  /*d560*/  @!P1 IMAD.IADD R24, R24, 0x1, -R29 ;  /* 0x0000000118189824 */ /* 0x000fe400078e0a1d */
[----:B------:R-:W0:Y:S02]  /*d570*/  LDS R29, [R20+-0x8] ;  /* 0xfffff800141d7984 */ /* 0x000e240000000800 */
[----:B------:R-:W-:Y:S01]  /*d580*/  @!P2 IMAD.MOV R24, RZ, RZ, -R24 ;  /* 0x000000ffff18a224 */ /* 0x000fe200078e0a18 */
[----:B------:R-:W-:-:S04]  /*d590*/  @!P3 LOP3.LUT R24, RZ, R18, RZ, 0x33, !PT ;  /* 0x00000012ff18b212 */ /* 0x000fc800078e33ff */
[----:B------:R-:W-:-:S04]  /*d5a0*/  IADD3 R25, P1, PT, R24, UR4, RZ ;  /* 0x0000000418197c10 */ /* 0x000fc8000ff3e0ff */
[----:B------:R-:W-:Y:S02]  /*d5b0*/  IADD3.X R30, PT, PT, RZ, UR10, RZ, P1, !PT ;  /* 0x0000000aff1e7c10 */ /* 0x000fe40008ffe4ff */
[----:B------:R-:W-:-:S04]  /*d5c0*/  LEA R26, P1, R25, UR12, 0x2 ;  /* 0x0000000c191a7c11 */ /* 0x000fc8000f8210ff */
[----:B------:R-:W-:-:S05]  /*d5d0*/  LEA.HI.X R27, R25, UR13, R30, 0x2, P1 ;  /* 0x0000000d191b7c11 */ /* 0x000fca00088f141e */
        /* <DEDUP_REMOVED lines=9> */
.L_x_5139:
[----:B------:R-:W-:Y:S05]  /*d670*/  BSYNC.RECONVERGENT B4 ;  /* 0x0000000000047941 */ /* 0x000fea0003800200 */
.L_x_5138:
[CC--:B------:R-:W-:Y:S01]  /*d680*/  ISETP.GE.AND P4, PT, R23.reuse, R18.reuse, PT ;  /* 0x000000121700720c */ /* 0x0c0fe20003f86270 */
[----:B------:R-:W-:Y:S01]  /*d690*/  VIADD R31, R23, 0x2 ;  /* 0x00000002171f7836 */ /* 0x000fe20000000000 */
[----:B------:R-:W-:Y:S01]  /*d6a0*/  BSSY.RECONVERGENT B4, `(.L_x_5140) ;  /* 0x0000029000047945 */ /* 0x000fe20003800200 */
[----:B------:R-:W-:Y:S02]  /*d6b0*/  ISETP.NE.AND P1, PT, R28, RZ, PT ;  /* 0x000000ff1c00720c */ /* 0x000fe40003f25270 */
[-C--:B------:R-:W-:Y:S02]  /*d6c0*/  ISETP.GE.AND P2, PT, R37, R18.reuse, PT ;  /* 0x000000122500720c */ /* 0x080fe40003f46270 */
[----:B------:R-:W-:-:S06]  /*d6d0*/  ISETP.GE.AND P3, PT, R31, R18, PT ;  /* 0x000000121f00720c */ /* 0x000fcc0003f66270 */
[----:B------:R-:W-:Y:S07]  /*d6e0*/  @!P4 BRA `(.L_x_5141) ;  /* 0x000000000090c947 */ /* 0x000fee0003800000 */
[----:B------:R-:W-:Y:S02]  /*d6f0*/  IABS R27, R18 ;  /* 0x00000012001b7213 */ /* 0x000fe40000000000 */
[----:B------:R-:W-:Y:S02]  /*d700*/  IABS R30, R23 ;  /* 0x00000017001e7213 */ /* 0x000fe40000000000 */
[----:B------:R-:W0:Y:S01]  /*d710*/  I2F.RP R26, R27 ;  /* 0x0000001b001a7306 */ /* 0x000e220000209400 */
[----:B------:R-:W-:Y:S02]  /*d720*/  ISETP.GE.AND P5, PT, R23, RZ, PT ;  /* 0x000000ff1700720c */ /* 0x000fe40003fa6270 */
[----:B------:R-:W-:-:S05]  /*d730*/  ISETP.NE.AND P6, PT, R18, RZ, PT ;  /* 0x000000ff1200720c */ /* 0x000fca0003fc5270 */
[----:B0-----:R-:W0:Y:S02]  /*d740*/  MUFU.RCP R26, R26 ;  /* 0x0000001a001a7308 */ /* 0x001e240000001000 */
[----:B0-----:R-:W-:-:S06]  /*d750*/  VIADD R29, R26, 0xffffffe ;  /* 0x0ffffffe1a1d7836 */ /* 0x001fcc0000000000 */
[----:B------:R0:W1:Y:S02]  /*d760*/  F2I.FTZ.U32.TRUNC.NTZ R25, R29 ;  /* 0x0000001d00197305 */ /* 0x000064000021f000 */
[----:B0-----:R-:W0:Y:S01]  /*d770*/  LDS R29, [R20+-0x4] ;  /* 0xfffffc00141d7984 */ /* 0x001e220000000800 */
        /* <DEDUP_REMOVED lines=27> */
.L_x_5141:
[----:B------:R-:W-:Y:S05]  /*d930*/  BSYNC.RECONVERGENT B4 ;  /* 0x0000000000047941 */ /* 0x000fea0003800200 */
.L_x_5140:
        /* <DEDUP_REMOVED lines=10> */
[----:B0-----:R-:W0:Y:S01]  /*d9e0*/  LDS R29, [R20] ;  /* 0x00000000141d7984 */ /* 0x001e220000000800 */
        /* <DEDUP_REMOVED lines=27> */
.L_x_5143:
[----:B------:R-:W-:Y:S05]  /*dba0*/  BSYNC.RECONVERGENT B4 ;  /* 0x0000000000047941 */ /* 0x000fea0003800200 */
.L_x_5142:
        /* <DEDUP_REMOVED lines=9> */
[----:B------:R0:W1:Y:S02]  /*dc40*/  F2I.FTZ.U32.TRUNC.NTZ R25, R29 ;  /* 0x0000001d00197305 */ /* 0x000064000021f000 */
[----:B0-----:R-:W0:Y:S01]  /*dc50*/  LDS R29, [R20+0x4] ;  /* 0x00000400141d7984 */ /* 0x001e220000000800 */
        /* <DEDUP_REMOVED lines=27> */
.L_x_5145:
[----:B------:R-:W-:Y:S05]  /*de10*/  BSYNC.RECONVERGENT B4 ;  /* 0x0000000000047941 */ /* 0x000fea0003800200 */
.L_x_5144:
[----:B------:R-:W-:Y:S01]  /*de20*/  VIADD R23, R23, 0x4 ;  /* 0x0000000417177836 */ /* 0x000fe20000000000 */
[----:B------:R-:W-:Y:S01]  /*de30*/  IADD3 R20, PT, PT, R20, 0x10, RZ ;  /* 0x0000001014147810 */ /* 0x000fe20007ffe0ff */
[----:B------:R-:W-:Y:S06]  /*de40*/  @P1 BRA `(.L_x_5146) ;  /* 0xfffffff4005c1947 */ /* 0x000fec000383ffff */
[----:B------:R-:W-:Y:S05]  /*de50*/  BSYNC.RECONVERGENT B1 ;  /* 0x0000000000017941 */ /* 0x000fea0003800200 */
.L_x_5137:
[----:B------:R-:W-:-:S07]  /*de60*/  VIADD R23, R23, 0xffffffff ;  /* 0xffffffff17177836 */ /* 0x000fce0000000000 */
.L_x_5136:
[----:B------:R-:W-:Y:S05]  /*de70*/  BSYNC.RECONVERGENT B2 ;  /* 0x0000000000027941 */ /* 0x000fea0003800200 */
.L_x_5135:
[----:B------:R-:W-:-:S13]  /*de80*/  ISETP.NE.AND P1, PT, R38, RZ, PT ;  /* 0x000000ff2600720c */ /* 0x000fda0003f25270 */
        /* <DEDUP_REMOVED lines=15> */
[----:B-1----:R-:W-:Y:S01]  /*df80*/  IABS R27, R18 ;  /* 0x00000012001b7213 */ /* 0x002fe20000000000 */
[----:B------:R-:W-:Y:S01]  /*df90*/  IMAD.MOV.U32 R24, RZ, RZ, RZ ;  /* 0x000000ffff187224 */ /* 0x000fe200078e00ff */
[----:B------:R-:W-:Y:S01]  /*dfa0*/  ISETP.GE.AND P3, PT, R23, RZ, PT ;  /* 0x000000ff1700720c */ /* 0x000fe20003f66270 */
[----:B------:R-:W0:Y:S01]  /*dfb0*/  LDCU.64 UR6, c[0x0][0x3c8] ;  /* 0x00007900ff0677ac */ /* 0x000e220008000a00 */
[----:B------:R-:W1:Y:S01]  /*dfc0*/  I2F.RP R26, R27 ;  /* 0x0000001b001a7306 */ /* 0x000e620000209400 */
[----:B------:R-:W-:-:S07]  /*dfd0*/  ISETP.NE.AND P4, PT, R18, RZ, PT ;  /* 0x000000ff1200720c */ /* 0x000fce0003f85270 */
[----:B-1----:R-:W2:Y:S02]  /*dfe0*/  MUFU.RCP R26, R26 ;  /* 0x0000001a001a7308 */ /* 0x002ea40000001000 */
[----:B--2---:R-:W-:-:S06]  /*dff0*/  VIADD R28, R26, 0xffffffe ;  /* 0x0ffffffe1a1c7836 */ /* 0x004fcc0000000000 */
        /* <DEDUP_REMOVED lines=17> */
[----:B0-----:R-:W-:-:S04]  /*e110*/  LEA R26, P2, R24, UR6, 0x2 ;  /* 0x00000006181a7c11 */ /* 0x001fc8000f8410ff */
[----:B------:R-:W-:-:S05]  /*e120*/  LEA.HI.X R27, R24, UR7, R25, 0x2, P2 ;  /* 0x00000007181b7c11 */ /* 0x000fca00090f1419 */
[----:B------:R-:W2:Y:S02]  /*e130*/  LDG.E R26, desc[UR36][R26.64] ;  /* 0x000000241a1a7981 */ /* 0x000ea4000c1e1900 */
[----:B--2---:R-:W-:-:S04]  /*e140*/  IMAD R20, R15, R26, R20 ;  /* 0x0000001a0f147224 */ /* 0x004fc800078e0214 */
[----:B------:R-:W-:Y:S02]  /*e150*/  IMAD R25, R20, 0xa0, RZ ;  /* 0x000000a014197824 */ /* 0x000fe400078e02ff */
[----:B------:R-:W0:Y:S02]  /*e160*/  LDS R20, [R32] ;  /* 0x0000000020147984 */ /* 0x000e240000000800 */
[----:B------:R-:W-:-:S05]  /*e170*/  IMAD.WIDE R24, R25, 0x4, R12 ;  /* 0x0000000419187825 */ /* 0x000fca00078e020c */
[----:B------:R-:W0:Y:S02]  /*e180*/  LDG.E.128 R28, desc[UR36][R24.64] ;  /* 0x00000024181c7981 */ /* 0x000e24000c1e1d00 */
[-C--:B0-----:R-:W-:Y:S01]  /*e190*/  FFMA.FTZ R8, R28, R20.reuse, R8 ;  /* 0x000000141c087223 */ /* 0x081fe20000010008 */
[-C--:B------:R-:W-:Y:S01]  /*e1a0*/  FFMA.FTZ R9, R29, R20.reuse, R9 ;  /* 0x000000141d097223 */ /* 0x080fe20000010009 */
[-C--:B------:R-:W-:Y:S01]  /*e1b0*/  FFMA.FTZ R10, R30, R20.reuse, R10 ;  /* 0x000000141e0a7223 */ /* 0x080fe2000001000a */
[----:B------:R-:W-:-:S07]  /*e1c0*/  FFMA.FTZ R11, R31, R20, R11 ;  /* 0x000000141f0b7223 */ /* 0x000fce000001000b */
.L_x_5150:
[----:B------:R-:W-:Y:S05]  /*e1d0*/  BSYNC.RECONVERGENT B2 ;  /* 0x0000000000027941 */ /* 0x000fea0003800200 */
.L_x_5149:
[----:B------:R-:W-:Y:S04]  /*e1e0*/  BSSY.RECONVERGENT B2, `(.L_x_5151) ;  /* 0x0000027000027945 */ /* 0x000fe80003800200 */
[----:B------:R-:W-:Y:S05]  /*e1f0*/  @!P1 BRA `(.L_x_5152) ;  /* 0x0000000000949947 */ /* 0x000fea0003800000 */
[----:B-1----:R-:W-:Y:S01]  /*e200*/  IABS R27, R18 ;  /* 0x00000012001b7213 */ /* 0x002fe20000000000 */
[----:B------:R-:W-:Y:S01]  /*e210*/  HFMA2 R24, -RZ, RZ, 0, 0 ;  /* 0x00000000ff187431 */ /* 0x000fe200000001ff */
[----:B------:R-:W-:Y:S01]  /*e220*/  ISETP.GE.AND P2, PT, R33, RZ, PT ;  /* 0x000000ff2100720c */ /* 0x000fe20003f46270 */
[----:B------:R-:W0:Y:S01]  /*e230*/  LDCU.64 UR6, c[0x0][0x3c8] ;  /* 0x00007900ff0677ac */ /* 0x000e220008000a00 */
[----:B------:R-:W1:Y:S01]  /*e240*/  I2F.RP R26, R27 ;  /* 0x0000001b001a7306 */ /* 0x000e620000209400 */
[----:B------:R-:W-:-:S07]  /*e250*/  ISETP.NE.AND P3, PT, R18, RZ, PT ;  /* 0x000000ff1200720c */ /* 0x000fce0003f65270 */
[----:B-1----:R-:W2:Y:S02]  /*e260*/  MUFU.RCP R26, R26 ;  /* 0x0000001a001a7308 */ /* 0x002ea40000001000 */
[----:B--2---:R-:W-:-:S06]  /*e270*/  VIADD R28, R26, 0xffffffe ;  /* 0x0ffffffe1a1c7836 */ /* 0x004fcc0000000000 */
[----:B------:R-:W1:Y:S02]  /*e280*/  F2I.FTZ.U32.TRUNC.NTZ R25, R28 ;  /* 0x0000001c00197305 */ /* 0x000e64000021f000 */
[----:B-1----:R-:W-:-:S04]  /*e290*/  IMAD.MOV R20, RZ, RZ, -R25 ;  /* 0x000000ffff147224 */ /* 0x002fc800078e0a19 */
        /* <DEDUP_REMOVED lines=20> */
[----:B------:R-:W0:Y:S02]  /*e3e0*/  LDS R20, [R32+0x4] ;  /* 0x0000040020147984 */ /* 0x000e240000000800 */
[----:B------:R-:W-:-:S05]  /*e3f0*/  IMAD.WIDE R24, R25, 0x4, R12 ;  /* 0x0000000419187825 */ /* 0x000fca00078e020c */
[----:B------:R-:W0:Y:S02]  /*e400*/  LDG.E.128 R28, desc[UR36][R24.64] ;  /* 0x00000024181c7981 */ /* 0x000e24000c1e1d00 */
[-C--:B0-----:R-:W-:Y:S01]  /*e410*/  FFMA.FTZ R8, R28, R20.reuse, R8 ;  /* 0x000000141c087223 */ /* 0x081fe20000010008 */
[-C--:B------:R-:W-:Y:S01]  /*e420*/  FFMA.FTZ R9, R29, R20.reuse, R9 ;  /* 0x000000141d097223 */ /* 0x080fe20000010009 */
[-C--:B------:R-:W-:Y:S01]  /*e430*/  FFMA.FTZ R10, R30, R20.reuse, R10 ;  /* 0x000000141e0a7223 */ /* 0x080fe2000001000a */
[----:B------:R-:W-:-:S07]  /*e440*/  FFMA.FTZ R11, R31, R20, R11 ;  /* 0x000000141f0b7223 */ /* 0x000fce000001000b */
.L_x_5152:
[----:B------:R-:W-:Y:S05]  /*e450*/  BSYNC.RECONVERGENT B2 ;  /* 0x0000000000027941 */ /* 0x000fea0003800200 */
.L_x_5151:
[----:B------:R-:W-:-:S07]  /*e460*/  VIADD R23, R23, 0x2 ;  /* 0x0000000217177836 */ /* 0x000fce0000000000 */
.L_x_5148:
[----:B------:R-:W-:Y:S05]  /*e470*/  BSYNC.RECONVERGENT B1 ;  /* 0x0000000000017941 */ /* 0x000fea0003800200 */
.L_x_5147:
[----:B------:R-:W-:Y:S02]  /*e480*/  LOP3.LUT R17, R17, 0x1, RZ, 0xc0, !PT ;  /* 0x0000000111117812 */ /* 0x000fe400078ec0ff */
[----:B------:R-:W-:-:S04]  /*e490*/  ISETP.GE.AND P1, PT, R23, R18, PT ;  /* 0x000000121700720c */ /* 0x000fc80003f26270 */
[----:B------:R-:W-:-:S13]  /*e4a0*/  ISETP.NE.U32.OR P1, PT, R17, 0x1, !P1 ;  /* 0x000000011100780c */ /* 0x000fda0004f25470 */
[----:B------:R-:W-:Y:S05]  /*e4b0*/  @P1 BRA `(.L_x_5134) ;  /* 0x0000000000a81947 */ /* 0x000fea0003800000 */
[----:B-1----:R-:W-:Y:S01]  /*e4c0*/  IABS R26, R18 ;  /* 0x00000012001a7213 */ /* 0x002fe20000000000 */
[----:B------:R-:W0:Y:S01]  /*e4d0*/  LDCU.64 UR6, c[0x0][0x3c8] ;  /* 0x00007900ff0677ac */ /* 0x000e220008000a00 */
[----:B------:R-:W-:Y:S02]  /*e4e0*/  IABS R20, R23 ;  /* 0x0000001700147213 */ /* 0x000fe40000000000 */
[----:B------:R-:W1:Y:S01]  /*e4f0*/  I2F.RP R27, R26 ;  /* 0x0000001a001b7306 */ /* 0x000e620000209400 */
[----:B------:R-:W-:Y:S02]  /*e500*/  ISETP.GE.AND P2, PT, R23, RZ, PT ;  /* 0x000000ff1700720c */ /* 0x000fe40003f46270 */
[----:B------:R-:W-:-:S05]  /*e510*/  ISETP.NE.AND P3, PT, R18, RZ, PT ;  /* 0x000000ff1200720c */ /* 0x000fca0003f65270 */
[----:B-1----:R-:W1:Y:S02]  /*e520*/  MUFU.RCP R27, R27 ;  /* 0x0000001b001b7308 */ /* 0x002e640000001000 */
[----:B-1----:R-:W-:-:S06]  /*e530*/  VIADD R24, R27, 0xffffffe ;  /* 0x0ffffffe1b187836 */ /* 0x002fcc0000000000 */
        /* <DEDUP_REMOVED lines=16> */
[----:B0-----:R-:W-:-:S04]  /*e640*/  LEA R24, P1, R20, UR6, 0x2 ;  /* 0x0000000614187c11 */ /* 0x001fc8000f8210ff */
[----:B------:R-:W-:-:S05]  /*e650*/  LEA.HI.X R25, R20, UR7, R25, 0x2, P1 ;  /* 0x0000000714197c11 */ /* 0x000fca00088f1419 */
[----:B------:R-:W3:Y:S01]  /*e660*/  LDG.E R24, desc[UR36][R24.64] ;  /* 0x0000002418187981 */ /* 0x000ee2000c1e1900 */
[----:B------:R-:W0:Y:S01]  /*e670*/  S2UR UR6, SR_CgaCtaId ;  /* 0x00000000000679c3 */ /* 0x000e220000008800 */
[----:B------:R-:W-:Y:S02]  /*e680*/  UMOV UR5, 0x400 ;  /* 0x0000040000057882 */ /* 0x000fe40000000000 */
[----:B------:R-:W-:Y:S01]  /*e690*/  UIADD3 UR5, UPT, UPT, UR5, 0x410, URZ ;  /* 0x0000041005057890 */ /* 0x000fe2000fffe0ff */
[----:B------:R-:W-:-:S03]  /*e6a0*/  IMAD.IADD R2, R23, 0x1, -R2 ;  /* 0x0000000117027824 */ /* 0x000fc600078e0a02 */
[----:B0-----:R-:W-:-:S06]  /*e6b0*/  ULEA UR5, UR6, UR5, 0x18 ;  /* 0x0000000506057291 */ /* 0x001fcc000f8ec0ff */
[----:B------:R-:W-:-:S06]  /*e6c0*/  LEA R2, R2, UR5, 0x2 ;  /* 0x0000000502027c11 */ /* 0x000fcc000f8e10ff */
[----:B------:R-:W0:Y:S01]  /*e6d0*/  LDS R2, [R2] ;  /* 0x0000000002027984 */ /* 0x000e220000000800 */
[----:B---3--:R-:W-:-:S04]  /*e6e0*/  IMAD R15, R15, R24, R17 ;  /* 0x000000180f0f7224 */ /* 0x008fc800078e0211 */
[----:B------:R-:W-:-:S04]  /*e6f0*/  IMAD R15, R15, 0xa0, RZ ;  /* 0x000000a00f0f7824 */ /* 0x000fc800078e02ff */
[----:B------:R-:W-:-:S05]  /*e700*/  IMAD.WIDE R12, R15, 0x4, R12 ;  /* 0x000000040f0c7825 */ /* 0x000fca00078e020c */
[----:B--2---:R-:W0:Y:S02]  /*e710*/  LDG.E.128 R28, desc[UR36][R12.64] ;  /* 0x000000240c1c7981 */ /* 0x004e24000c1e1d00 */
[-C--:B0-----:R-:W-:Y:S01]  /*e720*/  FFMA.FTZ R8, R28, R2.reuse, R8 ;  /* 0x000000021c087223 */ /* 0x081fe20000010008 */
[-C--:B------:R-:W-:Y:S01]  /*e730*/  FFMA.FTZ R9, R29, R2.reuse, R9 ;  /* 0x000000021d097223 */ /* 0x080fe20000010009 */
[-C--:B------:R-:W-:Y:S01]  /*e740*/  FFMA.FTZ R10, R30, R2.reuse, R10 ;  /* 0x000000021e0a7223 */ /* 0x080fe2000001000a */
[----:B------:R-:W-:-:S07]  /*e750*/  FFMA.FTZ R11, R31, R2, R11 ;  /* 0x000000021f0b7223 */ /* 0x000fce000001000b */
.L_x_5134:
[----:B------:R-:W-:Y:S05]  /*e760*/  BSYNC.RECONVERGENT B3 ;  /* 0x0000000000037941 */ /* 0x000fea0003800200 */
.L_x_5133:
[----:B------:R-:W-:-:S13]  /*e770*/  ISETP.GT.U32.AND P1, PT, R21, 0x3f, PT ;  /* 0x0000003f1500780c */ /* 0x000fda0003f24070 */
[----:B------:R-:W-:Y:S05]  /*e780*/  @P1 BRA `(.L_x_5125) ;  /* 0x0000000000d01947 */ /* 0x000fea0003800000 */
[----:B------:R-:W0:Y:S01]  /*e790*/  LDC R2, c[0x0][0x478] ;  /* 0x00011e00ff027b82 */ /* 0x000e220000000800 */
[----:B--2---:R-:W-:Y:S01]  /*e7a0*/  IMAD.IADD R31, R3, 0x1, R22 ;  /* 0x00000001031f7824 */ /* 0x004fe200078e0216 */
[----:B------:R-:W2:Y:S01]  /*e7b0*/  LDCU.64 UR6, c[0x0][0x460] ;  /* 0x00008c00ff0677ac */ /* 0x000ea20008000a00 */
[----:B------:R-:W3:Y:S01]  /*e7c0*/  LDS R87, [R87] ;  /* 0x0000000057577984 */ /* 0x000ee20000000800 */
        /* <DEDUP_REMOVED lines=9> */
[----:B------:R-:W-:Y:S01]  /*e860*/  ISETP.NE.AND.EX P0, PT, RZ, UR7, PT, P0 ;  /* 0x00000007ff007c0c */ /* 0x000fe2000bf05300 */
[----:B------:R-:W0:-:S12]  /*e870*/  LDCU.64 UR6, c[0x0][0x3c0] ;  /* 0x00007800ff0677ac */ /* 0x000e180008000a00 */
[----:B------:R-:W1:Y:S08]  /*e880*/  @P0 LDC R26, c[0x0][0x3f8] ;  /* 0x0000fe00ff1a0b82 */ /* 0x000e700000000800 */
[----:B------:R-:W2:Y:S01]  /*e890*/  @P0 LDC.64 R22, c[0x0][0x458] ;  /* 0x00011600ff160b82 */ /* 0x000ea20000000a00 */
[----:B----4-:R-:W-:-:S04]  /*e8a0*/  @P1 IMAD.WIDE R12, R31, 0x4, R20 ;  /* 0x000000041f0c1825 */ /* 0x010fc800078e0214 */
[----:B-1----:R-:W-:-:S04]  /*e8b0*/  @P0 IMAD R0, R19, R26, R0 ;  /* 0x0000001a13000224 */ /* 0x002fc800078e0200 */
[----:B------:R-:W-:-:S04]  /*e8c0*/  @P0 IMAD R21, R0, 0xa0, R3 ;  /* 0x000000a000150824 */ /* 0x000fc800078e0203 */
[----:B--2---:R-:W-:-:S06]  /*e8d0*/  @P0 IMAD.WIDE R20, R21, 0x4, R22 ;  /* 0x0000000415140825 */ /* 0x004fcc00078e0216 */
[----:B------:R-:W2:Y:S01]  /*e8e0*/  @P0 LDG.E.128 R20, desc[UR36][R20.64] ;  /* 0x0000002414140981 */ /* 0x000ea2000c1e1d00 */
[----:B---3--:R-:W1:Y:S08]  /*e8f0*/  @!P1 I2F.S8 R15, R2 ;  /* 0x00000002000f9306 */ /* 0x008e700000001400 */
[----:B------:R-:W3:Y:S08]  /*e900*/  @!P1 I2F.S8 R17, R2.B1 ;  /* 0x1000000200119306 */ /* 0x000ef00000001400 */
[----:B------:R-:W4:Y:S08]  /*e910*/  @!P1 I2F.S8 R27, R2.B2 ;  /* 0x20000002001b9306 */ /* 0x000f300000001400 */
[----:B------:R-:W0:Y:S01]  /*e920*/  @!P1 I2F.S8 R29, R2.B3 ;  /* 0x30000002001d9306 */ /* 0x000e220000001400 */
[C---:B-1----:R-:W-:Y:S01]  /*e930*/  @!P1 FMUL.FTZ R32, R24.reuse, R15 ;  /* 0x0000000f18209220 */ /* 0x042fe20000410000 */
[C---:B---3--:R-:W-:Y:S01]  /*e940*/  @!P1 FMUL.FTZ R33, R24.reuse, R17 ;  /* 0x0000001118219220 */ /* 0x048fe20000410000 */
[C---:B----4-:R-:W-:Y:S01]  /*e950*/  @!P1 FMUL.FTZ R34, R24.reuse, R27 ;  /* 0x0000001b18229220 */ /* 0x050fe20000410000 */
[----:B0-----:R-:W-:-:S06]  /*e960*/  @!P1 FMUL.FTZ R35, R24, R29 ;  /* 0x0000001d18239220 */ /* 0x001fcc0000410000 */
[----:B------:R-:W3:Y:S01]  /*e970*/  @P1 LDG.E.128 R32, desc[UR36][R12.64] ;  /* 0x000000240c201981 */ /* 0x000ee2000c1e1d00 */
[----:B------:R-:W-:Y:S02]  /*e980*/  IMAD R15, R14, R18, R3 ;  /* 0x000000120e0f7224 */ /* 0x000fe400078e0203 */
[----:B------:R-:W-:-:S03]  /*e990*/  IMAD R16, R16, 0xa0, RZ ;  /* 0x000000a010107824 */ /* 0x000fc600078e02ff */
[----:B------:R-:W-:Y:S02]  /*e9a0*/  SHF.R.S32.HI R17, RZ, 0x1f, R15 ;  /* 0x0000001fff117819 */ /* 0x000fe4000001140f */
[----:B------:R-:W-:-:S04]  /*e9b0*/  IADD3 R15, P1, PT, R16, R15, RZ ;  /* 0x0000000f100f7210 */ /* 0x000fc80007f3e0ff */
        /* <DEDUP_REMOVED lines=12> */
[----:B------:R-:W-:Y:S01]  /*ea80*/  PLOP3.LUT P0, PT, PT, PT, PT, 0x80, 0x8 ;  /* 0x000000000008781c */ /* 0x000fe20003f0f070 */
[C---:B------:R-:W-:Y:S01]  /*ea90*/  FFMA.FTZ R8, R87.reuse, R4, R8 ;  /* 0x0000000457087223 */ /* 0x040fe20000010008 */
[C---:B------:R-:W-:Y:S01]  /*eaa0*/  FFMA.FTZ R9, R87.reuse, R5, R9 ;  /* 0x0000000557097223 */ /* 0x040fe20000010009 */
[C---:B------:R-:W-:Y:S01]  /*eab0*/  FFMA.FTZ R10, R87.reuse, R6, R10 ;  /* 0x00000006570a7223 */ /* 0x040fe2000001000a */
[----:B------:R-:W-:-:S09]  /*eac0*/  FFMA.FTZ R11, R87, R7, R11 ;  /* 0x00000007570b7223 */ /* 0x000fd2000001000b */
.L_x_5125:
[----:B------:R-:W-:Y:S05]  /*ead0*/  BSYNC.RECONVERGENT B0 ;  /* 0x0000000000007941 */ /* 0x000fea0003800200 */
.L_x_5124:
[----:B------:R-:W-:Y:S06]  /*eae0*/  BAR.SYNC.DEFER_BLOCKING 0x0 ;  /* 0x0000000000007b1d */ /* 0x000fec0000010000 */
[----:B------:R-:W-:Y:S05]  /*eaf0*/  @!P0 EXIT ;  /* 0x000000000000894d */ /* 0x000fea0003800000 */
[----:B------:R-:W3:Y:S02]  /*eb00*/  LDCU UR4, c[0x0][0x478] ;  /* 0x00008f00ff0477ac */ /* 0x000ee40008000800 */
[----:B---3--:R-:W-:-:S09]  /*eb10*/  UISETP.NE.AND UP0, UPT, UR4, 0x2, UPT ;  /* 0x000000020400788c */ /* 0x008fd2000bf05270 */
[----:B------:R-:W-:Y:S05]  /*eb20*/  BRA.U UP0, `(.L_x_5153) ;  /* 0x00000001007c7547 */ /* 0x000fea000b800000 */
[----:B0----5:R-:W0:Y:S01]  /*eb30*/  LDC.64 R4, c[0x0][0x470] ;  /* 0x00011c00ff047b82 */ /* 0x021e220000000a00 */
[----:B------:R-:W3:Y:S01]  /*eb40*/  LDCU.64 UR4, c[0x0][0x380] ;  /* 0x00007000ff0477ac */ /* 0x000ee20008000a00 */
[----:B0-----:R-:W2:Y:S01]  /*eb50*/  LDG.E R4, desc[UR36][R4.64] ;  /* 0x0000002404047981 */ /* 0x001ea2000c1e1900 */
        /* <DEDUP_REMOVED lines=15> */
[----:B0-----:R-:W-:Y:S02]  /*ec50*/  PRMT R9, R9, 0x8880, RZ ;  /* 0x0000888009097816 */ /* 0x001fe400000000ff */
[----:B------:R-:W-:Y:S02]  /*ec60*/  LEA R5, R0, R5, 0x18 ;  /* 0x0000000500057211 */ /* 0x000fe400078ec0ff */
[----:B------:R-:W-:Y:S02]  /*ec70*/  PRMT R2, R9, 0x7710, RZ ;  /* 0x0000771009027816 */ /* 0x000fe400000000ff */
[----:B--2---:R-:W-:-:S04]  /*ec80*/  PRMT R4, R8, 0x8880, RZ ;  /* 0x0000888008047816 */ /* 0x004fc800000000ff */
        /* <DEDUP_REMOVED lines=9> */
.L_x_5153:
[----:B0----5:R-:W0:Y:S01]  /*ed20*/  LDC.64 R4, c[0x0][0x380] ;  /* 0x0000e000ff047b82 */ /* 0x021e220000000a00 */
[----:B------:R-:W-:-:S04]  /*ed30*/  IMAD.IADD R3, R14, 0x1, R3 ;  /* 0x000000010e037824 */ /* 0x000fc800078e0203 */
[----:B0-----:R-:W-:-:S05]  /*ed40*/  IMAD.WIDE R2, R3, 0x4, R4 ;  /* 0x0000000403027825 */ /* 0x001fca00078e0204 */
[----:B------:R-:W-:Y:S01]  /*ed50*/  STG.E.128 desc[UR36][R2.64], R8 ;  /* 0x0000000802007986 */ /* 0x000fe2000c101d24 */
[----:B------:R-:W-:Y:S05]  /*ed60*/  EXIT ;  /* 0x000000000000794d */ /* 0x000fea0003800000 */
.L_x_5084:
[----:B------:R-:W-:Y:S01]  /*ed70*/  HFMA2 R11, -RZ, RZ, 0, 1.847743988037109375e-06 ;  /* 0x0000001fff0b7431 */ /* 0x000fe200000001ff */
[----:B------:R-:W-:Y:S01]  /*ed80*/  BSSY B1, `(.L_x_5154) ;  /* 0x0000006000017945 */ /* 0x000fe20003800000 */
[----:B------:R-:W-:Y:S02]  /*ed90*/  IMAD.MOV.U32 R12, RZ, RZ, 0x2 ;  /* 0x00000002ff0c7424 */ /* 0x000fe400078e00ff */
[----:B------:R-:W-:-:S07]  /*eda0*/  IMAD.MOV.U32 R15, RZ, RZ, -0x1 ;  /* 0xffffffffff0f7424 */ /* 0x000fce00078e00ff */
[----:B------:R-:W-:Y:S05]  /*edb0*/  WARPSYNC.COLLECTIVE R15, `(.L_x_5155) ;  /* 0x000000000f087348 */ /* 0x000fea0003c00000 */
[----:B------:R0:W1:Y:S02]  /*edc0*/  SHFL.BFLY P6, R14, R13, R12, R11 ;  /* 0x0c00000c0d0e7389 */ /* 0x00006400000c000b */
[----:B01----:R-:W-:Y:S05]  /*edd0*/  ENDCOLLECTIVE ;  /* 0x000000000000791b */ /* 0x003fea0003800000 */
.L_x_5155:
[----:B------:R-:W-:Y:S05]  /*ede0*/  BSYNC B1 ;  /* 0x0000000000017941 */ /* 0x000fea0003800000 */
.L_x_5154:
[----:B------:R-:W-:Y:S01]  /*edf0*/  FADD.FTZ R13, R13, R14 ;  /* 0x0000000e0d0d7221 */ /* 0x000fe20000010000 */
[----:B------:R-:W-:Y:S02]  /*ee00*/  IMAD.MOV.U32 R12, RZ, RZ, 0x1 ;  /* 0x00000001ff0c7424 */ /* 0x000fe400078e00ff */
[----:B------:R-:W-:Y:S02]  /*ee10*/  IMAD.MOV.U32 R11, RZ, RZ, 0x1f ;  /* 0x0000001fff0b7424 */ /* 0x000fe400078e00ff */
[----:B------:R-:W-:-:S07]  /*ee20*/  IMAD.MOV.U32 R15, RZ, RZ, -0x1 ;  /* 0xffffffffff0f7424 */ /* 0x000fce00078e00ff */
[----:B------:R-:W-:Y:S05]  /*ee30*/  WARPSYNC.COLLECTIVE R15, `(.L_x_5156) ;  /* 0x000000000f087348 */ /* 0x000fea0003c00000 */
[----:B------:R0:W1:Y:S02]  /*ee40*/  SHFL.BFLY P6, R14, R13, R12, R11 ;  /* 0x0c00000c0d0e7389 */ /* 0x00006400000c000b */
[----:B01----:R-:W-:Y:S05]  /*ee50*/  ENDCOLLECTIVE ;  /* 0x000000000000791b */ /* 0x003fea0003800000 */
.L_x_5156:
[----:B------:R-:W-:Y:S05]  /*ee60*/  BRA `(.L_x_5157) ;  /* 0xffffffa4007c7947 */ /* 0x000fea000383ffff */
.L_x_5088:
[----:B------:R-:W-:Y:S01]  /*ee70*/  BSSY B0, `(.L_x_5158) ;  /* 0x0000008000007945 */ /* 0x000fe20003800000 */
[----:B------:R-:W-:Y:S01]  /*ee80*/  MOV R13, R0 ;  /* 0x00000000000d7202 */ /* 0x000fe20000000f00 */
[----:B------:R-:W-:Y:S02]  /*ee90*/  IMAD.MOV.U32 R12, RZ, RZ, 0x10 ;  /* 0x00000010ff0c7424 */ /* 0x000fe400078e00ff */
[----:B------:R-:W-:Y:S02]  /*eea0*/  IMAD.MOV.U32 R11, RZ, RZ, 0x1f ;  /* 0x0000001fff0b7424 */ /* 0x000fe400078e00ff */
[----:B------:R-:W-:-:S07]  /*eeb0*/  IMAD.MOV.U32 R15, RZ, RZ, -0x1 ;  /* 0xffffffffff0f7424 */ /* 0x000fce00078e00ff */
[----:B-123-5:R-:W-:Y:S05]  /*eec0*/  WARPSYNC.COLLECTIVE R15, `(.L_x_5159) ;  /* 0x000000000f087348 */ /* 0x02efea0003c00000 */
[----:B------:R0:W4:Y:S02]  /*eed0*/  SHFL.BFLY P6, R14, R13, R12, R11 ;  /* 0x0c00000c0d0e7389 */ /* 0x00012400000c000b */
[----:B012345:R-:W-:Y:S05]  /*eee0*/  ENDCOLLECTIVE ;  /* 0x000000000000791b */ /* 0x03ffea0003800000 */
.L_x_5159:
[----:B------:R-:W-:Y:S05]  /*eef0*/  BSYNC B0 ;  /* 0x0000000000007941 */ /* 0x000fea0003800000 */
.L_x_5158:
[----:B------:R-:W-:Y:S01]  /*ef00*/  FMNMX.FTZ R13, R14, R0, !PT ;  /* 0x000000000e0d7209 */ /* 0x000fe20007810000 */
[----:B------:R-:W-:Y:S02]  /*ef10*/  IMAD.MOV.U32 R12, RZ, RZ, 0x8 ;  /* 0x00000008ff0c7424 */ /* 0x000fe400078e00ff */
[----:B------:R-:W-:Y:S02]  /*ef20*/  HFMA2 R11, -RZ, RZ, 0, 1.847743988037109375e-06 ;  /* 0x0000001fff0b7431 */ /* 0x000fe400000001ff */
[----:B------:R-:W-:-:S07]  /*ef30*/  IMAD.MOV.U32 R15, RZ, RZ, -0x1 ;  /* 0xffffffffff0f7424 */ /* 0x000fce00078e00ff */
[----:B------:R-:W-:Y:S05]  /*ef40*/  WARPSYNC.COLLECTIVE R15, `(.L_x_5160) ;  /* 0x000000000f087348 */ /* 0x000fea0003c00000 */
[----:B------:R0:W1:Y:S02]  /*ef50*/  SHFL.BFLY P6, R14, R13, R12, R11 ;  /* 0x0c00000c0d0e7389 */ /* 0x00006400000c000b */
[----:B01----:R-:W-:Y:S05]  /*ef60*/  ENDCOLLECTIVE ;  /* 0x000000000000791b */ /* 0x003fea0003800000 */
.L_x_5160:
[----:B------:R-:W-:Y:S01]  /*ef70*/  IMAD.MOV.U32 R12, RZ, RZ, 0x4 ;  /* 0x00000004ff0c7424 */ /* 0x000fe200078e00ff */
[----:B------:R-:W-:-:S05]  /*ef80*/  FMNMX.FTZ R3, R13, R14, !PT ;  /* 0x0000000e0d037209 */ /* 0x000fca0007810000 */
[----:B------:R-:W-:-:S07]  /*ef90*/  IMAD.MOV.U32 R13, RZ, RZ, R3 ;  /* 0x000000ffff0d7224 */ /* 0x000fce00078e0003 */
[----:B------:R-:W-:Y:S05]  /*efa0*/  WARPSYNC.COLLECTIVE R15, `(.L_x_5161) ;  /* 0x000000000f087348 */ /* 0x000fea0003c00000 */
[----:B------:R0:W1:Y:S02]  /*efb0*/  SHFL.BFLY P6, R14, R13, R12, R11 ;  /* 0x0c00000c0d0e7389 */ /* 0x00006400000c000b */
[----:B01----:R-:W-:Y:S05]  /*efc0*/  ENDCOLLECTIVE ;  /* 0x000000000000791b */ /* 0x003fea0003800000 */
.L_x_5161:
[----:B------:R-:W-:Y:S05]  /*efd0*/  BRA `(.L_x_5162) ;  /* 0xffffffa400d47947 */ /* 0x000fea000383ffff */
.L_x_5163:
        /* <DEDUP_REMOVED lines=10> */
.L_x_5609:


//--------------------- .text._ZN4mmha33masked_multihead_attention_kernelIfLi160ELi256ELi1ELi64ELi256ELb0ELb0EEEv26Multihead_attention_paramsIT_XT5_EE --------------------------
	.section	.text._ZN4mmha33masked_multihead_attention_kernelIfLi160ELi256ELi1ELi64ELi256ELb0ELb0EEEv26Multihead_attention_paramsIT_XT5_EE,"ax",@progbits
	.align	128
        .global         _ZN4mmha33masked_multihead_attention_kernelIfLi160ELi256ELi1ELi64ELi256ELb0ELb0EEEv26Multihead_attention_paramsIT_XT5_EE
        .type           _ZN4mmha33masked_multihead_attention_kernelIfLi160ELi256ELi1ELi64ELi256ELb0ELb0EEEv26Multihead_attention_paramsIT_XT5_EE,@function
        .size           _ZN4mmha33masked_multihead_attention_kernelIfLi160ELi256ELi1ELi64ELi256ELb0ELb0EEEv26Multihead_attention_paramsIT_XT5_EE,(.L_x_5610 - _ZN4mmha33masked_multihead_attention_kernelIfLi160ELi256ELi1ELi64ELi256ELb0ELb0EEEv26Multihead_attention_paramsIT_XT5_EE)
        .other          _ZN4mmha33masked_multihead_attention_kernelIfLi160ELi256ELi1ELi64ELi256ELb0ELb0EEEv26Multihead_attention_paramsIT_XT5_EE,@"STO_CUDA_ENTRY STV_DEFAULT"
_ZN4mmha33masked_multihead_attention_kernelIfLi160ELi256ELi1ELi64ELi256ELb0ELb0EEEv26Multihead_attention_paramsIT_XT5_EE:
.text._ZN4mmha33masked_multihead_attention_kernelIfLi160ELi256ELi1ELi64ELi256ELb0ELb0EEEv26Multihead_attention_paramsIT_XT5_EE:
        /* <DEDUP_REMOVED lines=15> */
.L_x_5164:
        /* <DEDUP_REMOVED lines=101> */
[----:B---3--:R-:W4:Y:S01]  /*0740*/  @!P4 I2F.S8 R0, R6 ;  /* 0x000000060000c306 */ /* 0x008f220000001400 */
[----:B------:R-:W-:-:S07]  /*0750*/  UIADD3 UR4, UPT, UPT, UR45, 0x1, -UR8 ;  /* 0x000000012d047890 */ /* 0x000fce000fffe808 */
[----:B------:R-:W0:Y:S01]  /*0760*/  @!P4 I2F.S8 R2, R6.B1 ;  /* 0x100000060002c306 */ /* 0x000e220000001400 */
[----:B------:R-:W-:-:S07]  /*0770*/  @!UP1 UIADD3 UR41, UPT, UPT, UR41, -UR12, URZ ;  /* 0x8000000c29299290 */ /* 0x000fce000fffe0ff */
[----:B------:R-:W1:Y:S08]  /*0780*/  @!P4 I2F.S8 R4, R6.B2 ;  /* 0x200000060004c306 */ /* 0x000e700000001400 */
[----:B------:R-:W2:Y:S01]  /*0790*/  @!P4 I2F.S8 R12, R6.B3 ;  /* 0x30000006000cc306 */ /* 0x000ea20000001400 */
[----:B------:R-:W-:Y:S01]  /*07a0*/  @!UP2 UIADD3 UR41, UPT, UPT, -UR41, URZ, URZ ;  /* 0x000000ff2929a290 */ /* 0x000fe2000fffe1ff */
[----:B------:R-:W-:Y:S01]  /*07b0*/  VIMNMX R252, PT, PT, RZ, UR4, !PT ;  /* 0x00000004fffc7c48 */ /* 0x000fe2000ffe0100 */
        /* <DEDUP_REMOVED lines=25> */
.L_x_5166:
[----:B------:R-:W-:Y:S05]  /*0950*/  BSYNC.RECONVERGENT B0 ;  /* 0x0000000000007941 */ /* 0x000fea0003800200 */
.L_x_5165:
        /* <DEDUP_REMOVED lines=8> */
.L_x_5168:
[----:B------:R-:W-:Y:S05]  /*09e0*/  BSYNC.RECONVERGENT B0 ;  /* 0x0000000000007941 */ /* 0x000fea0003800200 */
.L_x_5167:
        /* <DEDUP_REMOVED lines=14> */
[----:B------:R-:W-:Y:S02]  /*0ad0*/  ISETP.NE.AND.EX P0, PT, RZ, UR5, PT, P0 ;  /* 0x00000005ff007c0c */ /* 0x000fe4000bf05300 */
[----:B------:R-:W-:Y:S01]  /*0ae0*/  ISETP.NE.AND.EX P1, PT, RZ, UR13, PT, P1 ;  /* 0x0000000dff007c0c */ /* 0x000fe2000bf25310 */
[----:B0-----:R-:W-:Y:S01]  /*0af0*/  UISETP.NE.U32.AND UP0, UPT, UR14, URZ, UPT ;  /* 0x000000ff0e00728c */ /* 0x001fe2000bf05070 */
[C---:B------:R-:W-:Y:S01]  /*0b00*/  ISETP.GT.U32.OR P0, PT, R23.reuse, 0x27, !P0 ;  /* 0x000000271700780c */ /* 0x040fe20004704470 */
[----:B------:R-:W-:Y:S01]  /*0b10*/  @!UP1 UIMAD UR7, UR38, UR9, URZ ;  /* 0x00000009260792a4 */ /* 0x000fe2000f8e02ff */
[----:B------:R-:W-:Y:S01]  /*0b20*/  ISETP.GT.U32.OR P1, PT, R23, 0x27, !P1 ;  /* 0x000000271700780c */ /* 0x000fe20004f24470 */
[----:B------:R-:W-:Y:S01]  /*0b30*/  UISETP.NE.AND.EX UP0, UPT, UR15, URZ, UPT, UP0 ;  /* 0x000000ff0f00728c */ /* 0x000fe2000bf05300 */
[----:B---3--:R-:W-:-:S03]  /*0b40*/  IMAD R9, R9, 0xa0, R10 ;  /* 0x000000a009097824 */ /* 0x008fc600078e020a */
[----:B------:R-:W-:Y:S02]  /*0b50*/  IMAD.U32 R0, RZ, RZ, UR7 ;  /* 0x00000007ff007e24 */ /* 0x000fe4000f8e00ff */
[----:B------:R-:W-:Y:S02]  /*0b60*/  PLOP3.LUT P3, PT, PT, PT, UP0, 0x80, 0x8 ;  /* 0x000000000008781c */ /* 0x000fe40003f6f008 */
[----:B------:R-:W-:Y:S02]  /*0b70*/  CS2R R30, SRZ ;  /* 0x00000000001e7805 */ /* 0x000fe4000001ff00 */
[----:B------:R-:W-:Y:S01]  /*0b80*/  CS2R R28, SRZ ;  /* 0x00000000001c7805 */ /* 0x000fe2000001ff00 */
[----:B------:R-:W-:Y:S01]  /*0b90*/  @!P2 IMAD R11, R0, 0xa0, R9 ;  /* 0x000000a0000ba824 */ /* 0x000fe200078e0209 */
[----:B-1----:R-:W0:Y:S01]  /*0ba0*/  @!P0 LDC.64 R2, c[0x0][0x390] ;  /* 0x0000e400ff028b82 */ /* 0x002e220000000a00 */
[----:B------:R-:W1:Y:S07]  /*0bb0*/  @UP0 LDCU.64 UR4, c[0x0][0x418] ;  /* 0x00008300ff0407ac */ /* 0x000e6e0008000a00 */
[----:B------:R-:W3:Y:S01]  /*0bc0*/  @!P1 LDC.64 R4, c[0x0][0x3a0] ;  /* 0x0000e800ff049b82 */ /* 0x000ee20000000a00 */
[----:B--2---:R-:W-:-:S05]  /*0bd0*/  @!P2 IMAD.WIDE R6, R11, 0x4, R6 ;  /* 0x000000040b06a825 */ /* 0x004fca00078e0206 */
[----:B------:R-:W2:Y:S02]  /*0be0*/  @!P2 LDG.E.128 R32, desc[UR36][R6.64] ;  /* 0x000000240620a981 */ /* 0x000ea4000c1e1d00 */
[----:B------:R-:W4:Y:S01]  /*0bf0*/  LDC R11, c[0x0][0x400] ;  /* 0x00010000ff0b7b82 */ /* 0x000f220000000800 */
[----:B-1----:R-:W-:Y:S01]  /*0c00*/  @UP0 UIMAD.WIDE.U32 UR6, UR6, 0x4, UR4 ;  /* 0x00000004060608a5 */ /* 0x002fe2000f8e0004 */
[----:B------:R-:W1:Y:S01]  /*0c10*/  LDCU.U8 UR4, c[0x0][0x404] ;  /* 0x00008080ff0477ac */ /* 0x000e620008000000 */
[----:B0-----:R-:W-:-:S04]  /*0c20*/  @!P0 IMAD.WIDE.U32 R2, R9, 0x4, R2 ;  /* 0x0000000409028825 */ /* 0x001fc800078e0002 */
[----:B------:R-:W-:Y:S01]  /*0c30*/  MOV R8, UR6 ;  /* 0x0000000600087c02 */ /* 0x000fe20008000f00 */
[----:B------:R-:W2:Y:S01]  /*0c40*/  @!P0 LDG.E.128 R12, desc[UR36][R2.64] ;  /* 0x00000024020c8981 */ /* 0x000ea2000c1e1d00 */
[----:B---3--:R-:W-:-:S04]  /*0c50*/  @!P1 IMAD.WIDE.U32 R4, R9, 0x4, R4 ;  /* 0x0000000409049825 */ /* 0x008fc800078e0004 */
[----:B------:R-:W-:Y:S01]  /*0c60*/  IMAD.U32 R9, RZ, RZ, UR7 ;  /* 0x00000007ff097e24 */ /* 0x000fe2000f8e00ff */
[----:B------:R-:W3:Y:S04]  /*0c70*/  @!P1 LDG.E.128 R28, desc[UR36][R4.64] ;  /* 0x00000024041c9981 */ /* 0x000ee8000c1e1d00 */
[----:B------:R-:W3:Y:S01]  /*0c80*/  @P3 LDG.E R8, desc[UR36][R8.64] ;  /* 0x0000002408083981 */ /* 0x000ee2000c1e1900 */
[----:B-1----:R-:W-:-:S04]  /*0c90*/  ISETP.NE.AND P0, PT, RZ, UR4, PT ;  /* 0x00000004ff007c0c */ /* 0x002fc8000bf05270 */
[----:B----4-:R-:W-:Y:S01]  /*0ca0*/  ISETP.LT.OR P0, PT, R11, 0x1, P0 ;  /* 0x000000010b00780c */ /* 0x010fe20000701670 */
[----:B------:R-:W-:Y:S01]  /*0cb0*/  UMOV UR39, URZ ;  /* 0x000000ff00277c82 */ /* 0x000fe20008000000 */
[----:B------:R-:W-:Y:S01]  /*0cc0*/  BSSY.RECONVERGENT B6, `(.L_x_5169) ;  /* 0x00000d0000067945 */ /* 0x000fe20003800200 */
[----:B--2---:R-:W-:Y:S01]  /*0cd0*/  FADD.FTZ R16, R12, R16 ;  /* 0x000000100c107221 */ /* 0x004fe20000010000 */
[----:B------:R-:W-:Y:S01]  /*0ce0*/  FADD.FTZ R17, R13, R17 ;  /* 0x000000110d117221 */ /* 0x000fe20000010000 */
[----:B------:R-:W-:Y:S01]  /*0cf0*/  FADD.FTZ R18, R14, R18 ;  /* 0x000000120e127221 */ /* 0x000fe20000010000 */
[----:B------:R-:W-:Y:S01]  /*0d00*/  FADD.FTZ R19, R15, R19 ;  /* 0x000000130f137221 */ /* 0x000fe20000010000 */
[----:B---3--:R-:W-:Y:S01]  /*0d10*/  FADD.FTZ R24, R28, R24 ;  /* 0x000000181c187221 */ /* 0x008fe20000010000 */
[----:B------:R-:W-:Y:S01]  /*0d20*/  FADD.FTZ R25, R29, R25 ;  /* 0x000000191d197221 */ /* 0x000fe20000010000 */
[----:B------:R-:W-:Y:S01]  /*0d30*/  FADD.FTZ R26, R30, R26 ;  /* 0x0000001a1e1a7221 */ /* 0x000fe20000010000 */
[----:B------:R-:W-:Y:S01]  /*0d40*/  FADD.FTZ R27, R31, R27 ;  /* 0x0000001b1f1b7221 */ /* 0x000fe20000010000 */
[----:B------:R-:W-:Y:S01]  /*0d50*/  @P3 R2UR UR39, R8 ;  /* 0x00000000082732ca */ /* 0x000fe200000e0000 */
[----:B------:R-:W-:Y:S01]  /*0d60*/  @!P2 FMUL.FTZ R24, R24, R32 ;  /* 0x000000201818a220 */ /* 0x000fe20000410000 */
[----:B------:R-:W-:Y:S01]  /*0d70*/  @!P2 FMUL.FTZ R25, R25, R33 ;  /* 0x000000211919a220 */ /* 0x000fe20000410000 */
[----:B------:R-:W-:Y:S01]  /*0d80*/  @!P2 FMUL.FTZ R26, R26, R34 ;  /* 0x000000221a1aa220 */ /* 0x000fe20000410000 */
[----:B------:R-:W-:Y:S01]  /*0d90*/  @!P2 FMUL.FTZ R27, R27, R35 ;  /* 0x000000231b1ba220 */ /* 0x000fe20000410000 */
[----:B------:R-:W-:Y:S10]  /*0da0*/  @P0 BRA `(.L_x_5170) ;  /* 0x0000000000ac0947 */ /* 0x000ff40003800000 */
        /* <DEDUP_REMOVED lines=43> */
.L_x_5170:
        /* <DEDUP_REMOVED lines=54> */
.L_x_5172:
[----:B------:R-:W0:Y:S01]  /*13c0*/  S2R R3, SR_CgaCtaId ;  /* 0x0000000000037919 */ /* 0x000e220000008800 */
[----:B------:R-:W1:Y:S01]  /*13d0*/  LDC R5, c[0x0][0x400] ;  /* 0x00010000ff057b82 */ /* 0x000e620000000800 */
[----:B------:R-:W-:Y:S01]  /*13e0*/  ISETP.NE.AND P6, PT, R30, RZ, PT ;  /* 0x000000ff1e00720c */ /* 0x000fe20003fc5270 */
[----:B------:R-:W-:Y:S05]  /*13f0*/  WARPSYNC.ALL ;  /* 0x0000000000007948 */ /* 0x000fea0003800000 */
[----:B------:R-:W-:-:S05]  /*1400*/  MOV R0, 0x400 ;  /* 0x0000040000007802 */ /* 0x000fca0000000f00 */
[----:B------:R-:W-:-:S05]  /*1410*/  VIADD R0, R0, 0x440 ;  /* 0x0000044000007836 */ /* 0x000fca0000000000 */
[----:B0-----:R-:W-:Y:S01]  /*1420*/  LEA R0, R3, R0, 0x18 ;  /* 0x0000000003007211 */ /* 0x001fe200078ec0ff */
[----:B------:R-:W-:-:S04]  /*1430*/  @!P6 IMAD R3, R29, R22, R28 ;  /* 0x000000161d03e224 */ /* 0x000fc800078e021c */
[----:B-1----:R-:W-:Y:S01]  /*1440*/  IMAD R2, R5, 0x4, R0 ;  /* 0x0000000405027824 */ /* 0x002fe200078e0200 */
[----:B------:R-:W-:-:S03]  /*1450*/  @!P6 LEA R4, R3, R0, 0x2 ;  /* 0x000000000304e211 */ /* 0x000fc600078e10ff */
[----:B------:R-:W-:Y:S02]  /*1460*/  @!P6 IMAD R3, R3, 0x4, R2 ;  /* 0x000000040303e824 */ /* 0x000fe400078e0202 */
        /* <DEDUP_REMOVED lines=11> */
[C---:B------:R-:W-:Y:S02]  /*1520*/  LEA R15, R3.reuse, R0, 0x2 ;  /* 0x00000000030f7211 */ /* 0x040fe400078e10ff */
[C---:B------:R-:W-:Y:S02]  /*1530*/  LEA R21, R3.reuse, R2, 0x2 ;  /* 0x0000000203157211 */ /* 0x040fe400078e10ff */
[----:B------:R-:W-:Y:S01]  /*1540*/  LEA.HI R4, R3, R3, RZ, 0x1 ;  /* 0x0000000303047211 */ /* 0x000fe200078f08ff */
[C---:B------:R-:W-:Y:S01]  /*1550*/  IMAD R20, R29.reuse, 0x4, R15 ;  /* 0x000000041d147824 */ /* 0x040fe200078e020f */
[----:B------:R-:W-:Y:S01]  /*1560*/  LEA R30, R29, R21, 0x2 ;  /* 0x000000151d1e7211 */ /* 0x000fe200078e10ff */
[----:B------:R0:W1:Y:S02]  /*1570*/  LDS R16, [R15] ;  /* 0x000000000f107984 */ /* 0x0000640000000800 */
[----:B------:R-:W-:Y:S02]  /*1580*/  IMAD.SHL.U32 R4, R4, 0x2, RZ ;  /* 0x0000000204047824 */ /* 0x000fe400078e00ff */
[----:B------:R0:W2:Y:S03]  /*1590*/  LDS R18, [R15+0x4] ;  /* 0x000004000f127984 */ /* 0x0000a60000000800 */
[----:B------:R-:W-:Y:S01]  /*15a0*/  LOP3.LUT R6, R4, 0xfffffffc, RZ, 0xc0, !PT ;  /* 0xfffffffc04067812 */ /* 0x000fe200078ec0ff */
[----:B------:R0:W3:Y:S03]  /*15b0*/  LDS R24, [R21] ;  /* 0x0000000015187984 */ /* 0x0000e60000000800 */
[----:B------:R-:W-:Y:S01]  /*15c0*/  ISETP.GE.AND P0, PT, R6, R5, PT ;  /* 0x000000050600720c */ /* 0x000fe20003f06270 */
        /* <DEDUP_REMOVED lines=46> */
.L_x_5176:
[----:B------:R-:W-:Y:S05]  /*18b0*/  BSYNC.RECONVERGENT B1 ;  /* 0x0000000000017941 */ /* 0x000fea0003800200 */
.L_x_5175:
        /* <DEDUP_REMOVED lines=8> */
.L_x_5174:
[----:B------:R-:W-:Y:S05]  /*1940*/  BSYNC.RECONVERGENT B0 ;  /* 0x0000000000007941 */ /* 0x000fea0003800200 */
.L_x_5173:
[----:B------:R-:W-:Y:S01]  /*1950*/  BAR.SYNC.DEFER_BLOCKING 0x0 ;  /* 0x0000000000007b1d */ /* 0x000fe20000010000 */
[----:B------:R-:W-:-:S04]  /*1960*/  @!P6 IMAD R29, R29, R22, R28 ;  /* 0x000000161d1de224 */ /* 0x000fc800078e021c */
[C---:B------:R-:W-:Y:S01]  /*1970*/  @!P6 IMAD R2, R29.reuse, 0x4, R2 ;  /* 0x000000041d02e824 */ /* 0x040fe200078e0202 */
[----:B------:R-:W-:-:S05]  /*1980*/  @!P6 LEA R0, R29, R0, 0x2 ;  /* 0x000000001d00e211 */ /* 0x000fca00078e10ff */
[----:B---3--:R0:W1:Y:S04]  /*1990*/  @!P6 LDS.128 R16, [R0] ;  /* 0x000000000010e984 */ /* 0x0080680000000c00 */
[----:B------:R0:W2:Y:S01]  /*19a0*/  @!P6 LDS.128 R24, [R2] ;  /* 0x000000000218e984 */ /* 0x0000a20000000c00 */
[----:B------:R-:W-:Y:S06]  /*19b0*/  BAR.SYNC.DEFER_BLOCKING 0x0 ;  /* 0x0000000000007b1d */ /* 0x000fec0000010000 */
.L_x_5171:
[----:B------:R-:W-:Y:S05]  /*19c0*/  BSYNC.RECONVERGENT B6 ;  /* 0x0000000000067941 */ /* 0x000fea0003800200 */
.L_x_5169:
        /* <DEDUP_REMOVED lines=12> */
[----:B------:R-:W-:-:S03]  /*1a90*/  @!P0 IMAD R5, R4, UR44, RZ ;  /* 0x0000002c04058c24 */ /* 0x000fc6000f8e02ff */
[----:B------:R-:W-:Y:S01]  /*1aa0*/  LEA R4, R23, UR4, 0x4 ;  /* 0x0000000417047c11 */ /* 0x000fe2000f8e20ff */
[----:B------:R-:W-:Y:S02]  /*1ab0*/  @!P0 IMAD R5, R5, 0x28, R0 ;  /* 0x0000002805058824 */ /* 0x000fe400078e0200 */
[----:B-12---:R-:W-:Y:S02]  /*1ac0*/  FMUL.FTZ R0, R24, R16 ;  /* 0x0000001018007220 */ /* 0x006fe40000410000 */
[----:B------:R0:W-:Y:S01]  /*1ad0*/  STS.128 [R4], R16 ;  /* 0x0000001004007388 */ /* 0x0001e20000000c00 */
[----:B------:R-:W-:-:S04]  /*1ae0*/  @!P0 IMAD.SHL.U32 R5, R5, 0x4, RZ ;  /* 0x0000000405058824 */ /* 0x000fc800078e00ff */
[----:B----4-:R-:W-:-:S04]  /*1af0*/  @!P0 IMAD.WIDE R2, R5, 0x4, R2 ;  /* 0x0000000405028825 */ /* 0x010fc800078e0202 */
[----:B------:R-:W-:Y:S01]  /*1b00*/  FFMA.FTZ R5, R25, R17, R0 ;  /* 0x0000001119057223 */ /* 0x000fe20000010000 */
[----:B------:R0:W-:Y:S03]  /*1b10*/  @!P0 STG.E.128 desc[UR36][R2.64], R24 ;  /* 0x0000001802008986 */ /* 0x0001e6000c101d24 */
[----:B------:R-:W-:-:S04]  /*1b20*/  FFMA.FTZ R0, R26, R18, R5 ;  /* 0x000000121a007223 */ /* 0x000fc80000010005 */
[----:B------:R-:W-:-:S07]  /*1b30*/  FFMA.FTZ R0, R27, R19, R0 ;  /* 0x000000131b007223 */ /* 0x000fce0000010000 */
.L_x_5178:
[----:B------:R-:W-:Y:S05]  /*1b40*/  BSYNC.RECONVERGENT B0 ;  /* 0x0000000000007941 */ /* 0x000fea0003800200 */
.L_x_5177:
        /* <DEDUP_REMOVED lines=27> */
[----:B0-----:R-:W-:-:S05]  /*1d00*/  MOV R2, 0xff7fffff ;  /* 0xff7fffff00027802 */ /* 0x001fca0000000f00 */
        /* <DEDUP_REMOVED lines=13> */
[----:B------:R-:W-:Y:S01]  /*1de0*/  IMAD.MOV.U32 R4, RZ, RZ, R2 ;  /* 0x000000ffff047224 */ /* 0x000fe200078e0002 */
        /* <DEDUP_REMOVED lines=10> */
.L_x_5181:
[----:B------:R-:W3:Y:S04]  /*1e90*/  LDL R2, [R1+0x43c] ;  /* 0x00043c0001027983 */ /* 0x000ee80000100800 */
[----:B---3--:R3:W-:Y:S02]  /*1ea0*/  STS [R0], R2 ;  /* 0x0000000200007388 */ /* 0x0087e40000000800 */
.L_x_5180:
[----:B------:R-:W-:Y:S05]  /*1eb0*/  BSYNC.RECONVERGENT B0 ;  /* 0x0000000000007941 */ /* 0x000fea0003800200 */
.L_x_5179:
[----:B---3--:R-:W-:Y:S01]  /*1ec0*/  IADD3 R0, PT, PT, R5, 0x1f, RZ ;  /* 0x0000001f05007810 */ /* 0x008fe20007ffe0ff */
[----:B------:R-:W3:Y:S01]  /*1ed0*/  LDCU UR4, c[0x0][0x3f0] ;  /* 0x00007e00ff0477ac */ /* 0x000ee20008000800 */
[----:B------:R-:W-:Y:S02]  /*1ee0*/  BSSY.RECONVERGENT B0, `(.L_x_5182) ;  /* 0x000088f000007945 */ /* 0x000fe40003800200 */
[----:B------:R-:W-:Y:S01]  /*1ef0*/  SHF.R.S32.HI R3, RZ, 0x1f, R0 ;  /* 0x0000001fff037819 */ /* 0x000fe20000011400 */
[----:B------:R-:W4:Y:S03]  /*1f00*/  LDCU UR16, c[0x0][0x410] ;  /* 0x00008200ff1077ac */ /* 0x000f260008000800 */
[----:B------:R-:W-:Y:S01]  /*1f10*/  LEA.HI R0, R3, R0, RZ, 0x5 ;  /* 0x0000000003007211 */ /* 0x000fe200078f28ff */
[----:B------:R-:W0:Y:S03]  /*1f20*/  LDCU.64 UR12, c[0x0][0x3b8] ;  /* 0x00007700ff0c77ac */ /* 0x000e260008000a00 */
[----:B------:R-:W-:Y:S01]  /*1f30*/  LOP3.LUT R0, R0, 0xffffffe0, RZ, 0xc0, !PT ;  /* 0xffffffe000007812 */ /* 0x000fe200078ec0ff */
[----:B------:R-:W0:Y:S01]  /*1f40*/  LDCU.64 UR18, c[0x0][0x438] ;  /* 0x00008700ff1277ac */ /* 0x000e220008000a00 */
[----:B------:R-:W-:Y:S02]  /*1f50*/  BAR.SYNC.DEFER_BLOCKING 0x0 ;  /* 0x0000000000007b1d */ /* 0x000fe40000010000 */
[----:B------:R-:W-:Y:S01]  /*1f60*/  ISETP.GE.AND P0, PT, R23, R0, PT ;  /* 0x000000001700720c */ /* 0x000fe20003f06270 */
[----:B---3--:R-:W-:-:S03]  /*1f70*/  UIMAD UR4, UR42, UR4, UR40 ;  /* 0x000000042a0472a4 */ /* 0x008fc6000f8e0228 */
[----:B------:R-:W3:Y:S01]  /*1f80*/  LDCU.64 UR14, c[0x0][0x448] ;  /* 0x00008900ff0e77ac */ /* 0x000ee20008000a00 */
[----:B------:R-:W-:-:S08]  /*1f90*/  UIMAD UR4, UR4, 0xa0, URZ ;  /* 0x000000a0040478a4 */ /* 0x000fd0000f8e02ff */
[----:B----4-:R-:W-:Y:S05]  /*1fa0*/  @P0 BRA `(.L_x_5183) ;  /* 0x0000008800080947 */ /* 0x010fea0003800000 */
[----:B------:R-:W4:Y:S01]  /*1fb0*/  LDC R2, c[0x0][0x3f4] ;  /* 0x0000fd00ff027b82 */ /* 0x000f220000000800 */
[----:B------:R-:W-:Y:S01]  /*1fc0*/  LDS.128 R12, [UR10+0x50] ;  /* 0x0000500aff0c7984 */ /* 0x000fe20008000c00 */
[----:B------:R-:W5:Y:S01]  /*1fd0*/  LDCU UR8, c[0x0][0x440] ;  /* 0x00008800ff0877ac */ /* 0x000f620008000800 */
[----:B------:R-:W-:Y:S02]  /*1fe0*/  IMAD.IADD R0, R252, 0x1, R0 ;  /* 0x00000001fc007824 */ /* 0x000fe400078e0200 */
[----:B------:R-:W-:Y:S01]  /*1ff0*/  LDS.128 R8, [UR10+0x60] ;  /* 0x0000600aff087984 */ /* 0x000fe20008000c00 */
[----:B------:R-:W0:Y:S02]  /*2000*/  LDCU.64 UR6, c[0x0][0x420] ;  /* 0x00008400ff0677ac */ /* 0x000e240008000a00 */
[----:B------:R-:W1:Y:S08]  /*2010*/  S2UR UR11, SR_CTAID.Y ;  /* 0x00000000000b79c3 */ /* 0x000e700000002600 */
[----:B------:R-:W5:Y:S01]  /*2020*/  S2UR UR5, SR_CTAID.X ;  /* 0x00000000000579c3 */ /* 0x000f620000002500 */
[----:B----4-:R-:W-:-:S02]  /*2030*/  IABS R3, R2 ;  /* 0x0000000200037213 */ /* 0x010fc40000000000 */
[----:B0-----:R-:W-:-:S03]  /*2040*/  ISETP.NE.U32.AND P0, PT, RZ, UR6, PT ;  /* 0x00000006ff007c0c */ /* 0x001fc6000bf05070 */
[----:B------:R-:W-:Y:S01]  /*2050*/  IMAD.MOV.U32 R6, RZ, RZ, R3 ;  /* 0x000000ffff067224 */ /* 0x000fe200078e0003 */
[----:B------:R-:W-:Y:S01]  /*2060*/  ISETP.NE.AND.EX P0, PT, RZ, UR7, PT, P0 ;  /* 0x00000007ff007c0c */ /* 0x000fe2000bf05300 */
[----:B-1----:R-:W-:Y:S02]  /*2070*/  IMAD R2, R2, UR11, RZ ;  /* 0x0000000b02027c24 */ /* 0x002fe4000f8e02ff */
[----:B------:R-:W0:Y:S01]  /*2080*/  I2F.RP R3, R6 ;  /* 0x0000000600037306 */ /* 0x000e220000209400 */
[----:B-----5:R-:W-:-:S07]  /*2090*/  UIMAD UR5, UR5, UR8, UR45 ;  /* 0x00000008050572a4 */ /* 0x020fce000f8e022d */
[----:B0-----:R-:W0:Y:S02]  /*20a0*/  MUFU.RCP R3, R3 ;  /* 0x0000000300037308 */ /* 0x001e240000001000 */
[----:B0-----:R-:W-:Y:S02]  /*20b0*/  IADD3 R4, PT, PT, R3, 0xffffffe, RZ ;  /* 0x0ffffffe03047810 */ /* 0x001fe40007ffe0ff */
[----:B------:R-:W0:Y:S04]  /*20c0*/  S2R R3, SR_TID.X ;  /* 0x0000000000037919 */ /* 0x000e280000002100 */
[----:B------:R1:W4:Y:S02]  /*20d0*/  F2I.FTZ.U32.TRUNC.NTZ R5, R4 ;  /* 0x0000000400057305 */ /* 0x000324000021f000 */
[----:B-1----:R-:W-:-:S02]  /*20e0*/  HFMA2 R4, -RZ, RZ, 0, 0 ;  /* 0x00000000ff047431 */ /* 0x002fc400000001ff */
[----:B----4-:R-:W-:-:S04]  /*20f0*/  IMAD.MOV R7, RZ, RZ, -R5 ;  /* 0x000000ffff077224 */ /* 0x010fc800078e0a05 */
[----:B------:R-:W-:-:S04]  /*2100*/  IMAD R7, R7, R6, RZ ;  /* 0x0000000607077224 */ /* 0x000fc800078e02ff */
[----:B------:R-:W-:-:S05]  /*2110*/  IMAD.HI.U32 R4, R5, R7, R4 ;  /* 0x0000000705047227 */ /* 0x000fca00078e0004 */
[----:B------:R-:W-:Y:S01]  /*2120*/  STL [R1+0x440], R4 ;  /* 0x0004400401007387 */ /* 0x000fe20000100800 */
[----:B0-----:R-:W-:-:S03]  /*2130*/  IADD3 R252, PT, PT, R252, R3, RZ ;  /* 0x00000003fcfc7210 */ /* 0x001fc60007ffe0ff */
[----:B------:R-:W0:Y:S01]  /*2140*/  LDS.128 R4, [UR10+0x40] ;  /* 0x0000400aff047984 */ /* 0x000e220008000c00 */
[----:B------:R-:W-:-:S03]  /*2150*/  LEA R3, R3, UR9, 0x2 ;  /* 0x0000000903037c11 */ /* 0x000fc6000f8e10ff */
        /* <DEDUP_REMOVED lines=187> */
[----:B0-----:R0:W-:Y:S04]  /*2d10*/  STL.64 [R1+0x30], R4 ;  /* 0x0000300401007387 */ /* 0x0011e80000100a00 */
[----:B------:R-:W-:Y:S04]  /*2d20*/  STL.64 [R1+0x38], R6 ;  /* 0x0000380601007387 */ /* 0x000fe80000100a00 */
[----:B------:R1:W-:Y:S01]  /*2d30*/  STL [R1+0x444], R0 ;  /* 0x0004440001007387 */ /* 0x0003e20000100800 */
[----:B0-----:R-:W-:-:S05]  /*2d40*/  IADD3 R5, P1, P2, R2, UR6, R252 ;  /* 0x0000000602057c10 */ /* 0x001fca000fa3e0fc */
[----:B------:R0:W-:Y:S01]  /*2d50*/  STL [R1+0x430], R5 ;  /* 0x0004300501007387 */ /* 0x0001e20000100800 */
[----:B-1----:R-:W-:Y:S01]  /*2d60*/  SHF.R.S32.HI R0, RZ, 0x1f, R2 ;  /* 0x0000001fff007819 */ /* 0x002fe20000011402 */
[----:B------:R-:W-:-:S03]  /*2d70*/  IMAD.U32 R2, RZ, RZ, UR8 ;  /* 0x00000008ff027e24 */ /* 0x000fc6000f8e00ff */
[----:B------:R-:W-:Y:S01]  /*2d80*/  IADD3.X R4, PT, PT, R0, UR7, RZ, P1, P2 ;  /* 0x0000000700047c10 */ /* 0x000fe20008fe44ff */
[----:B------:R-:W-:-:S04]  /*2d90*/  IMAD R0, R2, UR5, R252 ;  /* 0x0000000502007c24 */ /* 0x000fc8000f8e02fc */
[----:B------:R0:W-:Y:S04]  /*2da0*/  STL [R1+0x2c], R4 ;  /* 0x00002c0401007387 */ /* 0x0001e80000100800 */
[----:B------:R0:W-:Y:S04]  /*2db0*/  STL [R1+0x434], R0 ;  /* 0x0004340001007387 */ /* 0x0001e80000100800 */
[----:B------:R0:W-:Y:S02]  /*2dc0*/  STL [R1+0x438], R3 ;  /* 0x0004380301007387 */ /* 0x0001e40000100800 */
.L_x_5314:
[----:B------:R-:W4:Y:S01]  /*2dd0*/  LDL R2, [R1+0x440] ;  /* 0x0004400001027983 */ /* 0x000f220000100800 */
[----:B0-----:R-:W0:Y:S01]  /*2de0*/  LDC R3, c[0x0][0x3f4] ;  /* 0x0000fd00ff037b82 */ /* 0x001e220000000800 */
[----:B------:R-:W-:Y:S02]  /*2df0*/  IABS R0, R252 ;  /* 0x000000fc00007213 */ /* 0x000fe40000000000 */
[----:B-1---5:R1:W-:Y:S04]  /*2e00*/  STL [R1+0x44c], R5 ;  /* 0x00044c0501007387 */ /* 0x0223e80000100800 */
[----:B------:R2:W-:Y:S01]  /*2e10*/  STL [R1+0x448], R4 ;  /* 0x0004480401007387 */ /* 0x0005e20000100800 */
[----:B-1----:R-:W1:Y:S01]  /*2e20*/  LDC R5, c[0x0][0x3f4] ;  /* 0x0000fd00ff057b82 */ /* 0x002e620000000800 */
[----:B0-----:R-:W-:-:S04]  /*2e30*/  IABS R3, R3 ;  /* 0x0000000300037213 */ /* 0x001fc80000000000 */
[----:B--2---:R-:W-:Y:S02]  /*2e40*/  MOV R4, R3 ;  /* 0x0000000300047202 */ /* 0x004fe40000000f00 */
[----:B------:R-:W2:Y:S01]  /*2e50*/  LDL R3, [R1+0x430] ;  /* 0x0004300001037983 */ /* 0x000ea20000100800 */
[----:B----4-:R-:W-:-:S04]  /*2e60*/  IMAD.HI.U32 R2, R2, R0, RZ ;  /* 0x0000000002027227 */ /* 0x010fc800078e00ff */
[----:B------:R-:W-:-:S04]  /*2e70*/  IMAD.MOV R2, RZ, RZ, -R2 ;  /* 0x000000ffff027224 */ /* 0x000fc800078e0a02 */
[----:B------:R-:W-:Y:S02]  /*2e80*/  IMAD R0, R4, R2, R0 ;  /* 0x0000000204007224 */ /* 0x000fe400078e0200 */
[----:B------:R-:W2:Y:S01]  /*2e90*/  LDL R2, [R1+0x2c] ;  /* 0x00002c0001027983 */ /* 0x000ea20000100800 */
[----:B-1----:R-:W-:Y:S02]  /*2ea0*/  IABS R5, R5 ;  /* 0x0000000500057213 */ /* 0x002fe40000000000 */
[----:B--2---:R-:W-:-:S04]  /*2eb0*/  @P0 LOP3.LUT R3, R3, R2, RZ, 0x3c, !PT ;  /* 0x0000000203030212 */ /* 0x004fc800078e3cff */
[----:B------:R-:W-:-:S04]  /*2ec0*/  @P0 LOP3.LUT R2, R3, R2, RZ, 0x3c, !PT ;  /* 0x0000000203020212 */ /* 0x000fc800078e3cff */
[----:B------:R-:W-:-:S06]  /*2ed0*/  @P0 LOP3.LUT R3, R3, R2, RZ, 0x3c, !PT ;  /* 0x0000000203030212 */ /* 0x000fcc00078e3cff */
[----:B------:R0:W2:Y:S01]  /*2ee0*/  @P0 LDG.E.U8 R3, desc[UR36][R2.64] ;  /* 0x0000002402030981 */ /* 0x0000a2000c1e1100 */
[----:B------:R-:W-:Y:S01]  /*2ef0*/  ISETP.GT.U32.AND P1, PT, R5, R0, PT ;  /* 0x000000000500720c */ /* 0x000fe20003f24070 */
[----:B0-----:R-:W0:-:S12]  /*2f00*/  LDC R2, c[0x0][0x3f4] ;  /* 0x0000fd00ff027b82 */ /* 0x001e180000000800 */
[----:B------:R-:W-:-:S04]  /*2f10*/  @!P1 IADD3 R0, PT, PT, R0, -R4, RZ ;  /* 0x8000000400009210 */ /* 0x000fc80007ffe0ff */
[----:B------:R-:W-:Y:S02]  /*2f20*/  ISETP.GT.U32.AND P1, PT, R5, R0, PT ;  /* 0x000000000500720c */ /* 0x000fe40003f24070 */
[----:B------:R-:W-:Y:S01]  /*2f30*/  ISETP.GE.AND P2, PT, R252, RZ, PT ;  /* 0x000000fffc00720c */ /* 0x000fe20003f46270 */
[----:B------:R1:W5:Y:S10]  /*2f40*/  LDL.LU R5, [R1+0x44c] ;  /* 0x00044c0001057983 */ /* 0x0003740000300800 */
[----:B------:R-:W-:Y:S01]  /*2f50*/  @!P1 IMAD.IADD R0, R0, 0x1, -R4 ;  /* 0x0000000100009824 */ /* 0x000fe200078e0a04 */
[----:B0-----:R-:W-:Y:S01]  /*2f60*/  ISETP.NE.AND P4, PT, R2, RZ, PT ;  /* 0x000000ff0200720c */ /* 0x001fe20003f85270 */
[----:B------:R-:W-:Y:S03]  /*2f70*/  BSSY.RECONVERGENT B1, `(.L_x_5184) ;  /* 0x000001f000017945 */ /* 0x000fe60003800200 */
[----:B------:R-:W-:Y:S01]  /*2f80*/  MOV R2, R0 ;  /* 0x0000000000027202 */ /* 0x000fe20000000f00 */
[----:B------:R1:W5:Y:S01]  /*2f90*/  LDL.LU R4, [R1+0x448] ;  /* 0x0004480001047983 */ /* 0x0003620000300800 */
[----:B------:R-:W-:-:S03]  /*2fa0*/  ISETP.GE.AND P1, PT, R252, UR45, PT ;  /* 0x0000002dfc007c0c */ /* 0x000fc6000bf26270 */
[----:B------:R-:W-:Y:S01]  /*2fb0*/  @!P2 IMAD.MOV R2, RZ, RZ, -R2 ;  /* 0x000000ffff02a224 */ /* 0x000fe200078e0a02 */
[----:B--2---:R-:W-:Y:S02]  /*2fc0*/  ISETP.NE.AND P3, PT, R3, RZ, P0 ;  /* 0x000000ff0300720c */ /* 0x004fe40000765270 */
[----:B------:R-:W0:Y:S02]  /*2fd0*/  LDC R3, c[0x0][0x3f4] ;  /* 0x0000fd00ff037b82 */ /* 0x000e240000000800 */
[----:B0-----:R-:W-:-:S04]  /*2fe0*/  @!P4 LOP3.LUT R2, RZ, R3, RZ, 0x33, !PT ;  /* 0x00000003ff02c212 */ /* 0x001fc800078e33ff */
[C---:B------:R-:W-:Y:S01]  /*2ff0*/  SHF.L.U32 R0, R2.reuse, 0x2, RZ ;  /* 0x0000000202007819 */ /* 0x040fe200000006ff */
[----:B------:R-:W-:-:S05]  /*3000*/  IMAD.IADD R2, R2, 0x1, R3 ;  /* 0x0000000102027824 */ /* 0x000fca00078e0203 */
[----:B------:R0:W-:Y:S02]  /*3010*/  STL [R1+0x20], R2 ;  /* 0x0000200201007387 */ /* 0x0001e40000100800 */
[----:B0-----:R-:W-:Y:S01]  /*3020*/  IMAD R2, R3, 0xa0, RZ ;  /* 0x000000a003027824 */ /* 0x001fe200078e02ff */
[----:B-1----:R-:W-:Y:S06]  /*3030*/  @P1 BRA `(.L_x_5185) ;  /* 0x0000000000481947 */ /* 0x002fec0003800000 */
[----:B------:R0:W-:Y:S01]  /*3040*/  STL [R1+0x1c], RZ ;  /* 0x00001cff01007387 */ /* 0x0001e20000100800 */
[----:B------:R-:W-:-:S03]  /*3050*/  ISETP.GE.AND P2, PT, R0, R2, PT ;  /* 0x000000020000720c */ /* 0x000fc60003f46270 */
[----:B------:R0:W-:Y:S04]  /*3060*/  STL [R1+0x18], RZ ;  /* 0x000018ff01007387 */ /* 0x0001e80000100800 */
[----:B------:R0:W-:Y:S04]  /*3070*/  STL [R1+0x14], RZ ;  /* 0x000014ff01007387 */ /* 0x0001e80000100800 */
[----:B------:R0:W-:Y:S02]  /*3080*/  STL [R1+0x10], RZ ;  /* 0x000010ff01007387 */ /* 0x0001e40000100800 */
[----:B------:R-:W-:Y:S05]  /*3090*/  @P2 BRA `(.L_x_5185) ;  /* 0x0000000000302947 */ /* 0x000fea0003800000 */
[----:B------:R-:W-:Y:S01]  /*30a0*/  IMAD R2, R3, UR4, RZ ;  /* 0x0000000403027c24 */ /* 0x000fe2000f8e02ff */
[----:B------:R-:W-:Y:S04]  /*30b0*/  STL.64 [R1+0x450], R6 ;  /* 0x0004500601007387 */ /* 0x000fe80000100a00 */
[----:B------:R-:W-:Y:S01]  /*30c0*/  IADD3 R3, P2, PT, R0, R2, RZ ;  /* 0x0000000200037210 */ /* 0x000fe20007f5e0ff */
[----:B-----5:R1:W-:Y:S03]  /*30d0*/  STL.64 [R1+0x448], R4 ;  /* 0x0004480401007387 */ /* 0x0203e60000100a00 */
[----:B-1----:R-:W-:Y:S02]  /*30e0*/  LEA.HI.X.SX32 R4, R2, RZ, 0x1, P2 ;  /* 0x000000ff02047211 */ /* 0x002fe400010f0eff */
[----:B------:R-:W-:-:S04]  /*30f0*/  LEA R2, P2, R3, UR12, 0x2 ;  /* 0x0000000c03027c11 */ /* 0x000fc8000f8410ff */
[----:B------:R-:W-:-:S05]  /*3100*/  LEA.HI.X R3, R3, UR13, R4, 0x2, P2 ;  /* 0x0000000d03037c11 */ /* 0x000fca00090f1404 */
[----:B------:R-:W2:Y:S04]  /*3110*/  LDG.E.128 R4, desc[UR36][R2.64] ;  /* 0x0000002402047981 */ /* 0x000ea8000c1e1d00 */
[----:B--2---:R-:W-:Y:S04]  /*3120*/  STL.64 [R1+0x10], R4 ;  /* 0x0000100401007387 */ /* 0x004fe80000100a00 */
[----:B------:R1:W-:Y:S04]  /*3130*/  STL.64 [R1+0x18], R6 ;  /* 0x0000180601007387 */ /* 0x0003e80000100a00 */
[----:B-1----:R1:W5:Y:S04]  /*3140*/  LDL.LU.64 R6, [R1+0x450] ;  /* 0x0004500001067983 */ /* 0x0023680000300a00 */
[----:B------:R1:W5:Y:S02]  /*3150*/  LDL.LU.64 R4, [R1+0x448] ;  /* 0x0004480001047983 */ /* 0x0003640000300a00 */
.L_x_5185:
[----:B---3--:R-:W-:Y:S05]  /*3160*/  BSYNC.RECONVERGENT B1 ;  /* 0x0000000000017941 */ /* 0x008fea0003800200 */
.L_x_5184:
[----:B------:R-:W-:Y:S04]  /*3170*/  BSSY.RECONVERGENT B1, `(.L_x_5186) ;  /* 0x000001a000017945 */ /* 0x000fe80003800200 */
[----:B------:R-:W-:Y:S05]  /*3180*/  @P1 BRA `(.L_x_5187) ;  /* 0x0000000000601947 */ /* 0x000fea0003800000 */
[----:B------:R-:W2:Y:S01]  /*3190*/  LDL R3, [R1+0x20] ;  /* 0x0000200001037983 */ /* 0x000ea20000100800 */
[----:B------:R-:W3:Y:S03]  /*31a0*/  LDC R2, c[0x0][0x3f4] ;  /* 0x0000fd00ff027b82 */ /* 0x000ee60000000800 */
[----:B------:R4:W-:Y:S04]  /*31b0*/  STL [R1+0xc], RZ ;  /* 0x00000cff01007387 */ /* 0x0009e80000100800 */
[----:B------:R4:W-:Y:S04]  /*31c0*/  STL [R1+0x8], RZ ;  /* 0x000008ff01007387 */ /* 0x0009e80000100800 */
[----:B------:R4:W-:Y:S04]  /*31d0*/  STL [R1+0x4], RZ ;  /* 0x000004ff01007387 */ /* 0x0009e80000100800 */
[----:B------:R4:W-:Y:S01]  /*31e0*/  STL [R1], RZ ;  /* 0x000000ff01007387 */ /* 0x0009e20000100800 */
[----:B---3--:R-:W-:Y:S01]  /*31f0*/  IMAD R2, R2, 0xa0, RZ ;  /* 0x000000a002027824 */ /* 0x008fe200078e02ff */
[----:B--2---:R-:W-:-:S04]  /*3200*/  SHF.L.U32 R3, R3, 0x2, RZ ;  /* 0x0000000203037819 */ /* 0x004fc800000006ff */
[----:B------:R-:W-:-:S13]  /*3210*/  ISETP.GE.AND P2, PT, R3, R2, PT ;  /* 0x000000020300720c */ /* 0x000fda0003f46270 */
[----:B----4-:R-:W-:Y:S05]  /*3220*/  @P2 BRA `(.L_x_5187) ;  /* 0x0000000000382947 */ /* 0x010fea0003800000 */
[----:B------:R-:W2:Y:S01]  /*3230*/  LDC R2, c[0x0][0x3f4] ;  /* 0x0000fd00ff027b82 */ /* 0x000ea20000000800 */
[----:B-----5:R-:W-:Y:S04]  /*3240*/  STL.64 [R1+0x450], R6 ;  /* 0x0004500601007387 */ /* 0x020fe80000100a00 */
[----:B------:R3:W-:Y:S02]  /*3250*/  STL.64 [R1+0x448], R4 ;  /* 0x0004480401007387 */ /* 0x0007e40000100a00 */
[----:B---3--:R-:W-:Y:S01]  /*3260*/  SHF.R.S32.HI R4, RZ, 0x1f, R3 ;  /* 0x0000001fff047819 */ /* 0x008fe20000011403 */
[----:B--2---:R-:W-:-:S05]  /*3270*/  IMAD R2, R2, UR4, RZ ;  /* 0x0000000402027c24 */ /* 0x004fca000f8e02ff */
[----:B------:R-:W-:-:S04]  /*3280*/  IADD3 R3, P2, PT, R2, R3, RZ ;  /* 0x0000000302037210 */ /* 0x000fc80007f5e0ff */
[----:B------:R-:W-:Y:S02]  /*3290*/  LEA.HI.X.SX32 R4, R2, R4, 0x1, P2 ;  /* 0x0000000402047211 */ /* 0x000fe400010f0eff */
[----:B------:R-:W-:-:S04]  /*32a0*/  LEA R2, P2, R3, UR12, 0x2 ;  /* 0x0000000c03027c11 */ /* 0x000fc8000f8410ff */
[----:B------:R-:W-:-:S05]  /*32b0*/  LEA.HI.X R3, R3, UR13, R4, 0x2, P2 ;  /* 0x0000000d03037c11 */ /* 0x000fca00090f1404 */
[----:B------:R-:W2:Y:S04]  /*32c0*/  LDG.E.128 R4, desc[UR36][R2.64] ;  /* 0x0000002402047981 */ /* 0x000ea8000c1e1d00 */
[----:B--2---:R-:W-:Y:S04]  /*32d0*/  STL.64 [R1], R4 ;  /* 0x0000000401007387 */ /* 0x004fe80000100a00 */
[----:B------:R2:W-:Y:S04]  /*32e0*/  STL.64 [R1+0x8], R6 ;  /* 0x0000080601007387 */ /* 0x0005e80000100a00 */
[----:B--2---:R2:W5:Y:S04]  /*32f0*/  LDL.LU.64 R6, [R1+0x450] ;  /* 0x0004500001067983 */ /* 0x0045680000300a00 */
[----:B------:R2:W5:Y:S02]  /*3300*/  LDL.LU.64 R4, [R1+0x448] ;  /* 0x0004480001047983 */ /* 0x0005640000300a00 */
.L_x_5187:
[----:B------:R-:W-:Y:S05]  /*3310*/  BSYNC.RECONVERGENT B1 ;  /* 0x0000000000017941 */ /* 0x000fea0003800200 */
.L_x_5186:
[----:B------:R-:W-:Y:S04]  /*3320*/  BSSY.RECONVERGENT B1, `(.L_x_5188) ;  /* 0x0000011000017945 */ /* 0x000fe80003800200 */
[----:B------:R-:W-:Y:S05]  /*3330*/  @P1 BRA `(.L_x_5189) ;  /* 0x00000000003c1947 */ /* 0x000fea0003800000 */
[----:B------:R-:W3:Y:S01]  /*3340*/  LDC R2, c[0x0][0x3f4] ;  /* 0x0000fd00ff027b82 */ /* 0x000ee20000000800 */
[----:B-----5:R-:W-:Y:S01]  /*3350*/  CS2R R6, SRZ ;  /* 0x0000000000067805 */ /* 0x020fe2000001ff00 */
[----:B---3--:R-:W-:-:S06]  /*3360*/  IMAD R4, R2, 0xa0, RZ ;  /* 0x000000a002047824 */ /* 0x008fcc00078e02ff */
[----:B------:R-:W3:Y:S02]  /*3370*/  LDC R2, c[0x0][0x3f4] ;  /* 0x0000fd00ff027b82 */ /* 0x000ee40000000800 */
[----:B---3--:R-:W-:-:S05]  /*3380*/  IMAD R3, R2, 0x8, R0 ;  /* 0x0000000802037824 */ /* 0x008fca00078e0200 */
        /* <DEDUP_REMOVED lines=8> */
[----:B------:R-:W-:-:S05]  /*3410*/  LEA.HI.X R3, R3, UR13, R4, 0x2, P2 ;  /* 0x0000000d03037c11 */ /* 0x000fca00090f1404 */
[----:B------:R3:W5:Y:S04]  /*3420*/  LDG.E.128 R4, desc[UR36][R2.64] ;  /* 0x0000002402047981 */ /* 0x000768000c1e1d00 */
.L_x_5189:
[----:B------:R-:W-:Y:S05]  /*3430*/  BSYNC.RECONVERGENT B1 ;  /* 0x0000000000017941 */ /* 0x000fea0003800200 */
.L_x_5188:
[----:B------:R-:W-:Y:S04]  /*3440*/  BSSY.RECONVERGENT B1, `(.L_x_5190) ;  /* 0x0000013000017945 */ /* 0x000fe80003800200 */
[----:B------:R-:W-:Y:S05]  /*3450*/  @P1 BRA `(.L_x_5191) ;  /* 0x0000000000441947 */ /* 0x000fea0003800000 */
[----:B---3--:R-:W3:Y:S01]  /*3460*/  LDL R2, [R1+0x20] ;  /* 0x0000200001027983 */ /* 0x008ee20000100800 */
[----:B------:R-:W4:Y:S01]  /*3470*/  LDC R3, c[0x0][0x3f4] ;  /* 0x0000fd00ff037b82 */ /* 0x000f220000000800 */
[----:B------:R-:W-:Y:S01]  /*3480*/  CS2R R10, SRZ ;  /* 0x00000000000a7805 */ /* 0x000fe2000001ff00 */
[----:B----4-:R-:W-:-:S06]  /*3490*/  IMAD R8, R3, 0xa0, RZ ;  /* 0x000000a003087824 */ /* 0x010fcc00078e02ff */
[----:B------:R-:W3:Y:S02]  /*34a0*/  LDC R3, c[0x0][0x3f4] ;  /* 0x0000fd00ff037b82 */ /* 0x000ee40000000800 */
[----:B---3--:R-:W-:-:S05]  /*34b0*/  LEA R2, R3, R2, 0x1 ;  /* 0x0000000203027211 */ /* 0x008fca00078e08ff */
        /* <DEDUP_REMOVED lines=11> */
.L_x_5191:
[----:B------:R-:W-:Y:S05]  /*3570*/  BSYNC.RECONVERGENT B1 ;  /* 0x0000000000017941 */ /* 0x000fea0003800200 */
.L_x_5190:
[----:B---34-:R-:W3:Y:S01]  /*3580*/  LDL.LU R3, [R1+0x20] ;  /* 0x0000200001037983 */ /* 0x018ee20000300800 */
[----:B------:R-:W3:Y:S01]  /*3590*/  LDC R2, c[0x0][0x3f4] ;  /* 0x0000fd00ff027b82 */ /* 0x000ee20000000800 */
[----:B------:R-:W-:Y:S01]  /*35a0*/  BSSY.RECONVERGENT B1, `(.L_x_5192) ;  /* 0x0000012000017945 */ /* 0x000fe20003800200 */
[----:B---3--:R-:W-:-:S05]  /*35b0*/  LEA R3, R2, R3, 0x2 ;  /* 0x0000000302037211 */ /* 0x008fca00078e10ff */
[----:B------:R3:W-:Y:S01]  /*35c0*/  STL [R1+0x20], R3 ;  /* 0x0000200301007387 */ /* 0x0007e20000100800 */
[----:B------:R-:W-:Y:S05]  /*35d0*/  @P1 BRA `(.L_x_5193) ;  /* 0x0000000000381947 */ /* 0x000fea0003800000 */
[----:B---3--:R-:W3:Y:S01]  /*35e0*/  LDC R3, c[0x0][0x3f4] ;  /* 0x0000fd00ff037b82 */ /* 0x008ee20000000800 */
[----:B------:R-:W-:Y:S01]  /*35f0*/  CS2R R14, SRZ ;  /* 0x00000000000e7805 */ /* 0x000fe2000001ff00 */
[----:B---3--:R-:W-:Y:S02]  /*3600*/  IMAD R12, R3, 0xa0, RZ ;  /* 0x000000a0030c7824 */ /* 0x008fe400078e02ff */
[----:B------:R-:W-:-:S05]  /*3610*/  IMAD R3, R2, 0x10, R0 ;  /* 0x0000001002037824 */ /* 0x000fca00078e0200 */
        /* <DEDUP_REMOVED lines=10> */
.L_x_5193:
[----:B------:R-:W-:Y:S05]  /*36c0*/  BSYNC.RECONVERGENT B1 ;  /* 0x0000000000017941 */ /* 0x000fea0003800200 */
.L_x_5192:
[----:B------:R-:W-:Y:S04]  /*36d0*/  BSSY.RECONVERGENT B1, `(.L_x_5194) ;  /* 0x0000012000017945 */ /* 0x000fe80003800200 */
[----:B------:R-:W-:Y:S05]  /*36e0*/  @P1 BRA `(.L_x_5195) ;  /* 0x0000000000401947 */ /* 0x000fea0003800000 */
[----:B---34-:R-:W3:Y:S01]  /*36f0*/  LDL R3, [R1+0x20] ;  /* 0x0000200001037983 */ /* 0x018ee20000100800 */
[----:B------:R-:W4:Y:S01]  /*3700*/  LDC R2, c[0x0][0x3f4] ;  /* 0x0000fd00ff027b82 */ /* 0x000f220000000800 */
[----:B------:R-:W-:Y:S02]  /*3710*/  CS2R R18, SRZ ;  /* 0x0000000000127805 */ /* 0x000fe4000001ff00 */
[----:B------:R-:W-:Y:S01]  /*3720*/  CS2R R16, SRZ ;  /* 0x0000000000107805 */ /* 0x000fe2000001ff00 */
[----:B----4-:R-:W-:Y:S01]  /*3730*/  IMAD R2, R2, 0xa0, RZ ;  /* 0x000000a002027824 */ /* 0x010fe200078e02ff */
[----:B---3--:R-:W-:-:S04]  /*3740*/  SHF.L.U32 R3, R3, 0x2, RZ ;  /* 0x0000000203037819 */ /* 0x008fc800000006ff */
[----:B------:R-:W-:-:S13]  /*3750*/  ISETP.GE.AND P2, PT, R3, R2, PT ;  /* 0x000000020300720c */ /* 0x000fda0003f46270 */
[----:B------:R-:W-:Y:S05]  /*3760*/  @P2 BRA `(.L_x_5195) ;  /* 0x0000000000202947 */ /* 0x000fea0003800000 */
[----:B------:R-:W3:Y:S01]  /*3770*/  LDC R2, c[0x0][0x3f4] ;  /* 0x0000fd00ff027b82 */ /* 0x000ee20000000800 */
[----:B------:R-:W-:Y:S01]  /*3780*/  SHF.R.S32.HI R16, RZ, 0x1f, R3 ;  /* 0x0000001fff107819 */ /* 0x000fe20000011403 */
[----:B---3--:R-:W-:-:S05]  /*3790*/  IMAD R2, R2, UR4, RZ ;  /* 0x0000000402027c24 */ /* 0x008fca000f8e02ff */
[----:B------:R-:W-:-:S04]  /*37a0*/  IADD3 R3, P2, PT, R2, R3, RZ ;  /* 0x0000000302037210 */ /* 0x000fc80007f5e0ff */
[----:B------:R-:W-:Y:S02]  /*37b0*/  LEA.HI.X.SX32 R16, R2, R16, 0x1, P2 ;  /* 0x0000001002107211 */ /* 0x000fe400010f0eff */
[----:B------:R-:W-:-:S04]  /*37c0*/  LEA R2, P2, R3, UR12, 0x2 ;  /* 0x0000000c03027c11 */ /* 0x000fc8000f8410ff */
[----:B------:R-:W-:-:S05]  /*37d0*/  LEA.HI.X R3, R3, UR13, R16, 0x2, P2 ;  /* 0x0000000d03037c11 */ /* 0x000fca00090f1410 */
[----:B------:R3:W5:Y:S04]  /*37e0*/  LDG.E.128 R16, desc[UR36][R2.64] ;  /* 0x0000002402107981 */ /* 0x000768000c1e1d00 */
.L_x_5195:
[----:B------:R-:W-:Y:S05]  /*37f0*/  BSYNC.RECONVERGENT B1 ;  /* 0x0000000000017941 */ /* 0x000fea0003800200 */
.L_x_5194:
[----:B---34-:R-:W3:Y:S01]  /*3800*/  LDL.LU R3, [R1+0x20] ;  /* 0x0000200001037983 */ /* 0x018ee20000300800 */
[----:B------:R-:W3:Y:S01]  /*3810*/  LDC R2, c[0x0][0x3f4] ;  /* 0x0000fd00ff027b82 */ /* 0x000ee20000000800 */
[----:B------:R-:W-:Y:S01]  /*3820*/  BSSY.RECONVERGENT B1, `(.L_x_5196) ;  /* 0x0000012000017945 */ /* 0x000fe20003800200 */
[----:B---3--:R-:W-:-:S05]  /*3830*/  IMAD.IADD R3, R3, 0x1, R2 ;  /* 0x0000000103037824 */ /* 0x008fca00078e0202 */
[----:B------:R3:W-:Y:S01]  /*3840*/  STL [R1+0x20], R3 ;  /* 0x0000200301007387 */ /* 0x0007e20000100800 */
[----:B------:R-:W-:Y:S05]  /*3850*/  @P1 BRA `(.L_x_5197) ;  /* 0x0000000000381947 */ /* 0x000fea0003800000 */
[----:B------:R-:W4:Y:S01]  /*3860*/  LDC R20, c[0x0][0x3f4] ;  /* 0x0000fd00ff147b82 */ /* 0x000f220000000800 */
[----:B---3--:R-:W-:Y:S02]  /*3870*/  SHF.L.U32 R3, R3, 0x2, RZ ;  /* 0x0000000203037819 */ /* 0x008fe400000006ff */
[----:B------:R-:W-:Y:S01]  /*3880*/  CS2R R22, SRZ ;  /* 0x0000000000167805 */ /* 0x000fe2000001ff00 */
[----:B----4-:R-:W-:-:S05]  /*3890*/  IMAD R20, R20, 0xa0, RZ ;  /* 0x000000a014147824 */ /* 0x010fca00078e02ff */
        /* <DEDUP_REMOVED lines=10> */
.L_x_5197:
[----:B------:R-:W-:Y:S05]  /*3940*/  BSYNC.RECONVERGENT B1 ;  /* 0x0000000000017941 */ /* 0x000fea0003800200 */
.L_x_5196:
        /* <DEDUP_REMOVED lines=20> */
.L_x_5199:
[----:B------:R-:W-:Y:S05]  /*3a90*/  BSYNC.RECONVERGENT B1 ;  /* 0x0000000000017941 */ /* 0x000fea0003800200 */
.L_x_5198:
[----:B---34-:R-:W3:Y:S01]  /*3aa0*/  LDL.LU R3, [R1+0x20] ;  /* 0x0000200001037983 */ /* 0x018ee20000300800 */
[----:B------:R-:W3:Y:S01]  /*3ab0*/  LDC R2, c[0x0][0x3f4] ;  /* 0x0000fd00ff027b82 */ /* 0x000ee20000000800 */
[----:B------:R-:W-:Y:S01]  /*3ac0*/  BSSY.RECONVERGENT B1, `(.L_x_5200) ;  /* 0x0000012000017945 */ /* 0x000fe20003800200 */
[----:B---3--:R-:W-:-:S05]  /*3ad0*/  IMAD R3, R2, 0x2, R3 ;  /* 0x0000000202037824 */ /* 0x008fca00078e0203 */
[----:B------:R3:W-:Y:S01]  /*3ae0*/  STL [R1+0x20], R3 ;  /* 0x0000200301007387 */ /* 0x0007e20000100800 */
[----:B------:R-:W-:Y:S05]  /*3af0*/  @P1 BRA `(.L_x_5201) ;  /* 0x0000000000381947 */ /* 0x000fea0003800000 */
[----:B---3--:R-:W3:Y:S01]  /*3b00*/  LDC R3, c[0x0][0x3f4] ;  /* 0x0000fd00ff037b82 */ /* 0x008ee20000000800 */
[----:B------:R-:W-:Y:S01]  /*3b10*/  CS2R R30, SRZ ;  /* 0x00000000001e7805 */ /* 0x000fe2000001ff00 */
[----:B---3--:R-:W-:Y:S01]  /*3b20*/  IMAD R28, R3, 0xa0, RZ ;  /* 0x000000a0031c7824 */ /* 0x008fe200078e02ff */
[----:B------:R-:W-:-:S04]  /*3b30*/  LEA R3, R2, R0, 0x5 ;  /* 0x0000000002037211 */ /* 0x000fc800078e28ff */
        /* <DEDUP_REMOVED lines=10> */
.L_x_5201:
[----:B------:R-:W-:Y:S05]  /*3be0*/  BSYNC.RECONVERGENT B1 ;  /* 0x0000000000017941 */ /* 0x000fea0003800200 */
.L_x_5200:
[----:B------:R-:W-:Y:S04]  /*3bf0*/  BSSY.RECONVERGENT B1, `(.L_x_5202) ;  /* 0x0000012000017945 */ /* 0x000fe80003800200 */
[----:B------:R-:W-:Y:S05]  /*3c00*/  @P1 BRA `(.L_x_5203) ;  /* 0x0000000000401947 */ /* 0x000fea0003800000 */
[----:B---34-:R-:W3:Y:S01]  /*3c10*/  LDL R3, [R1+0x20] ;  /* 0x0000200001037983 */ /* 0x018ee20000100800 */
[----:B------:R-:W4:Y:S01]  /*3c20*/  LDC R2, c[0x0][0x3f4] ;  /* 0x0000fd00ff027b82 */ /* 0x000f220000000800 */
[----:B------:R-:W-:Y:S02]  /*3c30*/  CS2R R34, SRZ ;  /* 0x0000000000227805 */ /* 0x000fe4000001ff00 */
[----:B------:R-:W-:Y:S01]  /*3c40*/  CS2R R32, SRZ ;  /* 0x0000000000207805 */ /* 0x000fe2000001ff00 */
[----:B----4-:R-:W-:Y:S02]  /*3c50*/  IMAD R2, R2, 0xa0, RZ ;  /* 0x000000a002027824 */ /* 0x010fe400078e02ff */
[----:B---3--:R-:W-:-:S05]  /*3c60*/  IMAD.SHL.U32 R3, R3, 0x4, RZ ;  /* 0x0000000403037824 */ /* 0x008fca00078e00ff */
        /* <DEDUP_REMOVED lines=10> */
.L_x_5203:
[----:B------:R-:W-:Y:S05]  /*3d10*/  BSYNC.RECONVERGENT B1 ;  /* 0x0000000000017941 */ /* 0x000fea0003800200 */
.L_x_5202:
[----:B---34-:R-:W3:Y:S01]  /*3d20*/  LDL.LU R3, [R1+0x20] ;  /* 0x0000200001037983 */ /* 0x018ee20000300800 */
[----:B------:R-:W3:Y:S01]  /*3d30*/  LDC R2, c[0x0][0x3f4] ;  /* 0x0000fd00ff027b82 */ /* 0x000ee20000000800 */
[----:B------:R-:W-:Y:S01]  /*3d40*/  BSSY.RECONVERGENT B1, `(.L_x_5204) ;  /* 0x0000012000017945 */ /* 0x000fe20003800200 */
[----:B---3--:R-:W-:-:S05]  /*3d50*/  IADD3 R3, PT, PT, R3, R2, RZ ;  /* 0x0000000203037210 */ /* 0x008fca0007ffe0ff */
[----:B------:R3:W-:Y:S01]  /*3d60*/  STL [R1+0x20], R3 ;  /* 0x0000200301007387 */ /* 0x0007e20000100800 */
[----:B------:R-:W-:Y:S05]  /*3d70*/  @P1 BRA `(.L_x_5205) ;  /* 0x0000000000381947 */ /* 0x000fea0003800000 */
[----:B------:R-:W4:Y:S01]  /*3d80*/  LDC R36, c[0x0][0x3f4] ;  /* 0x0000fd00ff247b82 */ /* 0x000f220000000800 */
[----:B---3--:R-:W-:Y:S01]  /*3d90*/  IMAD.SHL.U32 R3, R3, 0x4, RZ ;  /* 0x0000000403037824 */ /* 0x008fe200078e00ff */
        /* <DEDUP_REMOVED lines=12> */
.L_x_5205:
[----:B------:R-:W-:Y:S05]  /*3e60*/  BSYNC.RECONVERGENT B1 ;  /* 0x0000000000017941 */ /* 0x000fea0003800200 */
.L_x_5204:
        /* <DEDUP_REMOVED lines=20> */
.L_x_5207:
[----:B------:R-:W-:Y:S05]  /*3fb0*/  BSYNC.RECONVERGENT B1 ;  /* 0x0000000000017941 */ /* 0x000fea0003800200 */
.L_x_5206:
        /* <DEDUP_REMOVED lines=20> */
.L_x_5209:
[----:B------:R-:W-:Y:S05]  /*4100*/  BSYNC.RECONVERGENT B1 ;  /* 0x0000000000017941 */ /* 0x000fea0003800200 */
.L_x_5208:
        /* <DEDUP_REMOVED lines=20> */
.L_x_5211:
[----:B------:R-:W-:Y:S05]  /*4250*/  BSYNC.RECONVERGENT B1 ;  /* 0x0000000000017941 */ /* 0x000fea0003800200 */
.L_x_5210:
        /* <DEDUP_REMOVED lines=20> */
.L_x_5213:
[----:B------:R-:W-:Y:S05]  /*43a0*/  BSYNC.RECONVERGENT B1 ;  /* 0x0000000000017941 */ /* 0x000fea0003800200 */
.L_x_5212:
        /* <DEDUP_REMOVED lines=20> */
.L_x_5215:
[----:B------:R-:W-:Y:S05]  /*44f0*/  BSYNC.RECONVERGENT B1 ;  /* 0x0000000000017941 */ /* 0x000fea0003800200 */
.L_x_5214:
[----:B------:R-:W-:Y:S04]  /*4500*/  BSSY.RECONVERGENT B1, `(.L_x_5216) ;  /* 0x0000011000017945 */ /* 0x000fe80003800200 */
[----:B------:R-:W-:Y:S05]  /*4510*/  @P1 BRA `(.L_x_5217) ;  /* 0x00000000003c1947 */ /* 0x000fea0003800000 */
[----:B----4-:R-:W4:Y:S01]  /*4520*/  LDC R2, c[0x0][0x3f4] ;  /* 0x0000fd00ff027b82 */ /* 0x010f220000000800 */
[----:B------:R-:W-:Y:S01]  /*4530*/  CS2R R62, SRZ ;  /* 0x00000000003e7805 */ /* 0x000fe2000001ff00 */
[----:B----4-:R-:W-:-:S06]  /*4540*/  IMAD R60, R2, 0xa0, RZ ;  /* 0x000000a0023c7824 */ /* 0x010fcc00078e02ff */
[----:B------:R-:W3:Y:S02]  /*4550*/  LDC R2, c[0x0][0x3f4] ;  /* 0x0000fd00ff027b82 */ /* 0x000ee40000000800 */
[----:B---3--:R-:W-:-:S04]  /*4560*/  LEA R3, R2, R0, 0x6 ;  /* 0x0000000002037211 */ /* 0x008fc800078e30ff */
        /* <DEDUP_REMOVED lines=10> */
.L_x_5217:
[----:B------:R-:W-:Y:S05]  /*4610*/  BSYNC.RECONVERGENT B1 ;  /* 0x0000000000017941 */ /* 0x000fea0003800200 */
.L_x_5216:
[----:B---34-:R-:W3:Y:S01]  /*4620*/  LDL.LU R3, [R1+0x20] ;  /* 0x0000200001037983 */ /* 0x018ee20000300800 */
[----:B------:R-:W4:Y:S01]  /*4630*/  LDC R2, c[0x0][0x3f4] ;  /* 0x0000fd00ff027b82 */ /* 0x000f220000000800 */
[----:B------:R-:W-:Y:S01]  /*4640*/  BSSY.RECONVERGENT B1, `(.L_x_5218) ;  /* 0x0000013000017945 */ /* 0x000fe20003800200 */
[C---:B----4-:R-:W-:Y:S01]  /*4650*/  IMAD R0, R2.reuse, 0x80, R0 ;  /* 0x0000008002007824 */ /* 0x050fe200078e0200 */
[----:B---3--:R-:W-:-:S05]  /*4660*/  LEA R3, R2, R3, 0x1 ;  /* 0x0000000302037211 */ /* 0x008fca00078e08ff */
        /* <DEDUP_REMOVED lines=16> */
.L_x_5219:
[----:B------:R-:W-:Y:S05]  /*4770*/  BSYNC.RECONVERGENT B1 ;  /* 0x0000000000017941 */ /* 0x000fea0003800200 */
.L_x_5218:
        /* <DEDUP_REMOVED lines=20> */
.L_x_5221:
[----:B------:R-:W-:Y:S05]  /*48c0*/  BSYNC.RECONVERGENT B1 ;  /* 0x0000000000017941 */ /* 0x000fea0003800200 */
.L_x_5220:
        /* <DEDUP_REMOVED lines=20> */
.L_x_5223:
[----:B------:R-:W-:Y:S05]  /*4a10*/  BSYNC.RECONVERGENT B1 ;  /* 0x0000000000017941 */ /* 0x000fea0003800200 */
.L_x_5222:
        /* <DEDUP_REMOVED lines=20> */
.L_x_5225:
[----:B------:R-:W-:Y:S05]  /*4b60*/  BSYNC.RECONVERGENT B1 ;  /* 0x0000000000017941 */ /* 0x000fea0003800200 */
.L_x_5224:
        /* <DEDUP_REMOVED lines=20> */
.L_x_5227:
[----:B------:R-:W-:Y:S05]  /*4cb0*/  BSYNC.RECONVERGENT B1 ;  /* 0x0000000000017941 */ /* 0x000fea0003800200 */
.L_x_5226:
        /* <DEDUP_REMOVED lines=20> */
.L_x_5229:
[----:B------:R-:W-:Y:S05]  /*4e00*/  BSYNC.RECONVERGENT B1 ;  /* 0x0000000000017941 */ /* 0x000fea0003800200 */
.L_x_5228:
        /* <DEDUP_REMOVED lines=20> */
.L_x_5231:
[----:B------:R-:W-:Y:S05]  /*4f50*/  BSYNC.RECONVERGENT B1 ;  /* 0x0000000000017941 */ /* 0x000fea0003800200 */
.L_x_5230:
        /* <DEDUP_REMOVED lines=20> */
.L_x_5233:
[----:B------:R-:W-:Y:S05]  /*50a0*/  BSYNC.RECONVERGENT B1 ;  /* 0x0000000000017941 */ /* 0x000fea0003800200 */
.L_x_5232:
        /* <DEDUP_REMOVED lines=20> */
.L_x_5235:
[----:B------:R-:W-:Y:S05]  /*51f0*/  BSYNC.RECONVERGENT B1 ;  /* 0x0000000000017941 */ /* 0x000fea0003800200 */
.L_x_5234:
        /* <DEDUP_REMOVED lines=20> */
.L_x_5237:
[----:B------:R-:W-:Y:S05]  /*5340*/  BSYNC.RECONVERGENT B1 ;  /* 0x0000000000017941 */ /* 0x000fea0003800200 */
.L_x_5236:
        /* <DEDUP_REMOVED lines=20> */
.L_x_5239:
[----:B------:R-:W-:Y:S05]  /*5490*/  BSYNC.RECONVERGENT B1 ;  /* 0x0000000000017941 */ /* 0x000fea0003800200 */
.L_x_5238:
        /* <DEDUP_REMOVED lines=20> */
.L_x_5241:
[----:B------:R-:W-:Y:S05]  /*55e0*/  BSYNC.RECONVERGENT B1 ;  /* 0x0000000000017941 */ /* 0x000fea0003800200 */
.L_x_5240:
        /* <DEDUP_REMOVED lines=20> */
.L_x_5243:
[----:B------:R-:W-:Y:S05]  /*5730*/  BSYNC.RECONVERGENT B1 ;  /* 0x0000000000017941 */ /* 0x000fea0003800200 */
.L_x_5242:
        /* <DEDUP_REMOVED lines=20> */
.L_x_5245:
[----:B------:R-:W-:Y:S05]  /*5880*/  BSYNC.RECONVERGENT B1 ;  /* 0x0000000000017941 */ /* 0x000fea0003800200 */
.L_x_5244:
        /* <DEDUP_REMOVED lines=20> */
.L_x_5247:
[----:B------:R-:W-:Y:S05]  /*59d0*/  BSYNC.RECONVERGENT B1 ;  /* 0x0000000000017941 */ /* 0x000fea0003800200 */
.L_x_5246:
[----:B------:R-:W-:Y:S04]  /*59e0*/  BSSY.RECONVERGENT B1, `(.L_x_5248) ;  /* 0x0000010000017945 */ /* 0x000fe80003800200 */
[----:B------:R-:W-:Y:S05]  /*59f0*/  @P1 BRA `(.L_x_5249) ;  /* 0x0000000000381947 */ /* 0x000fea0003800000 */
[----:B----4-:R-:W4:Y:S01]  /*5a00*/  LDC R2, c[0x0][0x3f4] ;  /* 0x0000fd00ff027b82 */ /* 0x010f220000000800 */
[----:B------:R-:W-:Y:S02]  /*5a10*/  CS2R R126, SRZ ;  /* 0x00000000007e7805 */ /* 0x000fe4000001ff00 */
[----:B------:R-:W-:Y:S01]  /*5a20*/  CS2R R124, SRZ ;  /* 0x00000000007c7805 */ /* 0x000fe2000001ff00 */
[----:B----4-:R-:W-:-:S05]  /*5a30*/  IMAD R2, R2, 0xa0, RZ ;  /* 0x000000a002027824 */ /* 0x010fca00078e02ff */
[----:B------:R-:W-:-:S13]  /*5a40*/  ISETP.GE.AND P2, PT, R0, R2, PT ;  /* 0x000000020000720c */ /* 0x000fda0003f46270 */
[----:B------:R-:W-:Y:S05]  /*5a50*/  @P2 BRA `(.L_x_5249) ;  /* 0x0000000000202947 */ /* 0x000fea0003800000 */
[----:B------:R-:W4:Y:S01]  /*5a60*/  LDC R2, c[0x0][0x3f4] ;  /* 0x0000fd00ff027b82 */ /* 0x000f220000000800 */
[----:B---3--:R-:W-:Y:S01]  /*5a70*/  SHF.R.S32.HI R3, RZ, 0x1f, R0 ;  /* 0x0000001fff037819 */ /* 0x008fe20000011400 */
[----:B----4-:R-:W-:-:S05]  /*5a80*/  IMAD R2, R2, UR4, RZ ;  /* 0x0000000402027c24 */ /* 0x010fca000f8e02ff */
[----:B------:R-:W-:-:S04]  /*5a90*/  IADD3 R0, P2, PT, R2, R0, RZ ;  /* 0x0000000002007210 */ /* 0x000fc80007f5e0ff */
[----:B------:R-:W-:Y:S02]  /*5aa0*/  LEA.HI.X.SX32 R3, R2, R3, 0x1, P2 ;  /* 0x0000000302037211 */ /* 0x000fe400010f0eff */
[----:B------:R-:W-:-:S04]  /*5ab0*/  LEA R2, P2, R0, UR12, 0x2 ;  /* 0x0000000c00027c11 */ /* 0x000fc8000f8410ff */
[----:B------:R-:W-:-:S05]  /*5ac0*/  LEA.HI.X R3, R0, UR13, R3, 0x2, P2 ;  /* 0x0000000d00037c11 */ /* 0x000fca00090f1403 */
[----:B------:R3:W5:Y:S04]  /*5ad0*/  LDG.E.128 R124, desc[UR36][R2.64] ;  /* 0x00000024027c7981 */ /* 0x000768000c1e1d00 */
.L_x_5249:
[----:B------:R-:W-:Y:S05]  /*5ae0*/  BSYNC.RECONVERGENT B1 ;  /* 0x0000000000017941 */ /* 0x000fea0003800200 */
.L_x_5248:
[----:B------:R-:W2:Y:S01]  /*5af0*/  LDL.LU R0, [R1+0x20] ;  /* 0x0000200001007983 */ /* 0x000ea20000300800 */
[----:B---34-:R-:W2:Y:S01]  /*5b00*/  LDC R2, c[0x0][0x3f4] ;  /* 0x0000fd00ff027b82 */ /* 0x018ea20000000800 */
[----:B------:R-:W-:Y:S01]  /*5b10*/  BSSY.RECONVERGENT B1, `(.L_x_5250) ;  /* 0x0000011000017945 */ /* 0x000fe20003800200 */
[----:B--2---:R-:W-:-:S03]  /*5b20*/  LEA R0, R2, R0, 0x1 ;  /* 0x0000000002007211 */ /* 0x004fc600078e08ff */
[----:B------:R-:W-:Y:S05]  /*5b30*/  @P1 BRA `(.L_x_5251) ;  /* 0x0000000000381947 */ /* 0x000fea0003800000 */
[----:B------:R-:W2:Y:S01]  /*5b40*/  LDC R3, c[0x0][0x3f4] ;  /* 0x0000fd00ff037b82 */ /* 0x000ea20000000800 */
[----:B------:R-:W-:Y:S01]  /*5b50*/  CS2R R130, SRZ ;  /* 0x0000000000827805 */ /* 0x000fe2000001ff00 */
[----:B--2---:R-:W-:Y:S02]  /*5b60*/  IMAD R128, R3, 0xa0, RZ ;  /* 0x000000a003807824 */ /* 0x004fe400078e02ff */
        /* <DEDUP_REMOVED lines=11> */
.L_x_5251:
[----:B------:R-:W-:Y:S05]  /*5c20*/  BSYNC.RECONVERGENT B1 ;  /* 0x0000000000017941 */ /* 0x000fea0003800200 */
.L_x_5250:
[----:B--2---:R-:W2:Y:S01]  /*5c30*/  LDC R2, c[0x0][0x3f4] ;  /* 0x0000fd00ff027b82 */ /* 0x004ea20000000800 */
[----:B------:R-:W-:Y:S01]  /*5c40*/  BSSY.RECONVERGENT B1, `(.L_x_5252) ;  /* 0x0000011000017945 */ /* 0x000fe20003800200 */
[----:B--2---:R-:W-:-:S03]  /*5c50*/  IADD3 R0, PT, PT, R0, R2, RZ ;  /* 0x0000000200007210 */ /* 0x004fc60007ffe0ff */
        /* <DEDUP_REMOVED lines=15> */
.L_x_5253:
[----:B------:R-:W-:Y:S05]  /*5d50*/  BSYNC.RECONVERGENT B1 ;  /* 0x0000000000017941 */ /* 0x000fea0003800200 */
.L_x_5252:
        /* <DEDUP_REMOVED lines=18> */
.L_x_5255:
[----:B------:R-:W-:Y:S05]  /*5e80*/  BSYNC.RECONVERGENT B1 ;  /* 0x0000000000017941 */ /* 0x000fea0003800200 */
.L_x_5254:
        /* <DEDUP_REMOVED lines=18> */
.L_x_5257:
[----:B------:R-:W-:Y:S05]  /*5fb0*/  BSYNC.RECONVERGENT B1 ;  /* 0x0000000000017941 */ /* 0x000fea0003800200 */
.L_x_5256:
        /* <DEDUP_REMOVED lines=18> */
.L_x_5259:
[----:B------:R-:W-:Y:S05]  /*60e0*/  BSYNC.RECONVERGENT B1 ;  /* 0x0000000000017941 */ /* 0x000fea0003800200 */
.L_x_5258:
        /* <DEDUP_REMOVED lines=18> */
.L_x_5261:
[----:B------:R-:W-:Y:S05]  /*6210*/  BSYNC.RECONVERGENT B1 ;  /* 0x0000000000017941 */ /* 0x000fea0003800200 */
.L_x_5260:
        /* <DEDUP_REMOVED lines=18> */
.L_x_5263:
[----:B------:R-:W-:Y:S05]  /*6340*/  BSYNC.RECONVERGENT B1 ;  /* 0x0000000000017941 */ /* 0x000fea0003800200 */
.L_x_5262:
        /* <DEDUP_REMOVED lines=18> */
.L_x_5265:
[----:B------:R-:W-:Y:S05]  /*6470*/  BSYNC.RECONVERGENT B1 ;  /* 0x0000000000017941 */ /* 0x000fea0003800200 */
.L_x_5264:
        /* <DEDUP_REMOVED lines=18> */
.L_x_5267:
[----:B------:R-:W-:Y:S05]  /*65a0*/  BSYNC.RECONVERGENT B1 ;  /* 0x0000000000017941 */ /* 0x000fea0003800200 */
.L_x_5266:
        /* <DEDUP_REMOVED lines=18> */
.L_x_5269:
[----:B------:R-:W-:Y:S05]  /*66d0*/  BSYNC.RECONVERGENT B1 ;  /* 0x0000000000017941 */ /* 0x000fea0003800200 */
.L_x_5268:
        /* <DEDUP_REMOVED lines=18> */
.L_x_5271:
[----:B------:R-:W-:Y:S05]  /*6800*/  BSYNC.RECONVERGENT B1 ;  /* 0x0000000000017941 */ /* 0x000fea0003800200 */
.L_x_5270:
        /* <DEDUP_REMOVED lines=18> */
.L_x_5273:
[----:B------:R-:W-:Y:S05]  /*6930*/  BSYNC.RECONVERGENT B1 ;  /* 0x0000000000017941 */ /* 0x000fea0003800200 */
.L_x_5272:
        /* <DEDUP_REMOVED lines=18> */
.L_x_5275:
[----:B------:R-:W-:Y:S05]  /*6a60*/  BSYNC.RECONVERGENT B1 ;  /* 0x0000000000017941 */ /* 0x000fea0003800200 */
.L_x_5274:
        /* <DEDUP_REMOVED lines=18> */
.L_x_5277:
[----:B------:R-:W-:Y:S05]  /*6b90*/  BSYNC.RECONVERGENT B1 ;  /* 0x0000000000017941 */ /* 0x000fea0003800200 */
.L_x_5276:
        /* <DEDUP_REMOVED lines=18> */
.L_x_5279:
[----:B------:R-:W-:Y:S05]  /*6cc0*/  BSYNC.RECONVERGENT B1 ;  /* 0x0000000000017941 */ /* 0x000fea0003800200 */
.L_x_5278:
        /* <DEDUP_REMOVED lines=18> */
.L_x_5281:
[----:B------:R-:W-:Y:S05]  /*6df0*/  BSYNC.RECONVERGENT B1 ;  /* 0x0000000000017941 */ /* 0x000fea0003800200 */
.L_x_5280:
        /* <DEDUP_REMOVED lines=18> */
.L_x_5283:
[----:B------:R-:W-:Y:S05]  /*6f20*/  BSYNC.RECONVERGENT B1 ;  /* 0x0000000000017941 */ /* 0x000fea0003800200 */
.L_x_5282:
        /* <DEDUP_REMOVED lines=18> */
.L_x_5285:
[----:B------:R-:W-:Y:S05]  /*7050*/  BSYNC.RECONVERGENT B1 ;  /* 0x0000000000017941 */ /* 0x000fea0003800200 */
.L_x_5284:
        /* <DEDUP_REMOVED lines=18> */
.L_x_5287:
[----:B------:R-:W-:Y:S05]  /*7180*/  BSYNC.RECONVERGENT B1 ;  /* 0x0000000000017941 */ /* 0x000fea0003800200 */
.L_x_5286:
        /* <DEDUP_REMOVED lines=18> */
.L_x_5289:
[----:B------:R-:W-:Y:S05]  /*72b0*/  BSYNC.RECONVERGENT B1 ;  /* 0x0000000000017941 */ /* 0x000fea0003800200 */
.L_x_5288:
        /* <DEDUP_REMOVED lines=18> */
.L_x_5291:
[----:B------:R-:W-:Y:S05]  /*73e0*/  BSYNC.RECONVERGENT B1 ;  /* 0x0000000000017941 */ /* 0x000fea0003800200 */
.L_x_5290:
        /* <DEDUP_REMOVED lines=18> */
.L_x_5293:
[----:B------:R-:W-:Y:S05]  /*7510*/  BSYNC.RECONVERGENT B1 ;  /* 0x0000000000017941 */ /* 0x000fea0003800200 */
.L_x_5292:
        /* <DEDUP_REMOVED lines=18> */
.L_x_5295:
[----:B------:R-:W-:Y:S05]  /*7640*/  BSYNC.RECONVERGENT B1 ;  /* 0x0000000000017941 */ /* 0x000fea0003800200 */
.L_x_5294:
        /* <DEDUP_REMOVED lines=18> */
.L_x_5297:
[----:B------:R-:W-:Y:S05]  /*7770*/  BSYNC.RECONVERGENT B1 ;  /* 0x0000000000017941 */ /* 0x000fea0003800200 */
.L_x_5296:
        /* <DEDUP_REMOVED lines=18> */
.L_x_5299:
[----:B------:R-:W-:Y:S05]  /*78a0*/  BSYNC.RECONVERGENT B1 ;  /* 0x0000000000017941 */ /* 0x000fea0003800200 */
.L_x_5298:
        /* <DEDUP_REMOVED lines=18> */
.L_x_5301:
[----:B------:R-:W-:Y:S05]  /*79d0*/  BSYNC.RECONVERGENT B1 ;  /* 0x0000000000017941 */ /* 0x000fea0003800200 */
.L_x_5300:
        /* <DEDUP_REMOVED lines=18> */
.L_x_5303:
[----:B------:R-:W-:Y:S05]  /*7b00*/  BSYNC.RECONVERGENT B1 ;  /* 0x0000000000017941 */ /* 0x000fea0003800200 */
.L_x_5302:
        /* <DEDUP_REMOVED lines=18> */
.L_x_5305:
[----:B------:R-:W-:Y:S05]  /*7c30*/  BSYNC.RECONVERGENT B1 ;  /* 0x0000000000017941 */ /* 0x000fea0003800200 */
.L_x_5304:
        /* <DEDUP_REMOVED lines=18> */
.L_x_5307:
[----:B------:R-:W-:Y:S05]  /*7d60*/  BSYNC.RECONVERGENT B1 ;  /* 0x0000000000017941 */ /* 0x000fea0003800200 */
.L_x_5306:
        /* <DEDUP_REMOVED lines=18> */
.L_x_5309:
[----:B------:R-:W-:Y:S05]  /*7e90*/  BSYNC.RECONVERGENT B1 ;  /* 0x0000000000017941 */ /* 0x000fea0003800200 */
.L_x_5308:
[----:B------:R-:W-:Y:S04]  /*7ea0*/  BSSY.RECONVERGENT B1, `(.L_x_5310) ;  /* 0x0000012000017945 */ /* 0x000fe80003800200 */
[----:B------:R-:W-:Y:S05]  /*7eb0*/  @P1 BRA `(.L_x_5311) ;  /* 0x0000000000401947 */ /* 0x000fea0003800000 */
[----:B--2---:R-:W2:Y:S01]  /*7ec0*/  LDC R2, c[0x0][0x3f4] ;  /* 0x0000fd00ff027b82 */ /* 0x004ea20000000800 */
[----:B------:R-:W-:Y:S01]  /*7ed0*/  CS2R R250, SRZ ;  /* 0x0000000000fa7805 */ /* 0x000fe2000001ff00 */
[----:B--2---:R-:W-:-:S06]  /*7ee0*/  IMAD R248, R2, 0xa0, RZ ;  /* 0x000000a002f87824 */ /* 0x004fcc00078e02ff */
[----:B------:R-:W2:Y:S02]  /*7ef0*/  LDC R2, c[0x0][0x3f4] ;  /* 0x0000fd00ff027b82 */ /* 0x000ea40000000800 */
[----:B--2---:R-:W-:-:S05]  /*7f00*/  IADD3 R0, PT, PT, R0, R2, RZ ;  /* 0x0000000200007210 */ /* 0x004fca0007ffe0ff */
        /* <DEDUP_REMOVED lines=11> */
.L_x_5311:
[----:B------:R-:W-:Y:S05]  /*7fc0*/  BSYNC.RECONVERGENT B1 ;  /* 0x0000000000017941 */ /* 0x000fea0003800200 */
.L_x_5310:
[----:B------:R-:W-:Y:S04]  /*7fd0*/  BSSY.RECONVERGENT B1, `(.L_x_5312) ;  /* 0x000026a000017945 */ /* 0x000fe80003800200 */
[----:B------:R-:W-:Y:S05]  /*7fe0*/  @P1 BRA `(.L_x_5313) ;  /* 0x0000002400a01947 */ /* 0x000fea0003800000 */
[----:B------:R-:W-:Y:S01]  /*7ff0*/  ISETP.NE.U32.AND P1, PT, RZ, UR14, PT ;  /* 0x0000000eff007c0c */ /* 0x000fe2000bf25070 */
[----:B-----5:R4:W-:Y:S03]  /*8000*/  STL [R1+0x4c4], R135 ;  /* 0x0004c48701007387 */ /* 0x0209e60000100800 */
[----:B------:R-:W-:Y:S01]  /*8010*/  ISETP.NE.AND.EX P1, PT, RZ, UR15, PT, P1 ;  /* 0x0000000fff007c0c */ /* 0x000fe2000bf25310 */
[----:B----4-:R-:W4:Y:S04]  /*8020*/  LDL R135, [R1] ;  /* 0x0000000001877983 */ /* 0x010f280000100800 */
[----:B------:R0:W-:Y:S08]  /*8030*/  STL [R1+0x4c0], R139 ;  /* 0x0004c08b01007387 */ /* 0x0001f00000100800 */
[----:B--23--:R-:W2:Y:S01]  /*8040*/  @P1 LDC.64 R2, c[0x0][0x448] ;  /* 0x00011200ff021b82 */ /* 0x00cea20000000a00 */
[----:B------:R-:W2:Y:S01]  /*8050*/  @P1 S2R R0, SR_CTAID.X ;  /* 0x0000000000001919 */ /* 0x000ea20000002500 */
[----:B0-----:R-:W3:Y:S04]  /*8060*/  LDL R139, [R1+0x4] ;  /* 0x00000400018b7983 */ /* 0x001ee80000100800 */
[----:B------:R0:W-:Y:S04]  /*8070*/  STL [R1+0x4bc], R143 ;  /* 0x0004bc8f01007387 */ /* 0x0001e80000100800 */
[----:B0-----:R-:W3:Y:S04]  /*8080*/  LDL R143, [R1+0x3e8] ;  /* 0x0003e800018f7983 */ /* 0x001ee80000100800 */
[----:B------:R0:W-:Y:S01]  /*8090*/  STL [R1+0x4b8], R147 ;  /* 0x0004b89301007387 */ /* 0x0001e20000100800 */
[----:B--2---:R-:W-:-:S03]  /*80a0*/  @P1 IMAD.WIDE.U32 R2, R0, 0x4, R2 ;  /* 0x0000000400021825 */ /* 0x004fc600078e0002 */
[----:B0-----:R-:W2:Y:S04]  /*80b0*/  LDL R147, [R1+0x384] ;  /* 0x0003840001937983 */ /* 0x001ea80000100800 */
[----:B------:R-:W4:Y:S04]  /*80c0*/  @P1 LDG.E R3, desc[UR36][R2.64] ;  /* 0x0000002402031981 */ /* 0x000f28000c1e1900 */
[----:B------:R0:W-:Y:S04]  /*80d0*/  STL [R1+0x4b4], R151 ;  /* 0x0004b49701007387 */ /* 0x0001e80000100800 */
[----:B0-----:R-:W2:Y:S04]  /*80e0*/  LDL R151, [R1+0x380] ;  /* 0x0003800001977983 */ /* 0x001ea80000100800 */
        /* <DEDUP_REMOVED lines=49> */
[----:B------:R-:W3:Y:S04]  /*8400*/  LDL R2, [R1+0x410] ;  /* 0x0004100001027983 */ /* 0x000ee80000100800 */
[----:B------:R-:W2:Y:S04]  /*8410*/  LDL R0, [R1+0x414] ;  /* 0x0004140001007983 */ /* 0x000ea80000100800 */
[----:B0-----:R-:W2:Y:S04]  /*8420*/  LDL R251, [R1+0x420] ;  /* 0x0004200001fb7983 */ /* 0x001ea80000100800 */
[----:B----4-:R0:W-:Y:S04]  /*8430*/  @P1 STL [R1+0x24], R3 ;  /* 0x0000240301001387 */ /* 0x0101e80000100800 */
[----:B0-----:R-:W4:Y:S01]  /*8440*/  LDL R3, [R1+0x10] ;  /* 0x0000100001037983 */ /* 0x001f220000100800 */
[----:B---3--:R-:W-:-:S03]  /*8450*/  FMUL.FTZ R2, R2, R135 ;  /* 0x0000008702027220 */ /* 0x008fc60000410000 */
[----:B------:R-:W3:Y:S01]  /*8460*/  LDL.LU R135, [R1+0x4c4] ;  /* 0x0004c40001877983 */ /* 0x000ee20000300800 */
[----:B--2---:R-:W-:-:S03]  /*8470*/  FMUL.FTZ R0, R0, R139 ;  /* 0x0000008b00007220 */ /* 0x004fc60000410000 */
[----:B------:R-:W2:Y:S01]  /*8480*/  LDL.LU R139, [R1+0x4c0] ;  /* 0x0004c000018b7983 */ /* 0x000ea20000300800 */
[----:B------:R-:W-:-:S04]  /*8490*/  FFMA.FTZ R0, R243, R247, R0 ;  /* 0x000000f7f3007223 */ /* 0x000fc80000010000 */
[----:B------:R-:W-:Y:S01]  /*84a0*/  FFMA.FTZ R0, R235, R5, R0 ;  /* 0x00000005eb007223 */ /* 0x000fe20000010000 */
[----:B----4-:R-:W-:-:S04]  /*84b0*/  FFMA.FTZ R2, R251, R3, R2 ;  /* 0x00000003fb027223 */ /* 0x010fc80000010002 */
        /* <DEDUP_REMOVED lines=11> */
[----:B------:R-:W-:Y:S01]  /*8570*/  FMUL.FTZ R3, R195, R199 ;  /* 0x000000c7c3037220 */ /* 0x000fe20000410000 */
[----:B------:R-:W-:Y:S02]  /*8580*/  FFMA.FTZ R0, R171, R29, R0 ;  /* 0x0000001dab007223 */ /* 0x000fe40000010000 */
[----:B------:R-:W-:Y:S01]  /*8590*/  FFMA.FTZ R2, R175, R28, R2 ;  /* 0x0000001caf027223 */ /* 0x000fe20000010002 */
[----:B------:R-:W-:Y:S01]  /*85a0*/  FFMA.FTZ R3, R179, R183, R3 ;  /* 0x000000b7b3037223 */ /* 0x000fe20000010003 */
[----:B------:R-:W-:Y:S02]  /*85b0*/  FFMA.FTZ R0, R159, R33, R0 ;  /* 0x000000219f007223 */ /* 0x000fe40000010000 */
[----:B------:R-:W-:Y:S01]  /*85c0*/  FFMA.FTZ R2, R163, R32, R2 ;  /* 0x00000020a3027223 */ /* 0x000fe20000010002 */
[----:B------:R0:W-:Y:S01]  /*85d0*/  STL [R1+0x448], R4 ;  /* 0x0004480401007387 */ /* 0x0001e20000100800 */
[----:B------:R-:W-:-:S02]  /*85e0*/  FFMA.FTZ R3, R167, R6, R3 ;  /* 0x00000006a7037223 */ /* 0x000fc40000010003 */
[----:B------:R-:W-:Y:S01]  /*85f0*/  FFMA.FTZ R2, R151, R36, R2 ;  /* 0x0000002497027223 */ /* 0x000fe20000010002 */
[----:B------:R4:W-:Y:S01]  /*8600*/  STL [R1+0x44c], R5 ;  /* 0x00044c0501007387 */ /* 0x0009e20000100800 */
[----:B------:R-:W-:-:S03]  /*8610*/  FFMA.FTZ R0, R147, R37, R0 ;  /* 0x0000002593007223 */ /* 0x000fc60000010000 */
[----:B------:R-:W3:Y:S01]  /*8620*/  LDL R151, [R1+0x3d8] ;  /* 0x0003d80001977983 */ /* 0x000ee20000100800 */
[----:B------:R-:W-:-:S03]  /*8630*/  FFMA.FTZ R3, R155, R10, R3 ;  /* 0x0000000a9b037223 */ /* 0x000fc60000010003 */
[----:B------:R-:W2:Y:S04]  /*8640*/  LDL R147, [R1+0x374] ;  /* 0x0003740001937983 */ /* 0x000ea80000100800 */
[----:B------:R-:W2:Y:S01]  /*8650*/  LDL R243, [R1+0x3c8] ;  /* 0x0003c80001f37983 */ /* 0x000ea20000100800 */
[----:B------:R-:W-:-:S03]  /*8660*/  FFMA.FTZ R3, R143, R14, R3 ;  /* 0x0000000e8f037223 */ /* 0x000fc60000010003 */
        /* <DEDUP_REMOVED lines=21> */
[----:B0-----:R-:W2:Y:S04]  /*87c0*/  LDL R4, [R1+0x348] ;  /* 0x0003480001047983 */ /* 0x001ea80000100800 */
[----:B------:R-:W2:Y:S04]  /*87d0*/  LDL R187, [R1+0x300] ;  /* 0x0003000001bb7983 */ /* 0x000ea80000100800 */
[----:B------:R-:W2:Y:S04]  /*87e0*/  LDL R171, [R1+0x2f4] ;  /* 0x0002f40001ab7983 */ /* 0x000ea80000100800 */
[----:B------:R-:W2:Y:S04]  /*87f0*/  LDL R175, [R1+0x2f0] ;  /* 0x0002f00001af7983 */ /* 0x000ea80000100800 */
[----:B------:R-:W2:Y:S04]  /*8800*/  LDL R159, [R1+0x2e0] ;  /* 0x0002e000019f7983 */ /* 0x000ea80000100800 */
[----:B----4-:R-:W4:Y:S01]  /*8810*/  LDL R5, [R1+0x2e4] ;  /* 0x0002e40001057983 */ /* 0x010f220000100800 */
[----:B---3--:R-:W-:Y:S01]  /*8820*/  FFMA.FTZ R3, R151, R18, R3 ;  /* 0x0000001297037223 */ /* 0x008fe20000010003 */
[----:B--2---:R-:W-:-:S03]  /*8830*/  FFMA.FTZ R0, R147, R41, R0 ;  /* 0x0000002993007223 */ /* 0x004fc60000010000 */
[----:B------:R-:W-:Y:S01]  /*8840*/  FFMA.FTZ R3, R243, R22, R3 ;  /* 0x00000016f3037223 */ /* 0x000fe20000010003 */
[----:B------:R-:W-:-:S03]  /*8850*/  FFMA.FTZ R0, R247, R45, R0 ;  /* 0x0000002df7007223 */ /* 0x000fc60000010000 */
[----:B------:R-:W-:Y:S01]  /*8860*/  FFMA.FTZ R3, R231, R26, R3 ;  /* 0x0000001ae7037223 */ /* 0x000fe20000010003 */
[----:B------:R-:W-:Y:S02]  /*8870*/  FFMA.FTZ R2, R143, R40, R2 ;  /* 0x000000288f027223 */ /* 0x000fe40000010002 */
[----:B------:R-:W2:Y:S01]  /*8880*/  LDL.LU R143, [R1+0x4bc] ;  /* 0x0004bc00018f7983 */ /* 0x000ea20000300800 */
[----:B------:R-:W-:-:S03]  /*8890*/  FFMA.FTZ R0, R235, R49, R0 ;  /* 0x00000031eb007223 */ /* 0x000fc60000010000 */
[----:B------:R-:W3:Y:S01]  /*88a0*/  LDL.LU R147, [R1+0x4b8] ;  /* 0x0004b80001937983 */ /* 0x000ee20000300800 */
[----:B------:R-:W-:-:S03]  /*88b0*/  FFMA.FTZ R3, R155, R30, R3 ;  /* 0x0000001e9b037223 */ /* 0x000fc60000010003 */
[----:B------:R-:W3:Y:S01]  /*88c0*/  LDL.LU R151, [R1+0x4b4] ;  /* 0x0004b40001977983 */ /* 0x000ee20000300800 */
[----:B------:R-:W-:-:S03]  /*88d0*/  FFMA.FTZ R0, R163, R53, R0 ;  /* 0x00000035a3007223 */ /* 0x000fc60000010000 */
[----:B------:R-:W2:Y:S04]  /*88e0*/  LDL R155, [R1+0x2d4] ;  /* 0x0002d400019b7983 */ /* 0x000ea80000100800 */
        /* <DEDUP_REMOVED lines=51> */
[----:B------:R-:W-:-:S04]  /*8c20*/  FFMA.FTZ R0, R251, R85, R0 ;  /* 0x00000055fb007223 */ /* 0x000fc80000010000 */
[----:B------:R-:W-:Y:S01]  /*8c30*/  FFMA.FTZ R0, R239, R89, R0 ;  /* 0x00000059ef007223 */ /* 0x000fe20000010000 */
[----:B------:R-:W-:Y:S02]  /*8c40*/  FFMA.FTZ R3, R4, R58, R3 ;  /* 0x0000003a04037223 */ /* 0x000fe40000010003 */
[----:B------:R-:W4:Y:S02]  /*8c50*/  LDL R4, [R1+0x2a8] ;  /* 0x0002a80001047983 */ /* 0x000f240000100800 */
[----:B------:R-:W-:-:S04]  /*8c60*/  FFMA.FTZ R3, R247, R62, R3 ;  /* 0x0000003ef7037223 */ /* 0x000fc80000010003 */
[----:B------:R-:W-:-:S04]  /*8c70*/  FFMA.FTZ R3, R235, R66, R3 ;  /* 0x00000042eb037223 */ /* 0x000fc80000010003 */
[----:B------:R-:W-:Y:S01]  /*8c80*/  FFMA.FTZ R3, R159, R70, R3 ;  /* 0x000000469f037223 */ /* 0x000fe20000010003 */
[----:B--2---:R-:W-:Y:S02]  /*8c90*/  FFMA.FTZ R2, R155, R84, R2 ;  /* 0x000000549b027223 */ /* 0x004fe40000010002 */
[----:B------:R-:W2:Y:S01]  /*8ca0*/  LDL.LU R155, [R1+0x4b0] ;  /* 0x0004b000019b7983 */ /* 0x000ea20000300800 */
[----:B---3--:R-:W-:-:S03]  /*8cb0*/  FFMA.FTZ R0, R163, R93, R0 ;  /* 0x0000005da3007223 */ /* 0x008fc60000010000 */
[----:B------:R-:W3:Y:S04]  /*8cc0*/  LDL R159, [R1+0x234] ;  /* 0x00023400019f7983 */ /* 0x000ee80000100800 */
[----:B------:R-:W2:Y:S01]  /*8cd0*/  LDL R163, [R1+0x230] ;  /* 0x0002300001a37983 */ /* 0x000ea20000100800 */
[----:B------:R-:W-:Y:S01]  /*8ce0*/  FFMA.FTZ R2, R243, R88, R2 ;  /* 0x00000058f3027223 */ /* 0x000fe20000010002 */
[----:B------:R-:W-:Y:S01]  /*8cf0*/  FFMA.FTZ R0, R223, R97, R0 ;  /* 0x00000061df007223 */ /* 0x000fe20000010000 */
[----:B------:R-:W-:Y:S01]  /*8d00*/  FFMA.FTZ R3, R219, R74, R3 ;  /* 0x0000004adb037223 */ /* 0x000fe20000010003 */
[----:B------:R-:W2:Y:S01]  /*8d10*/  LDL R243, [R1+0x200] ;  /* 0x0002000001f37983 */ /* 0x000ea20000100800 */
[----:B------:R-:W-:Y:S01]  /*8d20*/  FFMA.FTZ R2, R231, R92, R2 ;  /* 0x0000005ce7027223 */ /* 0x000fe20000010002 */
[----:B------:R-:W-:Y:S01]  /*8d30*/  FFMA.FTZ R0, R211, R101, R0 ;  /* 0x00000065d3007223 */ /* 0x000fe20000010000 */
[----:B------:R-:W-:Y:S01]  /*8d40*/  FFMA.FTZ R3, R207, R78, R3 ;  /* 0x0000004ecf037223 */ /* 0x000fe20000010003 */
[----:B------:R-:W2:Y:S01]  /*8d50*/  LDL R231, [R1+0x1f0] ;  /* 0x0001f00001e77983 */ /* 0x000ea20000100800 */
[----:B------:R-:W-:Y:S01]  /*8d60*/  FFMA.FTZ R2, R227, R96, R2 ;  /* 0x00000060e3027223 */ /* 0x000fe20000010002 */
[----:B------:R-:W-:Y:S01]  /*8d70*/  FFMA.FTZ R0, R199, R105, R0 ;  /* 0x00000069c7007223 */ /* 0x000fe20000010000 */
[----:B----4-:R-:W-:Y:S01]  /*8d80*/  FFMA.FTZ R3, R195, R82, R3 ;  /* 0x00000052c3037223 */ /* 0x010fe20000010003 */
[----:B------:R-:W4:Y:S01]  /*8d90*/  LDL R219, [R1+0x1e0] ;  /* 0x0001e00001db7983 */ /* 0x000f220000100800 */
[----:B------:R-:W-:-:S03]  /*8da0*/  FFMA.FTZ R2, R215, R100, R2 ;  /* 0x00000064d7027223 */ /* 0x000fc60000010002 */
        /* <DEDUP_REMOVED lines=46> */
[----:B------:R-:W4:Y:S01]  /*9090*/  LDL R243, [R1+0x164] ;  /* 0x0001640001f37983 */ /* 0x000f220000100800 */
[----:B---3--:R-:W-:-:S03]  /*90a0*/  FFMA.FTZ R3, R159, R106, R3 ;  /* 0x0000006a9f037223 */ /* 0x008fc60000010003 */
[----:B------:R-:W3:Y:S01]  /*90b0*/  LDL R159, [R1+0x1f8] ;  /* 0x0001f800019f7983 */ /* 0x000ee20000100800 */
[----:B--2---:R-:W-:-:S03]  /*90c0*/  FFMA.FTZ R0, R163, R129, R0 ;  /* 0x00000081a3007223 */ /* 0x004fc60000010000 */
        /* <DEDUP_REMOVED lines=10> */
[----:B------:R-:W-:-:S02]  /*9170*/  FFMA.FTZ R3, R211, R118, R3 ;  /* 0x00000076d3037223 */ /* 0x000fc40000010003 */
[----:B------:R-:W2:Y:S01]  /*9180*/  LDL R227, [R1+0x1b8] ;  /* 0x0001b80001e37983 */ /* 0x000ea20000100800 */
[----:B------:R-:W-:Y:S01]  /*9190*/  FFMA.FTZ R2, R195, R148, R2 ;  /* 0x00000094c3027223 */ /* 0x000fe20000010002 */
[----:B----4-:R-:W-:Y:S01]  /*91a0*/  FFMA.FTZ R0, R215, R141, R0 ;  /* 0x0000008dd7007223 */ /* 0x010fe20000010000 */
[----:B------:R-:W-:Y:S01]  /*91b0*/  FFMA.FTZ R3, R199, R122, R3 ;  /* 0x0000007ac7037223 */ /* 0x000fe20000010003 */
[----:B------:R-:W4:Y:S01]  /*91c0*/  LDL R215, [R1+0x1a8] ;  /* 0x0001a80001d77983 */ /* 0x000f220000100800 */
[----:B------:R-:W-:Y:S01]  /*91d0*/  FFMA.FTZ R2, R183, R152, R2 ;  /* 0x00000098b7027223 */ /* 0x000fe20000010002 */
[----:B------:R-:W-:Y:S01]  /*91e0*/  FFMA.FTZ R0, R203, R145, R0 ;  /* 0x00000091cb007223 */ /* 0x000fe20000010000 */
[----:B------:R-:W-:Y:S01]  /*91f0*/  FFMA.FTZ R3, R187, R126, R3 ;  /* 0x0000007ebb037223 */ /* 0x000fe20000010003 */
[----:B------:R-:W4:Y:S04]  /*9200*/  LDL R203, [R1+0x198] ;  /* 0x0001980001cb7983 */ /* 0x000f280000100800 */
[----:B------:R-:W4:Y:S01]  /*9210*/  LDL R235, [R1+0x150] ;  /* 0x0001500001eb7983 */ /* 0x000f220000100800 */
[----:B------:R-:W-:Y:S01]  /*9220*/  FFMA.FTZ R2, R179, R156, R2 ;  /* 0x0000009cb3027223 */ /* 0x000fe20000010002 */
[----:B------:R-:W-:Y:S01]  /*9230*/  FFMA.FTZ R0, R191, R149, R0 ;  /* 0x00000095bf007223 */ /* 0x000fe20000010000 */
[----:B------:R-:W-:Y:S01]  /*9240*/  FFMA.FTZ R3, R4, R130, R3 ;  /* 0x0000008204037223 */ /* 0x000fe20000010003 */
[----:B------:R-:W4:Y:S01]  /*9250*/  LDL R219, [R1+0x144] ;  /* 0x0001440001db7983 */ /* 0x000f220000100800 */
[----:B------:R-:W-:-:S03]  /*9260*/  FFMA.FTZ R2, R167, R160, R2 ;  /* 0x000000a0a7027223 */ /* 0x000fc60000010002 */
[----:B------:R-:W4:Y:S01]  /*9270*/  LDL R167, [R1+0x1e8] ;  /* 0x0001e80001a77983 */ /* 0x000f220000100800 */
[----:B------:R-:W-:Y:S01]  /*9280*/  FFMA.FTZ R0, R5, R153, R0 ;  /* 0x0000009905007223 */ /* 0x000fe20000010000 */
[----:B------:R-:W-:Y:S02]  /*9290*/  FFMA.FTZ R3, R171, R134, R3 ;  /* 0x00000086ab037223 */ /* 0x000fe40000010003 */
        /* <DEDUP_REMOVED lines=18> */
[----:B----4-:R-:W-:-:S04]  /*93c0*/  FFMA.FTZ R3, R167, R142, R3 ;  /* 0x0000008ea7037223 */ /* 0x010fc80000010003 */
[----:B------:R-:W-:-:S04]  /*93d0*/  FFMA.FTZ R3, R251, R146, R3 ;  /* 0x00000092fb037223 */ /* 0x000fc80000010003 */
[----:B------:R-:W-:-:S04]  /*93e0*/  FFMA.FTZ R3, R239, R150, R3 ;  /* 0x00000096ef037223 */ /* 0x000fc80000010003 */
[----:B------:R-:W-:-:S04]  /*93f0*/  FFMA.FTZ R3, R227, R154, R3 ;  /* 0x0000009ae3037223 */ /* 0x000fc80000010003 */
[----:B------:R-:W-:-:S04]  /*9400*/  FFMA.FTZ R3, R215, R158, R3 ;  /* 0x0000009ed7037223 */ /* 0x000fc80000010003 */
[----:B------:R-:W-:-:S04]  /*9410*/  FFMA.FTZ R3, R203, R162, R3 ;  /* 0x000000a2cb037223 */ /* 0x000fc80000010003 */
[----:B------:R-:W-:Y:S01]  /*9420*/  FFMA.FTZ R3, R4, R166, R3 ;  /* 0x000000a604037223 */ /* 0x000fe20000010003 */
[----:B---3--:R-:W-:Y:S02]  /*9430*/  FFMA.FTZ R2, R159, R164, R2 ;  /* 0x000000a49f027223 */ /* 0x008fe40000010002 */
[----:B------:R-:W3:Y:S01]  /*9440*/  LDL.LU R159, [R1+0x4ac] ;  /* 0x0004ac00019f7983 */ /* 0x000ee20000300800 */
[----:B--2---:R-:W-:Y:S01]  /*9450*/  FFMA.FTZ R0, R163, R165, R0 ;  /* 0x000000a5a3007223 */ /* 0x004fe20000010000 */
[----:B------:R-:W-:Y:S02]  /*9460*/  FFMA.FTZ R2, R171, R168, R2 ;  /* 0x000000a8ab027223 */ /* 0x000fe40000010002 */
[----:B------:R-:W2:Y:S01]  /*9470*/  LDL.LU R163, [R1+0x4a8] ;  /* 0x0004a80001a37983 */ /* 0x000ea20000300800 */
[----:B------:R-:W-:-:S03]  /*9480*/  FFMA.FTZ R0, R175, R169, R0 ;  /* 0x000000a9af007223 */ /* 0x000fc60000010000 */
[----:B------:R-:W4:Y:S04]  /*9490*/  LDL.LU R167, [R1+0x4a4] ;  /* 0x0004a40001a77983 */ /* 0x000f280000300800 */
[----:B------:R-:W4:Y:S04]  /*94a0*/  LDL.LU R171, [R1+0x4a0] ;  /* 0x0004a00001ab7983 */ /* 0x000f280000300800 */
[----:B------:R-:W4:Y:S04]  /*94b0*/  LDL.LU R175, [R1+0x49c] ;  /* 0x00049c0001af7983 */ /* 0x000f280000300800 */
[----:B------:R-:W3:Y:S01]  /*94c0*/  LDL R4, [R1+0x168] ;  /* 0x0001680001047983 */ /* 0x000ee20000100800 */
[----:B------:R-:W-:Y:S01]  /*94d0*/  FFMA.FTZ R0, R243, R173, R0 ;  /* 0x000000adf3007223 */ /* 0x000fe20000010000 */
[----:B------:R-:W-:-:S02]  /*94e0*/  FFMA.FTZ R2, R247, R172, R2 ;  /* 0x000000acf7027223 */ /* 0x000fc40000010002 */
[----:B------:R-:W2:Y:S01]  /*94f0*/  LDL R251, [R1+0xe0] ;  /* 0x0000e00001fb7983 */ /* 0x000ea20000100800 */
        /* <DEDUP_REMOVED lines=16> */
[----:B------:R-:W2:Y:S01]  /*9600*/  LDL R179, [R1+0xf0] ;  /* 0x0000f00001b37983 */ /* 0x000ea20000100800 */
        /* <DEDUP_REMOVED lines=17> */
[----:B--2---:R-:W-:Y:S01]  /*9720*/  FFMA.FTZ R2, R179, R200, R2 ;  /* 0x000000c8b3027223 */ /* 0x004fe20000010002 */
[----:B----4-:R-:W-:-:S03]  /*9730*/  FFMA.FTZ R0, R183, R201, R0 ;  /* 0x000000c9b7007223 */ /* 0x010fc60000010000 */
[----:B------:R-:W-:Y:S01]  /*9740*/  FFMA.FTZ R2, R251, R204, R2 ;  /* 0x000000ccfb027223 */ /* 0x000fe20000010002 */
[----:B------:R-:W-:Y:S01]  /*9750*/  FFMA.FTZ R3, R187, R178, R3 ;  /* 0x000000b2bb037223 */ /* 0x000fe20000010003 */
[----:B------:R-:W2:Y:S01]  /*9760*/  LDL.LU R179, [R1+0x498] ;  /* 0x0004980001b37983 */ /* 0x000ea20000300800 */
[----:B------:R-:W-:Y:S01]  /*9770*/  FFMA.FTZ R0, R247, R205, R0 ;  /* 0x000000cdf7007223 */ /* 0x000fe20000010000 */
[----:B------:R-:W-:Y:S01]  /*9780*/  FFMA.FTZ R2, R239, R208, R2 ;  /* 0x000000d0ef027223 */ /* 0x000fe20000010002 */
[----:B------:R-:W-:Y:S01]  /*9790*/  FFMA.FTZ R3, R243, R182, R3 ;  /* 0x000000b6f3037223 */ /* 0x000fe20000010003 */
[----:B------:R-:W4:Y:S01]  /*97a0*/  LDL.LU R183, [R1+0x494] ;  /* 0x0004940001b77983 */ /* 0x000f220000300800 */
[----:B------:R-:W-:Y:S01]  /*97b0*/  FFMA.FTZ R0, R235, R209, R0 ;  /* 0x000000d1eb007223 */ /* 0x000fe20000010000 */
[----:B------:R-:W-:Y:S01]  /*97c0*/  FFMA.FTZ R2, R227, R212, R2 ;  /* 0x000000d4e3027223 */ /* 0x000fe20000010002 */
[----:B------:R-:W-:Y:S01]  /*97d0*/  FFMA.FTZ R3, R231, R186, R3 ;  /* 0x000000bae7037223 */ /* 0x000fe20000010003 */
[----:B------:R-:W4:Y:S01]  /*97e0*/  LDL.LU R187, [R1+0x490] ;  /* 0x0004900001bb7983 */ /* 0x000f220000300800 */
[----:B------:R-:W-:-:S03]  /*97f0*/  FFMA.FTZ R0, R223, R213, R0 ;  /* 0x000000d5df007223 */ /* 0x000fc60000010000 */
[----:B------:R-:W2:Y:S01]  /*9800*/  LDL R235, [R1+0x64] ;  /* 0x0000640001eb7983 */ /* 0x000ea20000100800 */
[----:B------:R-:W-:-:S03]  /*9810*/  FFMA.FTZ R2, R215, R216, R2 ;  /* 0x000000d8d7027223 */ /* 0x000fc60000010002 */
[----:B------:R-:W4:Y:S01]  /*9820*/  LDL R247, [R1+0x70] ;  /* 0x0000700001f77983 */ /* 0x000f220000100800 */
        /* <DEDUP_REMOVED lines=33> */
[----:B------:R-:W-:Y:S01]  /*9a40*/  FFMA.FTZ R2, R247, R232, R2 ;  /* 0x000000e8f7027223 */ /* 0x000fe20000010002 */
[----:B------:R-:W-:Y:S01]  /*9a50*/  FFMA.FTZ R3, R243, R210, R3 ;  /* 0x000000d2f3037223 */ /* 0x000fe20000010003 */
[----:B------:R-:W4:Y:S01]  /*9a60*/  LDL R235, [R1+0xc] ;  /* 0x00000c0001eb7983 */ /* 0x000f220000100800 */
[----:B------:R-:W0:Y:S01]  /*9a70*/  @P1 LDC R243, c[0x0][0x408] ;  /* 0x00010200fff31b82 */ /* 0x000e220000000800 */
[----:B---3--:R-:W-:Y:S01]  /*9a80*/  FFMA.FTZ R0, R4, R241, R0 ;  /* 0x000000f104007223 */ /* 0x008fe20000010000 */
[----:B------:R-:W-:Y:S01]  /*9a90*/  ISETP.NE.U32.AND P2, PT, RZ, UR18, PT ;  /* 0x00000012ff007c0c */ /* 0x000fe2000bf45070 */
        /* <DEDUP_REMOVED lines=10> */
[----:B------:R-:W-:-:S02]  /*9b40*/  FFMA.FTZ R203, R203, R222, R3 ;  /* 0x000000decbcb7223 */ /* 0x000fc40000010003 */
[----:B------:R-:W3:Y:S01]  /*9b50*/  LDL R223, [R1+0x42c] ;  /* 0x00042c0001df7983 */ /* 0x000ee20000100800 */
[----:B------:R-:W-:-:S03]  /*9b60*/  FFMA.FTZ R3, R211, R248, R2 ;  /* 0x000000f8d3037223 */ /* 0x000fc60000010002 */
[----:B------:R-:W3:Y:S01]  /*9b70*/  LDL R219, [R1+0x40c] ;  /* 0x00040c0001db7983 */ /* 0x000ee20000100800 */
[----:B------:R-:W-:-:S03]  /*9b80*/  FADD.FTZ R3, R3, R0 ;  /* 0x0000000003037221 */ /* 0x000fc60000010000 */
[----:B------:R-:W3:Y:S04]  /*9b90*/  LDL R215, [R1+0x3fc] ;  /* 0x0003fc0001d77983 */ /* 0x000ee80000100800 */
[----:B------:R-:W3:Y:S04]  /*9ba0*/  LDL R239, [R1+0x434] ;  /* 0x0004340001ef7983 */ /* 0x000ee80000100800 */
[----:B------:R-:W3:Y:S04]  /*9bb0*/  LDL R211, [R1+0x3dc] ;  /* 0x0003dc0001d37983 */ /* 0x000ee80000100800 */
[----:B------:R-:W3:Y:S04]  /*9bc0*/  LDL R207, [R1+0x3cc] ;  /* 0x0003cc0001cf7983 */ /* 0x000ee80000100800 */
[----:B------:R-:W3:Y:S01]  /*9bd0*/  LDL R247, [R1+0x36c] ;  /* 0x00036c0001f77983 */ /* 0x000ee20000100800 */
[----:B--2---:R-:W-:-:S03]  /*9be0*/  FFMA.FTZ R2, R191, R226, R203 ;  /* 0x000000e2bf027223 */ /* 0x004fc600000100cb */
[----:B------:R-:W2:Y:S04]  /*9bf0*/  LDL R191, [R1+0x48] ;  /* 0x0000480001bf7983 */ /* 0x000ea80000100800 */
[----:B------:R-:W2:Y:S01]  /*9c00*/  LDL R203, [R1+0x3bc] ;  /* 0x0003bc0001cb7983 */ /* 0x000ea20000100800 */
[----:B----4-:R-:W-:Y:S02]  /*9c10*/  FFMA.FTZ R0, R199, R230, R2 ;  /* 0x000000e6c7007223 */ /* 0x010fe40000010002 */
[----:B------:R-:W0:Y:S01]  /*9c20*/  @P1 LDC R2, c[0x0][0x430] ;  /* 0x00010c00ff021b82 */ /* 0x000e220000000800 */
[----:B------:R-:W4:Y:S01]  /*9c30*/  LDL R199, [R1+0x3ac] ;  /* 0x0003ac0001c77983 */ /* 0x000f220000100800 */
[----:B------:R-:W-:-:S03]  /*9c40*/  FFMA.FTZ R0, R195, R234, R0 ;  /* 0x000000eac3007223 */ /* 0x000fc60000010000 */
[----:B------:R-:W4:Y:S01]  /*9c50*/  LDL R195, [R1+0x39c] ;  /* 0x00039c0001c37983 */ /* 0x000f220000100800 */
[----:B------:R-:W-:-:S03]  /*9c60*/  FFMA.FTZ R0, R5, R238, R0 ;  /* 0x000000ee05007223 */ /* 0x000fc60000010000 */
[----:B------:R-:W4:Y:S01]  /*9c70*/  LDL R5, [R1+0x38] ;  /* 0x0000380001057983 */ /* 0x000f220000100800 */
[----:B---3--:R-:W-:-:S03]  /*9c80*/  FFMA.FTZ R0, R4, R242, R0 ;  /* 0x000000f204007223 */ /* 0x008fc60000010000 */
[----:B------:R-:W3:Y:S01]  /*9c90*/  LDL R4, [R1+0x3ec] ;  /* 0x0003ec0001047983 */ /* 0x000ee20000100800 */
[----:B--2---:R-:W-:-:S03]  /*9ca0*/  FFMA.FTZ R0, R191, R246, R0 ;  /* 0x000000f6bf007223 */ /* 0x004fc60000010000 */
[----:B------:R-:W2:Y:S01]  /*9cb0*/  LDL R191, [R1+0x38c] ;  /* 0x00038c0001bf7983 */ /* 0x000ea20000100800 */
[----:B----4-:R-:W-:-:S04]  /*9cc0*/  FFMA.FTZ R0, R5, R250, R0 ;  /* 0x000000fa05007223 */ /* 0x010fc80000010000 */
[----:B------:R-:W-:Y:S01]  /*9cd0*/  FADD.FTZ R5, R0, R3 ;  /* 0x0000000300057221 */ /* 0x000fe20000010000 */
[----:B0-----:R-:W-:Y:S02]  /*9ce0*/  @P1 IADD3 R0, PT, PT, R2, R243, RZ ;  /* 0x000000f302001210 */ /* 0x001fe40007ffe0ff */
[----:B------:R-:W-:Y:S01]  /*9cf0*/  ISETP.NE.AND.EX P2, PT, RZ, UR19, PT, P2 ;  /* 0x00000013ff007c0c */ /* 0x000fe2000bf45320 */
[----:B------:R-:W4:Y:S01]  /*9d00*/  LDL R243, [R1+0x35c] ;  /* 0x00035c0001f37983 */ /* 0x000f220000100800 */
[----:B------:R-:W-:Y:S01]  /*9d10*/  @P1 ISETP.GE.AND P4, PT, R252, R0, PT ;  /* 0x00000000fc00120c */ /* 0x000fe20003f86270 */
[----:B------:R-:W-:Y:S02]  /*9d20*/  FMUL.FTZ R0, R231, R235 ;  /* 0x000000ebe7007220 */ /* 0x000fe40000410000 */
[----:B------:R-:W4:Y:S02]  /*9d30*/  LDL R235, [R1+0x33c] ;  /* 0x00033c0001eb7983 */ /* 0x000f240000100800 */
[----:B------:R-:W-:-:S02]  /*9d40*/  FFMA.FTZ R0, R223, R227, R0 ;  /* 0x000000e3df007223 */ /* 0x000fc40000010000 */
[----:B------:R-:W4:Y:S02]  /*9d50*/  LDL R231, [R1+0x32c] ;  /* 0x00032c0001e77983 */ /* 0x000f240000100800 */
[----:B------:R-:W-:Y:S02]  /*9d60*/  FFMA.FTZ R0, R219, R7, R0 ;  /* 0x00000007db007223 */ /* 0x000fe40000010000 */
[----:B------:R-:W0:Y:S01]  /*9d70*/  @P2 LDC.64 R2, c[0x0][0x438] ;  /* 0x00010e00ff022b82 */ /* 0x000e220000000a00 */
[----:B------:R-:W4:Y:S01]  /*9d80*/  LDL R227, [R1+0x31c] ;  /* 0x00031c0001e37983 */ /* 0x000f220000100800 */
[----:B------:R-:W-:-:S03]  /*9d90*/  FFMA.FTZ R0, R215, R11, R0 ;  /* 0x0000000bd7007223 */ /* 0x000fc60000010000 */
[----:B------:R-:W4:Y:S04]  /*9da0*/  LDL R223, [R1+0x30c] ;  /* 0x00030c0001df7983 */ /* 0x000f280000100800 */
[----:B------:R-:W4:Y:S04]  /*9db0*/  LDL R219, [R1+0x2fc] ;  /* 0x0002fc0001db7983 */ /* 0x000f280000100800 */
[----:B------:R-:W4:Y:S01]  /*9dc0*/  LDL R215, [R1+0x2ec] ;  /* 0x0002ec0001d77983 */ /* 0x000f220000100800 */
[----:B---3--:R-:W-:-:S03]  /*9dd0*/  FFMA.FTZ R0, R4, R15, R0 ;  /* 0x0000000f04007223 */ /* 0x008fc60000010000 */
[----:B------:R-:W3:Y:S01]  /*9de0*/  LDL R4, [R1+0x37c] ;  /* 0x00037c0001047983 */ /* 0x000ee20000100800 */
[----:B0-----:R-:W-:-:S03]  /*9df0*/  @P2 IMAD.WIDE R2, R239, 0x4, R2 ;  /* 0x00000004ef022825 */ /* 0x001fc600078e0202 */
[----:B------:R-:W4:Y:S01]  /*9e00*/  LDL R239, [R1+0x34c] ;  /* 0x00034c0001ef7983 */ /* 0x000f220000100800 */
[----:B------:R-:W-:-:S03]  /*9e10*/  FFMA.FTZ R0, R211, R19, R0 ;  /* 0x00000013d3007223 */ /* 0x000fc60000010000 */
[----:B------:R-:W4:Y:S04]  /*9e20*/  LDL R211, [R1+0x2dc] ;  /* 0x0002dc0001d37983 */ /* 0x000f280000100800 */
[----:B------:R0:W4:Y:S04]  /*9e30*/  @P2 LDG.E R3, desc[UR36][R2.64] ;  /* 0x0000002402032981 */ /* 0x000128000c1e1900 */
        /* <DEDUP_REMOVED lines=62> */
[----:B------:R-:W3:Y:S02]  /*a220*/  LDL R207, [R1+0xfc] ;  /* 0x0000fc0001cf7983 */ /* 0x000ee40000100800 */
[----:B------:R-:W-:Y:S02]  /*a230*/  FFMA.FTZ R0, R203, R167, R0 ;  /* 0x000000a7cb007223 */ /* 0x000fe40000010000 */
[----:B------:R-:W3:Y:S02]  /*a240*/  LDL R203, [R1+0x10c] ;  /* 0x00010c0001cb7983 */ /* 0x000ee40000100800 */
[----:B------:R-:W-:-:S02]  /*a250*/  FFMA.FTZ R0, R199, R171, R0 ;  /* 0x000000abc7007223 */ /* 0x000fc40000010000 */
[----:B------:R-:W3:Y:S02]  /*a260*/  LDL R199, [R1+0x11c] ;  /* 0x00011c0001c77983 */ /* 0x000ee40000100800 */
[----:B------:R-:W-:Y:S02]  /*a270*/  FFMA.FTZ R0, R195, R175, R0 ;  /* 0x000000afc3007223 */ /* 0x000fe40000010000 */
[----:B------:R-:W3:Y:S02]  /*a280*/  LDL R195, [R1+0x12c] ;  /* 0x00012c0001c37983 */ /* 0x000ee40000100800 */
[----:B--2---:R-:W-:Y:S02]  /*a290*/  FFMA.FTZ R0, R191, R179, R0 ;  /* 0x000000b3bf007223 */ /* 0x004fe40000010000 */
[----:B------:R-:W2:Y:S04]  /*a2a0*/  LDL R191, [R1+0x13c] ;  /* 0x00013c0001bf7983 */ /* 0x000ea80000100800 */
[----:B------:R-:W3:Y:S04]  /*a2b0*/  LDL R211, [R1+0xec] ;  /* 0x0000ec0001d37983 */ /* 0x000ee80000100800 */
[----:B------:R-:W3:Y:S04]  /*a2c0*/  LDL R215, [R1+0xdc] ;  /* 0x0000dc0001d77983 */ /* 0x000ee80000100800 */
[----:B------:R-:W3:Y:S04]  /*a2d0*/  LDL R219, [R1+0xcc] ;  /* 0x0000cc0001db7983 */ /* 0x000ee80000100800 */
[----:B------:R-:W3:Y:S04]  /*a2e0*/  LDL R223, [R1+0xbc] ;  /* 0x0000bc0001df7983 */ /* 0x000ee80000100800 */
[----:B------:R-:W3:Y:S01]  /*a2f0*/  LDL R227, [R1+0xac] ;  /* 0x0000ac0001e37983 */ /* 0x000ee20000100800 */
[----:B----4-:R-:W-:-:S03]  /*a300*/  FFMA.FTZ R0, R2, R183, R0 ;  /* 0x000000b702007223 */ /* 0x010fc60000010000 */
        /* <DEDUP_REMOVED lines=39> */
[----:B--2---:R-:W-:Y:S01]  /*a580*/  FFMA.FTZ R0, R2, R251, R0 ;  /* 0x000000fb02007223 */ /* 0x004fe20000010000 */
[----:B0-----:R-:W-:-:S03]  /*a590*/  @P1 SEL R2, RZ, UR39, P4 ;  /* 0x00000027ff021c07 */ /* 0x001fc6000a000000 */
[----:B------:R-:W-:Y:S01]  /*a5a0*/  FADD.FTZ R0, R0, R5 ;  /* 0x0000000500007221 */ /* 0x000fe20000010000 */
[----:B------:R-:W-:Y:S01]  /*a5b0*/  @P1 IADD3 R2, PT, PT, R252, -UR45, R2 ;  /* 0x8000002dfc021c10 */ /* 0x000fe2000fffe002 */
[----:B------:R4:W5:Y:S02]  /*a5c0*/  LDL.LU R5, [R1+0x44c] ;  /* 0x00044c0001057983 */ /* 0x0009640000300800 */
[----:B------:R-:W-:Y:S01]  /*a5d0*/  FMUL.FTZ R0, R0, UR16 ;  /* 0x0000001000007c20 */ /* 0x000fe20008410000 */
[----:B------:R-:W-:-:S03]  /*a5e0*/  @P1 I2FP.F32.S32 R2, R2 ;  /* 0x0000000200021245 */ /* 0x000fc60000201400 */
[----:B------:R-:W-:Y:S02]  /*a5f0*/  @P2 FADD.FTZ R0, R0, R3 ;  /* 0x0000000300002221 */ /* 0x000fe40000010000 */
[----:B------:R-:W2:Y:S02]  /*a600*/  LDL R3, [R1+0x43c] ;  /* 0x00043c0001037983 */ /* 0x000ea40000100800 */
[----:B------:R-:W-:Y:S02]  /*a610*/  @P1 FFMA.FTZ R0, R2, R4, R0 ;  /* 0x0000000402001223 */ /* 0x000fe40000010000 */
[----:B------:R4:W5:Y:S04]  /*a620*/  LDL.LU R4, [R1+0x448] ;  /* 0x0004480001047983 */ /* 0x0009680000300800 */
[----:B------:R-:W3:Y:S01]  /*a630*/  LDL R2, [R1+0x438] ;  /* 0x0004380001027983 */ /* 0x000ee20000100800 */
[----:B--2---:R-:W-:-:S05]  /*a640*/  @!P3 FMNMX.FTZ R3, R3, R0, !PT ;  /* 0x000000000303b209 */ /* 0x004fca0007810000 */
[----:B------:R4:W-:Y:S04]  /*a650*/  @!P3 STL [R1+0x43c], R3 ;  /* 0x00043c030100b387 */ /* 0x0009e80000100800 */
[----:B---3--:R4:W-:Y:S02]  /*a660*/  STS [R2], R0 ;  /* 0x0000000002007388 */ /* 0x0089e40000000800 */
.L_x_5313:
[----:B------:R-:W-:Y:S05]  /*a670*/  BSYNC.RECONVERGENT B1 ;  /* 0x0000000000017941 */ /* 0x000fea0003800200 */
.L_x_5312:
[----:B----4-:R-:W4:Y:S04]  /*a680*/  LDL.LU R0, [R1+0x438] ;  /* 0x0004380001007983 */ /* 0x010f280000300800 */
[----:B-----5:R0:W-:Y:S04]  /*a690*/  STL [R1+0x44c], R5 ;  /* 0x00044c0501007387 */ /* 0x0201e80000100800 */
[----:B0-----:R-:W4:Y:S04]  /*a6a0*/  LDL.LU R5, [R1+0x430] ;  /* 0x0004300001057983 */ /* 0x001f280000300800 */
[----:B------:R4:W-:Y:S04]  /*a6b0*/  STL [R1+0x448], R4 ;  /* 0x0004480401007387 */ /* 0x0009e80000100800 */
[----:B--23--:R-:W2:Y:S04]  /*a6c0*/  LDL.LU R3, [R1+0x434] ;  /* 0x0004340001037983 */ /* 0x00cea80000300800 */
[----:B------:R-:W3:Y:S01]  /*a6d0*/  LDL.LU R2, [R1+0x2c] ;  /* 0x00002c0001027983 */ /* 0x000ee20000300800 */
[----:B----4-:R-:W-:-:S03]  /*a6e0*/  IMAD.MOV.U32 R4, RZ, RZ, R0 ;  /* 0x000000ffff047224 */ /* 0x010fc600078e0000 */
[----:B------:R-:W4:Y:S01]  /*a6f0*/  LDL R0, [R1+0x444] ;  /* 0x0004440001007983 */ /* 0x000f220000100800 */
[----:B------:R-:W-:Y:S01]  /*a700*/  VIADD R4, R4, 0x400 ;  /* 0x0000040004047836 */ /* 0x000fe20000000000 */
[----:B------:R-:W-:-:S05]  /*a710*/  IADD3 R5, P1, PT, R5, 0x100, RZ ;  /* 0x0000010005057810 */ /* 0x000fca0007f3e0ff */
[----:B------:R0:W-:Y:S01]  /*a720*/  STL [R1+0x430], R5 ;  /* 0x0004300501007387 */ /* 0x0001e20000100800 */
[----:B--2---:R-:W-:Y:S01]  /*a730*/  IADD3 R3, PT, PT, R3, 0x100, RZ ;  /* 0x0000010003037810 */ /* 0x004fe20007ffe0ff */
[----:B---3--:R-:W-:Y:S02]  /*a740*/  IMAD.X R2, RZ, RZ, R2, P1 ;  /* 0x000000ffff027224 */ /* 0x008fe400008e0602 */
[----:B0-----:R0:W5:Y:S04]  /*a750*/  LDL.LU R5, [R1+0x44c] ;  /* 0x00044c0001057983 */ /* 0x0011680000300800 */
[----:B------:R2:W-:Y:S01]  /*a760*/  STL [R1+0x438], R4 ;  /* 0x0004380401007387 */ /* 0x0005e20000100800 */
[----:B------:R-:W-:-:S03]  /*a770*/  IADD3 R252, PT, PT, R252, 0x100, RZ ;  /* 0x00000100fcfc7810 */ /* 0x000fc60007ffe0ff */
[----:B--2---:R0:W5:Y:S04]  /*a780*/  LDL.LU R4, [R1+0x448] ;  /* 0x0004480001047983 */ /* 0x0041680000300800 */
[----:B------:R0:W-:Y:S04]  /*a790*/  STL [R1+0x434], R3 ;  /* 0x0004340301007387 */ /* 0x0001e80000100800 */
[----:B------:R0:W-:Y:S01]  /*a7a0*/  STL [R1+0x2c], R2 ;  /* 0x00002c0201007387 */ /* 0x0001e20000100800 */
[----:B----4-:R-:W-:-:S13]  /*a7b0*/  ISETP.GE.AND P1, PT, R252, R0, PT ;  /* 0x00000000fc00720c */ /* 0x010fda0003f26270 */
[----:B0-----:R-:W-:Y:S05]  /*a7c0*/  @!P1 BRA `(.L_x_5314) ;  /* 0xffffff8400809947 */ /* 0x001fea000383ffff */
.L_x_5183:
[----:B0--3--:R-:W-:Y:S05]  /*a7d0*/  BSYNC.RECONVERGENT B0 ;  /* 0x0000000000007941 */ /* 0x009fea0003800200 */
.L_x_5182:
[----:B------:R-:W3:Y:S01]  /*a7e0*/  LDL.LU R2, [R1+0x43c] ;  /* 0x00043c0001027983 */ /* 0x000ee20000300800 */
[----:B------:R-:W0:Y:S01]  /*a7f0*/  S2UR UR10, SR_CgaCtaId ;  /* 0x00000000000a79c3 */ /* 0x000e220000008800 */
[----:B------:R-:W-:Y:S01]  /*a800*/  UMOV UR8, 0x400 ;  /* 0x0000040000087882 */ /* 0x000fe20000000000 */
[----:B------:R-:W4:Y:S01]  /*a810*/  LDCU UR5, c[0x0][0x3f4] ;  /* 0x00007e80ff0577ac */ /* 0x000f220008000800 */
[----:B------:R-:W-:Y:S01]  /*a820*/  BSSY.RECONVERGENT B0, `(.L_x_5315) ;  /* 0x000018d000007945 */ /* 0x000fe20003800200 */
[----:B------:R-:W-:Y:S02]  /*a830*/  UIADD3 UR9, UPT, UPT, UR45, 0x1, URZ ;  /* 0x000000012d097890 */ /* 0x000fe4000fffe0ff */
[----:B----4-:R-:W-:Y:S02]  /*a840*/  UIADD3 UR5, UPT, UPT, UR45, 0x1, -UR5 ;  /* 0x000000012d057890 */ /* 0x010fe4000fffe805 */
[----:B0-----:R-:W-:Y:S02]  /*a850*/  ULEA UR11, UR10, UR8, 0x18 ;  /* 0x000000080a0b7291 */ /* 0x001fe4000f8ec0ff */
[----:B------:R-:W-:-:S04]  /*a860*/  UISETP.LT.AND UP0, UPT, URZ, UR5, UPT ;  /* 0x00000005ff00728c */ /* 0x000fc8000bf01270 */
[----:B------:R-:W-:Y:S01]  /*a870*/  USEL UR5, URZ, UR5, !UP0 ;  /* 0x00000005ff057287 */ /* 0x000fe2000c000000 */
[----:B---3--:R-:W0:Y:S02]  /*a880*/  SHFL.BFLY PT, R0, R2, 0x10, 0x1f ;  /* 0x0e001f0002007f89 */ /* 0x008e2400000e0000 */
[----:B0-----:R-:W-:-:S05]  /*a890*/  FMNMX.FTZ R3, R0, R2, !PT ;  /* 0x0000000200037209 */ /* 0x001fca0007810000 */
[----:B------:R-:W0:Y:S02]  /*a8a0*/  SHFL.BFLY PT, R0, R3, 0x8, 0x1f ;  /* 0x0d001f0003007f89 */ /* 0x000e2400000e0000 */
[----:B0----5:R-:W-:Y:S02]  /*a8b0*/  FMNMX.FTZ R4, R3, R0, !PT ;  /* 0x0000000003047209 */ /* 0x021fe40007810000 */
[----:B------:R-:W0:Y:S03]  /*a8c0*/  S2R R0, SR_TID.X ;  /* 0x0000000000007919 */ /* 0x000e260000002100 */
[----:B------:R-:W3:Y:S02]  /*a8d0*/  SHFL.BFLY PT, R5, R4, 0x4, 0x1f ;  /* 0x0c801f0004057f89 */ /* 0x000ee400000e0000 */
[----:B---3--:R-:W-:Y:S01]  /*a8e0*/  FMNMX.FTZ R5, R4, R5, !PT ;  /* 0x0000000504057209 */ /* 0x008fe20007810000 */
[----:B0-----:R-:W-:-:S04]  /*a8f0*/  IMAD.SHL.U32 R13, R0, 0x4, RZ ;  /* 0x00000004000d7824 */ /* 0x001fc800078e00ff */
[----:B------:R-:W0:Y:S02]  /*a900*/  SHFL.BFLY PT, R2, R5, 0x2, 0x1f ;  /* 0x0c401f0005027f89 */ /* 0x000e2400000e0000 */
[----:B0-----:R-:W-:Y:S02]  /*a910*/  FMNMX.FTZ R6, R5, R2, !PT ;  /* 0x0000000205067209 */ /* 0x001fe40007810000 */
[----:B------:R-:W-:Y:S02]  /*a920*/  LOP3.LUT P1, R2, R0, 0x1f, RZ, 0xc0, !PT ;  /* 0x0000001f00027812 */ /* 0x000fe4000782c0ff */
        /* <DEDUP_REMOVED lines=8> */
[----:B0-----:R-:W-:-:S05]  /*a9b0*/  VIADD R3, R0, UR5 ;  /* 0x0000000500037c36 */ /* 0x001fca0008000000 */
[----:B------:R-:W0:Y:S01]  /*a9c0*/  @!P0 LDS R5, [R4] ;  /* 0x0000000004058984 */ /* 0x000e220000000800 */
[----:B------:R-:W-:-:S03]  /*a9d0*/  ISETP.GT.AND P0, PT, R3, UR45, PT ;  /* 0x0000002d03007c0c */ /* 0x000fc6000bf04270 */
[----:B0-----:R-:W0:Y:S02]  /*a9e0*/  SHFL.BFLY PT, R6, R5, 0x4, 0x1f ;  /* 0x0c801f0005067f89 */ /* 0x001e2400000e0000 */
[----:B0-----:R-:W-:Y:S01]  /*a9f0*/  FMNMX.FTZ R6, R6, R5, !PT ;  /* 0x0000000506067209 */ /* 0x001fe20007810000 */
[----:B------:R-:W-:-:S04]  /*aa00*/  HFMA2 R5, -RZ, RZ, 0, 0 ;  /* 0x00000000ff057431 */ /* 0x000fc800000001ff */
[----:B------:R-:W0:Y:S02]  /*aa10*/  SHFL.BFLY PT, R7, R6, 0x2, 0x1f ;  /* 0x0c401f0006077f89 */ /* 0x000e2400000e0000 */
[----:B0-----:R-:W-:-:S05]  /*aa20*/  FMNMX.FTZ R7, R6, R7, !PT ;  /* 0x0000000706077209 */ /* 0x001fca0007810000 */
[----:B------:R-:W0:Y:S02]  /*aa30*/  SHFL.BFLY PT, R8, R7, 0x1, 0x1f ;  /* 0x0c201f0007087f89 */ /* 0x000e2400000e0000 */
[----:B0-----:R-:W-:-:S05]  /*aa40*/  FMNMX.FTZ R8, R7, R8, !PT ;  /* 0x0000000807087209 */ /* 0x001fca0007810000 */
[----:B--2---:R0:W2:Y:S01]  /*aa50*/  SHFL.IDX PT, R25, R8, RZ, 0x1f ;  /* 0x00001fff08197589 */ /* 0x0040a200000e0000 */
[----:B------:R-:W-:Y:S05]  /*aa60*/  @P0 BRA `(.L_x_5316) ;  /* 0x0000001400a00947 */ /* 0x000fea0003800000 */
[----:B------:R-:W3:Y:S02]  /*aa70*/  LDC.64 R6, c[0x0][0x420] ;  /* 0x00010800ff067b82 */ /* 0x000ee40000000a00 */
[----:B---3--:R-:W-:-:S04]  /*aa80*/  ISETP.NE.U32.AND P0, PT, R6, RZ, PT ;  /* 0x000000ff0600720c */ /* 0x008fc80003f05070 */
[----:B------:R-:W-:-:S13]  /*aa90*/  ISETP.NE.AND.EX P0, PT, R7, RZ, PT, P0 ;  /* 0x000000ff0700720c */ /* 0x000fda0003f05300 */
[----:B------:R-:W-:Y:S05]  /*aaa0*/  @P0 BRA `(.L_x_5317) ;  /* 0x0000001000040947 */ /* 0x000fea0003800000 */
[----:B0-----:R-:W-:Y:S01]  /*aab0*/  MOV R8, UR9 ;  /* 0x0000000900087c02 */ /* 0x001fe20008000f00 */
[----:B------:R-:W-:Y:S01]  /*aac0*/  BSSY.RECONVERGENT B1, `(.L_x_5318) ;  /* 0x000001d000017945 */ /* 0x000fe20003800200 */
[----:B------:R-:W-:Y:S02]  /*aad0*/  LOP3.LUT R6, RZ, R0, RZ, 0x33, !PT ;  /* 0x00000000ff067212 */ /* 0x000fe400078e33ff */
[----:B------:R-:W-:-:S04]  /*aae0*/  VIADDMNMX R5, R3, 0x100, R8, !PT ;  /* 0x0000010003057846 */ /* 0x000fc80007800108 */
[----:B------:R-:W-:Y:S02]  /*aaf0*/  IADD3 R7, PT, PT, R5, -UR5, R6 ;  /* 0x8000000505077c10 */ /* 0x000fe4000fffe006 */
[----:B------:R-:W-:Y:S02]  /*ab00*/  MOV R6, R3 ;  /* 0x0000000300067202 */ /* 0x000fe40000000f00 */
[C---:B------:R-:W-:Y:S02]  /*ab10*/  LOP3.LUT R5, R7.reuse, 0x300, RZ, 0xc0, !PT ;  /* 0x0000030007057812 */ /* 0x040fe400078ec0ff */
[----:B------:R-:W-:Y:S02]  /*ab20*/  ISETP.GE.U32.AND P1, PT, R7, 0x300, PT ;  /* 0x000003000700780c */ /* 0x000fe40003f26070 */
[----:B------:R-:W-:Y:S01]  /*ab30*/  ISETP.NE.AND P0, PT, R5, 0x300, PT ;  /* 0x000003000500780c */ /* 0x000fe20003f05270 */
[----:B------:R-:W-:-:S12]  /*ab40*/  IMAD.MOV.U32 R5, RZ, RZ, RZ ;  /* 0x000000ffff057224 */ /* 0x000fd800078e00ff */
[----:B------:R-:W-:Y:S05]  /*ab50*/  @!P0 BRA `(.L_x_5319) ;  /* 0x00000000004c8947 */ /* 0x000fea0003800000 */
[----:B------:R-:W-:Y:S01]  /*ab60*/  UIADD3 UR6, UPT, UPT, UR8, 0x440, URZ ;  /* 0x0000044008067890 */ /* 0x000fe2000fffe0ff */
[----:B------:R-:W-:Y:S02]  /*ab70*/  LEA.HI R5, R7, 0x1, RZ, 0x18 ;  /* 0x0000000107057811 */ /* 0x000fe400078fc0ff */
[----:B------:R-:W-:Y:S01]  /*ab80*/  MOV R6, R3 ;  /* 0x0000000300067202 */ /* 0x000fe20000000f00 */
[----:B------:R-:W-:Y:S01]  /*ab90*/  ULEA UR6, UR10, UR6, 0x18 ;  /* 0x000000060a067291 */ /* 0x000fe2000f8ec0ff */
[----:B------:R-:W-:Y:S01]  /*aba0*/  LOP3.LUT R7, R5, 0x3, RZ, 0xc0, !PT ;  /* 0x0000000305077812 */ /* 0x000fe200078ec0ff */
[----:B------:R-:W-:-:S04]  /*abb0*/  IMAD.MOV.U32 R5, RZ, RZ, RZ ;  /* 0x000000ffff057224 */ /* 0x000fc800078e00ff */
[----:B------:R-:W-:Y:S01]  /*abc0*/  IMAD.MOV R8, RZ, RZ, -R7 ;  /* 0x000000ffff087224 */ /* 0x000fe200078e0a07 */
[----:B------:R-:W-:-:S07]  /*abd0*/  IADD3 R7, PT, PT, R13, UR6, RZ ;  /* 0x000000060d077c10 */ /* 0x000fce000fffe0ff */
.L_x_5320:
[----:B------:R-:W2:Y:S01]  /*abe0*/  LDS R9, [R7] ;  /* 0x0000000007097984 */ /* 0x000ea20000000800 */
[----:B------:R-:W-:Y:S01]  /*abf0*/  VIADD R8, R8, 0x1 ;  /* 0x0000000108087836 */ /* 0x000fe20000000000 */
[----:B------:R-:W-:-:S04]  /*ac00*/  IADD3 R6, PT, PT, R6, 0x100, RZ ;  /* 0x0000010006067810 */ /* 0x000fc80007ffe0ff */
        /* <DEDUP_REMOVED lines=8> */
.L_x_5319:
[----:B------:R-:W-:Y:S05]  /*ac90*/  BSYNC.RECONVERGENT B1 ;  /* 0x0000000000017941 */ /* 0x000fea0003800200 */
.L_x_5318:
[----:B------:R-:W-:Y:S05]  /*aca0*/  @!P1 BRA `(.L_x_5316) ;  /* 0x0000001400109947 */ /* 0x000fea0003800000 */
[----:B------:R-:W-:Y:S01]  /*acb0*/  UIADD3 UR6, UPT, UPT, UR8, 0x440, URZ ;  /* 0x0000044008067890 */ /* 0x000fe2000fffe0ff */
[----:B------:R-:W-:Y:S01]  /*acc0*/  IADD3 R15, PT, PT, R6, 0x400, RZ ;  /* 0x00000400060f7810 */ /* 0x000fe20007ffe0ff */
[----:B------:R-:W-:Y:S02]  /*acd0*/  USHF.L.U32 UR7, UR5, 0x2, URZ ;  /* 0x0000000205077899 */ /* 0x000fe400080006ff */
[----:B------:R-:W-:Y:S01]  /*ace0*/  ULEA UR6, UR10, UR6, 0x18 ;  /* 0x000000060a067291 */ /* 0x000fe2000f8ec0ff */
[----:B------:R-:W-:-:S03]  /*acf0*/  ISETP.GT.AND P0, PT, R15, UR45, PT ;  /* 0x0000002d0f007c0c */ /* 0x000fc6000bf04270 */
[----:B------:R-:W-:-:S05]  /*ad00*/  LEA R7, R6, -UR7, 0x2 ;  /* 0x8000000706077c11 */ /* 0x000fca000f8e10ff */
[----:B------:R-:W2:Y:S01]  /*ad10*/  LDS R8, [R7+UR6] ;  /* 0x0000000607087984 */ /* 0x000ea20008000800 */
[----:B------:R-:W-:-:S03]  /*ad20*/  VIADD R6, R7, UR6 ;  /* 0x0000000607067c36 */ /* 0x000fc60008000000 */
[----:B------:R-:W0:Y:S04]  /*ad30*/  LDS R9, [R7+UR6+0x400] ;  /* 0x0004000607097984 */ /* 0x000e280008000800 */
[----:B------:R-:W3:Y:S04]  /*ad40*/  LDS R10, [R7+UR6+0x800] ;  /* 0x00080006070a7984 */ /* 0x000ee80008000800 */
[----:B------:R-:W4:Y:S01]  /*ad50*/  LDS R11, [R7+UR6+0xc00] ;  /* 0x000c0006070b7984 */ /* 0x000f220008000800 */
[----:B--2---:R-:W-:-:S04]  /*ad60*/  FADD.FTZ R8, -R25, R8 ;  /* 0x0000000819087221 */ /* 0x004fc80000010100 */
[----:B------:R-:W-:Y:S01]  /*ad70*/  FMUL.FTZ R8, R8, 1.4426950216293334961 ;  /* 0x3fb8aa3b08087820 */ /* 0x000fe20000410000 */
[C---:B0-----:R-:W-:Y:S01]  /*ad80*/  FADD.FTZ R9, -R25.reuse, R9 ;  /* 0x0000000919097221 */ /* 0x041fe20000010100 */
[----:B---3--:R-:W-:-:S03]  /*ad90*/  FADD.FTZ R10, -R25, R10 ;  /* 0x0000000a190a7221 */ /* 0x008fc60000010100 */
[----:B------:R-:W-:Y:S01]  /*ada0*/  FMUL.FTZ R9, R9, 1.4426950216293334961 ;  /* 0x3fb8aa3b09097820 */ /* 0x000fe20000410000 */
[----:B------:R-:W0:Y:S01]  /*adb0*/  MUFU.EX2 R8, R8 ;  /* 0x0000000800087308 */ /* 0x000e220000000800 */
[----:B----4-:R-:W-:Y:S01]  /*adc0*/  FADD.FTZ R12, -R25, R11 ;  /* 0x0000000b190c7221 */ /* 0x010fe20000010100 */
[----:B------:R-:W-:Y:S02]  /*add0*/  FMUL.FTZ R11, R10, 1.4426950216293334961 ;  /* 0x3fb8aa3b0a0b7820 */ /* 0x000fe40000410000 */
[----:B------:R-:W2:Y:S01]  /*ade0*/  MUFU.EX2 R10, R9 ;  /* 0x00000009000a7308 */ /* 0x000ea20000000800 */
[----:B------:R-:W-:-:S03]  /*adf0*/  FMUL.FTZ R14, R12, 1.4426950216293334961 ;  /* 0x3fb8aa3b0c0e7820 */ /* 0x000fc60000410000 */
[----:B------:R-:W3:Y:S04]  /*ae00*/  MUFU.EX2 R12, R11 ;  /* 0x0000000b000c7308 */ /* 0x000ee80000000800 */
[----:B------:R-:W4:Y:S01]  /*ae10*/  MUFU.EX2 R14, R14 ;  /* 0x0000000e000e7308 */ /* 0x000f220000000800 */
[----:B0-----:R-:W-:Y:S01]  /*ae20*/  FADD.FTZ R5, R5, R8 ;  /* 0x0000000805057221 */ /* 0x001fe20000010000 */
[----:B------:R0:W-:Y:S03]  /*ae30*/  STS [R7+UR6], R8 ;  /* 0x0000000807007988 */ /* 0x0001e60008000806 */
[----:B--2---:R-:W-:Y:S01]  /*ae40*/  FADD.FTZ R5, R5, R10 ;  /* 0x0000000a05057221 */ /* 0x004fe20000010000 */
[----:B------:R0:W-:Y:S03]  /*ae50*/  STS [R7+UR6+0x400], R10 ;  /* 0x0004000a07007988 */ /* 0x0001e60008000806 */
[----:B---3--:R-:W-:Y:S01]  /*ae60*/  FADD.FTZ R5, R5, R12 ;  /* 0x0000000c05057221 */ /* 0x008fe20000010000 */
        /* <DEDUP_REMOVED lines=13> */
.L_x_5323:
        /* <DEDUP_REMOVED lines=8> */
[----:B------:R-:W5:Y:S04]  /*afc0*/  LDS R14, [R6+0x1000] ;  /* 0x00100000060e7984 */ /* 0x000f680000000800 */
[----:B-1----:R-:W1:Y:S04]  /*afd0*/  LDS R16, [R6+0x1400] ;  /* 0x0014000006107984 */ /* 0x002e680000000800 */
[----:B------:R-:W1:Y:S04]  /*afe0*/  LDS R17, [R6+0x1800] ;  /* 0x0018000006117984 */ /* 0x000e680000000800 */
[----:B------:R-:W1:Y:S04]  /*aff0*/  LDS R18, [R6+0x1c00] ;  /* 0x001c000006127984 */ /* 0x000e680000000800 */
[----:B------:R-:W1:Y:S01]  /*b000*/  LDS R19, [R6+0x2000] ;  /* 0x0020000006137984 */ /* 0x000e620000000800 */
[----:B0-----:R-:W-:-:S03]  /*b010*/  FADD.FTZ R7, -R25, R7 ;  /* 0x0000000719077221 */ /* 0x001fc60000010100 */
[----:B------:R-:W0:Y:S01]  /*b020*/  LDS R20, [R6+0x2400] ;  /* 0x0024000006147984 */ /* 0x000e220000000800 */
[----:B--2---:R-:W-:Y:S01]  /*b030*/  FADD.FTZ R8, -R25, R8 ;  /* 0x0000000819087221 */ /* 0x004fe20000010100 */
[----:B------:R-:W-:Y:S02]  /*b040*/  FMUL.FTZ R7, R7, 1.4426950216293334961 ;  /* 0x3fb8aa3b07077820 */ /* 0x000fe40000410000 */
[----:B------:R-:W2:Y:S01]  /*b050*/  LDS R21, [R6+0x2800] ;  /* 0x0028000006157984 */ /* 0x000ea20000000800 */
[C---:B---3--:R-:W-:Y:S01]  /*b060*/  FADD.FTZ R9, -R25.reuse, R9 ;  /* 0x0000000919097221 */ /* 0x048fe20000010100 */
[----:B------:R-:W-:Y:S02]  /*b070*/  FMUL.FTZ R8, R8, 1.4426950216293334961 ;  /* 0x3fb8aa3b08087820 */ /* 0x000fe40000410000 */
[----:B------:R-:W3:Y:S01]  /*b080*/  MUFU.EX2 R7, R7 ;  /* 0x0000000700077308 */ /* 0x000ee20000000800 */
[----:B------:R-:W2:Y:S01]  /*b090*/  LDS R22, [R6+0x2c00] ;  /* 0x002c000006167984 */ /* 0x000ea20000000800 */
[----:B----4-:R-:W-:Y:S01]  /*b0a0*/  FADD.FTZ R10, -R25, R10 ;  /* 0x0000000a190a7221 */ /* 0x010fe20000010100 */
[----:B------:R-:W-:Y:S01]  /*b0b0*/  FMUL.FTZ R9, R9, 1.4426950216293334961 ;  /* 0x3fb8aa3b09097820 */ /* 0x000fe20000410000 */
[----:B------:R-:W4:Y:S01]  /*b0c0*/  MUFU.EX2 R8, R8 ;  /* 0x0000000800087308 */ /* 0x000f220000000800 */
[----:B------:R-:W2:Y:S01]  /*b0d0*/  LDS R23, [R6+0x3000] ;  /* 0x0030000006177984 */ /* 0x000ea20000000800 */
[C---:B-----5:R-:W-:Y:S01]  /*b0e0*/  FADD.FTZ R11, -R25.reuse, R11 ;  /* 0x0000000b190b7221 */ /* 0x060fe20000010100 */
[----:B------:R-:W-:Y:S01]  /*b0f0*/  FMUL.FTZ R10, R10, 1.4426950216293334961 ;  /* 0x3fb8aa3b0a0a7820 */ /* 0x000fe20000410000 */
[----:B------:R-:W-:Y:S01]  /*b100*/  FADD.FTZ R12, -R25, R12 ;  /* 0x0000000c190c7221 */ /* 0x000fe20000010100 */
[----:B------:R-:W5:Y:S01]  /*b110*/  MUFU.EX2 R9, R9 ;  /* 0x0000000900097308 */ /* 0x000f620000000800 */
[----:B------:R-:W2:Y:S01]  /*b120*/  LDS R24, [R6+0x3400] ;  /* 0x0034000006187984 */ /* 0x000ea20000000800 */
[----:B------:R-:W-:Y:S01]  /*b130*/  FMUL.FTZ R11, R11, 1.4426950216293334961 ;  /* 0x3fb8aa3b0b0b7820 */ /* 0x000fe20000410000 */
[----:B------:R-:W-:Y:S01]  /*b140*/  FADD.FTZ R14, -R25, R14 ;  /* 0x0000000e190e7221 */ /* 0x000fe20000010100 */
[----:B------:R-:W5:Y:S01]  /*b150*/  MUFU.EX2 R10, R10 ;  /* 0x0000000a000a7308 */ /* 0x000f620000000800 */
[----:B------:R-:W-:Y:S01]  /*b160*/  FMUL.FTZ R12, R12, 1.4426950216293334961 ;  /* 0x3fb8aa3b0c0c7820 */ /* 0x000fe20000410000 */
[----:B---3--:R-:W-:Y:S01]  /*b170*/  FADD.FTZ R5, R7, R5 ;  /* 0x0000000507057221 */ /* 0x008fe20000010000 */
[----:B-1----:R-:W-:Y:S01]  /*b180*/  FADD.FTZ R16, -R25, R16 ;  /* 0x0000001019107221 */ /* 0x002fe20000010100 */
[----:B------:R-:W1:Y:S01]  /*b190*/  MUFU.EX2 R11, R11 ;  /* 0x0000000b000b7308 */ /* 0x000e620000000800 */
        /* <DEDUP_REMOVED lines=13> */
[----:B-1----:R-:W-:Y:S01]  /*b270*/  FADD.FTZ R5, R5, R11 ;  /* 0x0000000b05057221 */ /* 0x002fe20000010000 */
[----:B0-----:R-:W-:Y:S01]  /*b280*/  FADD.FTZ R20, -R25, R20 ;  /* 0x0000001419147221 */ /* 0x001fe20000010100 */
[----:B------:R-:W0:Y:S01]  /*b290*/  MUFU.EX2 R17, R17 ;  /* 0x0000001100117308 */ /* 0x000e220000000800 */
[----:B------:R-:W-:Y:S01]  /*b2a0*/  FMUL.FTZ R19, R19, 1.4426950216293334961 ;  /* 0x3fb8aa3b13137820 */ /* 0x000fe20000410000 */
[----:B---3--:R-:W-:Y:S01]  /*b2b0*/  FADD.FTZ R5, R5, R12 ;  /* 0x0000000c05057221 */ /* 0x008fe20000010000 */
[----:B--2---:R-:W-:Y:S01]  /*b2c0*/  FADD.FTZ R21, -R25, R21 ;  /* 0x0000001519157221 */ /* 0x004fe20000010100 */
        /* <DEDUP_REMOVED lines=43> */
.L_x_5322:
[----:B------:R-:W-:Y:S05]  /*b580*/  BSYNC.RECONVERGENT B1 ;  /* 0x0000000000017941 */ /* 0x000fea0003800200 */
.L_x_5321:
        /* <DEDUP_REMOVED lines=11> */
[----:B------:R-:W5:Y:S04]  /*b640*/  LDS R12, [R6+0xc00] ;  /* 0x000c0000060c7984 */ /* 0x000f680000000800 */
[----:B------:R-:W5:Y:S04]  /*b650*/  LDS R14, [R6+0x1000] ;  /* 0x00100000060e7984 */ /* 0x000f680000000800 */
[----:B-1----:R-:W1:Y:S01]  /*b660*/  LDS R16, [R6+0x1400] ;  /* 0x0014000006107984 */ /* 0x002e620000000800 */
[C---:B0-----:R-:W-:Y:S01]  /*b670*/  FADD.FTZ R7, -R25.reuse, R7 ;  /* 0x0000000719077221 */ /* 0x041fe20000010100 */
[----:B--2---:R-:W-:-:S03]  /*b680*/  FADD.FTZ R8, -R25, R8 ;  /* 0x0000000819087221 */ /* 0x004fc60000010100 */
[----:B------:R-:W-:Y:S01]  /*b690*/  FMUL.FTZ R7, R7, 1.4426950216293334961 ;  /* 0x3fb8aa3b07077820 */ /* 0x000fe20000410000 */
[----:B---3--:R-:W-:Y:S01]  /*b6a0*/  FADD.FTZ R9, -R25, R9 ;  /* 0x0000000919097221 */ /* 0x008fe20000010100 */
[----:B------:R-:W-:-:S04]  /*b6b0*/  FMUL.FTZ R8, R8, 1.4426950216293334961 ;  /* 0x3fb8aa3b08087820 */ /* 0x000fc80000410000 */
[----:B------:R-:W0:Y:S01]  /*b6c0*/  MUFU.EX2 R7, R7 ;  /* 0x0000000700077308 */ /* 0x000e220000000800 */
[----:B----4-:R-:W-:Y:S01]  /*b6d0*/  FADD.FTZ R10, -R25, R10 ;  /* 0x0000000a190a7221 */ /* 0x010fe20000010100 */
[----:B------:R-:W-:Y:S02]  /*b6e0*/  FMUL.FTZ R9, R9, 1.4426950216293334961 ;  /* 0x3fb8aa3b09097820 */ /* 0x000fe40000410000 */
[----:B------:R-:W2:Y:S01]  /*b6f0*/  MUFU.EX2 R8, R8 ;  /* 0x0000000800087308 */ /* 0x000ea20000000800 */
[C---:B-----5:R-:W-:Y:S01]  /*b700*/  FADD.FTZ R11, -R25.reuse, R11 ;  /* 0x0000000b190b7221 */ /* 0x060fe20000010100 */
        /* <DEDUP_REMOVED lines=9> */
[----:B-1----:R-:W-:Y:S01]  /*b7a0*/  FADD.FTZ R16, -R25, R16 ;  /* 0x0000001019107221 */ /* 0x002fe20000010100 */
[----:B------:R-:W-:Y:S01]  /*b7b0*/  FMUL.FTZ R14, R14, 1.4426950216293334961 ;  /* 0x3fb8aa3b0e0e7820 */ /* 0x000fe20000410000 */
[----:B--2---:R-:W-:Y:S01]  /*b7c0*/  FADD.FTZ R5, R5, R8 ;  /* 0x0000000805057221 */ /* 0x004fe20000010000 */
        /* <DEDUP_REMOVED lines=19> */
.L_x_5325:
[----:B------:R-:W-:Y:S05]  /*b900*/  BSYNC.RECONVERGENT B1 ;  /* 0x0000000000017941 */ /* 0x000fea0003800200 */
.L_x_5324:
[----:B------:R-:W-:-:S13]  /*b910*/  ISETP.GT.AND P1, PT, R15, UR45, PT ;  /* 0x0000002d0f007c0c */ /* 0x000fda000bf24270 */
[----:B------:R-:W-:Y:S05]  /*b920*/  @!P0 BRA P1, `(.L_x_5316) ;  /* 0x0000000400f08947 */ /* 0x000fea0000800000 */
[----:B------:R-:W0:Y:S04]  /*b930*/  LDS R7, [R6+-0x800] ;  /* 0xfff8000006077984 */ /* 0x000e280000000800 */
[----:B------:R-:W2:Y:S04]  /*b940*/  LDS R8, [R6+-0x400] ;  /* 0xfffc000006087984 */ /* 0x000ea80000000800 */
[----:B------:R-:W3:Y:S04]  /*b950*/  LDS R9, [R6] ;  /* 0x0000000006097984 */ /* 0x000ee80000000800 */
[----:B------:R-:W4:Y:S01]  /*b960*/  LDS R10, [R6+0x400] ;  /* 0x00040000060a7984 */ /* 0x000f220000000800 */
        /* <DEDUP_REMOVED lines=9> */
[----:B------:R-:W-:-:S03]  /*ba00*/  FMUL.FTZ R10, R10, 1.4426950216293334961 ;  /* 0x3fb8aa3b0a0a7820 */ /* 0x000fc60000410000 */
[----:B------:R-:W3:Y:S04]  /*ba10*/  MUFU.EX2 R9, R9 ;  /* 0x0000000900097308 */ /* 0x000ee80000000800 */
[----:B------:R-:W4:Y:S01]  /*ba20*/  MUFU.EX2 R10, R10 ;  /* 0x0000000a000a7308 */ /* 0x000f220000000800 */
[----:B0-----:R0:W-:Y:S01]  /*ba30*/  STS [R6+-0x800], R7 ;  /* 0xfff8000706007388 */ /* 0x0011e20000000800 */
        /* <DEDUP_REMOVED lines=8> */
.L_x_5317:
[----:B0-----:R-:W-:Y:S01]  /*bac0*/  IMAD.U32 R8, RZ, RZ, UR9 ;  /* 0x00000009ff087e24 */ /* 0x001fe2000f8e00ff */
[----:B------:R-:W0:Y:S01]  /*bad0*/  S2UR UR6, SR_CTAID.Y ;  /* 0x00000000000679c3 */ /* 0x000e220000002600 */
[----:B------:R-:W-:Y:S01]  /*bae0*/  LOP3.LUT R9, RZ, R0, RZ, 0x33, !PT ;  /* 0x00000000ff097212 */ /* 0x000fe200078e33ff */
[----:B------:R-:W-:Y:S02]  /*baf0*/  BSSY.RECONVERGENT B1, `(.L_x_5326) ;  /* 0x0000027000017945 */ /* 0x000fe40003800200 */
[----:B------:R-:W-:-:S04]  /*bb00*/  VIADDMNMX R8, R3, 0x100, R8, !PT ;  /* 0x0000010003087846 */ /* 0x000fc80007800108 */
[----:B------:R-:W0:Y:S01]  /*bb10*/  LDC R5, c[0x0][0x3f4] ;  /* 0x0000fd00ff057b82 */ /* 0x000e220000000800 */
[----:B------:R-:W-:-:S04]  /*bb20*/  IADD3 R9, PT, PT, R8, -UR5, R9 ;  /* 0x8000000508097c10 */ /* 0x000fc8000fffe009 */
[C---:B------:R-:W-:Y:S02]  /*bb30*/  LOP3.LUT R8, R9.reuse, 0x300, RZ, 0xc0, !PT ;  /* 0x0000030009087812 */ /* 0x040fe400078ec0ff */
[----:B------:R-:W-:Y:S02]  /*bb40*/  ISETP.GE.U32.AND P1, PT, R9, 0x300, PT ;  /* 0x000003000900780c */ /* 0x000fe40003f26070 */
[----:B------:R-:W-:Y:S01]  /*bb50*/  ISETP.NE.AND P0, PT, R8, 0x300, PT ;  /* 0x000003000800780c */ /* 0x000fe20003f05270 */
[----:B------:R-:W-:Y:S02]  /*bb60*/  IMAD.MOV.U32 R8, RZ, RZ, R3 ;  /* 0x000000ffff087224 */ /* 0x000fe400078e0003 */
[----:B0-----:R-:W-:Y:S02]  /*bb70*/  IMAD R15, R5, UR6, RZ ;  /* 0x00000006050f7c24 */ /* 0x001fe4000f8e02ff */
[----:B------:R-:W-:-:S03]  /*bb80*/  HFMA2 R5, -RZ, RZ, 0, 0 ;  /* 0x00000000ff057431 */ /* 0x000fc600000001ff */
[----:B-1----:R-:W-:-:S05]  /*bb90*/  SHF.R.S32.HI R16, RZ, 0x1f, R15 ;  /* 0x0000001fff107819 */ /* 0x002fca000001140f */
[----:B------:R-:W-:Y:S05]  /*bba0*/  @!P0 BRA `(.L_x_5327) ;  /* 0x00000000006c8947 */ /* 0x000fea0003800000 */
[----:B------:R-:W-:Y:S01]  /*bbb0*/  UIADD3 UR6, UPT, UPT, UR8, 0x440, URZ ;  /* 0x0000044008067890 */ /* 0x000fe2000fffe0ff */
[----:B------:R-:W-:Y:S01]  /*bbc0*/  LEA.HI R5, R9, 0x1, RZ, 0x18 ;  /* 0x0000000109057811 */ /* 0x000fe200078fc0ff */
[--C-:B------:R-:W-:Y:S01]  /*bbd0*/  IMAD.MOV.U32 R8, RZ, RZ, R3.reuse ;  /* 0x000000ffff087224 */ /* 0x100fe200078e0003 */
[----:B------:R-:W-:Y:S01]  /*bbe0*/  IADD3 R14, P0, P2, R15, R6, R3 ;  /* 0x000000060f0e7210 */ /* 0x000fe20007a1e003 */
[----:B------:R-:W-:Y:S01]  /*bbf0*/  ULEA UR6, UR10, UR6, 0x18 ;  /* 0x000000060a067291 */ /* 0x000fe2000f8ec0ff */
[----:B------:R-:W-:Y:S02]  /*bc00*/  LOP3.LUT R6, R5, 0x3, RZ, 0xc0, !PT ;  /* 0x0000000305067812 */ /* 0x000fe400078ec0ff */
[----:B------:R-:W-:Y:S02]  /*bc10*/  IADD3.X R7, PT, PT, R16, R7, RZ, P0, P2 ;  /* 0x0000000710077210 */ /* 0x000fe400007e44ff */
[----:B------:R-:W-:Y:S01]  /*bc20*/  MOV R5, RZ ;  /* 0x000000ff00057202 */ /* 0x000fe20000000f00 */
[----:B------:R-:W-:Y:S01]  /*bc30*/  VIADD R9, R13, UR6 ;  /* 0x000000060d097c36 */ /* 0x000fe20008000000 */
[----:B------:R-:W-:-:S07]  /*bc40*/  IADD3 R10, PT, PT, -R6, RZ, RZ ;  /* 0x000000ff060a7210 */ /* 0x000fce0007ffe1ff */
.L_x_5328:
[----:B------:R-:W-:-:S06]  /*bc50*/  MOV R6, R14 ;  /* 0x0000000e00067202 */ /* 0x000fcc0000000f00 */
[----:B------:R0:W3:Y:S01]  /*bc60*/  LDG.E.U8 R6, desc[UR36][R6.64] ;  /* 0x0000002406067981 */ /* 0x0000e2000c1e1100 */
[----:B------:R-:W-:Y:S01]  /*bc70*/  IMAD.MOV.U32 R12, RZ, RZ, RZ ;  /* 0x000000ffff0c7224 */ /* 0x000fe200078e00ff */
[----:B------:R-:W-:Y:S01]  /*bc80*/  IADD3 R10, PT, PT, R10, 0x1, RZ ;  /* 0x000000010a0a7810 */ /* 0x000fe20007ffe0ff */
[----:B------:R-:W-:Y:S01]  /*bc90*/  VIADD R8, R8, 0x100 ;  /* 0x0000010008087836 */ /* 0x000fe20000000000 */
[----:B------:R-:W-:-:S04]  /*bca0*/  IADD3 R14, P2, PT, R14, 0x100, RZ ;  /* 0x000001000e0e7810 */ /* 0x000fc80007f5e0ff */
[----:B0-----:R-:W-:Y:S02]  /*bcb0*/  IADD3.X R7, PT, PT, RZ, R7, RZ, P2, !PT ;  /* 0x00000007ff077210 */ /* 0x001fe400017fe4ff */
[----:B---3--:R-:W-:-:S13]  /*bcc0*/  ISETP.NE.AND P0, PT, R6, RZ, PT ;  /* 0x000000ff0600720c */ /* 0x008fda0003f05270 */
[----:B------:R-:W2:Y:S02]  /*bcd0*/  @!P0 LDS R11, [R9] ;  /* 0x00000000090b8984 */ /* 0x000ea40000000800 */
[----:B--2---:R-:W-:-:S04]  /*bce0*/  @!P0 FADD.FTZ R11, -R25, R11 ;  /* 0x0000000b190b8221 */ /* 0x004fc80000010100 */
[----:B------:R-:W-:-:S04]  /*bcf0*/  @!P0 FMUL.FTZ R11, R11, 1.4426950216293334961 ;  /* 0x3fb8aa3b0b0b8820 */ /* 0x000fc80000410000 */
[----:B------:R-:W0:Y:S01]  /*bd00*/  @!P0 MUFU.EX2 R12, R11 ;  /* 0x0000000b000c8308 */ /* 0x000e220000000800 */
[----:B------:R-:W-:Y:S01]  /*bd10*/  ISETP.NE.AND P0, PT, R10, RZ, PT ;  /* 0x000000ff0a00720c */ /* 0x000fe20003f05270 */
[----:B0-----:R0:W-:Y:S01]  /*bd20*/  STS [R9], R12 ;  /* 0x0000000c09007388 */ /* 0x0011e20000000800 */
[----:B------:R-:W-:Y:S01]  /*bd30*/  FADD.FTZ R5, R12, R5 ;  /* 0x000000050c057221 */ /* 0x000fe20000010000 */
[----:B0-----:R-:W-:-:S10]  /*bd40*/  VIADD R9, R9, 0x400 ;  /* 0x0000040009097836 */ /* 0x001fd40000000000 */
[----:B------:R-:W-:Y:S05]  /*bd50*/  @P0 BRA `(.L_x_5328) ;  /* 0xfffffffc00bc0947 */ /* 0x000fea000383ffff */
.L_x_5327:
[----:B------:R-:W-:Y:S05]  /*bd60*/  BSYNC.RECONVERGENT B1 ;  /* 0x0000000000017941 */ /* 0x000fea0003800200 */
.L_x_5326:
[----:B------:R-:W-:Y:S05]  /*bd70*/  @!P1 BRA `(.L_x_5316) ;  /* 0x0000000000dc9947 */ /* 0x000fea0003800000 */
[----:B------:R-:W0:Y:S01]  /*bd80*/  S2R R10, SR_CgaCtaId ;  /* 0x00000000000a7919 */ /* 0x000e220000008800 */
[----:B------:R-:W1:Y:S01]  /*bd90*/  LDCU.64 UR12, c[0x0][0x420] ;  /* 0x00008400ff0c77ac */ /* 0x000e620008000a00 */
[----:B------:R-:W-:Y:S01]  /*bda0*/  MOV R6, 0x400 ;  /* 0x0000040000067802 */ /* 0x000fe20000000f00 */
[----:B------:R-:W-:-:S03]  /*bdb0*/  USHF.L.U32 UR6, UR5, 0x2, URZ ;  /* 0x0000000205067899 */ /* 0x000fc600080006ff */
[----:B------:R-:W-:-:S03]  /*bdc0*/  IADD3 R7, PT, PT, R6, 0x440, RZ ;  /* 0x0000044006077810 */ /* 0x000fc60007ffe0ff */
[----:B------:R-:W-:Y:S02]  /*bdd0*/  LEA R6, R8, -UR6, 0x2 ;  /* 0x8000000608067c11 */ /* 0x000fe4000f8e10ff */
[----:B-1----:R-:W-:-:S04]  /*bde0*/  IADD3 R11, P0, P1, R15, UR12, R8 ;  /* 0x0000000c0f0b7c10 */ /* 0x002fc8000f91e008 */
[----:B------:R-:W-:Y:S02]  /*bdf0*/  IADD3 R11, P2, PT, R11, 0x200, RZ ;  /* 0x000002000b0b7810 */ /* 0x000fe40007f5e0ff */
[----:B0-----:R-:W-:Y:S02]  /*be00*/  LEA R9, R10, R7, 0x18 ;  /* 0x000000070a097211 */ /* 0x001fe400078ec0ff */
[----:B------:R-:W-:Y:S02]  /*be10*/  IADD3.X R7, PT, PT, R16, UR13, RZ, P0, P1 ;  /* 0x0000000d10077c10 */ /* 0x000fe400087e24ff */
[----:B------:R-:W-:-:S03]  /*be20*/  IADD3 R9, PT, PT, R6, 0x800, R9 ;  /* 0x0000080006097810 */ /* 0x000fc60007ffe009 */
[----:B------:R-:W-:-:S07]  /*be30*/  IMAD.X R7, RZ, RZ, R7, P2 ;  /* 0x000000ffff077224 */ /* 0x000fce00010e0607 */
.L_x_5329:
[----:B------:R-:W-:-:S05]  /*be40*/  MOV R6, R11 ;  /* 0x0000000b00067202 */ /* 0x000fca0000000f00 */
[----:B------:R-:W3:Y:S04]  /*be50*/  LDG.E.U8 R14, desc[UR36][R6.64+-0x200] ;  /* 0xfffe0024060e7981 */ /* 0x000ee8000c1e1100 */
[----:B------:R-:W4:Y:S04]  /*be60*/  LDG.E.U8 R10, desc[UR36][R6.64+-0x100] ;  /* 0xffff0024060a7981 */ /* 0x000f28000c1e1100 */
[----:B------:R-:W5:Y:S04]  /*be70*/  LDG.E.U8 R11, desc[UR36][R6.64] ;  /* 0x00000024060b7981 */ /* 0x000f68000c1e1100 */
[----:B------:R-:W2:Y:S01]  /*be80*/  LDG.E.U8 R12, desc[UR36][R6.64+0x100] ;  /* 0x00010024060c7981 */ /* 0x000ea2000c1e1100 */
[----:B------:R-:W-:Y:S01]  /*be90*/  IMAD.MOV.U32 R16, RZ, RZ, RZ ;  /* 0x000000ffff107224 */ /* 0x000fe200078e00ff */
[----:B------:R-:W-:Y:S01]  /*bea0*/  MOV R18, RZ ;  /* 0x000000ff00127202 */ /* 0x000fe20000000f00 */
[----:B------:R-:W-:Y:S01]  /*beb0*/  VIADD R8, R8, 0x400 ;  /* 0x0000040008087836 */ /* 0x000fe20000000000 */
[----:B---3--:R-:W-:-:S02]  /*bec0*/  ISETP.NE.AND P0, PT, R14, RZ, PT ;  /* 0x000000ff0e00720c */ /* 0x008fc40003f05270 */
[----:B----4-:R-:W-:Y:S02]  /*bed0*/  ISETP.NE.AND P1, PT, R10, RZ, PT ;  /* 0x000000ff0a00720c */ /* 0x010fe40003f25270 */
[----:B-----5:R-:W-:Y:S02]  /*bee0*/  ISETP.NE.AND P2, PT, R11, RZ, PT ;  /* 0x000000ff0b00720c */ /* 0x020fe40003f45270 */
[----:B--2---:R-:W-:-:S07]  /*bef0*/  ISETP.NE.AND P3, PT, R12, RZ, PT ;  /* 0x000000ff0c00720c */ /* 0x004fce0003f65270 */
[----:B------:R-:W0:Y:S04]  /*bf00*/  @!P0 LDS R10, [R9+-0x800] ;  /* 0xfff80000090a8984 */ /* 0x000e280000000800 */
[----:B------:R-:W1:Y:S04]  /*bf10*/  @!P1 LDS R12, [R9+-0x400] ;  /* 0xfffc0000090c9984 */ /* 0x000e680000000800 */
[----:B------:R-:W2:Y:S04]  /*bf20*/  @!P2 LDS R15, [R9] ;  /* 0x00000000090fa984 */ /* 0x000ea80000000800 */
[----:B------:R-:W3:Y:S01]  /*bf30*/  @!P3 LDS R17, [R9+0x400] ;  /* 0x000400000911b984 */ /* 0x000ee20000000800 */
[----:B0-----:R-:W-:Y:S01]  /*bf40*/  @!P0 FADD.FTZ R11, -R25, R10 ;  /* 0x0000000a190b8221 */ /* 0x001fe20000010100 */
[----:B------:R-:W-:-:S03]  /*bf50*/  IMAD.MOV.U32 R10, RZ, RZ, RZ ;  /* 0x000000ffff0a7224 */ /* 0x000fc600078e00ff */
[----:B------:R-:W-:Y:S01]  /*bf60*/  @!P0 FMUL.FTZ R11, R11, 1.4426950216293334961 ;  /* 0x3fb8aa3b0b0b8820 */ /* 0x000fe20000410000 */
[C---:B-1----:R-:W-:Y:S01]  /*bf70*/  @!P1 FADD.FTZ R14, -R25.reuse, R12 ;  /* 0x0000000c190e9221 */ /* 0x042fe20000010100 */
[----:B------:R-:W-:Y:S02]  /*bf80*/  HFMA2 R12, -RZ, RZ, 0, 0 ;  /* 0x00000000ff0c7431 */ /* 0x000fe400000001ff */
[----:B------:R0:W1:Y:S01]  /*bf90*/  @!P0 MUFU.EX2 R10, R11 ;  /* 0x0000000b000a8308 */ /* 0x0000620000000800 */
[----:B------:R-:W-:Y:S01]  /*bfa0*/  @!P1 FMUL.FTZ R14, R14, 1.4426950216293334961 ;  /* 0x3fb8aa3b0e0e9820 */ /* 0x000fe20000410000 */
[C---:B--2---:R-:W-:Y:S01]  /*bfb0*/  @!P2 FADD.FTZ R15, -R25.reuse, R15 ;  /* 0x0000000f190fa221 */ /* 0x044fe20000010100 */
[----:B------:R-:W-:Y:S01]  /*bfc0*/  ISETP.GT.AND P0, PT, R8, UR45, PT ;  /* 0x0000002d08007c0c */ /* 0x000fe2000bf04270 */
[----:B---3--:R-:W-:Y:S01]  /*bfd0*/  @!P3 FADD.FTZ R17, -R25, R17 ;  /* 0x000000111911b221 */ /* 0x008fe20000010100 */
[----:B------:R-:W2:Y:S01]  /*bfe0*/  @!P1 MUFU.EX2 R12, R14 ;  /* 0x0000000e000c9308 */ /* 0x000ea20000000800 */
[----:B------:R-:W-:-:S02]  /*bff0*/  @!P2 FMUL.FTZ R15, R15, 1.4426950216293334961 ;  /* 0x3fb8aa3b0f0fa820 */ /* 0x000fc40000410000 */
        /* <DEDUP_REMOVED lines=15> */
.L_x_5316:
[----:B------:R-:W-:Y:S05]  /*c0f0*/  BSYNC.RECONVERGENT B0 ;  /* 0x0000000000007941 */ /* 0x000fea0003800200 */
.L_x_5315:
[----:B0-----:R-:W0:Y:S01]  /*c100*/  SHFL.BFLY PT, R6, R5, 0x10, 0x1f ;  /* 0x0e001f0005067f89 */ /* 0x001e2200000e0000 */
[C---:B------:R-:W-:Y:S01]  /*c110*/  ISETP.NE.AND P0, PT, R2.reuse, RZ, PT ;  /* 0x000000ff0200720c */ /* 0x040fe20003f05270 */
[----:B------:R-:W3:Y:S01]  /*c120*/  LDCU.U8 UR8, c[0x0][0x48c] ;  /* 0x00009180ff0877ac */ /* 0x000ee20008000000 */
[----:B------:R-:W-:Y:S01]  /*c130*/  ISETP.GT.U32.AND P1, PT, R2, 0x7, PT ;  /* 0x000000070200780c */ /* 0x000fe20003f24070 */
[----:B------:R-:W4:Y:S01]  /*c140*/  S2R R12, SR_CTAID.X ;  /* 0x00000000000c7919 */ /* 0x000f220000002500 */
[----:B------:R-:W4:Y:S09]  /*c150*/  S2UR UR6, SR_CTAID.Y ;  /* 0x00000000000679c3 */ /* 0x000f320000002600 */
[----:B------:R-:W-:-:S04]  /*c160*/  @!P0 SHF.R.U32.HI R2, RZ, 0x3, R0 ;  /* 0x00000003ff028819 */ /* 0x000fc80000011600 */
[----:B------:R-:W-:Y:S01]  /*c170*/  @!P0 LOP3.LUT R11, R2, 0x7c, RZ, 0xc0, !PT ;  /* 0x0000007c020b8812 */ /* 0x000fe200078ec0ff */
[----:B---3--:R-:W-:Y:S01]  /*c180*/  UISETP.NE.AND UP0, UPT, UR8, URZ, UPT ;  /* 0x000000ff0800728c */ /* 0x008fe2000bf05270 */
        /* <DEDUP_REMOVED lines=8> */
[----:B0-----:R-:W-:Y:S02]  /*c210*/  FADD.FTZ R10, R9, R10 ;  /* 0x0000000a090a7221 */ /* 0x001fe40000010000 */
[----:B------:R-:W4:Y:S03]  /*c220*/  LDC R9, c[0x0][0x3f8] ;  /* 0x0000fe00ff097b82 */ /* 0x000f260000000800 */
[----:B------:R-:W-:Y:S05]  /*c230*/  @!P0 STS [R11+UR11+0x20], R10 ;  /* 0x0000200a0b008988 */ /* 0x000fea000800080b */
[----:B------:R-:W-:Y:S01]  /*c240*/  BAR.SYNC.DEFER_BLOCKING 0x0 ;  /* 0x0000000000007b1d */ /* 0x000fe20000010000 */
[----:B------:R-:W-:Y:S01]  /*c250*/  ISETP.GT.AND P0, PT, R3, UR45, PT ;  /* 0x0000002d03007c0c */ /* 0x000fe2000bf04270 */
[----:B----4-:R-:W-:-:S04]  /*c260*/  IMAD R33, R9, UR6, R12 ;  /* 0x0000000609217c24 */ /* 0x010fc8000f8e020c */
        /* <DEDUP_REMOVED lines=10> */
[----:B------:R0:W3:Y:S01]  /*c310*/  MUFU.RCP R31, R6 ;  /* 0x00000006001f7308 */ /* 0x0000e20000001000 */
[----:B------:R-:W-:Y:S05]  /*c320*/  BRA.U !UP0, `(.L_x_5330) ;  /* 0x0000000108187547 */ /* 0x000fea000b800000 */
[----:B------:R-:W4:Y:S08]  /*c330*/  LDC R2, c[0x0][0x488] ;  /* 0x00012200ff027b82 */ /* 0x000f300000000800 */
[----:B------:R-:W4:Y:S08]  /*c340*/  LDC R4, c[0x0][0x40c] ;  /* 0x00010300ff047b82 */ /* 0x000f300000000800 */
[----:B------:R-:W5:Y:S01]  /*c350*/  LDC R5, c[0x0][0x3f4] ;  /* 0x0000fd00ff057b82 */ /* 0x000f620000000800 */
[----:B----4-:R-:W-:-:S04]  /*c360*/  IMAD R2, R33, R2, R4 ;  /* 0x0000000221027224 */ /* 0x010fc800078e0204 */
[----:B-----5:R-:W-:-:S05]  /*c370*/  IMAD R4, R2, R5, RZ ;  /* 0x0000000502047224 */ /* 0x020fca00078e02ff */
[----:B------:R-:W-:-:S07]  /*c380*/  SHF.R.S32.HI R5, RZ, 0x1f, R4 ;  /* 0x0000001fff057819 */ /* 0x000fce0000011404 */
.L_x_5330:
        /* <DEDUP_REMOVED lines=22> */
[----:B----4-:R-:W-:-:S06]  /*c4f0*/  ULEA UR6, UR7, UR6, 0x18 ;  /* 0x0000000607067291 */ /* 0x010fcc000f8ec0ff */
[----:B------:R-:W-:-:S07]  /*c500*/  IADD3 R2, PT, PT, R13, UR6, RZ ;  /* 0x000000060d027c10 */ /* 0x000fce000fffe0ff */
.L_x_5336:
[----:B------:R-:W3:Y:S01]  /*c510*/  LDS R4, [R2] ;  /* 0x0000000002047984 */ /* 0x000ee20000000800 */
[----:B------:R-:W-:-:S05]  /*c520*/  VIADD R5, R5, 0x1 ;  /* 0x0000000105057836 */ /* 0x000fca0000000000 */
[----:B------:R-:W-:Y:S01]  /*c530*/  ISETP.NE.AND P0, PT, R5, RZ, PT ;  /* 0x000000ff0500720c */ /* 0x000fe20003f05270 */
[----:B---3--:R-:W-:-:S05]  /*c540*/  FMUL.FTZ R7, R4, R31 ;  /* 0x0000001f04077220 */ /* 0x008fca0000410000 */
[----:B------:R3:W-:Y:S02]  /*c550*/  STS [R2], R7 ;  /* 0x0000000702007388 */ /* 0x0007e40000000800 */
[----:B---3--:R-:W-:-:S05]  /*c560*/  IADD3 R2, PT, PT, R2, 0x400, RZ ;  /* 0x0000040002027810 */ /* 0x008fca0007ffe0ff */
[----:B------:R-:W-:Y:S05]  /*c570*/  @P0 BRA `(.L_x_5336) ;  /* 0xfffffffc00e40947 */ /* 0x000fea000383ffff */
.L_x_5335:
[----:B------:R-:W-:Y:S05]  /*c580*/  BSYNC.RECONVERGENT B1 ;  /* 0x0000000000017941 */ /* 0x000fea0003800200 */
.L_x_5334:
[----:B------:R-:W-:Y:S05]  /*c590*/  @!P1 BRA `(.L_x_5332) ;  /* 0x00000014001c9947 */ /* 0x000fea0003800000 */
[----:B------:R-:W4:Y:S01]  /*c5a0*/  S2UR UR7, SR_CgaCtaId ;  /* 0x00000000000779c3 */ /* 0x000f220000008800 */
[----:B------:R-:W-:Y:S01]  /*c5b0*/  UMOV UR6, 0x400 ;  /* 0x0000040000067882 */ /* 0x000fe20000000000 */
[----:B------:R-:W-:Y:S02]  /*c5c0*/  USHF.L.U32 UR10, UR5, 0x2, URZ ;  /* 0x00000002050a7899 */ /* 0x000fe400080006ff */
[----:B------:R-:W-:-:S04]  /*c5d0*/  UIADD3 UR6, UPT, UPT, UR6, 0x440, URZ ;  /* 0x0000044006067890 */ /* 0x000fc8000fffe0ff */
[----:B------:R-:W-:Y:S01]  /*c5e0*/  LEA R2, R3, -UR10, 0x2 ;  /* 0x8000000a03027c11 */ /* 0x000fe2000f8e10ff */
[----:B----4-:R-:W-:-:S09]  /*c5f0*/  ULEA UR6, UR7, UR6, 0x18 ;  /* 0x0000000607067291 */ /* 0x010fd2000f8ec0ff */
[----:B------:R-:W3:Y:S04]  /*c600*/  LDS R4, [R2+UR6] ;  /* 0x0000000602047984 */ /* 0x000ee80008000800 */
[----:B0-----:R-:W0:Y:S04]  /*c610*/  LDS R6, [R2+UR6+0x400] ;  /* 0x0004000602067984 */ /* 0x001e280008000800 */
[----:B------:R-:W4:Y:S04]  /*c620*/  LDS R8, [R2+UR6+0x800] ;  /* 0x0008000602087984 */ /* 0x000f280008000800 */
[----:B------:R-:W5:Y:S01]  /*c630*/  LDS R10, [R2+UR6+0xc00] ;  /* 0x000c0006020a7984 */ /* 0x000f620008000800 */
[-C--:B---3--:R-:W-:Y:S01]  /*c640*/  FMUL.FTZ R5, R4, R31.reuse ;  /* 0x0000001f04057220 */ /* 0x088fe20000410000 */
[----:B------:R-:W-:Y:S01]  /*c650*/  VIADD R4, R3, 0x400 ;  /* 0x0000040003047836 */ /* 0x000fe20000000000 */
[----:B------:R-:W-:Y:S01]  /*c660*/  IADD3 R3, PT, PT, R2, UR6, RZ ;  /* 0x0000000602037c10 */ /* 0x000fe2000fffe0ff */
[----:B0-----:R-:W-:-:S02]  /*c670*/  FMUL.FTZ R7, R6, R31 ;  /* 0x0000001f06077220 */ /* 0x001fc40000410000 */
[----:B------:R0:W-:Y:S01]  /*c680*/  STS [R2+UR6], R5 ;  /* 0x0000000502007988 */ /* 0x0001e20008000806 */
[----:B------:R-:W-:Y:S01]  /*c690*/  ISETP.GT.AND P0, PT, R4, UR45, PT ;  /* 0x0000002d04007c0c */ /* 0x000fe2000bf04270 */
[-C--:B----4-:R-:W-:Y:S02]  /*c6a0*/  FMUL.FTZ R9, R8, R31.reuse ;  /* 0x0000001f08097220 */ /* 0x090fe40000410000 */
[----:B------:R0:W-:Y:S01]  /*c6b0*/  STS [R2+UR6+0x400], R7 ;  /* 0x0004000702007988 */ /* 0x0001e20008000806 */
[----:B-----5:R-:W-:-:S03]  /*c6c0*/  FMUL.FTZ R11, R10, R31 ;  /* 0x0000001f0a0b7220 */ /* 0x020fc60000410000 */
[----:B------:R0:W-:Y:S04]  /*c6d0*/  STS [R2+UR6+0x800], R9 ;  /* 0x0008000902007988 */ /* 0x0001e80008000806 */
[----:B------:R0:W-:Y:S02]  /*c6e0*/  STS [R2+UR6+0xc00], R11 ;  /* 0x000c000b02007988 */ /* 0x0001e40008000806 */
        /* <DEDUP_REMOVED lines=10> */
.L_x_5339:
[----:B------:R-:W0:Y:S01]  /*c790*/  LDS R2, [R3+-0x800] ;  /* 0xfff8000003027984 */ /* 0x000e220000000800 */
[----:B------:R-:W-:-:S03]  /*c7a0*/  IADD3 R4, PT, PT, R4, 0x1000, RZ ;  /* 0x0000100004047810 */ /* 0x000fc60007ffe0ff */
[----:B------:R-:W3:Y:S01]  /*c7b0*/  LDS R5, [R3+-0x400] ;  /* 0xfffc000003057984 */ /* 0x000ee20000000800 */
[----:B------:R-:W-:-:S03]  /*c7c0*/  ISETP.GE.AND P1, PT, R4, R35, PT ;  /* 0x000000230400720c */ /* 0x000fc60003f26270 */
[----:B------:R-:W4:Y:S04]  /*c7d0*/  LDS R7, [R3] ;  /* 0x0000000003077984 */ /* 0x000f280000000800 */
[----:B------:R-:W5:Y:S04]  /*c7e0*/  LDS R9, [R3+0x400] ;  /* 0x0004000003097984 */ /* 0x000f680000000800 */
[----:B------:R-:W5:Y:S04]  /*c7f0*/  LDS R11, [R3+0x800] ;  /* 0x00080000030b7984 */ /* 0x000f680000000800 */
[----:B------:R-:W5:Y:S04]  /*c800*/  LDS R15, [R3+0xc00] ;  /* 0x000c0000030f7984 */ /* 0x000f680000000800 */
[----:B-1----:R-:W-:Y:S04]  /*c810*/  LDS R17, [R3+0x1000] ;  /* 0x0010000003117984 */ /* 0x002fe80000000800 */
[----:B------:R-:W1:Y:S04]  /*c820*/  LDS R18, [R3+0x1400] ;  /* 0x0014000003127984 */ /* 0x000e680000000800 */
[----:B------:R-:W1:Y:S04]  /*c830*/  LDS R19, [R3+0x1800] ;  /* 0x0018000003137984 */ /* 0x000e680000000800 */
[----:B------:R-:W1:Y:S04]  /*c840*/  LDS R21, [R3+0x1c00] ;  /* 0x001c000003157984 */ /* 0x000e680000000800 */
[----:B------:R-:W1:Y:S01]  /*c850*/  LDS R23, [R3+0x2000] ;  /* 0x0020000003177984 */ /* 0x000e620000000800 */
[----:B0-----:R-:W-:-:S03]  /*c860*/  FMUL.FTZ R2, R31, R2 ;  /* 0x000000021f027220 */ /* 0x001fc60000410000 */
[----:B--2---:R-:W0:Y:S01]  /*c870*/  LDS R25, [R3+0x2400] ;  /* 0x0024000003197984 */ /* 0x004e220000000800 */
[----:B---3--:R-:W-:-:S03]  /*c880*/  FMUL.FTZ R6, R31, R5 ;  /* 0x000000051f067220 */ /* 0x008fc60000410000 */
[----:B------:R-:W2:Y:S01]  /*c890*/  LDS R26, [R3+0x2800] ;  /* 0x00280000031a7984 */ /* 0x000ea20000000800 */
[----:B----4-:R-:W-:-:S03]  /*c8a0*/  FMUL.FTZ R8, R31, R7 ;  /* 0x000000071f087220 */ /* 0x010fc60000410000 */
[----:B------:R-:W3:Y:S01]  /*c8b0*/  LDS R27, [R3+0x2c00] ;  /* 0x002c0000031b7984 */ /* 0x000ee20000000800 */
[----:B-----5:R-:W-:-:S03]  /*c8c0*/  FMUL.FTZ R10, R31, R9 ;  /* 0x000000091f0a7220 */ /* 0x020fc60000410000 */
[----:B------:R-:W4:Y:S01]  /*c8d0*/  LDS R28, [R3+0x3000] ;  /* 0x00300000031c7984 */ /* 0x000f220000000800 */
[----:B------:R-:W-:-:S03]  /*c8e0*/  FMUL.FTZ R14, R31, R11 ;  /* 0x0000000b1f0e7220 */ /* 0x000fc60000410000 */
[----:B------:R-:W5:Y:S01]  /*c8f0*/  LDS R29, [R3+0x3400] ;  /* 0x00340000031d7984 */ /* 0x000f620000000800 */
[----:B------:R-:W-:-:S03]  /*c900*/  FMUL.FTZ R16, R31, R15 ;  /* 0x0000000f1f107220 */ /* 0x000fc60000410000 */
[----:B------:R1:W-:Y:S04]  /*c910*/  STS [R3+-0x800], R2 ;  /* 0xfff8000203007388 */ /* 0x0003e80000000800 */
[----:B------:R0:W-:Y:S01]  /*c920*/  STS [R3+-0x400], R6 ;  /* 0xfffc000603007388 */ /* 0x0001e20000000800 */
[----:B-1----:R-:W-:-:S03]  /*c930*/  FMUL.FTZ R18, R31, R18 ;  /* 0x000000121f127220 */ /* 0x002fc60000410000 */
[----:B------:R3:W-:Y:S01]  /*c940*/  STS [R3], R8 ;  /* 0x0000000803007388 */ /* 0x0007e20000000800 */
[C---:B------:R-:W-:Y:S01]  /*c950*/  FMUL.FTZ R20, R31.reuse, R19 ;  /* 0x000000131f147220 */ /* 0x040fe20000410000 */
[C---:B------:R-:W-:Y:S02]  /*c960*/  FMUL.FTZ R2, R31.reuse, R17 ;  /* 0x000000111f027220 */ /* 0x040fe40000410000 */
[----:B------:R5:W-:Y:S01]  /*c970*/  STS [R3+0x400], R10 ;  /* 0x0004000a03007388 */ /* 0x000be20000000800 */
[C---:B------:R-:W-:Y:S01]  /*c980*/  FMUL.FTZ R22, R31.reuse, R21 ;  /* 0x000000151f167220 */ /* 0x040fe20000410000 */
[C---:B------:R-:W-:Y:S02]  /*c990*/  FMUL.FTZ R24, R31.reuse, R23 ;  /* 0x000000171f187220 */ /* 0x040fe40000410000 */
[----:B------:R-:W-:Y:S01]  /*c9a0*/  STS [R3+0x800], R14 ;  /* 0x0008000e03007388 */ /* 0x000fe20000000800 */
[----:B0-----:R-:W-:-:S03]  /*c9b0*/  FMUL.FTZ R6, R31, R25 ;  /* 0x000000191f067220 */ /* 0x001fc60000410000 */
[----:B------:R-:W-:Y:S01]  /*c9c0*/  STS [R3+0xc00], R16 ;  /* 0x000c001003007388 */ /* 0x000fe20000000800 */
[----:B--2---:R-:W-:-:S03]  /*c9d0*/  FMUL.FTZ R26, R31, R26 ;  /* 0x0000001a1f1a7220 */ /* 0x004fc60000410000 */
        /* <DEDUP_REMOVED lines=15> */
.L_x_5338:
[----:B------:R-:W-:Y:S05]  /*cad0*/  BSYNC.RECONVERGENT B1 ;  /* 0x0000000000017941 */ /* 0x000fea0003800200 */
.L_x_5337:
[----:B------:R-:W-:Y:S01]  /*cae0*/  IADD3 R2, PT, PT, -R4, UR45, RZ ;  /* 0x0000002d04027c10 */ /* 0x000fe2000fffe1ff */
[----:B------:R-:W-:Y:S03]  /*caf0*/  BSSY.RECONVERGENT B1, `(.L_x_5340) ;  /* 0x000001e000017945 */ /* 0x000fe60003800200 */
        /* <DEDUP_REMOVED lines=8> */
[----:B------:R-:W2:Y:S04]  /*cb80*/  LDS R11, [R3+0x800] ;  /* 0x00080000030b7984 */ /* 0x000ea80000000800 */
[----:B------:R-:W2:Y:S04]  /*cb90*/  LDS R15, [R3+0xc00] ;  /* 0x000c0000030f7984 */ /* 0x000ea80000000800 */
[----:B-1----:R-:W1:Y:S04]  /*cba0*/  LDS R17, [R3+0x1000] ;  /* 0x0010000003117984 */ /* 0x002e680000000800 */
[----:B------:R-:W1:Y:S01]  /*cbb0*/  LDS R19, [R3+0x1400] ;  /* 0x0014000003137984 */ /* 0x000e620000000800 */
[C---:B0-----:R-:W-:Y:S01]  /*cbc0*/  FMUL.FTZ R2, R31.reuse, R2 ;  /* 0x000000021f027220 */ /* 0x041fe20000410000 */
[----:B---3--:R-:W-:-:S04]  /*cbd0*/  FMUL.FTZ R6, R31, R5 ;  /* 0x000000051f067220 */ /* 0x008fc80000410000 */
[----:B------:R-:W-:Y:S01]  /*cbe0*/  STS [R3+-0x800], R2 ;  /* 0xfff8000203007388 */ /* 0x000fe20000000800 */
[----:B----4-:R-:W-:-:S03]  /*cbf0*/  FMUL.FTZ R8, R31, R7 ;  /* 0x000000071f087220 */ /* 0x010fc60000410000 */
[----:B------:R-:W-:Y:S01]  /*cc00*/  STS [R3+-0x400], R6 ;  /* 0xfffc000603007388 */ /* 0x000fe20000000800 */
[----:B-----5:R-:W-:-:S03]  /*cc10*/  FMUL.FTZ R10, R31, R9 ;  /* 0x000000091f0a7220 */ /* 0x020fc60000410000 */
[----:B------:R-:W-:Y:S01]  /*cc20*/  STS [R3], R8 ;  /* 0x0000000803007388 */ /* 0x000fe20000000800 */
[----:B--2---:R-:W-:-:S03]  /*cc30*/  FMUL.FTZ R14, R31, R11 ;  /* 0x0000000b1f0e7220 */ /* 0x004fc60000410000 */
[----:B------:R-:W-:Y:S01]  /*cc40*/  STS [R3+0x400], R10 ;  /* 0x0004000a03007388 */ /* 0x000fe20000000800 */
[----:B------:R-:W-:-:S03]  /*cc50*/  FMUL.FTZ R16, R31, R15 ;  /* 0x0000000f1f107220 */ /* 0x000fc60000410000 */
[----:B------:R-:W-:Y:S01]  /*cc60*/  STS [R3+0x800], R14 ;  /* 0x0008000e03007388 */ /* 0x000fe20000000800 */
[----:B-1----:R-:W-:-:S03]  /*cc70*/  FMUL.FTZ R18, R31, R17 ;  /* 0x000000111f127220 */ /* 0x002fc60000410000 */
[----:B------:R-:W-:Y:S01]  /*cc80*/  STS [R3+0xc00], R16 ;  /* 0x000c001003007388 */ /* 0x000fe20000000800 */
[----:B------:R-:W-:-:S03]  /*cc90*/  FMUL.FTZ R20, R31, R19 ;  /* 0x000000131f147220 */ /* 0x000fc60000410000 */
[----:B------:R-:W-:Y:S04]  /*cca0*/  STS [R3+0x1000], R18 ;  /* 0x0010001203007388 */ /* 0x000fe80000000800 */
[----:B------:R0:W-:Y:S02]  /*ccb0*/  STS [R3+0x1400], R20 ;  /* 0x0014001403007388 */ /* 0x0001e40000000800 */
[----:B0-----:R-:W-:-:S07]  /*ccc0*/  VIADD R3, R3, 0x2000 ;  /* 0x0000200003037836 */ /* 0x001fce0000000000 */
.L_x_5341:
[----:B------:R-:W-:Y:S05]  /*ccd0*/  BSYNC.RECONVERGENT B1 ;  /* 0x0000000000017941 */ /* 0x000fea0003800200 */
.L_x_5340:
[----:B------:R-:W-:-:S13]  /*cce0*/  ISETP.GT.AND P1, PT, R4, UR45, PT ;  /* 0x0000002d04007c0c */ /* 0x000fda000bf24270 */
        /* <DEDUP_REMOVED lines=14> */
.L_x_5333:
[----:B------:R-:W-:Y:S01]  /*cdd0*/  MOV R2, UR9 ;  /* 0x0000000900027c02 */ /* 0x000fe20008000f00 */
[----:B------:R-:W-:Y:S01]  /*cde0*/  BSSY.RECONVERGENT B1, `(.L_x_5342) ;  /* 0x0000024000017945 */ /* 0x000fe20003800200 */
[----:B------:R-:W-:Y:S02]  /*cdf0*/  LOP3.LUT R7, RZ, R0, RZ, 0x33, !PT ;  /* 0x00000000ff077212 */ /* 0x000fe400078e33ff */
[----:B------:R-:W-:-:S04]  /*ce00*/  VIADDMNMX R2, R3, 0x100, R2, !PT ;  /* 0x0000010003027846 */ /* 0x000fc80007800102 */
        /* <DEDUP_REMOVED lines=10> */
[----:B------:R-:W-:Y:S01]  /*ceb0*/  UIADD3 UR6, UPT, UPT, UR6, 0x440, URZ ;  /* 0x0000044006067890 */ /* 0x000fe2000fffe0ff */
[C---:B------:R-:W-:Y:S01]  /*cec0*/  IMAD.SHL.U32 R6, R2.reuse, 0x100, RZ ;  /* 0x0000010002067824 */ /* 0x040fe200078e00ff */
[----:B------:R-:W-:Y:S02]  /*ced0*/  IADD3.X R8, PT, PT, RZ, R5, RZ, P0, !PT ;  /* 0x00000005ff087210 */ /* 0x000fe400007fe4ff */
[----:B------:R-:W-:-:S02]  /*cee0*/  LOP3.LUT R2, R2, 0x3, RZ, 0xc0, !PT ;  /* 0x0000000302027812 */ /* 0x000fc400078ec0ff */
[----:B------:R-:W-:-:S05]  /*cef0*/  LOP3.LUT R6, R6, 0x300, RZ, 0xc0, !PT ;  /* 0x0000030006067812 */ /* 0x000fca00078ec0ff */
[----:B------:R-:W-:Y:S01]  /*cf00*/  IMAD.IADD R3, R3, 0x1, R6 ;  /* 0x0000000103037824 */ /* 0x000fe200078e0206 */
[----:B----4-:R-:W-:-:S04]  /*cf10*/  LEA R10, P0, R11, UR10, 0x2 ;  /* 0x0000000a0b0a7c11 */ /* 0x010fc8000f8010ff */
[----:B------:R-:W-:Y:S01]  /*cf20*/  LEA.HI.X R11, R11, UR11, R8, 0x2, P0 ;  /* 0x0000000b0b0b7c11 */ /* 0x000fe200080f1408 */
[----:B0-----:R-:W-:Y:S01]  /*cf30*/  ULEA UR6, UR7, UR6, 0x18 ;  /* 0x0000000607067291 */ /* 0x001fe2000f8ec0ff */
[----:B------:R-:W-:-:S05]  /*cf40*/  IADD3 R8, PT, PT, -R2, RZ, RZ ;  /* 0x000000ff02087210 */ /* 0x000fca0007ffe1ff */
[----:B------:R-:W-:-:S07]  /*cf50*/  VIADD R2, R13, UR6 ;  /* 0x000000060d027c36 */ /* 0x000fce0008000000 */
.L_x_5344:
[----:B----4-:R-:W3:Y:S01]  /*cf60*/  LDS R6, [R2] ;  /* 0x0000000002067984 */ /* 0x010ee20000000800 */
[----:B------:R-:W-:Y:S01]  /*cf70*/  IMAD.MOV.U32 R7, RZ, RZ, R11 ;  /* 0x000000ffff077224 */ /* 0x000fe200078e000b */
[----:B------:R-:W-:-:S04]  /*cf80*/  IADD3 R8, PT, PT, R8, 0x1, RZ ;  /* 0x0000000108087810 */ /* 0x000fc80007ffe0ff */
[----:B------:R-:W-:Y:S01]  /*cf90*/  ISETP.NE.AND P0, PT, R8, RZ, PT ;  /* 0x000000ff0800720c */ /* 0x000fe20003f05270 */
[----:B---3--:R-:W-:Y:S01]  /*cfa0*/  FMUL.FTZ R9, R6, R31 ;  /* 0x0000001f06097220 */ /* 0x008fe20000410000 */
[----:B------:R-:W-:Y:S02]  /*cfb0*/  MOV R6, R10 ;  /* 0x0000000a00067202 */ /* 0x000fe40000000f00 */
[----:B------:R-:W-:Y:S02]  /*cfc0*/  IADD3 R10, P2, PT, R10, 0x400, RZ ;  /* 0x000004000a0a7810 */ /* 0x000fe40007f5e0ff */
[----:B------:R0:W-:Y:S03]  /*cfd0*/  STS [R2], R9 ;  /* 0x0000000902007388 */ /* 0x0001e60000000800 */
[----:B------:R-:W-:Y:S01]  /*cfe0*/  IMAD.X R11, RZ, RZ, R11, P2 ;  /* 0x000000ffff0b7224 */ /* 0x000fe200010e060b */
[----:B------:R4:W-:Y:S01]  /*cff0*/  STG.E desc[UR36][R6.64], R9 ;  /* 0x0000000906007986 */ /* 0x0009e2000c101924 */
[----:B0-----:R-:W-:-:S02]  /*d000*/  IADD3 R2, PT, PT, R2, 0x400, RZ ;  /* 0x0000040002027810 */ /* 0x001fc40007ffe0ff */
[----:B------:R-:W-:Y:S05]  /*d010*/  @P0 BRA `(.L_x_5344) ;  /* 0xfffffffc00d00947 */ /* 0x000fea000383ffff */
.L_x_5343:
[----:B------:R-:W-:Y:S05]  /*d020*/  BSYNC.RECONVERGENT B1 ;  /* 0x0000000000017941 */ /* 0x000fea0003800200 */
.L_x_5342:
[----:B------:R-:W-:Y:S05]  /*d030*/  @!P1 BRA `(.L_x_5332) ;  /* 0x0000000800749947 */ /* 0x000fea0003800000 */
[----:B----4-:R-:W0:Y:S01]  /*d040*/  S2R R7, SR_CgaCtaId ;  /* 0x0000000000077919 */ /* 0x010e220000008800 */
[----:B------:R-:W4:Y:S01]  /*d050*/  LDCU.64 UR6, c[0x0][0x480] ;  /* 0x00009000ff0677ac */ /* 0x000f220008000a00 */
[C---:B------:R-:W-:Y:S01]  /*d060*/  IADD3 R8, PT, PT, -R3.reuse, UR45, RZ ;  /* 0x0000002d03087c10 */ /* 0x040fe2000fffe1ff */
[----:B------:R-:W-:Y:S01]  /*d070*/  BSSY.RECONVERGENT B1, `(.L_x_5345) ;  /* 0x000005b000017945 */ /* 0x000fe20003800200 */
[----:B------:R-:W-:Y:S02]  /*d080*/  IADD3 R4, P0, PT, R3, R4, RZ ;  /* 0x0000000403047210 */ /* 0x000fe40007f1e0ff */
[----:B------:R-:W-:Y:S02]  /*d090*/  ISETP.GT.AND P1, PT, R8, 0xbff, PT ;  /* 0x00000bff0800780c */ /* 0x000fe40003f24270 */
[----:B------:R-:W-:Y:S01]  /*d0a0*/  MOV R2, 0x400 ;  /* 0x0000040000027802 */ /* 0x000fe20000000f00 */
[----:B------:R-:W-:-:S03]  /*d0b0*/  IMAD.X R5, RZ, RZ, R5, P0 ;  /* 0x000000ffff057224 */ /* 0x000fc600000e0605 */
[----:B------:R-:W-:Y:S02]  /*d0c0*/  IADD3 R2, PT, PT, R2, 0x440, RZ ;  /* 0x0000044002027810 */ /* 0x000fe40007ffe0ff */
[----:B----4-:R-:W-:Y:S01]  /*d0d0*/  LEA R6, P0, R4, UR6, 0x2 ;  /* 0x0000000604067c11 */ /* 0x010fe2000f8010ff */
[----:B------:R-:W-:-:S03]  /*d0e0*/  USHF.L.U32 UR6, UR5, 0x2, URZ ;  /* 0x0000000205067899 */ /* 0x000fc600080006ff */
[----:B------:R-:W-:Y:S02]  /*d0f0*/  LEA.HI.X R5, R4, UR7, R5, 0x2, P0 ;  /* 0x0000000704057c11 */ /* 0x000fe400080f1405 */
[----:B------:R-:W-:-:S05]  /*d100*/  IADD3 R4, P0, PT, R6, 0x800, RZ ;  /* 0x0000080006047810 */ /* 0x000fca0007f1e0ff */
[----:B------:R-:W-:Y:S01]  /*d110*/  IMAD.X R5, RZ, RZ, R5, P0 ;  /* 0x000000ffff057224 */ /* 0x000fe200000e0605 */
[----:B------:R-:W-:Y:S02]  /*d120*/  PLOP3.LUT P0, PT, PT, PT, PT, 0x80, 0x8 ;  /* 0x000000000008781c */ /* 0x000fe40003f0f070 */
[----:B0-----:R-:W-:Y:S02]  /*d130*/  LEA R7, R7, R2, 0x18 ;  /* 0x0000000207077211 */ /* 0x001fe400078ec0ff */
[----:B------:R-:W-:-:S04]  /*d140*/  LEA R2, R3, -UR6, 0x2 ;  /* 0x8000000603027c11 */ /* 0x000fc8000f8e10ff */
[----:B------:R-:W-:Y:S01]  /*d150*/  IADD3 R2, PT, PT, R2, 0x800, R7 ;  /* 0x0000080002027810 */ /* 0x000fe20007ffe007 */
[----:B------:R-:W-:Y:S06]  /*d160*/  @!P1 BRA `(.L_x_5346) ;  /* 0x00000004002c9947 */ /* 0x000fec0003800000 */
[----:B------:R-:W-:Y:S02]  /*d170*/  MOV R30, UR45 ;  /* 0x0000002d001e7c02 */ /* 0x000fe40008000f00 */
[----:B------:R-:W-:-:S03]  /*d180*/  PLOP3.LUT P0, PT, PT, PT, PT, 0x8, 0x80 ;  /* 0x000000000080781c */ /* 0x000fc60003f0e170 */
[----:B------:R-:W-:-:S10]  /*d190*/  VIADD R30, R30, 0xfffff401 ;  /* 0xfffff4011e1e7836 */ /* 0x000fd40000000000 */
.L_x_5347:
[----:B------:R-:W3:Y:S01]  /*d1a0*/  LDS R6, [R2+-0x800] ;  /* 0xfff8000002067984 */ /* 0x000ee20000000800 */
[----:B------:R-:W-:-:S03]  /*d1b0*/  IADD3 R3, PT, PT, R3, 0x1000, RZ ;  /* 0x0000100003037810 */ /* 0x000fc60007ffe0ff */
[----:B------:R-:W0:Y:S01]  /*d1c0*/  LDS R8, [R2+-0x400] ;  /* 0xfffc000002087984 */ /* 0x000e220000000800 */
[----:B------:R-:W-:-:S03]  /*d1d0*/  ISETP.GE.AND P1, PT, R3, R30, PT ;  /* 0x0000001e0300720c */ /* 0x000fc60003f26270 */
[----:B------:R-:W4:Y:S04]  /*d1e0*/  LDS R14, [R2+0x400] ;  /* 0x00040000020e7984 */ /* 0x000f280000000800 */
[----:B------:R-:W5:Y:S04]  /*d1f0*/  LDS R10, [R2] ;  /* 0x00000000020a7984 */ /* 0x000f680000000800 */
[----:B------:R-:W-:Y:S04]  /*d200*/  LDS R22, [R2+0x1400] ;  /* 0x0014000002167984 */ /* 0x000fe80000000800 */
[----:B------:R-:W-:Y:S04]  /*d210*/  LDS R24, [R2+0x1c00] ;  /* 0x001c000002187984 */ /* 0x000fe80000000800 */
[----:B-1----:R-:W1:Y:S04]  /*d220*/  LDS R16, [R2+0x800] ;  /* 0x0008000002107984 */ /* 0x002e680000000800 */
[----:B------:R-:W1:Y:S04]  /*d230*/  LDS R18, [R2+0xc00] ;  /* 0x000c000002127984 */ /* 0x000e680000000800 */
[----:B------:R-:W1:Y:S04]  /*d240*/  LDS R20, [R2+0x1000] ;  /* 0x0010000002147984 */ /* 0x000e680000000800 */
[----:B------:R-:W1:Y:S01]  /*d250*/  LDS R23, [R2+0x1800] ;  /* 0x0018000002177984 */ /* 0x000e620000000800 */
[----:B---3--:R-:W-:-:S03]  /*d260*/  FMUL.FTZ R7, R31, R6 ;  /* 0x000000061f077220 */ /* 0x008fc60000410000 */
[----:B--2---:R-:W2:Y:S01]  /*d270*/  LDS R25, [R2+0x2000] ;  /* 0x0020000002197984 */ /* 0x004ea20000000800 */
[----:B0-----:R-:W-:-:S03]  /*d280*/  FMUL.FTZ R9, R31, R8 ;  /* 0x000000081f097220 */ /* 0x001fc60000410000 */
[----:B------:R-:W-:Y:S01]  /*d290*/  LDS R6, [R2+0x3400] ;  /* 0x0034000002067984 */ /* 0x000fe20000000800 */
[----:B----4-:R-:W-:-:S03]  /*d2a0*/  FMUL.FTZ R15, R31, R14 ;  /* 0x0000000e1f0f7220 */ /* 0x010fc60000410000 */
[----:B------:R-:W-:Y:S01]  /*d2b0*/  LDS R26, [R2+0x2400] ;  /* 0x00240000021a7984 */ /* 0x000fe20000000800 */
[----:B-----5:R-:W-:-:S03]  /*d2c0*/  FMUL.FTZ R11, R31, R10 ;  /* 0x0000000a1f0b7220 */ /* 0x020fc60000410000 */
[----:B------:R-:W0:Y:S04]  /*d2d0*/  LDS R27, [R2+0x2800] ;  /* 0x00280000021b7984 */ /* 0x000e280000000800 */
[----:B------:R-:W-:Y:S04]  /*d2e0*/  LDS R28, [R2+0x2c00] ;  /* 0x002c0000021c7984 */ /* 0x000fe80000000800 */
[----:B------:R-:W3:Y:S01]  /*d2f0*/  LDS R29, [R2+0x3000] ;  /* 0x00300000021d7984 */ /* 0x000ee20000000800 */
[----:B-1----:R-:W-:-:S03]  /*d300*/  FMUL.FTZ R17, R31, R16 ;  /* 0x000000101f117220 */ /* 0x002fc60000410000 */
[----:B------:R-:W-:Y:S01]  /*d310*/  STG.E desc[UR36][R4.64+-0x800], R7 ;  /* 0xfff8000704007986 */ /* 0x000fe2000c101924 */
[----:B------:R-:W-:-:S03]  /*d320*/  FMUL.FTZ R19, R31, R18 ;  /* 0x000000121f137220 */ /* 0x000fc60000410000 */
[----:B------:R1:W-:Y:S01]  /*d330*/  STS [R2+-0x800], R7 ;  /* 0xfff8000702007388 */ /* 0x0003e20000000800 */
[----:B------:R-:W-:-:S03]  /*d340*/  FMUL.FTZ R21, R31, R20 ;  /* 0x000000141f157220 */ /* 0x000fc60000410000 */
[----:B------:R-:W-:Y:S01]  /*d350*/  STG.E desc[UR36][R4.64+-0x400], R9 ;  /* 0xfffc000904007986 */ /* 0x000fe2000c101924 */
[----:B------:R-:W-:-:S03]  /*d360*/  FMUL.FTZ R23, R31, R23 ;  /* 0x000000171f177220 */ /* 0x000fc60000410000 */
[----:B------:R4:W-:Y:S01]  /*d370*/  STS [R2+-0x400], R9 ;  /* 0xfffc000902007388 */ /* 0x0009e20000000800 */
[----:B-1----:R-:W-:-:S03]  /*d380*/  FMUL.FTZ R7, R31, R22 ;  /* 0x000000161f077220 */ /* 0x002fc60000410000 */
[----:B------:R-:W-:Y:S01]  /*d390*/  STG.E desc[UR36][R4.64+0x400], R15 ;  /* 0x0004000f04007986 */ /* 0x000fe2000c101924 */
[----:B--2---:R-:W-:-:S03]  /*d3a0*/  FMUL.FTZ R25, R31, R25 ;  /* 0x000000191f197220 */ /* 0x004fc60000410000 */
[----:B------:R1:W-:Y:S01]  /*d3b0*/  STS [R2+0x400], R15 ;  /* 0x0004000f02007388 */ /* 0x0003e20000000800 */
[----:B----4-:R-:W-:-:S03]  /*d3c0*/  FMUL.FTZ R9, R31, R24 ;  /* 0x000000181f097220 */ /* 0x010fc60000410000 */
[----:B------:R-:W-:Y:S04]  /*d3d0*/  STG.E desc[UR36][R4.64], R11 ;  /* 0x0000000b04007986 */ /* 0x000fe8000c101924 */
[----:B------:R2:W-:Y:S01]  /*d3e0*/  STS [R2], R11 ;  /* 0x0000000b02007388 */ /* 0x0005e20000000800 */
[C---:B0-----:R-:W-:Y:S01]  /*d3f0*/  FMUL.FTZ R27, R31.reuse, R27 ;  /* 0x0000001b1f1b7220 */ /* 0x041fe20000410000 */
[C---:B-1----:R-:W-:Y:S01]  /*d400*/  FMUL.FTZ R15, R31.reuse, R6 ;  /* 0x000000061f0f7220 */ /* 0x042fe20000410000 */
[----:B------:R-:W-:Y:S01]  /*d410*/  IADD3 R6, P2, PT, R4, 0x4000, RZ ;  /* 0x0000400004067810 */ /* 0x000fe20007f5e0ff */
[----:B------:R-:W-:Y:S04]  /*d420*/  STG.E desc[UR36][R4.64+0x1400], R7 ;  /* 0x0014000704007986 */ /* 0x000fe8000c101924 */
[----:B------:R0:W-:Y:S01]  /*d430*/  STS [R2+0x1400], R7 ;  /* 0x0014000702007388 */ /* 0x0001e20000000800 */
[C---:B---3--:R-:W-:Y:S01]  /*d440*/  FMUL.FTZ R29, R31.reuse, R29 ;  /* 0x0000001d1f1d7220 */ /* 0x048fe20000410000 */
[----:B--2---:R-:W-:-:S02]  /*d450*/  FMUL.FTZ R11, R31, R26 ;  /* 0x0000001a1f0b7220 */ /* 0x004fc40000410000 */
        /* <DEDUP_REMOVED lines=26> */
[----:B-1----:R-:W-:Y:S01]  /*d600*/  IADD3 R2, PT, PT, R2, 0x4000, RZ ;  /* 0x0000400002027810 */ /* 0x002fe20007ffe0ff */
[----:B------:R-:W-:Y:S06]  /*d610*/  @!P1 BRA `(.L_x_5347) ;  /* 0xfffffff800e09947 */ /* 0x000fec000383ffff */
.L_x_5346:
[----:B------:R-:W-:Y:S05]  /*d620*/  BSYNC.RECONVERGENT B1 ;  /* 0x0000000000017941 */ /* 0x000fea0003800200 */
.L_x_5345:
[----:B------:R-:W-:Y:S01]  /*d630*/  IADD3 R6, PT, PT, -R3, UR45, RZ ;  /* 0x0000002d03067c10 */ /* 0x000fe2000fffe1ff */
[----:B------:R-:W-:Y:S03]  /*d640*/  BSSY.RECONVERGENT B1, `(.L_x_5348) ;  /* 0x000002a000017945 */ /* 0x000fe60003800200 */
[----:B------:R-:W-:-:S13]  /*d650*/  ISETP.GT.AND P1, PT, R6, 0x3ff, PT ;  /* 0x000003ff0600780c */ /* 0x000fda0003f24270 */
[----:B------:R-:W-:Y:S05]  /*d660*/  @!P1 BRA `(.L_x_5349) ;  /* 0x00000000009c9947 */ /* 0x000fea0003800000 */
[----:B------:R-:W3:Y:S01]  /*d670*/  LDS R6, [R2+-0x800] ;  /* 0xfff8000002067984 */ /* 0x000ee20000000800 */
[----:B------:R-:W-:Y:S02]  /*d680*/  PLOP3.LUT P0, PT, PT, PT, PT, 0x8, 0x80 ;  /* 0x000000000080781c */ /* 0x000fe40003f0e170 */
[----:B------:R-:W-:Y:S01]  /*d690*/  IADD3 R3, PT, PT, R3, 0x800, RZ ;  /* 0x0000080003037810 */ /* 0x000fe20007ffe0ff */
[----:B------:R-:W0:Y:S04]  /*d6a0*/  LDS R8, [R2+-0x400] ;  /* 0xfffc000002087984 */ /* 0x000e280000000800 */
[----:B------:R-:W4:Y:S04]  /*d6b0*/  LDS R10, [R2] ;  /* 0x00000000020a7984 */ /* 0x000f280000000800 */
[----:B------:R-:W5:Y:S04]  /*d6c0*/  LDS R14, [R2+0x400] ;  /* 0x00040000020e7984 */ /* 0x000f680000000800 */
[----:B-1----:R-:W1:Y:S04]  /*d6d0*/  LDS R16, [R2+0x800] ;  /* 0x0008000002107984 */ /* 0x002e680000000800 */
[----:B------:R-:W2:Y:S04]  /*d6e0*/  LDS R18, [R2+0xc00] ;  /* 0x000c000002127984 */ /* 0x000ea80000000800 */
[----:B------:R-:W2:Y:S04]  /*d6f0*/  LDS R20, [R2+0x1000] ;  /* 0x0010000002147984 */ /* 0x000ea80000000800 */
[----:B------:R-:W2:Y:S01]  /*d700*/  LDS R22, [R2+0x1400] ;  /* 0x0014000002167984 */ /* 0x000ea20000000800 */
[C---:B---3--:R-:W-:Y:S01]  /*d710*/  FMUL.FTZ R7, R31.reuse, R6 ;  /* 0x000000061f077220 */ /* 0x048fe20000410000 */
[----:B------:R-:W-:Y:S01]  /*d720*/  IADD3 R6, P1, PT, R4, 0x2000, RZ ;  /* 0x0000200004067810 */ /* 0x000fe20007f3e0ff */
[----:B0-----:R-:W-:-:S03]  /*d730*/  FMUL.FTZ R9, R31, R8 ;  /* 0x000000081f097220 */ /* 0x001fc60000410000 */
[----:B------:R-:W-:Y:S01]  /*d740*/  STG.E desc[UR36][R4.64+-0x800], R7 ;  /* 0xfff8000704007986 */ /* 0x000fe2000c101924 */
[----:B----4-:R-:W-:-:S03]  /*d750*/  FMUL.FTZ R11, R31, R10 ;  /* 0x0000000a1f0b7220 */ /* 0x010fc60000410000 */
[----:B------:R-:W-:Y:S01]  /*d760*/  STS [R2+-0x800], R7 ;  /* 0xfff8000702007388 */ /* 0x000fe20000000800 */
[----:B-----5:R-:W-:-:S03]  /*d770*/  FMUL.FTZ R15, R31, R14 ;  /* 0x0000000e1f0f7220 */ /* 0x020fc60000410000 */
[----:B------:R-:W-:Y:S01]  /*d780*/  STG.E desc[UR36][R4.64+-0x400], R9 ;  /* 0xfffc000904007986 */ /* 0x000fe2000c101924 */
[----:B-1----:R-:W-:-:S03]  /*d790*/  FMUL.FTZ R17, R31, R16 ;  /* 0x000000101f117220 */ /* 0x002fc60000410000 */
[----:B------:R0:W-:Y:S01]  /*d7a0*/  STS [R2+-0x400], R9 ;  /* 0xfffc000902007388 */ /* 0x0001e20000000800 */
[----:B--2---:R-:W-:-:S03]  /*d7b0*/  FMUL.FTZ R19, R31, R18 ;  /* 0x000000121f137220 */ /* 0x004fc60000410000 */
        /* <DEDUP_REMOVED lines=17> */
[----:B-1----:R-:W-:-:S07]  /*d8d0*/  VIADD R2, R2, 0x2000 ;  /* 0x0000200002027836 */ /* 0x002fce0000000000 */
.L_x_5349:
[----:B------:R-:W-:Y:S05]  /*d8e0*/  BSYNC.RECONVERGENT B1 ;  /* 0x0000000000017941 */ /* 0x000fea0003800200 */
.L_x_5348:
[----:B------:R-:W-:-:S13]  /*d8f0*/  ISETP.LE.OR P0, PT, R3, UR45, P0 ;  /* 0x0000002d03007c0c */ /* 0x000fda0008703670 */
[----:B------:R-:W-:Y:S05]  /*d900*/  @!P0 BRA `(.L_x_5332) ;  /* 0x0000000000408947 */ /* 0x000fea0003800000 */
[----:B------:R-:W3:Y:S04]  /*d910*/  LDS R3, [R2+-0x800] ;  /* 0xfff8000002037984 */ /* 0x000ee80000000800 */
[----:B------:R-:W0:Y:S04]  /*d920*/  LDS R6, [R2+-0x400] ;  /* 0xfffc000002067984 */ /* 0x000e280000000800 */
[----:B------:R-:W4:Y:S04]  /*d930*/  LDS R8, [R2] ;  /* 0x0000000002087984 */ /* 0x000f280000000800 */
[----:B------:R-:W5:Y:S01]  /*d940*/  LDS R10, [R2+0x400] ;  /* 0x00040000020a7984 */ /* 0x000f620000000800 */
[-C--:B---3--:R-:W-:Y:S01]  /*d950*/  FMUL.FTZ R3, R3, R31.reuse ;  /* 0x0000001f03037220 */ /* 0x088fe20000410000 */
[----:B0-----:R-:W-:-:S04]  /*d960*/  FMUL.FTZ R7, R6, R31 ;  /* 0x0000001f06077220 */ /* 0x001fc80000410000 */
        /* <DEDUP_REMOVED lines=10> */
.L_x_5332:
[----:B------:R-:W-:Y:S05]  /*da10*/  BSYNC.RECONVERGENT B0 ;  /* 0x0000000000007941 */ /* 0x000fea0003800200 */
.L_x_5331:
[----:B------:R-:W-:Y:S01]  /*da20*/  USHF.R.S32.HI UR6, URZ, 0x1f, UR45 ;  /* 0x0000001fff067899 */ /* 0x000fe2000801142d */
[----:B------:R-:W-:Y:S01]  /*da30*/  SHF.R.U32.HI R14, RZ, 0x6, R0 ;  /* 0x00000006ff0e7819 */ /* 0x000fe20000011600 */
[----:B------:R-:W1:Y:S01]  /*da40*/  LDCU.64 UR8, c[0x0][0x3b0] ;  /* 0x00007600ff0877ac */ /* 0x000e620008000a00 */
[----:B------:R-:W-:Y:S02]  /*da50*/  LOP3.LUT R13, R13, 0xfc, RZ, 0xc0, !PT ;  /* 0x000000fc0d0d7812 */ /* 0x000fe400078ec0ff */
[----:B0---4-:R-:W-:Y:S01]  /*da60*/  CS2R R6, SRZ ;  /* 0x0000000000067805 */ /* 0x011fe2000001ff00 */
[----:B------:R-:W-:-:S04]  /*da70*/  ULEA.HI UR6, UR6, UR45, URZ, 0x2 ;  /* 0x0000002d06067291 */ /* 0x000fc8000f8f10ff */
[----:B------:R-:W-:-:S04]  /*da80*/  ULOP3.LUT UR6, UR6, 0xfffffffc, URZ, 0xc0, !UPT ;  /* 0xfffffffc06067892 */ /* 0x000fc8000f8ec0ff */
[----:B------:R-:W-:-:S06]  /*da90*/  UIADD3 UR6, UPT, UPT, -UR6, UR45, URZ ;  /* 0x0000002d06067290 */ /* 0x000fcc000fffe1ff */
[----:B------:R-:W-:Y:S02]  /*daa0*/  ISETP.NE.AND P0, PT, R14, UR6, PT ;  /* 0x000000060e007c0c */ /* 0x000fe4000bf05270 */
[----:B-1----:R-:W-:Y:S02]  /*dab0*/  ISETP.EQ.U32.AND P1, PT, RZ, UR8, PT ;  /* 0x00000008ff007c0c */ /* 0x002fe4000bf22070 */
[----:B------:R-:W-:-:S04]  /*dac0*/  ISETP.GT.U32.OR P0, PT, R13, 0x9f, P0 ;  /* 0x0000009f0d00780c */ /* 0x000fc80000704470 */
[----:B------:R-:W-:-:S13]  /*dad0*/  ISETP.EQ.OR.EX P0, PT, RZ, UR9, P0, P1 ;  /* 0x00000009ff007c0c */ /* 0x000fda0008702710 */
[----:B------:R-:W0:Y:S01]  /*dae0*/  @!P0 LDC.64 R2, c[0x0][0x3b0] ;  /* 0x0000ec00ff028b82 */ /* 0x000e220000000a00 */
        /* <DEDUP_REMOVED lines=9> */
[----:B------:R-:W-:-:S09]  /*db80*/  CS2R R8, SRZ ;  /* 0x0000000000087805 */ /* 0x000fd2000001ff00 */
[----:B0-----:R-:W-:Y:S05]  /*db90*/  @P0 BRA `(.L_x_5351) ;  /* 0x0000002000740947 */ /* 0x001fea0003800000 */
[----:B------:R-:W0:Y:S01]  /*dba0*/  LDCU UR7, c[0x0][0x3f4] ;  /* 0x00007e80ff0777ac */ /* 0x000e220008000800 */
[----:B------:R-:W1:Y:S01]  /*dbb0*/  LDC.64 R2, c[0x0][0x3c0] ;  /* 0x0000f000ff027b82 */ /* 0x000e620000000a00 */
[----:B------:R-:W-:Y:S01]  /*dbc0*/  VIADD R15, R14, UR5 ;  /* 0x000000050e0f7c36 */ /* 0x000fe20008000000 */
[----:B------:R-:W-:Y:S01]  /*dbd0*/  BSSY.RECONVERGENT B1, `(.L_x_5352) ;  /* 0x00000bc000017945 */ /* 0x000fe20003800200 */
[----:B------:R-:W-:Y:S01]  /*dbe0*/  HFMA2 R11, -RZ, RZ, 0, 0 ;  /* 0x00000000ff0b7431 */ /* 0x000fe200000001ff */
[----:B0-----:R-:W-:-:S04]  /*dbf0*/  MOV R18, UR7 ;  /* 0x0000000700127c02 */ /* 0x001fc80008000f00 */
[C---:B------:R-:W-:Y:S01]  /*dc00*/  VIMNMX R20, PT, PT, R18.reuse, UR45, PT ;  /* 0x0000002d12147c48 */ /* 0x040fe2000bfe0100 */
[----:B------:R-:W-:-:S03]  /*dc10*/  IMAD R17, R18, UR4, R13 ;  /* 0x0000000412117c24 */ /* 0x000fc6000f8e020d */
[----:B------:R-:W-:Y:S01]  /*dc20*/  ISETP.GE.AND P0, PT, R15, R20, PT ;  /* 0x000000140f00720c */ /* 0x000fe20003f06270 */
[----:B-1----:R-:W-:-:S12]  /*dc30*/  IMAD.WIDE R2, R17, 0x4, R2 ;  /* 0x0000000411027825 */ /* 0x002fd800078e0202 */
[----:B------:R-:W-:Y:S05]  /*dc40*/  @P0 BRA `(.L_x_5353) ;  /* 0x0000000800d00947 */ /* 0x000fea0003800000 */
[----:B------:R-:W-:Y:S01]  /*dc50*/  ULOP3.LUT UR7, URZ, UR5, URZ, 0x33, !UPT ;  /* 0x00000005ff077292 */ /* 0x000fe2000f8e33ff */
[----:B------:R-:W-:Y:S01]  /*dc60*/  VIADDMNMX R9, R15, 0x4, R20, !PT ;  /* 0x000000040f097846 */ /* 0x000fe20007800114 */
[----:B------:R-:W-:Y:S01]  /*dc70*/  BSSY.RECONVERGENT B2, `(.L_x_5354) ;  /* 0x0000058000027945 */ /* 0x000fe20003800200 */
[----:B------:R-:W-:Y:S01]  /*dc80*/  IMAD.MOV.U32 R17, RZ, RZ, R15 ;  /* 0x000000ffff117224 */ /* 0x000fe200078e000f */
[----:B------:R-:W-:Y:S02]  /*dc90*/  CS2R R10, SRZ ;  /* 0x00000000000a7805 */ /* 0x000fe4000001ff00 */
[----:B------:R-:W-:Y:S02]  /*dca0*/  IADD3 R58, PT, PT, -R14, UR7, R9 ;  /* 0x000000070e3a7c10 */ /* 0x000fe4000fffe109 */
[----:B------:R-:W-:Y:S02]  /*dcb0*/  CS2R R8, SRZ ;  /* 0x0000000000087805 */ /* 0x000fe4000001ff00 */
[----:B------:R-:W-:-:S02]  /*dcc0*/  ISETP.GE.U32.AND P0, PT, R58, 0x1c, PT ;  /* 0x0000001c3a00780c */ /* 0x000fc40003f06070 */
[----:B------:R-:W-:-:S04]  /*dcd0*/  LEA.HI R59, R58, 0x1, RZ, 0x1e ;  /* 0x000000013a3b7811 */ /* 0x000fc800078ff0ff */
[----:B------:R-:W-:-:S04]  /*dce0*/  LOP3.LUT R66, R59, 0x7, RZ, 0xc0, !PT ;  /* 0x000000073b427812 */ /* 0x000fc800078ec0ff */
[----:B------:R-:W-:-:S03]  /*dcf0*/  ISETP.NE.AND P1, PT, R66, RZ, PT ;  /* 0x000000ff4200720c */ /* 0x000fc60003f25270 */
[----:B------:R-:W-:Y:S10]  /*dd00*/  @!P0 BRA `(.L_x_5355) ;  /* 0x0000000400388947 */ /* 0x000ff40003800000 */
[----:B------:R-:W0:Y:S01]  /*dd10*/  S2R R17, SR_CgaCtaId ;  /* 0x0000000000117919 */ /* 0x000e220000008800 */
[----:B------:R-:W-:Y:S01]  /*dd20*/  MOV R8, 0x400 ;  /* 0x0000040000087802 */ /* 0x000fe20000000f00 */
[----:B------:R-:W-:Y:S01]  /*dd30*/  IMAD.MOV.U32 R19, RZ, RZ, RZ ;  /* 0x000000ffff137224 */ /* 0x000fe200078e00ff */
[----:B------:R-:W-:Y:S02]  /*dd40*/  LOP3.LUT R64, R59, 0x7ffffff8, RZ, 0xc0, !PT ;  /* 0x7ffffff83b407812 */ /* 0x000fe400078ec0ff */
[----:B------:R-:W-:-:S04]  /*dd50*/  IADD3 R8, PT, PT, R8, 0x440, RZ ;  /* 0x0000044008087810 */ /* 0x000fc80007ffe0ff */
[----:B0-----:R-:W-:Y:S01]  /*dd60*/  LEA R65, R17, R8, 0x18 ;  /* 0x0000000811417211 */ /* 0x001fe200078ec0ff */
[----:B------:R-:W-:Y:S01]  /*dd70*/  IMAD.MOV.U32 R8, RZ, RZ, RZ ;  /* 0x000000ffff087224 */ /* 0x000fe200078e00ff */
[----:B------:R-:W-:-:S07]  /*dd80*/  MOV R17, R15 ;  /* 0x0000000f00117202 */ /* 0x000fce0000000f00 */
.L_x_5356:
[----:B------:R-:W-:-:S04]  /*dd90*/  IMAD R27, R17, 0xa0, RZ ;  /* 0x000000a0111b7824 */ /* 0x000fc800078e02ff */
[C---:B------:R-:W-:Y:S01]  /*dda0*/  IMAD.WIDE.U32 R20, R27.reuse, 0x4, R2 ;  /* 0x000000041b147825 */ /* 0x040fe200078e0002 */
[----:B------:R-:W-:-:S03]  /*ddb0*/  IADD3 R23, PT, PT, R27, 0x280, RZ ;  /* 0x000002801b177810 */ /* 0x000fc60007ffe0ff */
[----:B--2---:R-:W-:Y:S01]  /*ddc0*/  VIADD R25, R27, 0x500 ;  /* 0x000005001b197836 */ /* 0x004fe20000000000 */
[----:B------:R0:W2:Y:S01]  /*ddd0*/  LDG.E.128 R36, desc[UR36][R20.64] ;  /* 0x0000002414247981 */ /* 0x0000a2000c1e1d00 */
[----:B------:R-:W-:Y:S01]  /*dde0*/  IMAD.WIDE.U32 R22, R23, 0x4, R2 ;  /* 0x0000000417167825 */ /* 0x000fe200078e0002 */
[----:B------:R-:W-:-:S03]  /*ddf0*/  IADD3 R29, PT, PT, R27, 0x780, RZ ;  /* 0x000007801b1d7810 */ /* 0x000fc60007ffe0ff */
[--C-:B------:R-:W-:Y:S01]  /*de00*/  IMAD.WIDE.U32 R24, R25, 0x4, R2.reuse ;  /* 0x0000000419187825 */ /* 0x100fe200078e0002 */
[----:B------:R-:W4:Y:S03]  /*de10*/  LDG.E.128 R40, desc[UR36][R22.64] ;  /* 0x0000002416287981 */ /* 0x000f26000c1e1d00 */
[----:B---3--:R-:W-:Y:S01]  /*de20*/  VIADD R31, R27, 0xa00 ;  /* 0x00000a001b1f7836 */ /* 0x008fe20000000000 */
[----:B------:R-:W3:Y:S01]  /*de30*/  LDG.E.128 R44, desc[UR36][R24.64] ;  /* 0x00000024182c7981 */ /* 0x000ee2000c1e1d00 */
[----:B------:R-:W-:Y:S01]  /*de40*/  IMAD.WIDE.U32 R28, R29, 0x4, R2 ;  /* 0x000000041d1c7825 */ /* 0x000fe200078e0002 */
[----:B------:R-:W-:-:S03]  /*de50*/  IADD3 R33, PT, PT, R27, 0xc80, RZ ;  /* 0x00000c801b217810 */ /* 0x000fc60007ffe0ff */
[--C-:B------:R-:W-:Y:S01]  /*de60*/  IMAD.WIDE.U32 R30, R31, 0x4, R2.reuse ;  /* 0x000000041f1e7825 */ /* 0x100fe200078e0002 */
[----:B------:R1:W3:Y:S03]  /*de70*/  LDG.E.128 R48, desc[UR36][R28.64] ;  /* 0x000000241c307981 */ /* 0x0002e6000c1e1d00 */
[----:B------:R-:W-:Y:S01]  /*de80*/  VIADD R35, R27, 0xf00 ;  /* 0x00000f001b237836 */ /* 0x000fe20000000000 */
[----:B------:R1:W3:Y:S01]  /*de90*/  LDG.E.128 R52, desc[UR36][R30.64] ;  /* 0x000000241e347981 */ /* 0x0002e2000c1e1d00 */
[----:B------:R-:W-:Y:S01]  /*dea0*/  IMAD.WIDE.U32 R32, R33, 0x4, R2 ;  /* 0x0000000421207825 */ /* 0x000fe200078e0002 */
[----:B------:R-:W-:-:S03]  /*deb0*/  IADD3 R27, PT, PT, R27, 0x1180, RZ ;  /* 0x000011801b1b7810 */ /* 0x000fc60007ffe0ff */
[--C-:B0-----:R-:W-:Y:S01]  /*dec0*/  IMAD.WIDE.U32 R20, R35, 0x4, R2.reuse ;  /* 0x0000000423147825 */ /* 0x101fe200078e0002 */
[----:B------:R0:W3:Y:S03]  /*ded0*/  LDG.E.128 R60, desc[UR36][R32.64] ;  /* 0x00000024203c7981 */ /* 0x0000e6000c1e1d00 */
[----:B------:R-:W-:Y:S02]  /*dee0*/  IMAD.WIDE.U32 R26, R27, 0x4, R2 ;  /* 0x000000041b1a7825 */ /* 0x000fe400078e0002 */
[----:B------:R-:W3:Y:S04]  /*def0*/  LDG.E.128 R20, desc[UR36][R20.64] ;  /* 0x0000002414147981 */ /* 0x000ee8000c1e1d00 */
[----:B------:R-:W3:Y:S01]  /*df00*/  LDG.E.128 R24, desc[UR36][R26.64] ;  /* 0x000000241a187981 */ /* 0x000ee2000c1e1d00 */
[----:B------:R-:W-:-:S05]  /*df10*/  VIADD R34, R17, -UR5 ;  /* 0x8000000511227c36 */ /* 0x000fca0008000000 */
[----:B------:R-:W-:-:S05]  /*df20*/  LEA R34, R34, R65, 0x2 ;  /* 0x0000004122227211 */ /* 0x000fca00078e10ff */
[----:B-1----:R-:W2:Y:S04]  /*df30*/  LDS R28, [R34] ;  /* 0x00000000221c7984 */ /* 0x002ea80000000800 */
[----:B------:R-:W4:Y:S04]  /*df40*/  LDS R35, [R34+0x10] ;  /* 0x0000100022237984 */ /* 0x000f280000000800 */
[----:B------:R-:W3:Y:S04]  /*df50*/  LDS R30, [R34+0x20] ;  /* 0x00002000221e7984 */ /* 0x000ee80000000800 */
[----:B------:R-:W1:Y:S04]  /*df60*/  LDS R31, [R34+0x30] ;  /* 0x00003000221f7984 */ /* 0x000e680000000800 */
[----:B------:R-:W1:Y:S04]  /*df70*/  LDS R56, [R34+0x40] ;  /* 0x0000400022387984 */ /* 0x000e680000000800 */
[----:B0-----:R-:W0:Y:S04]  /*df80*/  LDS R32, [R34+0x50] ;  /* 0x0000500022207984 */ /* 0x001e280000000800 */
[----:B------:R-:W0:Y:S04]  /*df90*/  LDS R33, [R34+0x60] ;  /* 0x0000600022217984 */ /* 0x000e280000000800 */
[----:B------:R-:W0:Y:S01]  /*dfa0*/  LDS R57, [R34+0x70] ;  /* 0x0000700022397984 */ /* 0x000e220000000800 */
[----:B------:R-:W-:-:S05]  /*dfb0*/  VIADD R19, R19, 0x8 ;  /* 0x0000000813137836 */ /* 0x000fca0000000000 */
[----:B------:R-:W-:Y:S02]  /*dfc0*/  ISETP.NE.AND P0, PT, R19, R64, PT ;  /* 0x000000401300720c */ /* 0x000fe40003f05270 */
[----:B------:R-:W-:Y:S01]  /*dfd0*/  IADD3 R17, PT, PT, R17, 0x20, RZ ;  /* 0x0000002011117810 */ /* 0x000fe20007ffe0ff */
        /* <DEDUP_REMOVED lines=8> */
[-C--:B---3--:R-:W-:Y:S01]  /*e060*/  FFMA.FTZ R8, R45, R30.reuse, R8 ;  /* 0x0000001e2d087223 */ /* 0x088fe20000010008 */
[-C--:B------:R-:W-:Y:S01]  /*e070*/  FFMA.FTZ R9, R46, R30.reuse, R9 ;  /* 0x0000001e2e097223 */ /* 0x080fe20000010009 */
[-C--:B------:R-:W-:Y:S01]  /*e080*/  FFMA.FTZ R29, R44, R30.reuse, R29 ;  /* 0x0000001e2c1d7223 */ /* 0x080fe2000001001d */
[----:B------:R-:W-:Y:S01]  /*e090*/  FFMA.FTZ R28, R47, R30, R28 ;  /* 0x0000001e2f1c7223 */ /* 0x000fe2000001001c */
[-C--:B-1----:R-:W-:Y:S01]  /*e0a0*/  FFMA.FTZ R8, R49, R31.reuse, R8 ;  /* 0x0000001f31087223 */ /* 0x082fe20000010008 */
[-C--:B------:R-:W-:Y:S01]  /*e0b0*/  FFMA.FTZ R9, R50, R31.reuse, R9 ;  /* 0x0000001f32097223 */ /* 0x080fe20000010009 */
[-C--:B------:R-:W-:Y:S01]  /*e0c0*/  FFMA.FTZ R29, R48, R31.reuse, R29 ;  /* 0x0000001f301d7223 */ /* 0x080fe2000001001d */
[----:B------:R-:W-:Y:S01]  /*e0d0*/  FFMA.FTZ R28, R51, R31, R28 ;  /* 0x0000001f331c7223 */ /* 0x000fe2000001001c */
[-C--:B------:R-:W-:Y:S01]  /*e0e0*/  FFMA.FTZ R8, R53, R56.reuse, R8 ;  /* 0x0000003835087223 */ /* 0x080fe20000010008 */
        /* <DEDUP_REMOVED lines=16> */
.L_x_5355:
[----:B------:R-:W-:Y:S05]  /*e1f0*/  BSYNC.RECONVERGENT B2 ;  /* 0x0000000000027941 */ /* 0x000fea0003800200 */
.L_x_5354:
[----:B------:R-:W-:Y:S05]  /*e200*/  @!P1 BRA `(.L_x_5353) ;  /* 0x0000000400609947 */ /* 0x000fea0003800000 */
[----:B------:R-:W-:Y:S01]  /*e210*/  ISETP.GE.U32.AND P0, PT, R66, 0x4, PT ;  /* 0x000000044200780c */ /* 0x000fe20003f06070 */
[----:B------:R-:W-:Y:S01]  /*e220*/  BSSY.RECONVERGENT B2, `(.L_x_5357) ;  /* 0x000002a000027945 */ /* 0x000fe20003800200 */
[----:B------:R-:W-:-:S11]  /*e230*/  LOP3.LUT P1, R59, R59, 0x3, RZ, 0xc0, !PT ;  /* 0x000000033b3b7812 */ /* 0x000fd6000782c0ff */
[----:B------:R-:W-:Y:S05]  /*e240*/  @!P0 BRA `(.L_x_5358) ;  /* 0x00000000009c8947 */ /* 0x000fea0003800000 */
[----:B------:R-:W-:-:S04]  /*e250*/  IMAD R19, R17, 0xa0, RZ ;  /* 0x000000a011137824 */ /* 0x000fc800078e02ff */
[C---:B------:R-:W-:Y:S01]  /*e260*/  IMAD.WIDE.U32 R20, R19.reuse, 0x4, R2 ;  /* 0x0000000413147825 */ /* 0x040fe200078e0002 */
[----:B--2---:R-:W-:-:S03]  /*e270*/  IADD3 R25, PT, PT, R19, 0x500, RZ ;  /* 0x0000050013197810 */ /* 0x004fc60007ffe0ff */
[----:B------:R-:W-:Y:S01]  /*e280*/  VIADD R23, R19, 0x280 ;  /* 0x0000028013177836 */ /* 0x000fe20000000000 */
[----:B---3--:R0:W2:Y:S03]  /*e290*/  LDG.E.128 R28, desc[UR36][R20.64] ;  /* 0x00000024141c7981 */ /* 0x0080a6000c1e1d00 */
[----:B------:R-:W-:-:S04]  /*e2a0*/  IMAD.WIDE.U32 R22, R23, 0x4, R2 ;  /* 0x0000000417167825 */ /* 0x000fc800078e0002 */
[----:B------:R-:W-:Y:S01]  /*e2b0*/  VIADD R27, R19, 0x780 ;  /* 0x00000780131b7836 */ /* 0x000fe20000000000 */
[----:B------:R1:W3:Y:S01]  /*e2c0*/  LDG.E.128 R32, desc[UR36][R22.64] ;  /* 0x0000002416207981 */ /* 0x0002e2000c1e1d00 */
[----:B------:R-:W-:-:S04]  /*e2d0*/  IMAD.WIDE.U32 R24, R25, 0x4, R2 ;  /* 0x0000000419187825 */ /* 0x000fc800078e0002 */
[----:B------:R-:W-:Y:S01]  /*e2e0*/  IMAD.WIDE.U32 R26, R27, 0x4, R2 ;  /* 0x000000041b1a7825 */ /* 0x000fe200078e0002 */
[----:B------:R4:W3:Y:S04]  /*e2f0*/  LDG.E.128 R36, desc[UR36][R24.64] ;  /* 0x0000002418247981 */ /* 0x0008e8000c1e1d00 */
[----:B------:R-:W3:Y:S01]  /*e300*/  LDG.E.128 R40, desc[UR36][R26.64] ;  /* 0x000000241a287981 */ /* 0x000ee2000c1e1d00 */
[----:B------:R-:W0:Y:S01]  /*e310*/  S2UR UR8, SR_CgaCtaId ;  /* 0x00000000000879c3 */ /* 0x000e220000008800 */
[----:B------:R-:W-:Y:S02]  /*e320*/  UMOV UR7, 0x400 ;  /* 0x0000040000077882 */ /* 0x000fe40000000000 */
[----:B------:R-:W-:Y:S01]  /*e330*/  UIADD3 UR7, UPT, UPT, UR7, 0x440, URZ ;  /* 0x0000044007077890 */ /* 0x000fe2000fffe0ff */
[----:B------:R-:W-:-:S03]  /*e340*/  IADD3 R19, PT, PT, R17, -UR5, RZ ;  /* 0x8000000511137c10 */ /* 0x000fc6000fffe0ff */
[----:B0-----:R-:W-:-:S06]  /*e350*/  ULEA UR7, UR8, UR7, 0x18 ;  /* 0x0000000708077291 */ /* 0x001fcc000f8ec0ff */
[----:B------:R-:W-:-:S05]  /*e360*/  LEA R19, R19, UR7, 0x2 ;  /* 0x0000000713137c11 */ /* 0x000fca000f8e10ff */
[----:B------:R-:W2:Y:S04]  /*e370*/  LDS R20, [R19] ;  /* 0x0000000013147984 */ /* 0x000ea80000000800 */
[----:B-1----:R-:W3:Y:S04]  /*e380*/  LDS R22, [R19+0x10] ;  /* 0x0000100013167984 */ /* 0x002ee80000000800 */
[----:B------:R-:W0:Y:S04]  /*e390*/  LDS R23, [R19+0x20] ;  /* 0x0000200013177984 */ /* 0x000e280000000800 */
[----:B----4-:R-:W1:Y:S01]  /*e3a0*/  LDS R24, [R19+0x30] ;  /* 0x0000300013187984 */ /* 0x010e620000000800 */
[----:B------:R-:W-:-:S02]  /*e3b0*/  VIADD R17, R17, 0x10 ;  /* 0x0000001011117836 */ /* 0x000fc40000000000 */
[-C--:B--2---:R-:W-:Y:S01]  /*e3c0*/  FFMA.FTZ R21, R28, R20.reuse, R8 ;  /* 0x000000141c157223 */ /* 0x084fe20000010008 */
[-C--:B------:R-:W-:Y:S01]  /*e3d0*/  FFMA.FTZ R8, R29, R20.reuse, R9 ;  /* 0x000000141d087223 */ /* 0x080fe20000010009 */
[-C--:B------:R-:W-:Y:S01]  /*e3e0*/  FFMA.FTZ R9, R30, R20.reuse, R10 ;  /* 0x000000141e097223 */ /* 0x080fe2000001000a */
[----:B------:R-:W-:Y:S02]  /*e3f0*/  FFMA.FTZ R20, R31, R20, R11 ;  /* 0x000000141f147223 */ /* 0x000fe4000001000b */
[-C--:B---3--:R-:W-:Y:S01]  /*e400*/  FFMA.FTZ R8, R33, R22.reuse, R8 ;  /* 0x0000001621087223 */ /* 0x088fe20000010008 */
[-C--:B------:R-:W-:Y:S01]  /*e410*/  FFMA.FTZ R9, R34, R22.reuse, R9 ;  /* 0x0000001622097223 */ /* 0x080fe20000010009 */
[-C--:B------:R-:W-:Y:S01]  /*e420*/  FFMA.FTZ R21, R32, R22.reuse, R21 ;  /* 0x0000001620157223 */ /* 0x080fe20000010015 */
[----:B------:R-:W-:Y:S01]  /*e430*/  FFMA.FTZ R20, R35, R22, R20 ;  /* 0x0000001623147223 */ /* 0x000fe20000010014 */
[-C--:B0-----:R-:W-:Y:S01]  /*e440*/  FFMA.FTZ R10, R37, R23.reuse, R8 ;  /* 0x00000017250a7223 */ /* 0x081fe20000010008 */
[-C--:B------:R-:W-:Y:S01]  /*e450*/  FFMA.FTZ R11, R38, R23.reuse, R9 ;  /* 0x00000017260b7223 */ /* 0x080fe20000010009 */
[-C--:B------:R-:W-:Y:S01]  /*e460*/  FFMA.FTZ R21, R36, R23.reuse, R21 ;  /* 0x0000001724157223 */ /* 0x080fe20000010015 */
[----:B------:R-:W-:Y:S01]  /*e470*/  FFMA.FTZ R20, R39, R23, R20 ;  /* 0x0000001727147223 */ /* 0x000fe20000010014 */
[-C--:B-1----:R-:W-:Y:S01]  /*e480*/  FFMA.FTZ R9, R41, R24.reuse, R10 ;  /* 0x0000001829097223 */ /* 0x082fe2000001000a */
[-C--:B------:R-:W-:Y:S01]  /*e490*/  FFMA.FTZ R10, R42, R24.reuse, R11 ;  /* 0x000000182a0a7223 */ /* 0x080fe2000001000b */
[-C--:B------:R-:W-:Y:S01]  /*e4a0*/  FFMA.FTZ R8, R40, R24.reuse, R21 ;  /* 0x0000001828087223 */ /* 0x080fe20000010015 */
[----:B------:R-:W-:-:S07]  /*e4b0*/  FFMA.FTZ R11, R43, R24, R20 ;  /* 0x000000182b0b7223 */ /* 0x000fce0000010014 */
.L_x_5358:
[----:B------:R-:W-:Y:S05]  /*e4c0*/  BSYNC.RECONVERGENT B2 ;  /* 0x0000000000027941 */ /* 0x000fea0003800200 */
.L_x_5357:
[----:B------:R-:W-:Y:S05]  /*e4d0*/  @!P1 BRA `(.L_x_5353) ;  /* 0x0000000000ac9947 */ /* 0x000fea0003800000 */
[----:B------:R-:W-:Y:S01]  /*e4e0*/  ISETP.NE.AND P1, PT, R59, 0x1, PT ;  /* 0x000000013b00780c */ /* 0x000fe20003f25270 */
[----:B------:R-:W-:Y:S01]  /*e4f0*/  BSSY.RECONVERGENT B2, `(.L_x_5359) ;  /* 0x000001a000027945 */ /* 0x000fe20003800200 */
[----:B------:R-:W-:-:S11]  /*e500*/  LOP3.LUT P0, RZ, R58, 0x4, RZ, 0xc0, !PT ;  /* 0x000000043aff7812 */ /* 0x000fd6000780c0ff */
[----:B------:R-:W-:Y:S05]  /*e510*/  @!P1 BRA `(.L_x_5360) ;  /* 0x00000000005c9947 */ /* 0x000fea0003800000 */
[----:B------:R-:W-:-:S05]  /*e520*/  IMAD R21, R17, 0xa0, RZ ;  /* 0x000000a011157824 */ /* 0x000fca00078e02ff */
[C---:B------:R-:W-:Y:S01]  /*e530*/  IADD3 R23, PT, PT, R21.reuse, 0x280, RZ ;  /* 0x0000028015177810 */ /* 0x040fe20007ffe0ff */
[----:B------:R-:W-:-:S04]  /*e540*/  IMAD.WIDE.U32 R20, R21, 0x4, R2 ;  /* 0x0000000415147825 */ /* 0x000fc800078e0002 */
[----:B------:R-:W-:Y:S01]  /*e550*/  IMAD.WIDE.U32 R22, R23, 0x4, R2 ;  /* 0x0000000417167825 */ /* 0x000fe200078e0002 */
[----:B--2---:R-:W2:Y:S04]  /*e560*/  LDG.E.128 R24, desc[UR36][R20.64] ;  /* 0x0000002414187981 */ /* 0x004ea8000c1e1d00 */
[----:B------:R-:W4:Y:S01]  /*e570*/  LDG.E.128 R32, desc[UR36][R22.64] ;  /* 0x0000002416207981 */ /* 0x000f22000c1e1d00 */
[----:B------:R-:W0:Y:S01]  /*e580*/  S2UR UR8, SR_CgaCtaId ;  /* 0x00000000000879c3 */ /* 0x000e220000008800 */
[----:B------:R-:W-:Y:S01]  /*e590*/  UMOV UR7, 0x400 ;  /* 0x0000040000077882 */ /* 0x000fe20000000000 */
[C---:B------:R-:W-:Y:S01]  /*e5a0*/  VIADD R19, R17.reuse, -UR5 ;  /* 0x8000000511137c36 */ /* 0x040fe20008000000 */
[----:B------:R-:W-:Y:S01]  /*e5b0*/  UIADD3 UR7, UPT, UPT, UR7, 0x440, URZ ;  /* 0x0000044007077890 */ /* 0x000fe2000fffe0ff */
[----:B------:R-:W-:-:S03]  /*e5c0*/  IADD3 R17, PT, PT, R17, 0x8, RZ ;  /* 0x0000000811117810 */ /* 0x000fc60007ffe0ff */
[----:B0-----:R-:W-:-:S06]  /*e5d0*/  ULEA UR7, UR8, UR7, 0x18 ;  /* 0x0000000708077291 */ /* 0x001fcc000f8ec0ff */
[----:B------:R-:W-:-:S05]  /*e5e0*/  LEA R19, R19, UR7, 0x2 ;  /* 0x0000000713137c11 */ /* 0x000fca000f8e10ff */
[----:B------:R-:W2:Y:S04]  /*e5f0*/  LDS R28, [R19] ;  /* 0x00000000131c7984 */ /* 0x000ea80000000800 */
[----:B------:R-:W4:Y:S01]  /*e600*/  LDS R30, [R19+0x10] ;  /* 0x00001000131e7984 */ /* 0x000f220000000800 */
[-C--:B--2---:R-:W-:Y:S01]  /*e610*/  FFMA.FTZ R29, R24, R28.reuse, R8 ;  /* 0x0000001c181d7223 */ /* 0x084fe20000010008 */
[-C--:B------:R-:W-:Y:S01]  /*e620*/  FFMA.FTZ R20, R25, R28.reuse, R9 ;  /* 0x0000001c19147223 */ /* 0x080fe20000010009 */
[-C--:B------:R-:W-:Y:S01]  /*e630*/  FFMA.FTZ R21, R26, R28.reuse, R10 ;  /* 0x0000001c1a157223 */ /* 0x080fe2000001000a */
[----:B------:R-:W-:Y:S01]  /*e640*/  FFMA.FTZ R28, R27, R28, R11 ;  /* 0x0000001c1b1c7223 */ /* 0x000fe2000001000b */
[-C--:B----4-:R-:W-:Y:S01]  /*e650*/  FFMA.FTZ R8, R32, R30.reuse, R29 ;  /* 0x0000001e20087223 */ /* 0x090fe2000001001d */
[-C--:B------:R-:W-:Y:S01]  /*e660*/  FFMA.FTZ R9, R33, R30.reuse, R20 ;  /* 0x0000001e21097223 */ /* 0x080fe20000010014 */
[-C--:B------:R-:W-:Y:S01]  /*e670*/  FFMA.FTZ R10, R34, R30.reuse, R21 ;  /* 0x0000001e220a7223 */ /* 0x080fe20000010015 */
[----:B------:R-:W-:-:S07]  /*e680*/  FFMA.FTZ R11, R35, R30, R28 ;  /* 0x0000001e230b7223 */ /* 0x000fce000001001c */
.L_x_5360:
[----:B------:R-:W-:Y:S05]  /*e690*/  BSYNC.RECONVERGENT B2 ;  /* 0x0000000000027941 */ /* 0x000fea0003800200 */
.L_x_5359:
[----:B------:R-:W-:Y:S05]  /*e6a0*/  @P0 BRA `(.L_x_5353) ;  /* 0x0000000000380947 */ /* 0x000fea0003800000 */
[----:B------:R-:W-:-:S04]  /*e6b0*/  IMAD R21, R17, 0xa0, RZ ;  /* 0x000000a011157824 */ /* 0x000fc800078e02ff */
[----:B------:R-:W-:-:S06]  /*e6c0*/  IMAD.WIDE.U32 R20, R21, 0x4, R2 ;  /* 0x0000000415147825 */ /* 0x000fcc00078e0002 */
[----:B------:R-:W4:Y:S01]  /*e6d0*/  LDG.E.128 R20, desc[UR36][R20.64] ;  /* 0x0000002414147981 */ /* 0x000f22000c1e1d00 */
[----:B------:R-:W0:Y:S01]  /*e6e0*/  S2UR UR8, SR_CgaCtaId ;  /* 0x00000000000879c3 */ /* 0x000e220000008800 */
[----:B------:R-:W-:Y:S01]  /*e6f0*/  UMOV UR7, 0x400 ;  /* 0x0000040000077882 */ /* 0x000fe20000000000 */
[----:B------:R-:W-:Y:S01]  /*e700*/  VIADD R17, R17, -UR5 ;  /* 0x8000000511117c36 */ /* 0x000fe20008000000 */
[----:B------:R-:W-:-:S04]  /*e710*/  UIADD3 UR7, UPT, UPT, UR7, 0x440, URZ ;  /* 0x0000044007077890 */ /* 0x000fc8000fffe0ff */
[----:B0-----:R-:W-:-:S06]  /*e720*/  ULEA UR7, UR8, UR7, 0x18 ;  /* 0x0000000708077291 */ /* 0x001fcc000f8ec0ff */
[----:B------:R-:W-:-:S06]  /*e730*/  LEA R17, R17, UR7, 0x2 ;  /* 0x0000000711117c11 */ /* 0x000fcc000f8e10ff */
[----:B------:R-:W4:Y:S02]  /*e740*/  LDS R17, [R17] ;  /* 0x0000000011117984 */ /* 0x000f240000000800 */
[-C--:B----4-:R-:W-:Y:S01]  /*e750*/  FFMA.FTZ R8, R20, R17.reuse, R8 ;  /* 0x0000001114087223 */ /* 0x090fe20000010008 */
[-C--:B------:R-:W-:Y:S01]  /*e760*/  FFMA.FTZ R9, R21, R17.reuse, R9 ;  /* 0x0000001115097223 */ /* 0x080fe20000010009 */
[-C--:B------:R-:W-:Y:S01]  /*e770*/  FFMA.FTZ R10, R22, R17.reuse, R10 ;  /* 0x00000011160a7223 */ /* 0x080fe2000001000a */
[----:B------:R-:W-:-:S07]  /*e780*/  FFMA.FTZ R11, R23, R17, R11 ;  /* 0x00000011170b7223 */ /* 0x000fce000001000b */
.L_x_5353:
[----:B------:R-:W-:Y:S05]  /*e790*/  BSYNC.RECONVERGENT B1 ;  /* 0x0000000000017941 */ /* 0x000fea0003800200 */
.L_x_5352:
[----:B------:R-:W-:Y:S01]  /*e7a0*/  ISETP.GE.AND P0, PT, R15, UR45, PT ;  /* 0x0000002d0f007c0c */ /* 0x000fe2000bf06270 */
[----:B------:R-:W-:-:S12]  /*e7b0*/  BSSY.RECONVERGENT B3, `(.L_x_5361) ;  /* 0x000011f000037945 */ /* 0x000fd80003800200 */
[----:B------:R-:W-:Y:S05]  /*e7c0*/  @P0 BRA `(.L_x_5362) ;  /* 0x0000001000740947 */ /* 0x000fea0003800000 */
[----:B------:R-:W-:Y:S01]  /*e7d0*/  HFMA2 R20, -RZ, RZ, 0, 2.384185791015625e-07 ;  /* 0x00000004ff147431 */ /* 0x000fe200000001ff */
[----:B------:R-:W-:Y:S01]  /*e7e0*/  ULOP3.LUT UR7, URZ, UR5, URZ, 0x33, !UPT ;  /* 0x00000005ff077292 */ /* 0x000fe2000f8e33ff */
[----:B------:R-:W-:Y:S03]  /*e7f0*/  BSSY.RECONVERGENT B2, `(.L_x_5363) ;  /* 0x00000a4000027945 */ /* 0x000fe60003800200 */
[----:B------:R-:W-:-:S04]  /*e800*/  VIADDMNMX R17, R15, R20, UR45, !PT ;  /* 0x0000002d0f117e46 */ /* 0x000fc8000f800114 */
[----:B--2---:R-:W-:-:S04]  /*e810*/  IADD3 R25, PT, PT, -R14, UR7, R17 ;  /* 0x000000070e197c10 */ /* 0x004fc8000fffe111 */
        /* <DEDUP_REMOVED lines=8> */
[----:B------:R-:W-:Y:S01]  /*e8a0*/  VIADD R15, R15, 0x8 ;  /* 0x000000080f0f7836 */ /* 0x000fe20000000000 */
[----:B------:R-:W-:Y:S02]  /*e8b0*/  IADD3 R19, PT, PT, -R18, RZ, RZ ;  /* 0x000000ff12137210 */ /* 0x000fe40007ffe1ff */
[----:B------:R-:W1:Y:S01]  /*e8c0*/  LDC R28, c[0x0][0x3f4] ;  /* 0x0000fd00ff1c7b82 */ /* 0x000e620000000800 */
[----:B0-----:R-:W-:-:S06]  /*e8d0*/  ULEA UR7, UR8, UR7, 0x18 ;  /* 0x0000000708077291 */ /* 0x001fcc000f8ec0ff */
[----:B------:R-:W-:-:S05]  /*e8e0*/  LEA R17, R14, UR7, 0x2 ;  /* 0x000000070e117c11 */ /* 0x000fca000f8e10ff */
[----:B------:R-:W-:-:S07]  /*e8f0*/  VIADD R17, R17, 0x20 ;  /* 0x0000002011117836 */ /* 0x000fce0000000000 */
.L_x_5374:
[C---:B------:R-:W-:Y:S01]  /*e900*/  VIADD R23, R15.reuse, 0xfffffff8 ;  /* 0xfffffff80f177836 */ /* 0x040fe20000000000 */
[----:B-1----:R-:W-:Y:S01]  /*e910*/  MOV R18, R28 ;  /* 0x0000001c00127202 */ /* 0x002fe20000000f00 */
[----:B------:R-:W-:Y:S01]  /*e920*/  VIADD R27, R15, 0xfffffffc ;  /* 0xfffffffc0f1b7836 */ /* 0x000fe20000000000 */
[----:B------:R-:W-:Y:S01]  /*e930*/  IADD3 R19, PT, PT, R19, 0x4, RZ ;  /* 0x0000000413137810 */ /* 0x000fe20007ffe0ff */
[----:B------:R-:W-:Y:S01]  /*e940*/  BSSY.RECONVERGENT B4, `(.L_x_5366) ;  /* 0x0000026000047945 */ /* 0x000fe20003800200 */
[-C--:B------:R-:W-:Y:S02]  /*e950*/  ISETP.GE.AND P4, PT, R23, R18.reuse, PT ;  /* 0x000000121700720c */ /* 0x080fe40003f86270 */
[----:B------:R-:W-:Y:S02]  /*e960*/  IADD3 R29, PT, PT, R15, 0x4, RZ ;  /* 0x000000040f1d7810 */ /* 0x000fe40007ffe0ff */
[----:B------:R-:W-:Y:S02]  /*e970*/  ISETP.NE.AND P0, PT, R19, RZ, PT ;  /* 0x000000ff1300720c */ /* 0x000fe40003f05270 */
[----:B------:R-:W-:-:S02]  /*e980*/  ISETP.GE.AND P1, PT, R27, R18, PT ;  /* 0x000000121b00720c */ /* 0x000fc40003f26270 */
[-C--:B------:R-:W-:Y:S02]  /*e990*/  ISETP.GE.AND P2, PT, R15, R18.reuse, PT ;  /* 0x000000120f00720c */ /* 0x080fe40003f46270 */
[----:B------:R-:W-:-:S03]  /*e9a0*/  ISETP.GE.AND P3, PT, R29, R18, PT ;  /* 0x000000121d00720c */ /* 0x000fc60003f66270 */
[----:B------:R-:W-:Y:S10]  /*e9b0*/  @!P4 BRA `(.L_x_5367) ;  /* 0x000000000078c947 */ /* 0x000ff40003800000 */
[----:B---3--:R-:W-:Y:S02]  /*e9c0*/  IABS R31, R18 ;  /* 0x00000012001f7213 */ /* 0x008fe40000000000 */
        /* <DEDUP_REMOVED lines=8> */
[----:B-1----:R-:W-:-:S05]  /*ea50*/  IADD3 R20, PT, PT, RZ, -R21, RZ ;  /* 0x80000015ff147210 */ /* 0x002fca0007ffe0ff */
        /* <DEDUP_REMOVED lines=15> */
[----:B------:R-:W0:Y:S02]  /*eb50*/  LDG.E.128 R20, desc[UR36][R20.64] ;  /* 0x0000002414147981 */ /* 0x000e24000c1e1d00 */
[-C--:B0-----:R-:W-:Y:S01]  /*eb60*/  FFMA.FTZ R8, R20, R24.reuse, R8 ;  /* 0x0000001814087223 */ /* 0x081fe20000010008 */
[-C--:B------:R-:W-:Y:S01]  /*eb70*/  FFMA.FTZ R9, R21, R24.reuse, R9 ;  /* 0x0000001815097223 */ /* 0x080fe20000010009 */
[-C--:B------:R-:W-:Y:S01]  /*eb80*/  FFMA.FTZ R10, R22, R24.reuse, R10 ;  /* 0x00000018160a7223 */ /* 0x080fe2000001000a */
[----:B------:R-:W-:-:S07]  /*eb90*/  FFMA.FTZ R11, R23, R24, R11 ;  /* 0x00000018170b7223 */ /* 0x000fce000001000b */
.L_x_5367:
[----:B------:R-:W-:Y:S05]  /*eba0*/  BSYNC.RECONVERGENT B4 ;  /* 0x0000000000047941 */ /* 0x000fea0003800200 */
.L_x_5366:
        /* <DEDUP_REMOVED lines=12> */
[----:B---3--:R-:W-:Y:S02]  /*ec70*/  IMAD R31, R20, R23, RZ ;  /* 0x00000017141f7224 */ /* 0x008fe400078e02ff */
        /* <DEDUP_REMOVED lines=19> */
.L_x_5369:
[----:B------:R-:W-:Y:S05]  /*edb0*/  BSYNC.RECONVERGENT B4 ;  /* 0x0000000000047941 */ /* 0x000fea0003800200 */
.L_x_5368:
        /* <DEDUP_REMOVED lines=32> */
.L_x_5371:
[----:B------:R-:W-:Y:S05]  /*efc0*/  BSYNC.RECONVERGENT B4 ;  /* 0x0000000000047941 */ /* 0x000fea0003800200 */
.L_x_5370:
        /* <DEDUP_REMOVED lines=10> */
[----:B0-----:R-:W0:Y:S01]  /*f070*/  LDS R24, [R17+0x10] ;  /* 0x0000100011187984 */ /* 0x001e220000000800 */
        /* <DEDUP_REMOVED lines=21> */
.L_x_5373:
[----:B------:R-:W-:Y:S05]  /*f1d0*/  BSYNC.RECONVERGENT B4 ;  /* 0x0000000000047941 */ /* 0x000fea0003800200 */
.L_x_5372:
[----:B------:R-:W-:Y:S01]  /*f1e0*/  VIADD R15, R15, 0x10 ;  /* 0x000000100f0f7836 */ /* 0x000fe20000000000 */
[----:B------:R-:W-:Y:S01]  /*f1f0*/  IADD3 R17, PT, PT, R17, 0x40, RZ ;  /* 0x0000004011117810 */ /* 0x000fe20007ffe0ff */
[----:B------:R-:W-:Y:S06]  /*f200*/  @P0 BRA `(.L_x_5374) ;  /* 0xfffffff400bc0947 */ /* 0x000fec000383ffff */
[----:B------:R-:W-:Y:S05]  /*f210*/  BSYNC.RECONVERGENT B1 ;  /* 0x0000000000017941 */ /* 0x000fea0003800200 */
.L_x_5365:
[----:B------:R-:W-:-:S07]  /*f220*/  VIADD R15, R15, 0xfffffff8 ;  /* 0xfffffff80f0f7836 */ /* 0x000fce0000000000 */
.L_x_5364:
[----:B------:R-:W-:Y:S05]  /*f230*/  BSYNC.RECONVERGENT B2 ;  /* 0x0000000000027941 */ /* 0x000fea0003800200 */
.L_x_5363:
        /* <DEDUP_REMOVED lines=9> */
[C---:B------:R-:W-:Y:S01]  /*f2d0*/  VIADD R17, R15.reuse, -UR5 ;  /* 0x800000050f117c36 */ /* 0x040fe20008000000 */
[----:B------:R-:W-:Y:S01]  /*f2e0*/  IADD3 R27, PT, PT, R15, 0x4, RZ ;  /* 0x000000040f1b7810 */ /* 0x000fe20007ffe0ff */
[----:B------:R-:W-:Y:S03]  /*f2f0*/  BSSY.RECONVERGENT B2, `(.L_x_5377) ;  /* 0x0000022000027945 */ /* 0x000fe60003800200 */
[----:B------:R-:W-:Y:S01]  /*f300*/  ISETP.GE.AND P2, PT, R27, R18, PT ;  /* 0x000000121b00720c */ /* 0x000fe20003f46270 */
[----:B0-----:R-:W-:-:S06]  /*f310*/  ULEA UR7, UR8, UR7, 0x18 ;  /* 0x0000000708077291 */ /* 0x001fcc000f8ec0ff */
[----:B------:R-:W-:Y:S01]  /*f320*/  LEA R24, R17, UR7, 0x2 ;  /* 0x0000000711187c11 */ /* 0x000fe2000f8e10ff */
[----:B------:R-:W-:Y:S06]  /*f330*/  @!P0 BRA `(.L_x_5378) ;  /* 0x0000000000748947 */ /* 0x000fec0003800000 */
[----:B------:R-:W-:Y:S01]  /*f340*/  IABS R22, R18 ;  /* 0x0000001200167213 */ /* 0x000fe20000000000 */
[----:B------:R-:W-:Y:S01]  /*f350*/  HFMA2 R20, -RZ, RZ, 0, 0 ;  /* 0x00000000ff147431 */ /* 0x000fe200000001ff */
        /* <DEDUP_REMOVED lines=19> */
[----:B------:R-:W-:Y:S02]  /*f490*/  IMAD R21, R17, 0xa0, RZ ;  /* 0x000000a011157824 */ /* 0x000fe400078e02ff */
[----:B------:R-:W0:Y:S02]  /*f4a0*/  LDS R17, [R24] ;  /* 0x0000000018117984 */ /* 0x000e240000000800 */
[----:B------:R-:W-:-:S06]  /*f4b0*/  IMAD.WIDE.U32 R20, R21, 0x4, R2 ;  /* 0x0000000415147825 */ /* 0x000fcc00078e0002 */
[----:B------:R-:W0:Y:S02]  /*f4c0*/  LDG.E.128 R20, desc[UR36][R20.64] ;  /* 0x0000002414147981 */ /* 0x000e24000c1e1d00 */
[-C--:B0-----:R-:W-:Y:S01]  /*f4d0*/  FFMA.FTZ R8, R20, R17.reuse, R8 ;  /* 0x0000001114087223 */ /* 0x081fe20000010008 */
[-C--:B------:R-:W-:Y:S01]  /*f4e0*/  FFMA.FTZ R9, R21, R17.reuse, R9 ;  /* 0x0000001115097223 */ /* 0x080fe20000010009 */
[-C--:B------:R-:W-:Y:S01]  /*f4f0*/  FFMA.FTZ R10, R22, R17.reuse, R10 ;  /* 0x00000011160a7223 */ /* 0x080fe2000001000a */
[----:B------:R-:W-:-:S07]  /*f500*/  FFMA.FTZ R11, R23, R17, R11 ;  /* 0x00000011170b7223 */ /* 0x000fce000001000b */
.L_x_5378:
[----:B------:R-:W-:Y:S05]  /*f510*/  BSYNC.RECONVERGENT B2 ;  /* 0x0000000000027941 */ /* 0x000fea0003800200 */
.L_x_5377:
[----:B------:R-:W-:Y:S04]  /*f520*/  BSSY.RECONVERGENT B2, `(.L_x_5379) ;  /* 0x000001f000027945 */ /* 0x000fe80003800200 */
[----:B------:R-:W-:Y:S05]  /*f530*/  @!P2 BRA `(.L_x_5380) ;  /* 0x000000000074a947 */ /* 0x000fea0003800000 */
[----:B------:R-:W-:Y:S01]  /*f540*/  IABS R22, R18 ;  /* 0x0000001200167213 */ /* 0x000fe20000000000 */
[----:B------:R-:W-:Y:S01]  /*f550*/  IMAD.MOV.U32 R20, RZ, RZ, RZ ;  /* 0x000000ffff147224 */ /* 0x000fe200078e00ff */
        /* <DEDUP_REMOVED lines=19> */
[----:B------:R-:W-:Y:S02]  /*f690*/  IMAD R21, R17, 0xa0, RZ ;  /* 0x000000a011157824 */ /* 0x000fe400078e02ff */
[----:B------:R-:W0:Y:S02]  /*f6a0*/  LDS R17, [R24+0x10] ;  /* 0x0000100018117984 */ /* 0x000e240000000800 */
[----:B------:R-:W-:-:S06]  /*f6b0*/  IMAD.WIDE.U32 R20, R21, 0x4, R2 ;  /* 0x0000000415147825 */ /* 0x000fcc00078e0002 */
[----:B------:R-:W0:Y:S02]  /*f6c0*/  LDG.E.128 R20, desc[UR36][R20.64] ;  /* 0x0000002414147981 */ /* 0x000e24000c1e1d00 */
[-C--:B0-----:R-:W-:Y:S01]  /*f6d0*/  FFMA.FTZ R8, R20, R17.reuse, R8 ;  /* 0x0000001114087223 */ /* 0x081fe20000010008 */
[-C--:B------:R-:W-:Y:S01]  /*f6e0*/  FFMA.FTZ R9, R21, R17.reuse, R9 ;  /* 0x0000001115097223 */ /* 0x080fe20000010009 */
[-C--:B------:R-:W-:Y:S01]  /*f6f0*/  FFMA.FTZ R10, R22, R17.reuse, R10 ;  /* 0x00000011160a7223 */ /* 0x080fe2000001000a */
[----:B------:R-:W-:-:S07]  /*f700*/  FFMA.FTZ R11, R23, R17, R11 ;  /* 0x00000011170b7223 */ /* 0x000fce000001000b */
.L_x_5380:
[----:B------:R-:W-:Y:S05]  /*f710*/  BSYNC.RECONVERGENT B2 ;  /* 0x0000000000027941 */ /* 0x000fea0003800200 */
.L_x_5379:
[----:B------:R-:W-:-:S07]  /*f720*/  IADD3 R15, PT, PT, R15, 0x8, RZ ;  /* 0x000000080f0f7810 */ /* 0x000fce0007ffe0ff */
.L_x_5376:
[----:B------:R-:W-:Y:S05]  /*f730*/  BSYNC.RECONVERGENT B1 ;  /* 0x0000000000017941 */ /* 0x000fea0003800200 */
.L_x_5375:
[----:B------:R-:W-:-:S04]  /*f740*/  LOP3.LUT P0, RZ, R25, 0x4, RZ, 0xc0, !PT ;  /* 0x0000000419ff7812 */ /* 0x000fc8000780c0ff */
[----:B------:R-:W-:-:S13]  /*f750*/  ISETP.LT.OR P0, PT, R15, R18, P0 ;  /* 0x000000120f00720c */ /* 0x000fda0000701670 */
[----:B------:R-:W-:Y:S05]  /*f760*/  @P0 BRA `(.L_x_5362) ;  /* 0x00000000008c0947 */ /* 0x000fea0003800000 */
        /* <DEDUP_REMOVED lines=23> */
[----:B------:R-:W2:Y:S01]  /*f8e0*/  LDG.E.128 R20, desc[UR36][R2.64] ;  /* 0x0000002402147981 */ /* 0x000ea2000c1e1d00 */
[----:B------:R-:W0:Y:S01]  /*f8f0*/  S2UR UR8, SR_CgaCtaId ;  /* 0x00000000000879c3 */ /* 0x000e220000008800 */
[----:B------:R-:W-:Y:S01]  /*f900*/  UMOV UR7, 0x400 ;  /* 0x0000040000077882 */ /* 0x000fe20000000000 */
[----:B------:R-:W-:Y:S01]  /*f910*/  IADD3 R15, PT, PT, R15, -UR5, RZ ;  /* 0x800000050f0f7c10 */ /* 0x000fe2000fffe0ff */
[----:B------:R-:W-:-:S04]  /*f920*/  UIADD3 UR7, UPT, UPT, UR7, 0x440, URZ ;  /* 0x0000044007077890 */ /* 0x000fc8000fffe0ff */
[----:B0-----:R-:W-:-:S06]  /*f930*/  ULEA UR7, UR8, UR7, 0x18 ;  /* 0x0000000708077291 */ /* 0x001fcc000f8ec0ff */
[----:B------:R-:W-:-:S06]  /*f940*/  LEA R15, R15, UR7, 0x2 ;  /* 0x000000070f0f7c11 */ /* 0x000fcc000f8e10ff */
[----:B------:R-:W2:Y:S02]  /*f950*/  LDS R15, [R15] ;  /* 0x000000000f0f7984 */ /* 0x000ea40000000800 */
[-C--:B--2---:R-:W-:Y:S01]  /*f960*/  FFMA.FTZ R8, R20, R15.reuse, R8 ;  /* 0x0000000f14087223 */ /* 0x084fe20000010008 */
[-C--:B------:R-:W-:Y:S01]  /*f970*/  FFMA.FTZ R9, R21, R15.reuse, R9 ;  /* 0x0000000f15097223 */ /* 0x080fe20000010009 */
[-C--:B------:R-:W-:Y:S01]  /*f980*/  FFMA.FTZ R10, R22, R15.reuse, R10 ;  /* 0x0000000f160a7223 */ /* 0x080fe2000001000a */
[----:B------:R-:W-:-:S07]  /*f990*/  FFMA.FTZ R11, R23, R15, R11 ;  /* 0x0000000f170b7223 */ /* 0x000fce000001000b */
.L_x_5362:
[----:B------:R-:W-:Y:S05]  /*f9a0*/  BSYNC.RECONVERGENT B3 ;  /* 0x0000000000037941 */ /* 0x000fea0003800200 */
.L_x_5361:
[----:B------:R-:W-:-:S13]  /*f9b0*/  ISETP.NE.AND P0, PT, R14, UR6, PT ;  /* 0x000000060e007c0c */ /* 0x000fda000bf05270 */
[----:B------:R-:W-:Y:S05]  /*f9c0*/  @P0 BRA `(.L_x_5351) ;  /* 0x0000000000e80947 */ /* 0x000fea0003800000 */
[----:B------:R-:W0:Y:S01]  /*f9d0*/  LDC R2, c[0x0][0x478] ;  /* 0x00011e00ff027b82 */ /* 0x000e220000000800 */
[----:B---3--:R-:W-:Y:S01]  /*f9e0*/  VIADD R31, R13, UR43 ;  /* 0x0000002b0d1f7c36 */ /* 0x008fe20008000000 */
[----:B------:R-:W1:Y:S01]  /*f9f0*/  LDCU.64 UR8, c[0x0][0x460] ;  /* 0x00008c00ff0877ac */ /* 0x000e620008000a00 */
[----:B------:R-:W-:Y:S01]  /*fa00*/  UMOV UR7, 0x400 ;  /* 0x0000040000077882 */ /* 0x000fe20000000000 */
[----:B------:R-:W3:Y:S01]  /*fa10*/  LDCU.64 UR10, c[0x0][0x3c0] ;  /* 0x00007800ff0a77ac */ /* 0x000ee20008000a00 */
[----:B0-----:R-:W-:-:S13]  /*fa20*/  ISETP.NE.AND P1, PT, R2, 0x2, PT ;  /* 0x000000020200780c */ /* 0x001fda0003f25270 */
[----:B------:R-:W0:Y:S08]  /*fa30*/  @!P1 LDC.64 R2, c[0x0][0x3a8] ;  /* 0x0000ea00ff029b82 */ /* 0x000e300000000a00 */
[----:B--2---:R-:W2:Y:S08]  /*fa40*/  @!P1 LDC.64 R24, c[0x0][0x468] ;  /* 0x00011a00ff189b82 */ /* 0x004eb00000000a00 */
[----:B------:R-:W4:Y:S01]  /*fa50*/  @P1 LDC.64 R20, c[0x0][0x3a8] ;  /* 0x0000ea00ff141b82 */ /* 0x000f220000000a00 */
[----:B0-----:R-:W-:-:S04]  /*fa60*/  @!P1 IADD3 R2, P0, PT, R31, R2, RZ ;  /* 0x000000021f029210 */ /* 0x001fc80007f1e0ff */
[----:B------:R-:W-:Y:S01]  /*fa70*/  @!P1 LEA.HI.X.SX32 R3, R31, R3, 0x1, P0 ;  /* 0x000000031f039211 */ /* 0x000fe200000f0eff */
[----:B--2---:R-:W2:Y:S04]  /*fa80*/  @!P1 LDG.E R24, desc[UR36][R24.64+0x8] ;  /* 0x0000082418189981 */ /* 0x004ea8000c1e1900 */
[----:B------:R-:W3:Y:S01]  /*fa90*/  @!P1 LDG.E R15, desc[UR36][R2.64] ;  /* 0x00000024020f9981 */ /* 0x000ee2000c1e1900 */
[----:B-1----:R-:W-:-:S04]  /*faa0*/  ISETP.NE.U32.AND P0, PT, RZ, UR8, PT ;  /* 0x00000008ff007c0c */ /* 0x002fc8000bf05070 */
[----:B------:R-:W-:-:S13]  /*fab0*/  ISETP.NE.AND.EX P0, PT, RZ, UR9, PT, P0 ;  /* 0x00000009ff007c0c */ /* 0x000fda000bf05300 */
[----:B------:R-:W0:Y:S08]  /*fac0*/  @P0 LDC R33, c[0x0][0x3f8] ;  /* 0x0000fe00ff210b82 */ /* 0x000e300000000800 */
[----:B------:R-:W1:Y:S01]  /*fad0*/  @P0 LDC.64 R22, c[0x0][0x458] ;  /* 0x00011600ff160b82 */ /* 0x000e620000000a00 */
[----:B----4-:R-:W-:-:S04]  /*fae0*/  @P1 IMAD.WIDE R2, R31, 0x4, R20 ;  /* 0x000000041f021825 */ /* 0x010fc800078e0214 */
[----:B0-----:R-:W-:-:S04]  /*faf0*/  @P0 IMAD R12, R33, UR38, R12 ;  /* 0x00000026210c0c24 */ /* 0x001fc8000f8e020c */
[----:B------:R-:W-:-:S04]  /*fb00*/  @P0 IMAD R21, R12, 0xa0, R13 ;  /* 0x000000a00c150824 */ /* 0x000fc800078e020d */
[----:B-1----:R-:W-:-:S06]  /*fb10*/  @P0 IMAD.WIDE R20, R21, 0x4, R22 ;  /* 0x0000000415140825 */ /* 0x002fcc00078e0216 */
[----:B------:R-:W4:Y:S01]  /*fb20*/  @P0 LDG.E.128 R20, desc[UR36][R20.64] ;  /* 0x0000002414140981 */ /* 0x000f22000c1e1d00 */
[----:B---3--:R-:W2:Y:S08]  /*fb30*/  @!P1 I2F.S8 R17, R15 ;  /* 0x0000000f00119306 */ /* 0x008eb00000001400 */
[----:B------:R-:W0:Y:S08]  /*fb40*/  @!P1 I2F.S8 R19, R15.B1 ;  /* 0x1000000f00139306 */ /* 0x000e300000001400 */
[----:B------:R-:W1:Y:S08]  /*fb50*/  @!P1 I2F.S8 R27, R15.B2 ;  /* 0x2000000f001b9306 */ /* 0x000e700000001400 */
[----:B------:R-:W3:Y:S01]  /*fb60*/  @!P1 I2F.S8 R29, R15.B3 ;  /* 0x3000000f001d9306 */ /* 0x000ee20000001400 */
[C---:B--2---:R-:W-:Y:S01]  /*fb70*/  @!P1 FMUL.FTZ R32, R24.reuse, R17 ;  /* 0x0000001118209220 */ /* 0x044fe20000410000 */
[C---:B0-----:R-:W-:Y:S01]  /*fb80*/  @!P1 FMUL.FTZ R33, R24.reuse, R19 ;  /* 0x0000001318219220 */ /* 0x041fe20000410000 */
[C---:B-1----:R-:W-:Y:S01]  /*fb90*/  @!P1 FMUL.FTZ R34, R24.reuse, R27 ;  /* 0x0000001b18229220 */ /* 0x042fe20000410000 */
[----:B---3--:R-:W-:-:S06]  /*fba0*/  @!P1 FMUL.FTZ R35, R24, R29 ;  /* 0x0000001d18239220 */ /* 0x008fcc0000410000 */
[----:B------:R0:W2:Y:S01]  /*fbb0*/  @P1 LDG.E.128 R32, desc[UR36][R2.64] ;  /* 0x0000002402201981 */ /* 0x0000a2000c1e1d00 */
[----:B------:R-:W1:Y:S01]  /*fbc0*/  S2UR UR8, SR_CgaCtaId ;  /* 0x00000000000879c3 */ /* 0x000e620000008800 */
[----:B------:R-:W-:Y:S02]  /*fbd0*/  UIADD3 UR9, UPT, UPT, UR7, 0x440, URZ ;  /* 0x0000044007097890 */ /* 0x000fe4000fffe0ff */
[----:B------:R-:W-:Y:S01]  /*fbe0*/  UIADD3 UR7, UPT, UPT, -UR5, UR45, URZ ;  /* 0x0000002d05077290 */ /* 0x000fe2000fffe1ff */
[----:B------:R-:W-:Y:S01]  /*fbf0*/  IMAD R18, R16, R18, R13 ;  /* 0x0000001210127224 */ /* 0x000fe200078e020d */
[----:B-1----:R-:W-:-:S04]  /*fc00*/  ULEA UR8, UR8, UR9, 0x18 ;  /* 0x0000000908087291 */ /* 0x002fc8000f8ec0ff */
[----:B------:R-:W-:Y:S02]  /*fc10*/  ULEA UR7, UR7, UR8, 0x2 ;  /* 0x0000000807077291 */ /* 0x000fe4000f8e10ff */
[----:B------:R-:W-:Y:S01]  /*fc20*/  UIMAD UR8, UR41, 0xa0, URZ ;  /* 0x000000a0290878a4 */ /* 0x000fe2000f8e02ff */
[----:B0-----:R-:W-:-:S06]  /*fc30*/  SHF.R.S32.HI R2, RZ, 0x1f, R18 ;  /* 0x0000001fff027819 */ /* 0x001fcc0000011412 */
[----:B------:R-:W0:Y:S01]  /*fc40*/  LDS R15, [UR7] ;  /* 0x00000007ff0f7984 */ /* 0x000e220008000800 */
[----:B------:R-:W-:Y:S02]  /*fc50*/  IADD3 R18, P1, PT, R18, UR8, RZ ;  /* 0x0000000812127c10 */ /* 0x000fe4000ff3e0ff */
[----:B------:R-:W-:-:S04]  /*fc60*/  MOV R3, UR8 ;  /* 0x0000000800037c02 */ /* 0x000fc80008000f00 */
[----:B------:R-:W-:Y:S02]  /*fc70*/  LEA.HI.X.SX32 R3, R3, R2, 0x1, P1 ;  /* 0x0000000203037211 */ /* 0x000fe400008f0eff */
[----:B------:R-:W-:-:S04]  /*fc80*/  LEA R2, P1, R18, UR10, 0x2 ;  /* 0x0000000a12027c11 */ /* 0x000fc8000f8210ff */
[----:B------:R-:W-:Y:S01]  /*fc90*/  LEA.HI.X R3, R18, UR11, R3, 0x2, P1 ;  /* 0x0000000b12037c11 */ /* 0x000fe200088f1403 */
[----:B--2--5:R-:W-:Y:S01]  /*fca0*/  FADD.FTZ R4, R32, R4 ;  /* 0x0000000420047221 */ /* 0x024fe20000010000 */
[----:B------:R-:W-:Y:S01]  /*fcb0*/  FADD.FTZ R5, R33, R5 ;  /* 0x0000000521057221 */ /* 0x000fe20000010000 */
[----:B------:R-:W-:Y:S01]  /*fcc0*/  FADD.FTZ R6, R34, R6 ;  /* 0x0000000622067221 */ /* 0x000fe20000010000 */
[----:B------:R-:W-:Y:S01]  /*fcd0*/  FADD.FTZ R7, R35, R7 ;  /* 0x0000000723077221 */ /* 0x000fe20000010000 */
[----:B----4-:R-:W-:Y:S01]  /*fce0*/  @P0 FMUL.FTZ R4, R4, R20 ;  /* 0x0000001404040220 */ /* 0x010fe20000410000 */
        /* <DEDUP_REMOVED lines=8> */
.L_x_5351:
[----:B------:R-:W-:Y:S05]  /*fd70*/  BSYNC.RECONVERGENT B0 ;  /* 0x0000000000007941 */ /* 0x000fea0003800200 */
.L_x_5350:
[----:B------:R-:W-:Y:S01]  /*fd80*/  BAR.SYNC.DEFER_BLOCKING 0x0 ;  /* 0x0000000000007b1d */ /* 0x000fe20000010000 */
[----:B------:R-:W-:-:S04]  /*fd90*/  ISETP.GT.U32.AND P1, PT, R13, 0x9f, PT ;  /* 0x0000009f0d00780c */ /* 0x000fc80003f24070 */
[----:B------:R-:W-:-:S09]  /*fda0*/  ISETP.GT.U32.OR P0, PT, R0, 0x3f, P1 ;  /* 0x0000003f0000780c */ /* 0x000fd20000f04470 */
[----:B------:R-:W-:Y:S05]  /*fdb0*/  @P1 BRA `(.L_x_5381) ;  /* 0x0000000000741947 */ /* 0x000fea0003800000 */
[----:B------:R-:W0:Y:S01]  /*fdc0*/  S2UR UR5, SR_CgaCtaId ;  /* 0x00000000000579c3 */ /* 0x000e220000008800 */
[----:B------:R-:W-:Y:S01]  /*fdd0*/  UMOV UR4, 0x400 ;  /* 0x0000040000047882 */ /* 0x000fe20000000000 */
[----:B-1----:R-:W-:Y:S01]  /*fde0*/  LOP3.LUT R2, R0, 0x380, RZ, 0xc0, !PT ;  /* 0x0000038000027812 */ /* 0x002fe200078ec0ff */
        /* <DEDUP_REMOVED lines=26> */
.L_x_5381:
[----:B------:R-:W-:Y:S05]  /*ff90*/  @P0 EXIT ;  /* 0x000000000000094d */ /* 0x000fea0003800000 */
[----:B------:R-:W0:Y:S02]  /*ffa0*/  LDCU UR4, c[0x0][0x478] ;  /* 0x00008f00ff0477ac */ /* 0x000e240008000800 */
[----:B0-----:R-:W-:-:S09]  /*ffb0*/  UISETP.NE.AND UP0, UPT, UR4, 0x2, UPT ;  /* 0x000000020400788c */ /* 0x001fd2000bf05270 */
[----:B------:R-:W-:Y:S05]  /*ffc0*/  BRA.U UP0, `(.L_x_5382) ;  /* 0x00000001007c7547 */ /* 0x000fea000b800000 */
[----:B-1----:R-:W0:Y:S01]  /*ffd0*/  LDC.64 R2, c[0x0][0x470] ;  /* 0x00011c00ff027b82 */ /* 0x002e220000000a00 */
[----:B------:R-:W1:Y:S01]  /*ffe0*/  LDCU.64 UR4, c[0x0][0x380] ;  /* 0x00007000ff0477ac */ /* 0x000e620008000a00 */
        /* <DEDUP_REMOVED lines=24> */
[----:B-1----:R-:W-:-:S03]  /*10170*/  IADD3 R2, P0, PT, R13, UR4, RZ ;  /* 0x000000040d027c10 */ /* 0x002fc6000ff1e0ff */
[----:B------:R-:W-:Y:S01]  /*10180*/  IMAD.IADD R5, R4, 0x1, R5 ;  /* 0x0000000104057824 */ /* 0x000fe200078e0205 */
[----:B------:R-:W-:-:S05]  /*10190*/  LEA.HI.X.SX32 R3, R13, UR5, 0x1, P0 ;  /* 0x000000050d037c11 */ /* 0x000fca00080f0eff */
[----:B------:R-:W-:Y:S01]  /*101a0*/  STG.E desc[UR36][R2.64], R5 ;  /* 0x0000000502007986 */ /* 0x000fe2000c101924 */
[----:B------:R-:W-:Y:S05]  /*101b0*/  EXIT ;  /* 0x000000000000794d */ /* 0x000fea0003800000 */
.L_x_5382:
[----:B-1----:R-:W0:Y:S01]  /*101c0*/  LDC.64 R2, c[0x0][0x380] ;  /* 0x0000e000ff027b82 */ /* 0x002e220000000a00 */
[----:B------:R-:W-:-:S05]  /*101d0*/  IADD3 R13, PT, PT, R16, R13, RZ ;  /* 0x0000000d100d7210 */ /* 0x000fca0007ffe0ff */
[----:B0-----:R-:W-:-:S05]  /*101e0*/  IMAD.WIDE R2, R13, 0x4, R2 ;  /* 0x000000040d027825 */ /* 0x001fca00078e0202 */
[----:B------:R-:W-:Y:S01]  /*101f0*/  STG.E.128 desc[UR36][R2.64], R8 ;  /* 0x0000000802007986 */ /* 0x000fe2000c101d24 */
[----:B------:R-:W-:Y:S05]  /*10200*/  EXIT ;  /* 0x000000000000794d */ /* 0x000fea0003800000 */
.L_x_5383:
        /* <DEDUP_REMOVED lines=15> */
.L_x_5610:


//--------------------- .text._ZN4mmha33masked_multihead_attention_kernelIfLi160ELi256ELi2ELi64ELi128ELb0ELb0EEEv26Multihead_attention_paramsIT_XT5_EE --------------------------
	.section	.text._ZN4mmha33masked_multihead_attention_kernelIfLi160ELi256ELi2ELi64ELi128ELb0ELb0EEEv26Multihead_attention_paramsIT_XT5_EE,"ax",@progbits
	.align	128
        .global         _ZN4mmha33masked_multihead_attention_kernelIfLi160ELi256ELi2ELi64ELi128ELb0ELb0EEEv26Multihead_attention_paramsIT_XT5_EE
        .type           _ZN4mmha33masked_multihead_attention_kernelIfLi160ELi256ELi2ELi64ELi128ELb0ELb0EEEv26Multihead_attention_paramsIT_XT5_EE,@function
        .size           _ZN4mmha33masked_multihead_attention_kernelIfLi160ELi256ELi2ELi64ELi128ELb0ELb0EEEv26Multihead_attention_paramsIT_XT5_EE,(.L_x_5611 - _ZN4mmha33masked_multihead_attention_kernelIfLi160ELi256ELi2ELi64ELi128ELb0ELb0EEEv26Multihead_attention_paramsIT_XT5_EE)
        .other          _ZN4mmha33masked_multihead_attention_kernelIfLi160ELi256ELi2ELi64ELi128ELb0ELb0EEEv26Multihead_attention_paramsIT_XT5_EE,@"STO_CUDA_ENTRY STV_DEFAULT"
_ZN4mmha33masked_multihead_attention_kernelIfLi160ELi256ELi2ELi64ELi128ELb0ELb0EEEv26Multihead_attention_paramsIT_XT5_EE:
.text._ZN4mmha33masked_multihead_attention_kernelIfLi160ELi256ELi2ELi64ELi128ELb0ELb0EEEv26Multihead_attention_paramsIT_XT5_EE:
        /* <DEDUP_REMOVED lines=15> */
.L_x_5384:
[----:B------:R-:W1:Y:S01]  /*00f0*/  LDCU.64 UR4, c[0x0][0x4a0] ;  /* 0x00009400ff0477ac */ /* 0x000e620008000a00 */
[----:B------:R-:W2:Y:S01]  /*0100*/  LDC R5, c[0x0][0x478] ;  /* 0x00011e00ff057b82 */ /* 0x000ea20000000800 */
[----:B------:R-:W3:Y:S01]  /*0110*/  S2R R6, SR_CTAID.Y ;  /* 0x0000000000067919 */ /* 0x000ee20000002600 */
[----:B------:R-:W4:Y:S01]  /*0120*/  LDCU UR14, c[0x0][0x3f0] ;  /* 0x00007e00ff0e77ac */ /* 0x000f220008000800 */
[----:B------:R-:W2:Y:S01]  /*0130*/  LDCU UR8, c[0x0][0x3e8] ;  /* 0x00007d00ff0877ac */ /* 0x000ea20008000800 */
[----:B------:R-:W3:Y:S04]  /*0140*/  S2R R22, SR_TID.X ;  /* 0x0000000000167919 */ /* 0x000ee80000002100 */
[----:B------:R-:W2:Y:S01]  /*0150*/  S2UR UR42, SR_CTAID.X ;  /* 0x00000000002a79c3 */ /* 0x000ea20000002500 */
[----:B------:R-:W2:Y:S01]  /*0160*/  LDCU UR10, c[0x0][0x3f8] ;  /* 0x00007f00ff0a77ac */ /* 0x000ea20008000800 */
[----:B------:R-:W3:Y:S01]  /*0170*/  LDCU.64 UR12, c[0x0][0x460] ;  /* 0x00008c00ff0c77ac */ /* 0x000ee20008000a00 */
[----:B-1----:R-:W-:Y:S01]  /*0180*/  UISETP.NE.U32.AND UP0, UPT, UR4, URZ, UPT ;  /* 0x000000ff0400728c */ /* 0x002fe2000bf05070 */
[----:B----4-:R-:W-:-:S03]  /*0190*/  IMAD.U32 R0, RZ, RZ, UR14 ;  /* 0x0000000eff007e24 */ /* 0x010fc6000f8e00ff */
[----:B------:R-:W-:Y:S02]  /*01a0*/  UISETP.NE.AND.EX UP0, UPT, UR5, URZ, UPT, UP0 ;  /* 0x000000ff0500728c */ /* 0x000fe4000bf05300 */
[----:B------:R-:W-:-:S04]  /*01b0*/  IABS R0, R0 ;  /* 0x0000000000007213 */ /* 0x000fc80000000000 */
[----:B------:R-:W-:Y:S02]  /*01c0*/  PLOP3.LUT P1, PT, PT, PT, UP0, 0x80, 0x8 ;  /* 0x000000000008781c */ /* 0x000fe40003f2f008 */
[----:B------:R-:W-:-:S03]  /*01d0*/  R2UR UR11, R0 ;  /* 0x00000000000b72ca */ /* 0x000fc600000e0000 */
[----:B------:R-:W1:Y:S10]  /*01e0*/  @UP0 LDCU.64 UR4, c[0x0][0x4a0] ;  /* 0x00009400ff0407ac */ /* 0x000e740008000a00 */
[----:B------:R-:W4:Y:S01]  /*01f0*/  I2F.RP R0, UR11 ;  /* 0x0000000b00007d06 */ /* 0x000f220008209400 */
[----:B-1----:R-:W-:-:S06]  /*0200*/  @UP0 UIMAD.WIDE.U32 UR4, UR6, 0x4, UR4 ;  /* 0x00000004060408a5 */ /* 0x002fcc000f8e0004 */
[----:B------:R-:W-:Y:S01]  /*0210*/  IMAD.U32 R2, RZ, RZ, UR4 ;  /* 0x00000004ff027e24 */ /* 0x000fe2000f8e00ff */
[----:B----4-:R-:W1:Y:S01]  /*0220*/  MUFU.RCP R0, R0 ;  /* 0x0000000000007308 */ /* 0x010e620000001000 */
[----:B------:R-:W-:-:S05]  /*0230*/  IMAD.U32 R3, RZ, RZ, UR5 ;  /* 0x00000005ff037e24 */ /* 0x000fca000f8e00ff */
[----:B0-----:R0:W4:Y:S01]  /*0240*/  @P1 LDG.E R7, desc[UR36][R2.64] ;  /* 0x0000002402071981 */ /* 0x001122000c1e1900 */
[----:B--2---:R-:W-:Y:S01]  /*0250*/  ISETP.NE.AND P4, PT, R5, 0x2, PT ;  /* 0x000000020500780c */ /* 0x004fe20003f85270 */
[----:B------:R-:W-:Y:S02]  /*0260*/  UISETP.NE.AND UP1, UPT, UR8, URZ, UPT ;  /* 0x000000ff0800728c */ /* 0x000fe4000bf25270 */
[----:B------:R-:W-:Y:S01]  /*0270*/  UIMAD UR44, UR6, UR10, UR42 ;  /* 0x0000000a062c72a4 */ /* 0x000fe2000f8e022a */
[----:B-1----:R-:W-:-:S09]  /*0280*/  IADD3 R4, PT, PT, R0, 0xffffffe, RZ ;  /* 0x0ffffffe00047810 */ /* 0x002fd20007ffe0ff */
[----:B0-----:R-:W0:Y:S01]  /*0290*/  @!P4 LDC.64 R2, c[0x0][0x398] ;  /* 0x0000e600ff02cb82 */ /* 0x001e220000000a00 */
[----:B------:R-:W-:Y:S01]  /*02a0*/  @UP1 UIMAD UR8, UR6, UR8, URZ ;  /* 0x00000008060812a4 */ /* 0x000fe2000f8e02ff */
[----:B------:R-:W1:Y:S01]  /*02b0*/  F2I.FTZ.U32.TRUNC.NTZ R4, R4 ;  /* 0x0000000400047305 */ /* 0x000e62000021f000 */
[----:B------:R-:W-:Y:S02]  /*02c0*/  @!UP1 UIMAD UR43, UR44, 0xa0, URZ ;  /* 0x000000a02c2b98a4 */ /* 0x000fe4000f8e02ff */
[----:B------:R-:W-:Y:S01]  /*02d0*/  @UP1 UIMAD UR43, UR42, 0xa0, UR8 ;  /* 0x000000a02a2b18a4 */ /* 0x000fe2000f8e0208 */
[----:B---3--:R-:W-:Y:S01]  /*02e0*/  IMAD.SHL.U32 R10, R22, 0x4, RZ ;  /* 0x00000004160a7824 */ /* 0x008fe200078e00ff */
[----:B------:R-:W-:-:S05]  /*02f0*/  IABS R0, R6 ;  /* 0x0000000600007213 */ /* 0x000fca0000000000 */
[----:B------:R-:W2:Y:S01]  /*0300*/  LDCU UR8, c[0x0][0x3f4] ;  /* 0x00007e80ff0877ac */ /* 0x000ea20008000800 */
[----:B------:R-:W-:Y:S01]  /*0310*/  VIADD R13, R10, UR43 ;  /* 0x0000002b0a0d7c36 */ /* 0x000fe20008000000 */
[----:B-1----:R-:W-:Y:S02]  /*0320*/  R2UR UR5, R4 ;  /* 0x00000000040572ca */ /* 0x002fe400000e0000 */
[----:B------:R-:W1:Y:S02]  /*0330*/  @!P4 LDC.64 R4, c[0x0][0x468] ;  /* 0x00011a00ff04cb82 */ /* 0x000e640000000a00 */
[----:B0-----:R-:W-:-:S04]  /*0340*/  @!P4 IADD3 R2, P0, PT, R13, R2, RZ ;  /* 0x000000020d02c210 */ /* 0x001fc80007f1e0ff */
[----:B------:R-:W-:-:S05]  /*0350*/  @!P4 LEA.HI.X.SX32 R3, R13, R3, 0x1, P0 ;  /* 0x000000030d03c211 */ /* 0x000fca00000f0eff */
[----:B------:R-:W3:Y:S04]  /*0360*/  @!P4 LDG.E R6, desc[UR36][R2.64] ;  /* 0x000000240206c981 */ /* 0x000ee8000c1e1900 */
[----:B-1----:R0:W3:Y:S01]  /*0370*/  @!P4 LDG.E R5, desc[UR36][R4.64+0x4] ;  /* 0x000004240405c981 */ /* 0x0020e2000c1e1900 */
[----:B------:R-:W-:Y:S01]  /*0380*/  R2UR UR9, R0 ;  /* 0x00000000000972ca */ /* 0x000fe200000e0000 */
[----:B------:R-:W-:Y:S01]  /*0390*/  UIADD3 UR7, UPT, UPT, URZ, -UR5, URZ ;  /* 0x80000005ff077290 */ /* 0x000fe2000fffe0ff */
[----:B------:R-:W-:-:S03]  /*03a0*/  UMOV UR4, URZ ;  /* 0x000000ff00047c82 */ /* 0x000fc60008000000 */
[----:B------:R-:W-:-:S04]  /*03b0*/  UIMAD UR7, UR7, UR11, URZ ;  /* 0x0000000b070772a4 */ /* 0x000fc8000f8e02ff */
[----:B------:R-:W-:-:S04]  /*03c0*/  UIMAD.WIDE.U32 UR4, UR5, UR7, UR4 ;  /* 0x00000007050472a5 */ /* 0x000fc8000f8e0004 */
[----:B------:R-:W-:Y:S01]  /*03d0*/  UIMAD.WIDE.U32 UR4, UR5, UR9, URZ ;  /* 0x00000009050472a5 */ /* 0x000fe2000f8e00ff */
[----:B--2---:R-:W-:-:S06]  /*03e0*/  IMAD.U32 R0, RZ, RZ, UR8 ;  /* 0x00000008ff007e24 */ /* 0x004fcc000f8e00ff */
[----:B------:R-:W-:Y:S01]  /*03f0*/  UMOV UR7, UR5 ;  /* 0x0000000500077c82 */ /* 0x000fe20008000000 */
[----:B------:R-:W-:Y:S01]  /*0400*/  IABS R0, R0 ;  /* 0x0000000000007213 */ /* 0x000fe20000000000 */
[----:B------:R-:W-:-:S04]  /*0410*/  UIADD3 UR4, UPT, UPT, -UR7, URZ, URZ ;  /* 0x000000ff07047290 */ /* 0x000fc8000fffe1ff */
[----:B------:R-:W-:Y:S01]  /*0420*/  UIMAD UR4, UR11, UR4, UR9 ;  /* 0x000000040b0472a4 */ /* 0x000fe2000f8e0209 */
[----:B------:R-:W-:-:S03]  /*0430*/  R2UR UR9, R0 ;  /* 0x00000000000972ca */ /* 0x000fc600000e0000 */
[----:B------:R-:W-:Y:S02]  /*0440*/  UISETP.GT.U32.AND UP2, UPT, UR11, UR4, UPT ;  /* 0x000000040b00728c */ /* 0x000fe4000bf44070 */
[----:B------:R-:W-:-:S08]  /*0450*/  UISETP.NE.U32.AND UP1, UPT, UR12, URZ, UPT ;  /* 0x000000ff0c00728c */ /* 0x000fd0000bf25070 */
[----:B------:R-:W1:Y:S01]  /*0460*/  I2F.RP R0, UR9 ;  /* 0x0000000900007d06 */ /* 0x000e620008209400 */
[----:B------:R-:W-:Y:S02]  /*0470*/  @!UP2 UIADD3 UR4, UPT, UPT, UR4, -UR11, URZ ;  /* 0x8000000b0404a290 */ /* 0x000fe4000fffe0ff */
[----:B------:R-:W-:Y:S02]  /*0480*/  UISETP.NE.AND.EX UP1, UPT, UR13, URZ, UPT, UP1 ;  /* 0x000000ff0d00728c */ /* 0x000fe4000bf25310 */
[----:B------:R-:W-:Y:S02]  /*0490*/  UISETP.GE.U32.AND UP4, UPT, UR4, UR11, UPT ;  /* 0x0000000b0400728c */ /* 0x000fe4000bf86070 */
[----:B------:R-:W-:Y:S02]  /*04a0*/  ULOP3.LUT UR4, UR6, UR14, URZ, 0x3c, !UPT ;  /* 0x0000000e06047292 */ /* 0x000fe4000f8e3cff */
[----:B------:R-:W-:Y:S02]  /*04b0*/  @!UP2 UIADD3 UR7, UPT, UPT, UR7, 0x1, URZ ;  /* 0x000000010707a890 */ /* 0x000fe4000fffe0ff */
[----:B------:R-:W-:Y:S01]  /*04c0*/  UISETP.GE.AND UP3, UPT, UR4, URZ, UPT ;  /* 0x000000ff0400728c */ /* 0x000fe2000bf66270 */
[----:B-1----:R-:W0:Y:S06]  /*04d0*/  MUFU.RCP R0, R0 ;  /* 0x0000000000007308 */ /* 0x002e2c0000001000 */
[----:B------:R-:W1:Y:S01]  /*04e0*/  @UP1 LDCU.64 UR4, c[0x0][0x460] ;  /* 0x00008c00ff0417ac */ /* 0x000e620008000a00 */
[----:B------:R-:W-:-:S02]  /*04f0*/  UISETP.NE.AND UP2, UPT, UR14, URZ, UPT ;  /* 0x000000ff0e00728c */ /* 0x000fc4000bf45270 */
[----:B------:R-:W-:-:S07]  /*0500*/  @UP4 UIADD3 UR7, UPT, UPT, UR7, 0x1, URZ ;  /* 0x0000000107074890 */ /* 0x000fce000fffe0ff */
[----:B------:R-:W-:Y:S02]  /*0510*/  UMOV UR41, UR7 ;  /* 0x0000000700297c82 */ /* 0x000fe40008000000 */
[----:B------:R-:W-:Y:S01]  /*0520*/  @!UP3 UIADD3 UR41, UPT, UPT, -UR41, URZ, URZ ;  /* 0x000000ff2929b290 */ /* 0x000fe2000fffe1ff */
[----:B0-----:R-:W-:Y:S01]  /*0530*/  VIADD R4, R0, 0xffffffe ;  /* 0x0ffffffe00047836 */ /* 0x001fe20000000000 */
[----:B------:R-:W-:Y:S01]  /*0540*/  @!UP2 ULOP3.LUT UR41, URZ, UR14, URZ, 0x33, !UPT ;  /* 0x0000000eff29a292 */ /* 0x000fe2000f8e33ff */
[----:B------:R-:W0:Y:S03]  /*0550*/  @UP0 LDCU UR7, c[0x0][0x430] ;  /* 0x00008600ff0707ac */ /* 0x000e260008000800 */
[----:B-1----:R-:W-:Y:S01]  /*0560*/  @UP1 UIMAD.WIDE UR4, UR41, 0x4, UR4 ;  /* 0x00000004290418a5 */ /* 0x002fe2000f8e0204 */
[----:B------:R-:W1:Y:S01]  /*0570*/  F2I.FTZ.U32.TRUNC.NTZ R4, R4 ;  /* 0x0000000400047305 */ /* 0x000e62000021f000 */
[----:B------:R-:W0:Y:S04]  /*0580*/  @!UP0 LDCU UR45, c[0x0][0x40c] ;  /* 0x00008180ff2d87ac */ /* 0x000e280008000800 */
[----:B------:R-:W-:-:S02]  /*0590*/  MOV R2, UR4 ;  /* 0x0000000400027c02 */ /* 0x000fc40008000f00 */
[----:B------:R-:W-:Y:S01]  /*05a0*/  PLOP3.LUT P3, PT, PT, PT, UP1, 0x80, 0x8 ;  /* 0x000000000008781c */ /* 0x000fe20003f6f018 */
[----:B------:R-:W-:Y:S01]  /*05b0*/  IMAD.U32 R3, RZ, RZ, UR5 ;  /* 0x00000005ff037e24 */ /* 0x000fe2000f8e00ff */
[----:B-1----:R-:W-:-:S11]  /*05c0*/  R2UR UR5, R4 ;  /* 0x00000000040572ca */ /* 0x002fd600000e0000 */
        /* <DEDUP_REMOVED lines=8> */
[----:B----4-:R-:W-:-:S13]  /*0650*/  @P1 R2UR UR4, R7 ;  /* 0x00000000070412ca */ /* 0x010fda00000e0000 */
[----:B0-----:R-:W-:-:S06]  /*0660*/  @UP0 UIADD3 UR45, UPT, UPT, UR4, UR7, URZ ;  /* 0x00000007042d0290 */ /* 0x001fcc000fffe0ff */
[----:B-1----:R-:W-:Y:S01]  /*0670*/  IABS R2, UR45 ;  /* 0x0000002d00027c13 */ /* 0x002fe20008000000 */
        /* <DEDUP_REMOVED lines=8> */
[----:B------:R-:W-:-:S11]  /*0700*/  UISETP.GT.U32.AND UP0, UPT, UR9, UR40, UPT ;  /* 0x000000280900728c */ /* 0x000fd6000bf04070 */
[----:B------:R-:W-:-:S04]  /*0710*/  @!UP0 UIADD3 UR40, UPT, UPT, UR40, -UR9, URZ ;  /* 0x8000000928288290 */ /* 0x000fc8000fffe0ff */
[----:B------:R-:W-:Y:S01]  /*0720*/  UISETP.GT.U32.AND UP0, UPT, UR9, UR40, UPT ;  /* 0x000000280900728c */ /* 0x000fe2000bf04070 */
[----:B---3--:R-:W0:Y:S01]  /*0730*/  @!P4 I2F.S8 R0, R6 ;  /* 0x000000060000c306 */ /* 0x008e220000001400 */
[----:B------:R-:W-:-:S07]  /*0740*/  UISETP.GE.AND UP1, UPT, UR45, URZ, UPT ;  /* 0x000000ff2d00728c */ /* 0x000fce000bf26270 */
[----:B------:R-:W1:Y:S02]  /*0750*/  @!P4 I2F.S8 R2, R6.B1 ;  /* 0x100000060002c306 */ /* 0x000e640000001400 */
[----:B------:R-:W-:Y:S02]  /*0760*/  @!UP0 UIADD3 UR40, UPT, UPT, UR40, -UR9, URZ ;  /* 0x8000000928288290 */ /* 0x000fe4000fffe0ff */
[----:B------:R-:W-:-:S04]  /*0770*/  UISETP.NE.AND UP0, UPT, UR8, URZ, UPT ;  /* 0x000000ff0800728c */ /* 0x000fc8000bf05270 */
[----:B------:R-:W2:Y:S01]  /*0780*/  @!P4 I2F.S8 R4, R6.B2 ;  /* 0x200000060004c306 */ /* 0x000ea20000001400 */
[----:B------:R-:W-:-:S07]  /*0790*/  UIADD3 UR4, UPT, UPT, UR45, 0x1, -UR8 ;  /* 0x000000012d047890 */ /* 0x000fce000fffe808 */
[----:B------:R-:W3:Y:S01]  /*07a0*/  @!P4 I2F.S8 R12, R6.B3 ;  /* 0x30000006000cc306 */ /* 0x000ee20000001400 */
[----:B------:R-:W-:Y:S01]  /*07b0*/  @!UP1 UIADD3 UR40, UPT, UPT, -UR40, URZ, URZ ;  /* 0x000000ff28289290 */ /* 0x000fe2000fffe1ff */
[----:B------:R-:W-:Y:S01]  /*07c0*/  VIMNMX R118, PT, PT, RZ, UR4, !PT ;  /* 0x00000004ff767c48 */ /* 0x000fe2000ffe0100 */
[----:B------:R-:W-:Y:S01]  /*07d0*/  @!UP0 ULOP3.LUT UR40, URZ, UR8, URZ, 0x33, !UPT ;  /* 0x00000008ff288292 */ /* 0x000fe2000f8e33ff */
[C---:B0-----:R-:W-:Y:S01]  /*07e0*/  @!P4 FMUL.FTZ R24, R5.reuse, R0 ;  /* 0x000000000518c220 */ /* 0x041fe20000410000 */
[C---:B-1----:R-:W-:Y:S01]  /*07f0*/  @!P4 FMUL.FTZ R25, R5.reuse, R2 ;  /* 0x000000020519c220 */ /* 0x042fe20000410000 */
[C---:B--2---:R-:W-:Y:S01]  /*0800*/  @!P4 FMUL.FTZ R26, R5.reuse, R4 ;  /* 0x00000004051ac220 */ /* 0x044fe20000410000 */
[----:B---3--:R-:W-:Y:S01]  /*0810*/  @!P4 FMUL.FTZ R27, R5, R12 ;  /* 0x0000000c051bc220 */ /* 0x008fe20000410000 */
        /* <DEDUP_REMOVED lines=20> */
.L_x_5386:
[----:B------:R-:W-:Y:S05]  /*0960*/  BSYNC.RECONVERGENT B0 ;  /* 0x0000000000007941 */ /* 0x000fea0003800200 */
.L_x_5385:
        /* <DEDUP_REMOVED lines=8> */
.L_x_5388:
[----:B------:R-:W-:Y:S05]  /*09f0*/  BSYNC.RECONVERGENT B0 ;  /* 0x0000000000007941 */ /* 0x000fea0003800200 */
.L_x_5387:
        /* <DEDUP_REMOVED lines=104> */
.L_x_5390:
        /* <DEDUP_REMOVED lines=54> */
.L_x_5392:
        /* <DEDUP_REMOVED lines=79> */
.L_x_5396:
[----:B------:R-:W-:Y:S05]  /*18d0*/  BSYNC.RECONVERGENT B1 ;  /* 0x0000000000017941 */ /* 0x000fea0003800200 */
.L_x_5395:
        /* <DEDUP_REMOVED lines=8> */
.L_x_5394:
[----:B------:R-:W-:Y:S05]  /*1960*/  BSYNC.RECONVERGENT B0 ;  /* 0x0000000000007941 */ /* 0x000fea0003800200 */
.L_x_5393:
[----:B------:R-:W-:Y:S01]  /*1970*/  BAR.SYNC.DEFER_BLOCKING 0x0 ;  /* 0x0000000000007b1d */ /* 0x000fe20000010000 */
[----:B------:R-:W-:-:S04]  /*1980*/  @!P6 IMAD R23, R23, R28, R29 ;  /* 0x0000001c1717e224 */ /* 0x000fc800078e021d */
[C---:B------:R-:W-:Y:S02]  /*1990*/  @!P6 IMAD R0, R23.reuse, 0x4, R0 ;  /* 0x000000041700e824 */ /* 0x040fe400078e0200 */
[----:B------:R-:W-:-:S03]  /*19a0*/  @!P6 IMAD R2, R23, 0x4, R2 ;  /* 0x000000041702e824 */ /* 0x000fc600078e0202 */
[----:B---3--:R0:W1:Y:S04]  /*19b0*/  @!P6 LDS.128 R16, [R0] ;  /* 0x000000000010e984 */ /* 0x0080680000000c00 */
[----:B------:R0:W2:Y:S01]  /*19c0*/  @!P6 LDS.128 R24, [R2] ;  /* 0x000000000218e984 */ /* 0x0000a20000000c00 */
[----:B------:R-:W-:Y:S06]  /*19d0*/  BAR.SYNC.DEFER_BLOCKING 0x0 ;  /* 0x0000000000007b1d */ /* 0x000fec0000010000 */
.L_x_5391:
[----:B------:R-:W-:Y:S05]  /*19e0*/  BSYNC.RECONVERGENT B6 ;  /* 0x0000000000067941 */ /* 0x000fea0003800200 */
.L_x_5389:
        /* <DEDUP_REMOVED lines=23> */
.L_x_5398:
[----:B------:R-:W-:Y:S05]  /*1b60*/  BSYNC.RECONVERGENT B0 ;  /* 0x0000000000007941 */ /* 0x000fea0003800200 */
.L_x_5397:
[----:B0-----:R-:W0:Y:S01]  /*1b70*/  SHFL.BFLY PT, R3, R0, 0x10, 0x1f ;  /* 0x0e001f0000037f89 */ /* 0x001e2200000e0000 */
[----:B------:R-:W3:Y:S01]  /*1b80*/  S2UR UR10, SR_CgaCtaId ;  /* 0x00000000000a79c3 */ /* 0x000ee20000008800 */
[----:B------:R-:W-:Y:S01]  /*1b90*/  UMOV UR9, 0x400 ;  /* 0x0000040000097882 */ /* 0x000fe20000000000 */
[----:B------:R-:W-:Y:S01]  /*1ba0*/  BSSY.RECONVERGENT B0, `(.L_x_5399) ;  /* 0x000002e000007945 */ /* 0x000fe20003800200 */
[----:B------:R-:W-:Y:S02]  /*1bb0*/  IMAD.MOV.U32 R252, RZ, RZ, -0x800001 ;  /* 0xff7ffffffffc7424 */ /* 0x000fe400078e00ff */
[----:B0-----:R-:W-:Y:S01]  /*1bc0*/  FADD.FTZ R3, R3, R0 ;  /* 0x0000000003037221 */ /* 0x001fe20000010000 */
[----:B------:R-:W-:Y:S01]  /*1bd0*/  SHF.R.U32.HI R0, RZ, 0x3, R22 ;  /* 0x00000003ff007819 */ /* 0x000fe20000011616 */
[----:B---3--:R-:W-:-:S03]  /*1be0*/  ULEA UR4, UR10, UR9, 0x18 ;  /* 0x000000090a047291 */ /* 0x008fc6000f8ec0ff */
[----:B------:R-:W0:Y:S01]  /*1bf0*/  SHFL.BFLY PT, R2, R3, 0x8, 0x1f ;  /* 0x0d001f0003027f89 */ /* 0x000e2200000e0000 */
[----:B------:R-:W-:Y:S01]  /*1c00*/  LOP3.LUT R0, R0, 0x7c, RZ, 0xc0, !PT ;  /* 0x0000007c00007812 */ /* 0x000fe200078ec0ff */
        /* <DEDUP_REMOVED lines=38> */
.L_x_5401:
[----:B------:R3:W-:Y:S02]  /*1e70*/  STS [R9], R252 ;  /* 0x000000fc09007388 */ /* 0x0007e40000000800 */
.L_x_5400:
[----:B------:R-:W-:Y:S05]  /*1e80*/  BSYNC.RECONVERGENT B0 ;  /* 0x0000000000007941 */ /* 0x000fea0003800200 */
.L_x_5399:
[----:B------:R-:W-:Y:S01]  /*1e90*/  VIADD R0, R5, 0xf ;  /* 0x0000000f05007836 */ /* 0x000fe20000000000 */
[----:B------:R-:W4:Y:S01]  /*1ea0*/  LDCU UR4, c[0x0][0x3f0] ;  /* 0x00007e00ff0477ac */ /* 0x000f220008000800 */
[----:B------:R-:W-:Y:S01]  /*1eb0*/  SHF.R.U32.HI R249, RZ, 0x1, R22 ;  /* 0x00000001fff97819 */ /* 0x000fe20000011616 */
[----:B------:R-:W-:Y:S01]  /*1ec0*/  BSSY B0, `(.L_x_5402) ;  /* 0x0000519000007945 */ /* 0x000fe20003800000 */
[----:B------:R-:W-:Y:S01]  /*1ed0*/  SHF.L.U32 R22, R22, 0x3, RZ ;  /* 0x0000000316167819 */ /* 0x000fe200000006ff */
[----:B------:R-:W-:Y:S01]  /*1ee0*/  UIADD3 UR9, UPT, UPT, UR9, 0x20, URZ ;  /* 0x0000002009097890 */ /* 0x000fe2000fffe0ff */
[----:B------:R-:W-:Y:S01]  /*1ef0*/  SHF.R.S32.HI R3, RZ, 0x1f, R0 ;  /* 0x0000001fff037819 */ /* 0x000fe20000011400 */
[----:B------:R-:W0:Y:S01]  /*1f00*/  LDCU UR14, c[0x0][0x410] ;  /* 0x00008200ff0e77ac */ /* 0x000e220008000800 */
[----:B------:R-:W-:Y:S02]  /*1f10*/  LOP3.LUT R2, R22, 0x8, RZ, 0xc0, !PT ;  /* 0x0000000816027812 */ /* 0x000fe400078ec0ff */
[----:B------:R-:W-:Y:S01]  /*1f20*/  LEA.HI R3, R3, R0, RZ, 0x4 ;  /* 0x0000000003037211 */ /* 0x000fe200078f20ff */
[----:B------:R-:W0:Y:S03]  /*1f30*/  LDCU.64 UR16, c[0x0][0x438] ;  /* 0x00008700ff1077ac */ /* 0x000e260008000a00 */
[----:B------:R-:W-:Y:S01]  /*1f40*/  LOP3.LUT R3, R3, 0xfffffff0, RZ, 0xc0, !PT ;  /* 0xfffffff003037812 */ /* 0x000fe200078ec0ff */
[----:B------:R-:W0:Y:S01]  /*1f50*/  LDCU.64 UR12, c[0x0][0x448] ;  /* 0x00008900ff0c77ac */ /* 0x000e220008000a00 */
[----:B------:R-:W-:Y:S02]  /*1f60*/  BAR.SYNC.DEFER_BLOCKING 0x0 ;  /* 0x0000000000007b1d */ /* 0x000fe40000010000 */
[----:B------:R-:W-:Y:S01]  /*1f70*/  ISETP.GE.AND P0, PT, R249, R3, PT ;  /* 0x00000003f900720c */ /* 0x000fe20003f06270 */
[----:B----4-:R-:W-:-:S02]  /*1f80*/  UIMAD UR4, UR41, UR4, UR42 ;  /* 0x00000004290472a4 */ /* 0x010fc4000f8e022a */
[----:B------:R-:W-:Y:S02]  /*1f90*/  ULEA UR9, UR10, UR9, 0x18 ;  /* 0x000000090a097291 */ /* 0x000fe4000f8ec0ff */
[----:B------:R-:W-:-:S08]  /*1fa0*/  UIMAD UR4, UR4, 0xa0, URZ ;  /* 0x000000a0040478a4 */ /* 0x000fd0000f8e02ff */
[----:B------:R-:W-:Y:S05]  /*1fb0*/  @P0 BRA `(.L_x_5403) ;  /* 0x0000005000240947 */ /* 0x000fea0003800000 */
[----:B------:R-:W4:Y:S01]  /*1fc0*/  LDS.64 R6, [R2+UR9] ;  /* 0x0000000902067984 */ /* 0x000f220008000a00 */
[----:B------:R-:W5:Y:S01]  /*1fd0*/  LDC R0, c[0x0][0x3f4] ;  /* 0x0000fd00ff007b82 */ /* 0x000f620000000800 */
[----:B------:R-:W2:Y:S02]  /*1fe0*/  LDCU.64 UR6, c[0x0][0x420] ;  /* 0x00008400ff0677ac */ /* 0x000ea40008000a00 */
[----:B0-----:R-:W0:Y:S01]  /*1ff0*/  LDS.64 R4, [R2+UR9+0x10] ;  /* 0x0000100902047984 */ /* 0x001e220008000a00 */
[----:B------:R-:W5:Y:S03]  /*2000*/  LDCU UR8, c[0x0][0x440] ;  /* 0x00008800ff0877ac */ /* 0x000f660008000800 */
[----:B---3--:R-:W3:Y:S04]  /*2010*/  LDS.64 R8, [R2+UR9+0x20] ;  /* 0x0000200902087984 */ /* 0x008ee80008000a00 */
[----:B------:R-:W-:Y:S04]  /*2020*/  LDS.64 R246, [R2+UR9+0xb0] ;  /* 0x0000b00902f67984 */ /* 0x000fe80008000a00 */
[----:B-1----:R-:W-:Y:S04]  /*2030*/  LDS.64 R16, [R2+UR9+0xd0] ;  /* 0x0000d00902107984 */ /* 0x002fe80008000a00 */
[----:B------:R-:W-:Y:S01]  /*2040*/  LDS.64 R18, [R2+UR9+0xe0] ;  /* 0x0000e00902127984 */ /* 0x000fe20008000a00 */
[----:B--2---:R-:W-:-:S03]  /*2050*/  ISETP.NE.U32.AND P0, PT, RZ, UR6, PT ;  /* 0x00000006ff007c0c */ /* 0x004fc6000bf05070 */
[----:B------:R-:W-:Y:S01]  /*2060*/  LDS.64 R20, [R2+UR9+0xf0] ;  /* 0x0000f00902147984 */ /* 0x000fe20008000a00 */
[----:B-----5:R-:W-:Y:S01]  /*2070*/  IABS R0, R0 ;  /* 0x0000000000007213 */ /* 0x020fe20000000000 */
[----:B------:R-:W-:Y:S02]  /*2080*/  UIMAD UR5, UR42, UR8, UR45 ;  /* 0x000000082a0572a4 */ /* 0x000fe4000f8e022d */
[----:B------:R-:W-:Y:S01]  /*2090*/  IMAD.U32 R11, RZ, RZ, UR8 ;  /* 0x00000008ff0b7e24 */ /* 0x000fe2000f8e00ff */
[----:B------:R-:W-:Y:S01]  /*20a0*/  LDS.64 R22, [R2+UR9+0x100] ;  /* 0x0001000902167984 */ /* 0x000fe20008000a00 */
[----:B------:R-:W-:Y:S01]  /*20b0*/  ISETP.NE.AND.EX P0, PT, RZ, UR7, PT, P0 ;  /* 0x00000007ff007c0c */ /* 0x000fe2000bf05300 */
[----:B------:R-:W-:Y:S02]  /*20c0*/  IMAD.MOV.U32 R10, RZ, RZ, R0 ;  /* 0x000000ffff0a7224 */ /* 0x000fe400078e0000 */
[----:B------:R-:W-:Y:S02]  /*20d0*/  LDS.64 R24, [R2+UR9+0x110] ;  /* 0x0001100902187984 */ /* 0x000fe40008000a00 */
[----:B------:R-:W1:Y:S02]  /*20e0*/  I2F.RP R0, R10 ;  /* 0x0000000a00007306 */ /* 0x000e640000209400 */
[----:B------:R-:W-:Y:S04]  /*20f0*/  LDS.64 R26, [R2+UR9+0x120] ;  /* 0x00012009021a7984 */ /* 0x000fe80008000a00 */
[----:B----4-:R-:W-:Y:S04]  /*2100*/  STL.64 [R1+0x58], R6 ;  /* 0x0000580601007387 */ /* 0x010fe80000100a00 */
[----:B------:R-:W2:Y:S04]  /*2110*/  LDS.64 R6, [R2+UR9+0x30] ;  /* 0x0000300902067984 */ /* 0x000ea80008000a00 */
[----:B0-----:R-:W-:Y:S01]  /*2120*/  STL.64 [R1+0x50], R4 ;  /* 0x0000500401007387 */ /* 0x001fe20000100a00 */
[----:B-1----:R-:W0:Y:S03]  /*2130*/  MUFU.RCP R0, R0 ;  /* 0x0000000000007308 */ /* 0x002e260000001000 */
[----:B------:R-:W1:Y:S04]  /*2140*/  LDS.64 R4, [R2+UR9+0x40] ;  /* 0x0000400902047984 */ /* 0x000e680008000a00 */
[----:B---3--:R-:W-:Y:S04]  /*2150*/  STL.64 [R1+0x48], R8 ;  /* 0x0000480801007387 */ /* 0x008fe80000100a00 */
[----:B------:R-:W3:Y:S04]  /*2160*/  LDS.64 R8, [R2+UR9+0x50] ;  /* 0x0000500902087984 */ /* 0x000ee80008000a00 */
[----:B------:R-:W-:Y:S04]  /*2170*/  LDS.64 R28, [R2+UR9+0x130] ;  /* 0x00013009021c7984 */ /* 0x000fe80008000a00 */
[----:B------:R-:W-:Y:S04]  /*2180*/  LDS.64 R30, [R2+UR9+0x140] ;  /* 0x00014009021e7984 */ /* 0x000fe80008000a00 */
[----:B------:R-:W-:Y:S04]  /*2190*/  LDS.64 R32, [R2+UR9+0x150] ;  /* 0x0001500902207984 */ /* 0x000fe80008000a00 */
[----:B------:R-:W-:Y:S04]  /*21a0*/  LDS.64 R34, [R2+UR9+0x160] ;  /* 0x0001600902227984 */ /* 0x000fe80008000a00 */
[----:B------:R-:W-:Y:S04]  /*21b0*/  LDS.64 R36, [R2+UR9+0x170] ;  /* 0x0001700902247984 */ /* 0x000fe80008000a00 */
[----:B--2---:R-:W-:Y:S04]  /*21c0*/  STL.64 [R1+0x40], R6 ;  /* 0x0000400601007387 */ /* 0x004fe80000100a00 */
[----:B------:R-:W2:Y:S04]  /*21d0*/  LDS.64 R6, [R2+UR9+0x60] ;  /* 0x0000600902067984 */ /* 0x000ea80008000a00 */
[----:B-1----:R-:W-:Y:S04]  /*21e0*/  STL.64 [R1+0x38], R4 ;  /* 0x0000380401007387 */ /* 0x002fe80000100a00 */
        /* <DEDUP_REMOVED lines=14> */
[----:B------:R-:W4:Y:S04]  /*22d0*/  LDS.64 R48, [R2+UR9+0x1d0] ;  /* 0x0001d00902307984 */ /* 0x000f280008000a00 */
[----:B------:R-:W3:Y:S04]  /*22e0*/  LDS.64 R50, [R2+UR9+0x1e0] ;  /* 0x0001e00902327984 */ /* 0x000ee80008000a00 */
[----:B------:R-:W3:Y:S04]  /*22f0*/  LDS.64 R52, [R2+UR9+0x1f0] ;  /* 0x0001f00902347984 */ /* 0x000ee80008000a00 */
[----:B------:R-:W3:Y:S04]  /*2300*/  LDS.64 R54, [R2+UR9+0x200] ;  /* 0x0002000902367984 */ /* 0x000ee80008000a00 */
[----:B------:R-:W3:Y:S04]  /*2310*/  LDS.64 R56, [R2+UR9+0x210] ;  /* 0x0002100902387984 */ /* 0x000ee80008000a00 */
[----:B--2---:R2:W-:Y:S04]  /*2320*/  STL.64 [R1+0x10], R6 ;  /* 0x0000100601007387 */ /* 0x0045e80000100a00 */
[----:B------:R-:W3:Y:S04]  /*2330*/  LDS.64 R58, [R2+UR9+0x220] ;  /* 0x00022009023a7984 */ /* 0x000ee80008000a00 */
[----:B-1----:R0:W-:Y:S04]  /*2340*/  STL.64 [R1], R4 ;  /* 0x0000000401007387 */ /* 0x0021e80000100a00 */
[----:B------:R-:W1:Y:S01]  /*2350*/  LDS.64 R60, [R2+UR9+0x230] ;  /* 0x00023009023c7984 */ /* 0x000e620008000a00 */
[----:B--2---:R-:W-:-:S03]  /*2360*/  IMAD.U32 R7, RZ, RZ, UR6 ;  /* 0x00000006ff077e24 */ /* 0x004fc6000f8e00ff */
[----:B------:R-:W2:Y:S01]  /*2370*/  LDS.64 R62, [R2+UR9+0x240] ;  /* 0x00024009023e7984 */ /* 0x000ea20008000a00 */
[----:B0-----:R-:W-:-:S03]  /*2380*/  VIADD R4, R0, 0xffffffe ;  /* 0x0ffffffe00047836 */ /* 0x001fc60000000000 */
[----:B------:R-:W0:Y:S01]  /*2390*/  LDS.64 R64, [R2+UR9+0x250] ;  /* 0x0002500902407984 */ /* 0x000e220008000a00 */
[----:B------:R-:W-:Y:S01]  /*23a0*/  IADD3 R0, PT, PT, R118, R249, RZ ;  /* 0x000000f976007210 */ /* 0x000fe20007ffe0ff */
[----:B------:R5:W4:Y:S02]  /*23b0*/  F2I.FTZ.U32.TRUNC.NTZ R5, R4 ;  /* 0x0000000400057305 */ /* 0x000b24000021f000 */
[----:B------:R-:W0:Y:S01]  /*23c0*/  LDS.64 R66, [R2+UR9+0x260] ;  /* 0x0002600902427984 */ /* 0x000e220008000a00 */
[----:B------:R-:W-:Y:S01]  /*23d0*/  LEA R249, R249, UR11, 0x2 ;  /* 0x0000000bf9f97c11 */ /* 0x000fe2000f8e10ff */
[----:B------:R-:W-:Y:S02]  /*23e0*/  IMAD R248, R11, UR5, R0 ;  /* 0x000000050bf87c24 */ /* 0x000fe4000f8e0200 */
[----:B------:R-:W0:Y:S04]  /*23f0*/  LDS.64 R68, [R2+UR9+0x270] ;  /* 0x0002700902447984 */ /* 0x000e280008000a00 */
[----:B------:R-:W0:Y:S01]  /*2400*/  LDS.64 R70, [R2+UR9+0x280] ;  /* 0x0002800902467984 */ /* 0x000e220008000a00 */
[----:B-----5:R-:W-:-:S03]  /*2410*/  HFMA2 R4, -RZ, RZ, 0, 0 ;  /* 0x00000000ff047431 */ /* 0x020fc600000001ff */
[----:B------:R-:W0:Y:S01]  /*2420*/  LDS.64 R72, [R2+UR9+0x290] ;  /* 0x0002900902487984 */ /* 0x000e220008000a00 */
[----:B----4-:R-:W-:-:S03]  /*2430*/  IMAD.MOV R6, RZ, RZ, -R5 ;  /* 0x000000ffff067224 */ /* 0x010fc600078e0a05 */
[----:B------:R-:W4:Y:S04]  /*2440*/  LDS.64 R74, [R2+UR9+0x2a0] ;  /* 0x0002a009024a7984 */ /* 0x000f280008000a00 */
        /* <DEDUP_REMOVED lines=21> */
[----:B-----5:R-:W-:-:S02]  /*25a0*/  IMAD.IADD R2, R118, 0x1, R3 ;  /* 0x0000000176027824 */ /* 0x020fc400078e0203 */
[----:B------:R-:W-:Y:S02]  /*25b0*/  IMAD.MOV.U32 R3, RZ, RZ, R6 ;  /* 0x000000ffff037224 */ /* 0x000fe400078e0006 */
[----:B------:R-:W-:Y:S01]  /*25c0*/  IMAD.U32 R6, RZ, RZ, UR7 ;  /* 0x00000007ff067e24 */ /* 0x000fe2000f8e00ff */
[----:B------:R5:W-:Y:S01]  /*25d0*/  STL [R1+0x60], R2 ;  /* 0x0000600201007387 */ /* 0x000be20000100800 */
[----:B------:R-:W-:-:S04]  /*25e0*/  IMAD R3, R3, R10, RZ ;  /* 0x0000000a03037224 */ /* 0x000fc800078e02ff */
[----:B------:R-:W-:Y:S01]  /*25f0*/  IMAD.HI.U32 R3, R5, R3, R4 ;  /* 0x0000000305037227 */ /* 0x000fe200078e0004 */
[----:B-----5:R-:W-:-:S04]  /*2600*/  IADD3 R2, P1, P2, R7, UR46, R0 ;  /* 0x0000002e07027c10 */ /* 0x020fc8000fa3e000 */
[----:B------:R5:W-:Y:S02]  /*2610*/  STL [R1+0xc], R3 ;  /* 0x00000c0301007387 */ /* 0x000be40000100800 */
[----:B-12345:R-:W-:-:S07]  /*2620*/  IADD3.X R3, PT, PT, R6, UR47, RZ, P1, P2 ;  /* 0x0000002f06037c10 */ /* 0x03efce0008fe44ff */
.L_x_5407:
[----:B------:R-:W2:Y:S01]  /*2630*/  LDL R11, [R1+0xc] ;  /* 0x00000c00010b7983 */ /* 0x000ea20000100800 */
[----:B------:R-:W1:Y:S01]  /*2640*/  LDC R12, c[0x0][0x3f4] ;  /* 0x0000fd00ff0c7b82 */ /* 0x000e620000000800 */
[----:B------:R-:W-:-:S07]  /*2650*/  IABS R10, R0 ;  /* 0x00000000000a7213 */ /* 0x000fce0000000000 */
[----:B------:R-:W3:Y:S01]  /*2660*/  LDC R14, c[0x0][0x3f4] ;  /* 0x0000fd00ff0e7b82 */ /* 0x000ee20000000800 */
[----:B------:R-:W-:Y:S01]  /*2670*/  ISETP.GE.AND P2, PT, R0, RZ, PT ;  /* 0x000000ff0000720c */ /* 0x000fe20003f46270 */
[----:B0-----:R-:W-:Y:S04]  /*2680*/  STL [R1+0x84], R112 ;  /* 0x0000847001007387 */ /* 0x001fe80000100800 */
[----:B------:R-:W-:Y:S04]  /*2690*/  STL [R1+0x80], R113 ;  /* 0x0000807101007387 */ /* 0x000fe80000100800 */
[----:B------:R-:W-:Y:S04]  /*26a0*/  STL [R1+0x7c], R114 ;  /* 0x00007c7201007387 */ /* 0x000fe80000100800 */
[----:B------:R-:W-:Y:S01]  /*26b0*/  STL [R1+0x78], R115 ;  /* 0x0000787301007387 */ /* 0x000fe20000100800 */
[----:B-1----:R-:W-:-:S03]  /*26c0*/  IABS R13, R12 ;  /* 0x0000000c000d7213 */ /* 0x002fc60000000000 */
[----:B------:R0:W-:Y:S04]  /*26d0*/  STL [R1+0x74], R116 ;  /* 0x0000747401007387 */ /* 0x0001e80000100800 */
[----:B------:R1:W-:Y:S01]  /*26e0*/  STL [R1+0x70], R117 ;  /* 0x0000707501007387 */ /* 0x0003e20000100800 */
[----:B---3--:R-:W-:-:S03]  /*26f0*/  IABS R14, R14 ;  /* 0x0000000e000e7213 */ /* 0x008fc60000000000 */
[----:B------:R3:W-:Y:S01]  /*2700*/  STL [R1+0x6c], R252 ;  /* 0x00006cfc01007387 */ /* 0x0007e20000100800 */
[----:B0-----:R-:W0:Y:S03]  /*2710*/  S2R R116, SR_TID.X ;  /* 0x0000000000747919 */ /* 0x001e260000002100 */
[----:B------:R4:W-:Y:S04]  /*2720*/  STL [R1+0x68], R249 ;  /* 0x000068f901007387 */ /* 0x0009e80000100800 */
[----:B------:R4:W-:Y:S04]  /*2730*/  STL [R1+0x64], R248 ;  /* 0x000064f801007387 */ /* 0x0009e80000100800 */
[----:B------:R-:W2:Y:S04]  /*2740*/  LDL R114, [R1+0x54] ;  /* 0x0000540001727983 */ /* 0x000ea80000100800 */
[----:B------:R-:W2:Y:S04]  /*2750*/  LDL R115, [R1+0x50] ;  /* 0x0000500001737983 */ /* 0x000ea80000100800 */
[----:B------:R-:W2:Y:S04]  /*2760*/  LDL R112, [R1+0x5c] ;  /* 0x00005c0001707983 */ /* 0x000ea80000100800 */
[----:B------:R-:W2:Y:S04]  /*2770*/  LDL R113, [R1+0x58] ;  /* 0x0000580001717983 */ /* 0x000ea80000100800 */
[----:B-1----:R-:W2:Y:S04]  /*2780*/  LDL R117, [R1+0x3c] ;  /* 0x00003c0001757983 */ /* 0x002ea80000100800 */
[----:B---3--:R-:W3:Y:S04]  /*2790*/  LDL R252, [R1+0x30] ;  /* 0x0000300001fc7983 */ /* 0x008ee80000100800 */
[----:B----4-:R-:W4:Y:S04]  /*27a0*/  LDL R249, [R1+0x34] ;  /* 0x0000340001f97983 */ /* 0x010f280000100800 */
[----:B------:R-:W4:Y:S01]  /*27b0*/  LDL R248, [R1+0x28] ;  /* 0x0000280001f87983 */ /* 0x000f220000100800 */
[----:B--2---:R-:W-:-:S04]  /*27c0*/  IMAD.HI.U32 R11, R11, R10, RZ ;  /* 0x0000000a0b0b7227 */ /* 0x004fc800078e00ff */
[----:B------:R-:W-:-:S04]  /*27d0*/  IMAD.MOV R11, RZ, RZ, -R11 ;  /* 0x000000ffff0b7224 */ /* 0x000fc800078e0a0b */
[----:B------:R-:W-:-:S05]  /*27e0*/  IMAD R10, R13, R11, R10 ;  /* 0x0000000b0d0a7224 */ /* 0x000fca00078e020a */
[----:B------:R-:W-:-:S13]  /*27f0*/  ISETP.GT.U32.AND P1, PT, R14, R10, PT ;  /* 0x0000000a0e00720c */ /* 0x000fda0003f24070 */
[----:B------:R-:W-:-:S05]  /*2800*/  @!P1 IMAD.IADD R10, R10, 0x1, -R13 ;  /* 0x000000010a0a9824 */ /* 0x000fca00078e0a0d */
[----:B------:R-:W-:-:S13]  /*2810*/  ISETP.GT.U32.AND P1, PT, R14, R10, PT ;  /* 0x0000000a0e00720c */ /* 0x000fda0003f24070 */
[----:B------:R-:W-:Y:S01]  /*2820*/  @!P1 IMAD.IADD R10, R10, 0x1, -R13 ;  /* 0x000000010a0a9824 */ /* 0x000fe200078e0a0d */
[----:B------:R-:W-:-:S03]  /*2830*/  ISETP.NE.AND P1, PT, R12, RZ, PT ;  /* 0x000000ff0c00720c */ /* 0x000fc60003f25270 */
[----:B------:R-:W-:-:S10]  /*2840*/  @!P2 IMAD.MOV R10, RZ, RZ, -R10 ;  /* 0x000000ffff0aa224 */ /* 0x000fd400078e0a0a */
[----:B------:R-:W-:-:S04]  /*2850*/  @!P1 LOP3.LUT R10, RZ, R12, RZ, 0x33, !PT ;  /* 0x0000000cff0a9212 */ /* 0x000fc800078e33ff */
[----:B------:R-:W-:Y:S01]  /*2860*/  SHF.L.U32 R13, R10, 0x2, RZ ;  /* 0x000000020a0d7819 */ /* 0x000fe200000006ff */
[----:B------:R-:W-:Y:S01]  /*2870*/  IMAD R11, R12, 0xa0, RZ ;  /* 0x000000a00c0b7824 */ /* 0x000fe200078e02ff */
[----:B------:R-:W-:-:S03]  /*2880*/  ISETP.GE.AND P1, PT, R0, UR45, PT ;  /* 0x0000002d00007c0c */ /* 0x000fc6000bf26270 */
[----:B------:R-:W-:-:S05]  /*2890*/  IMAD R14, R12, 0x8, R13 ;  /* 0x000000080c0e7824 */ /* 0x000fca00078e020d */
[----:B------:R-:W-:Y:S01]  /*28a0*/  ISETP.GE.OR P4, PT, R14, R11, P1 ;  /* 0x0000000b0e00720c */ /* 0x000fe20000f86670 */
[----:B------:R-:W-:-:S12]  /*28b0*/  IMAD R244, R12, 0x10, R13 ;  /* 0x000000100cf47824 */ /* 0x000fd800078e020d */
[----:B------:R-:W1:Y:S01]  /*28c0*/  @!P4 LDC.64 R242, c[0x0][0x3b8] ;  /* 0x0000ee00fff2cb82 */ /* 0x000e620000000a00 */
[----:B0-----:R-:W-:Y:S01]  /*28d0*/  @!P4 IMAD.SHL.U32 R15, R116, 0x2, RZ ;  /* 0x00000002740fc824 */ /* 0x001fe200078e00ff */
[----:B------:R-:W-:-:S04]  /*28e0*/  ISETP.GE.OR P3, PT, R244, R11, P1 ;  /* 0x0000000bf400720c */ /* 0x000fc80000f66670 */
[----:B------:R-:W-:-:S05]  /*28f0*/  @!P4 LOP3.LUT R15, R15, 0x2, RZ, 0xc0, !PT ;  /* 0x000000020f0fc812 */ /* 0x000fca00078ec0ff */
[----:B------:R-:W-:Y:S01]  /*2900*/  @!P4 IMAD R15, R12, UR4, R15 ;  /* 0x000000040c0fcc24 */ /* 0x000fe2000f8e020f */
[----:B------:R-:W-:-:S04]  /*2910*/  @!P4 SHF.R.S32.HI R245, RZ, 0x1f, R14 ;  /* 0x0000001ffff5c819 */ /* 0x000fc8000001140e */
[----:B------:R-:W-:-:S04]  /*2920*/  @!P4 IADD3 R14, P2, PT, R15, R14, RZ ;  /* 0x0000000e0f0ec210 */ /* 0x000fc80007f5e0ff */
[----:B------:R-:W-:Y:S01]  /*2930*/  @!P4 LEA.HI.X.SX32 R15, R15, R245, 0x1, P2 ;  /* 0x000000f50f0fc211 */ /* 0x000fe200010f0eff */
[----:B------:R-:W-:Y:S01]  /*2940*/  @!P3 IMAD.SHL.U32 R245, R116, 0x2, RZ ;  /* 0x0000000274f5b824 */ /* 0x000fe200078e00ff */
[----:B-1----:R-:W-:-:S04]  /*2950*/  @!P4 LEA R242, P2, R14, R242, 0x2 ;  /* 0x000000f20ef2c211 */ /* 0x002fc800078410ff */
[----:B------:R-:W-:Y:S02]  /*2960*/  @!P3 LOP3.LUT R245, R245, 0x2, RZ, 0xc0, !PT ;  /* 0x00000002f5f5b812 */ /* 0x000fe400078ec0ff */
[----:B------:R-:W-:Y:S02]  /*2970*/  @!P4 LEA.HI.X R243, R14, R243, R15, 0x2, P2 ;  /* 0x000000f30ef3c211 */ /* 0x000fe400010f140f */
[----:B------:R-:W0:Y:S01]  /*2980*/  @!P3 LDC.64 R14, c[0x0][0x3b8] ;  /* 0x0000ee00ff0ebb82 */ /* 0x000e220000000a00 */
[----:B------:R-:W-:Y:S01]  /*2990*/  @!P3 IMAD R245, R12, UR4, R245 ;  /* 0x000000040cf5bc24 */ /* 0x000fe2000f8e02f5 */
[----:B------:R-:W-:-:S04]  /*29a0*/  @!P3 SHF.R.S32.HI R250, RZ, 0x1f, R244 ;  /* 0x0000001ffffab819 */ /* 0x000fc800000114f4 */
[----:B------:R-:W-:-:S04]  /*29b0*/  @!P3 IADD3 R244, P2, PT, R245, R244, RZ ;  /* 0x000000f4f5f4b210 */ /* 0x000fc80007f5e0ff */
[----:B------:R-:W-:Y:S02]  /*29c0*/  @!P3 LEA.HI.X.SX32 R250, R245, R250, 0x1, P2 ;  /* 0x000000faf5fab211 */ /* 0x000fe400010f0eff */
[----:B------:R-:W-:-:S04]  /*29d0*/  LEA R245, R12, R13, 0x5 ;  /* 0x0000000d0cf57211 */ /* 0x000fc800078e28ff */
[----:B------:R-:W-:Y:S02]  /*29e0*/  ISETP.GE.OR P5, PT, R245, R11, P1 ;  /* 0x0000000bf500720c */ /* 0x000fe40000fa6670 */
[----:B0-----:R-:W-:-:S04]  /*29f0*/  @!P3 LEA R14, P2, R244, R14, 0x2 ;  /* 0x0000000ef40eb211 */ /* 0x001fc800078410ff */
[----:B------:R-:W-:Y:S02]  /*2a00*/  @!P3 LEA.HI.X R15, R244, R15, R250, 0x2, P2 ;  /* 0x0000000ff40fb211 */ /* 0x000fe400010f14fa */
[----:B------:R-:W-:-:S05]  /*2a10*/  ISETP.GE.AND P2, PT, R0, UR45, PT ;  /* 0x0000002d00007c0c */ /* 0x000fca000bf46270 */
[----:B------:R-:W-:Y:S01]  /*2a20*/  @!P5 IMAD.SHL.U32 R244, R116, 0x2, RZ ;  /* 0x0000000274f4d824 */ /* 0x000fe200078e00ff */
[----:B------:R-:W-:Y:S02]  /*2a30*/  FSEL R7, R7, RZ, P2 ;  /* 0x000000ff07077208 */ /* 0x000fe40001000000 */
[----:B------:R-:W-:Y:S02]  /*2a40*/  FSEL R6, R6, RZ, P2 ;  /* 0x000000ff06067208 */ /* 0x000fe40001000000 */
[----:B------:R-:W-:-:S04]  /*2a50*/  @!P5 LOP3.LUT R244, R244, 0x2, RZ, 0xc0, !PT ;  /* 0x00000002f4f4d812 */ /* 0x000fc800078ec0ff */
[----:B------:R0:W2:Y:S01]  /*2a60*/  @!P4 LDG.E.64 R6, desc[UR36][R242.64] ;  /* 0x00000024f206c981 */ /* 0x0000a2000c1e1b00 */
[----:B------:R-:W-:Y:S01]  /*2a70*/  @!P5 IMAD R250, R12, UR4, R244 ;  /* 0x000000040cfadc24 */ /* 0x000fe2000f8e02f4 */
[----:B------:R-:W-:Y:S01]  /*2a80*/  @!P5 SHF.R.S32.HI R244, RZ, 0x1f, R245 ;  /* 0x0000001ffff4d819 */ /* 0x000fe200000114f5 */
[----:B0-----:R-:W0:Y:S03]  /*2a90*/  @!P5 LDC.64 R242, c[0x0][0x3b8] ;  /* 0x0000ee00fff2db82 */ /* 0x001e260000000a00 */
[----:B------:R-:W-:-:S04]  /*2aa0*/  @!P5 IADD3 R245, P4, PT, R250, R245, RZ ;  /* 0x000000f5faf5d210 */ /* 0x000fc80007f9e0ff */
[----:B------:R-:W-:Y:S01]  /*2ab0*/  @!P5 LEA.HI.X.SX32 R250, R250, R244, 0x1, P4 ;  /* 0x000000f4fafad211 */ /* 0x000fe200020f0eff */
[----:B------:R-:W-:-:S05]  /*2ac0*/  IMAD R244, R12, 0x40, R13 ;  /* 0x000000400cf47824 */ /* 0x000fca00078e020d */
[----:B------:R-:W-:Y:S02]  /*2ad0*/  ISETP.GE.OR P4, PT, R244, R11, P1 ;  /* 0x0000000bf400720c */ /* 0x000fe40000f86670 */
[----:B------:R-:W-:Y:S02]  /*2ae0*/  FSEL R5, R5, RZ, P2 ;  /* 0x000000ff05057208 */ /* 0x000fe40001000000 */
[----:B------:R-:W-:-:S06]  /*2af0*/  FSEL R4, R4, RZ, P2 ;  /* 0x000000ff04047208 */ /* 0x000fcc0001000000 */
[----:B------:R1:W3:Y:S01]  /*2b00*/  @!P3 LDG.E.64 R4, desc[UR36][R14.64] ;  /* 0x000000240e04b981 */ /* 0x0002e2000c1e1b00 */
[----:B0-----:R-:W-:-:S04]  /*2b10*/  @!P5 LEA R242, P6, R245, R242, 0x2 ;  /* 0x000000f2f5f2d211 */ /* 0x001fc800078c10ff */
[----:B------:R-:W-:Y:S01]  /*2b20*/  @!P5 LEA.HI.X R243, R245, R243, R250, 0x2, P6 ;  /* 0x000000f3f5f3d211 */ /* 0x000fe200030f14fa */
[----:B------:R-:W-:Y:S01]  /*2b30*/  @!P4 IMAD.SHL.U32 R245, R116, 0x2, RZ ;  /* 0x0000000274f5c824 */ /* 0x000fe200078e00ff */
[----:B-1----:R-:W0:Y:S04]  /*2b40*/  @!P4 LDC.64 R14, c[0x0][0x3b8] ;  /* 0x0000ee00ff0ecb82 */ /* 0x002e280000000a00 */
[----:B------:R-:W-:-:S05]  /*2b50*/  @!P4 LOP3.LUT R245, R245, 0x2, RZ, 0xc0, !PT ;  /* 0x00000002f5f5c812 */ /* 0x000fca00078ec0ff */
[----:B------:R-:W-:Y:S01]  /*2b60*/  @!P4 IMAD R245, R12, UR4, R245 ;  /* 0x000000040cf5cc24 */ /* 0x000fe2000f8e02f5 */
[----:B------:R-:W-:-:S04]  /*2b70*/  @!P4 SHF.R.S32.HI R250, RZ, 0x1f, R244 ;  /* 0x0000001ffffac819 */ /* 0x000fc800000114f4 */
[----:B------:R-:W-:-:S04]  /*2b80*/  @!P4 IADD3 R244, P3, PT, R245, R244, RZ ;  /* 0x000000f4f5f4c210 */ /* 0x000fc80007f7e0ff */
[----:B------:R-:W-:Y:S02]  /*2b90*/  @!P4 LEA.HI.X.SX32 R250, R245, R250, 0x1, P3 ;  /* 0x000000faf5fac211 */ /* 0x000fe400018f0eff */
[----:B------:R-:W-:Y:S02]  /*2ba0*/  ISETP.GE.OR P3, PT, R13, R11, P1 ;  /* 0x0000000b0d00720c */ /* 0x000fe40000f66670 */
[----:B------:R-:W-:Y:S02]  /*2bb0*/  FSEL R241, R241, RZ, P2 ;  /* 0x000000fff1f17208 */ /* 0x000fe40001000000 */
[----:B------:R-:W-:Y:S02]  /*2bc0*/  FSEL R240, R240, RZ, P2 ;  /* 0x000000fff0f07208 */ /* 0x000fe40001000000 */
[----:B0-----:R-:W-:-:S04]  /*2bd0*/  @!P4 LEA R14, P6, R244, R14, 0x2 ;  /* 0x0000000ef40ec211 */ /* 0x001fc800078c10ff */
[----:B------:R0:W4:Y:S01]  /*2be0*/  @!P5 LDG.E.64 R240, desc[UR36][R242.64] ;  /* 0x00000024f2f0d981 */ /* 0x000122000c1e1b00 */
[----:B------:R-:W-:Y:S02]  /*2bf0*/  @!P4 LEA.HI.X R15, R244, R15, R250, 0x2, P6 ;  /* 0x0000000ff40fc211 */ /* 0x000fe400030f14fa */
[----:B------:R-:W-:Y:S01]  /*2c00*/  @!P3 IMAD.SHL.U32 R244, R116, 0x2, RZ ;  /* 0x0000000274f4b824 */ /* 0x000fe200078e00ff */
[----:B0-----:R-:W0:Y:S04]  /*2c10*/  @!P3 LDC.64 R242, c[0x0][0x3b8] ;  /* 0x0000ee00fff2bb82 */ /* 0x001e280000000a00 */
[----:B------:R-:W-:-:S05]  /*2c20*/  @!P3 LOP3.LUT R244, R244, 0x2, RZ, 0xc0, !PT ;  /* 0x00000002f4f4b812 */ /* 0x000fca00078ec0ff */
[C---:B------:R-:W-:Y:S01]  /*2c30*/  @!P3 IMAD R245, R12.reuse, UR4, R244 ;  /* 0x000000040cf5bc24 */ /* 0x040fe2000f8e02f4 */
[----:B------:R-:W-:-:S04]  /*2c40*/  LEA R244, R12, R13, 0x7 ;  /* 0x0000000d0cf47211 */ /* 0x000fc800078e38ff */
[----:B------:R-:W-:Y:S02]  /*2c50*/  ISETP.GE.OR P5, PT, R244, R11, P1 ;  /* 0x0000000bf400720c */ /* 0x000fe40000fa6670 */
[----:B------:R-:W-:-:S04]  /*2c60*/  @!P3 IADD3 R13, P6, PT, R13, R245, RZ ;  /* 0x000000f50d0db210 */ /* 0x000fc80007fde0ff */
[----:B------:R-:W-:Y:S02]  /*2c70*/  @!P3 LEA.HI.X.SX32 R245, R245, RZ, 0x1, P6 ;  /* 0x000000fff5f5b211 */ /* 0x000fe400030f0eff */
[----:B0-----:R-:W-:-:S04]  /*2c80*/  @!P3 LEA R242, P6, R13, R242, 0x2 ;  /* 0x000000f20df2b211 */ /* 0x001fc800078c10ff */
[----:B------:R-:W-:Y:S01]  /*2c90*/  @!P3 LEA.HI.X R243, R13, R243, R245, 0x2, P6 ;  /* 0x000000f30df3b211 */ /* 0x000fe200030f14f5 */
[----:B------:R-:W-:Y:S01]  /*2ca0*/  @!P5 IMAD.SHL.U32 R13, R116, 0x2, RZ ;  /* 0x00000002740dd824 */ /* 0x000fe200078e00ff */
[----:B------:R-:W-:Y:S02]  /*2cb0*/  FSEL R119, R119, RZ, P2 ;  /* 0x000000ff77777208 */ /* 0x000fe40001000000 */
[----:B------:R-:W-:Y:S02]  /*2cc0*/  FSEL R118, R118, RZ, P2 ;  /* 0x000000ff76767208 */ /* 0x000fe40001000000 */
[----:B------:R-:W-:-:S04]  /*2cd0*/  @!P5 LOP3.LUT R13, R13, 0x2, RZ, 0xc0, !PT ;  /* 0x000000020d0dd812 */ /* 0x000fc800078ec0ff */
[----:B------:R0:W4:Y:S01]  /*2ce0*/  @!P4 LDG.E.64 R118, desc[UR36][R14.64] ;  /* 0x000000240e76c981 */ /* 0x000122000c1e1b00 */
[----:B------:R-:W-:Y:S01]  /*2cf0*/  @!P5 IMAD R13, R12, UR4, R13 ;  /* 0x000000040c0ddc24 */ /* 0x000fe2000f8e020d */
[----:B------:R-:W-:Y:S01]  /*2d00*/  @!P5 SHF.R.S32.HI R245, RZ, 0x1f, R244 ;  /* 0x0000001ffff5d819 */ /* 0x000fe200000114f4 */
[----:B------:R-:W-:Y:S01]  /*2d10*/  IMAD.IADD R10, R10, 0x1, R12 ;  /* 0x000000010a0a7824 */ /* 0x000fe200078e020c */
[----:B0-----:R-:W0:Y:S02]  /*2d20*/  @!P5 LDC.64 R14, c[0x0][0x3b8] ;  /* 0x0000ee00ff0edb82 */ /* 0x001e240000000a00 */
[----:B------:R-:W-:-:S04]  /*2d30*/  @!P5 IADD3 R244, P4, PT, R13, R244, RZ ;  /* 0x000000f40df4d210 */ /* 0x000fc80007f9e0ff */
[----:B------:R-:W-:Y:S01]  /*2d40*/  @!P5 LEA.HI.X.SX32 R245, R13, R245, 0x1, P4 ;  /* 0x000000f50df5d211 */ /* 0x000fe200020f0eff */
[----:B------:R-:W-:-:S05]  /*2d50*/  IMAD.SHL.U32 R13, R10, 0x4, RZ ;  /* 0x000000040a0d7824 */ /* 0x000fca00078e00ff */
[----:B------:R-:W-:Y:S02]  /*2d60*/  ISETP.GE.OR P4, PT, R13, R11, P1 ;  /* 0x0000000b0d00720c */ /* 0x000fe40000f86670 */
[----:B------:R-:W-:Y:S02]  /*2d70*/  FSEL R123, R123, RZ, P2 ;  /* 0x000000ff7b7b7208 */ /* 0x000fe40001000000 */
[----:B------:R-:W-:-:S06]  /*2d80*/  FSEL R122, R122, RZ, P2 ;  /* 0x000000ff7a7a7208 */ /* 0x000fcc0001000000 */
[----:B------:R1:W2:Y:S01]  /*2d90*/  @!P3 LDG.E.64 R122, desc[UR36][R242.64] ;  /* 0x00000024f27ab981 */ /* 0x0002a2000c1e1b00 */
[----:B0-----:R-:W-:-:S04]  /*2da0*/  @!P5 LEA R14, P6, R244, R14, 0x2 ;  /* 0x0000000ef40ed211 */ /* 0x001fc800078c10ff */
[----:B------:R-:W-:Y:S01]  /*2db0*/  @!P5 LEA.HI.X R15, R244, R15, R245, 0x2, P6 ;  /* 0x0000000ff40fd211 */ /* 0x000fe200030f14f5 */
[----:B------:R-:W-:Y:S01]  /*2dc0*/  @!P4 IMAD.SHL.U32 R244, R116, 0x2, RZ ;  /* 0x0000000274f4c824 */ /* 0x000fe200078e00ff */
[----:B-1----:R-:W0:Y:S04]  /*2dd0*/  @!P4 LDC.64 R242, c[0x0][0x3b8] ;  /* 0x0000ee00fff2cb82 */ /* 0x002e280000000a00 */
[----:B------:R-:W-:Y:S02]  /*2de0*/  @!P4 LOP3.LUT R244, R244, 0x2, RZ, 0xc0, !PT ;  /* 0x00000002f4f4c812 */ /* 0x000fe400078ec0ff */
[----:B------:R-:W-:-:S03]  /*2df0*/  LEA R251, R12, R10, 0x1 ;  /* 0x0000000a0cfb7211 */ /* 0x000fc600078e08ff */
[----:B------:R-:W-:Y:S01]  /*2e00*/  @!P4 IMAD R245, R12, UR4, R244 ;  /* 0x000000040cf5cc24 */ /* 0x000fe2000f8e02f4 */
[----:B------:R-:W-:-:S04]  /*2e10*/  @!P4 SHF.R.S32.HI R250, RZ, 0x1f, R13 ;  /* 0x0000001ffffac819 */ /* 0x000fc8000001140d */
[----:B------:R-:W-:Y:S01]  /*2e20*/  @!P4 IADD3 R244, P3, PT, R245, R13, RZ ;  /* 0x0000000df5f4c210 */ /* 0x000fe20007f7e0ff */
[----:B------:R-:W-:-:S03]  /*2e30*/  IMAD.SHL.U32 R13, R251, 0x4, RZ ;  /* 0x00000004fb0d7824 */ /* 0x000fc600078e00ff */
[----:B------:R-:W-:Y:S02]  /*2e40*/  @!P4 LEA.HI.X.SX32 R250, R245, R250, 0x1, P3 ;  /* 0x000000faf5fac211 */ /* 0x000fe400018f0eff */
[----:B------:R-:W-:Y:S02]  /*2e50*/  ISETP.GE.OR P3, PT, R13, R11, P1 ;  /* 0x0000000b0d00720c */ /* 0x000fe40000f66670 */
[----:B------:R-:W-:Y:S02]  /*2e60*/  FSEL R121, R121, RZ, P2 ;  /* 0x000000ff79797208 */ /* 0x000fe40001000000 */
[----:B0-----:R-:W-:Y:S02]  /*2e70*/  @!P4 LEA R242, P6, R244, R242, 0x2 ;  /* 0x000000f2f4f2c211 */ /* 0x001fe400078c10ff */
[----:B------:R-:W-:Y:S02]  /*2e80*/  FSEL R120, R120, RZ, P2 ;  /* 0x000000ff78787208 */ /* 0x000fe40001000000 */
[----:B------:R-:W-:-:S05]  /*2e90*/  @!P4 LEA.HI.X R243, R244, R243, R250, 0x2, P6 ;  /* 0x000000f3f4f3c211 */ /* 0x000fca00030f14fa */
[----:B------:R-:W-:Y:S01]  /*2ea0*/  @!P3 IMAD.SHL.U32 R244, R116, 0x2, RZ ;  /* 0x0000000274f4b824 */ /* 0x000fe200078e00ff */
[----:B------:R0:W4:Y:S04]  /*2eb0*/  @!P5 LDG.E.64 R120, desc[UR36][R14.64] ;  /* 0x000000240e78d981 */ /* 0x000128000c1e1b00 */
[----:B------:R-:W-:Y:S01]  /*2ec0*/  @!P3 LOP3.LUT R244, R244, 0x2, RZ, 0xc0, !PT ;  /* 0x00000002f4f4b812 */ /* 0x000fe200078ec0ff */
[----:B0-----:R-:W0:Y:S04]  /*2ed0*/  @!P3 LDC.64 R14, c[0x0][0x3b8] ;  /* 0x0000ee00ff0ebb82 */ /* 0x001e280000000a00 */
[----:B------:R-:W-:-:S02]  /*2ee0*/  @!P3 IMAD R245, R12, UR4, R244 ;  /* 0x000000040cf5bc24 */ /* 0x000fc4000f8e02f4 */
[----:B------:R-:W-:Y:S01]  /*2ef0*/  IMAD R10, R12, 0x4, R10 ;  /* 0x000000040c0a7824 */ /* 0x000fe200078e020a */
[----:B------:R-:W-:Y:S02]  /*2f00*/  @!P3 SHF.R.S32.HI R250, RZ, 0x1f, R13 ;  /* 0x0000001ffffab819 */ /* 0x000fe4000001140d */
[----:B------:R-:W-:Y:S01]  /*2f10*/  @!P3 IADD3 R244, P5, PT, R245, R13, RZ ;  /* 0x0000000df5f4b210 */ /* 0x000fe20007fbe0ff */
[----:B------:R-:W-:-:S03]  /*2f20*/  IMAD.SHL.U32 R13, R10, 0x4, RZ ;  /* 0x000000040a0d7824 */ /* 0x000fc600078e00ff */
[----:B------:R-:W-:Y:S02]  /*2f30*/  @!P3 LEA.HI.X.SX32 R250, R245, R250, 0x1, P5 ;  /* 0x000000faf5fab211 */ /* 0x000fe400028f0eff */
[----:B------:R-:W-:Y:S02]  /*2f40*/  ISETP.GE.OR P5, PT, R13, R11, P1 ;  /* 0x0000000b0d00720c */ /* 0x000fe40000fa6670 */
[----:B------:R-:W-:Y:S02]  /*2f50*/  FSEL R125, R125, RZ, P2 ;  /* 0x000000ff7d7d7208 */ /* 0x000fe40001000000 */
[----:B------:R-:W-:-:S06]  /*2f60*/  FSEL R124, R124, RZ, P2 ;  /* 0x000000ff7c7c7208 */ /* 0x000fcc0001000000 */
[----:B------:R1:W3:Y:S01]  /*2f70*/  @!P4 LDG.E.64 R124, desc[UR36][R242.64] ;  /* 0x00000024f27cc981 */ /* 0x0002e2000c1e1b00 */
[----:B0-----:R-:W-:-:S04]  /*2f80*/  @!P3 LEA R14, P6, R244, R14, 0x2 ;  /* 0x0000000ef40eb211 */ /* 0x001fc800078c10ff */
[----:B------:R-:W-:Y:S02]  /*2f90*/  @!P3 LEA.HI.X R15, R244, R15, R250, 0x2, P6 ;  /* 0x0000000ff40fb211 */ /* 0x000fe400030f14fa */
[----:B------:R-:W-:Y:S01]  /*2fa0*/  @!P5 SHF.L.U32 R244, R116, 0x1, RZ ;  /* 0x0000000174f4d819 */ /* 0x000fe200000006ff */
[----:B-1----:R-:W0:Y:S03]  /*2fb0*/  @!P5 LDC.64 R242, c[0x0][0x3b8] ;  /* 0x0000ee00fff2db82 */ /* 0x002e260000000a00 */
[----:B------:R-:W-:Y:S01]  /*2fc0*/  @!P5 LOP3.LUT R244, R244, 0x2, RZ, 0xc0, !PT ;  /* 0x00000002f4f4d812 */ /* 0x000fe200078ec0ff */
[----:B------:R-:W-:-:S04]  /*2fd0*/  IMAD.IADD R10, R10, 0x1, R12 ;  /* 0x000000010a0a7824 */ /* 0x000fc800078e020c */
[----:B------:R-:W-:Y:S01]  /*2fe0*/  @!P5 IMAD R245, R12, UR4, R244 ;  /* 0x000000040cf5dc24 */ /* 0x000fe2000f8e02f4 */
[----:B------:R-:W-:-:S04]  /*2ff0*/  @!P5 SHF.R.S32.HI R250, RZ, 0x1f, R13 ;  /* 0x0000001ffffad819 */ /* 0x000fc8000001140d */
[----:B------:R-:W-:Y:S01]  /*3000*/  @!P5 IADD3 R244, P4, PT, R245, R13, RZ ;  /* 0x0000000df5f4d210 */ /* 0x000fe20007f9e0ff */
[----:B------:R-:W-:-:S03]  /*3010*/  IMAD.SHL.U32 R13, R10, 0x4, RZ ;  /* 0x000000040a0d7824 */ /* 0x000fc600078e00ff */
[----:B------:R-:W-:Y:S02]  /*3020*/  @!P5 LEA.HI.X.SX32 R250, R245, R250, 0x1, P4 ;  /* 0x000000faf5fad211 */ /* 0x000fe400020f0eff */
[----:B------:R-:W-:Y:S02]  /*3030*/  ISETP.GE.OR P4, PT, R13, R11, P1 ;  /* 0x0000000b0d00720c */ /* 0x000fe40000f86670 */
[----:B------:R-:W-:Y:S02]  /*3040*/  FSEL R127, R127, RZ, P2 ;  /* 0x000000ff7f7f7208 */ /* 0x000fe40001000000 */
[----:B------:R-:W-:Y:S02]  /*3050*/  FSEL R126, R126, RZ, P2 ;  /* 0x000000ff7e7e7208 */ /* 0x000fe40001000000 */
[----:B0-----:R-:W-:-:S04]  /*3060*/  @!P5 LEA R242, P6, R244, R242, 0x2 ;  /* 0x000000f2f4f2d211 */ /* 0x001fc800078c10ff */
[----:B------:R-:W-:Y:S01]  /*3070*/  @!P5 LEA.HI.X R243, R244, R243, R250, 0x2, P6 ;  /* 0x000000f3f4f3d211 */ /* 0x000fe200030f14fa */
[----:B------:R0:W4:Y:S02]  /*3080*/  @!P3 LDG.E.64 R126, desc[UR36][R14.64] ;  /* 0x000000240e7eb981 */ /* 0x000124000c1e1b00 */
[----:B------:R-:W-:-:S05]  /*3090*/  @!P4 IMAD.SHL.U32 R244, R116, 0x2, RZ ;  /* 0x0000000274f4c824 */ /* 0x000fca00078e00ff */
[----:B------:R-:W-:Y:S01]  /*30a0*/  @!P4 LOP3.LUT R244, R244, 0x2, RZ, 0xc0, !PT ;  /* 0x00000002f4f4c812 */ /* 0x000fe200078ec0ff */
[----:B0-----:R-:W0:Y:S01]  /*30b0*/  @!P4 LDC.64 R14, c[0x0][0x3b8] ;  /* 0x0000ee00ff0ecb82 */ /* 0x001e220000000a00 */
[----:B------:R-:W-:-:S03]  /*30c0*/  IMAD.IADD R10, R10, 0x1, R12 ;  /* 0x000000010a0a7824 */ /* 0x000fc600078e020c */
[----:B------:R-:W-:Y:S01]  /*30d0*/  @!P4 IMAD R245, R12, UR4, R244 ;  /* 0x000000040cf5cc24 */ /* 0x000fe2000f8e02f4 */
[----:B------:R-:W-:-:S04]  /*30e0*/  @!P4 SHF.R.S32.HI R250, RZ, 0x1f, R13 ;  /* 0x0000001ffffac819 */ /* 0x000fc8000001140d */
[C---:B------:R-:W-:Y:S02]  /*30f0*/  @!P4 IADD3 R244, P3, PT, R245.reuse, R13, RZ ;  /* 0x0000000df5f4c210 */ /* 0x040fe40007f7e0ff */
[----:B------:R-:W-:Y:S02]  /*3100*/  SHF.L.U32 R13, R10, 0x2, RZ ;  /* 0x000000020a0d7819 */ /* 0x000fe400000006ff */
[----:B------:R-:W-:Y:S02]  /*3110*/  @!P4 LEA.HI.X.SX32 R250, R245, R250, 0x1, P3 ;  /* 0x000000faf5fac211 */ /* 0x000fe400018f0eff */
[----:B------:R-:W-:Y:S02]  /*3120*/  ISETP.GE.OR P3, PT, R13, R11, P1 ;  /* 0x0000000b0d00720c */ /* 0x000fe40000f66670 */
[----:B------:R-:W-:Y:S02]  /*3130*/  FSEL R129, R129, RZ, P2 ;  /* 0x000000ff81817208 */ /* 0x000fe40001000000 */
[----:B------:R-:W-:-:S02]  /*3140*/  FSEL R128, R128, RZ, P2 ;  /* 0x000000ff80807208 */ /* 0x000fc40001000000 */
[----:B0-----:R-:W-:-:S04]  /*3150*/  @!P4 LEA R14, P6, R244, R14, 0x2 ;  /* 0x0000000ef40ec211 */ /* 0x001fc800078c10ff */
[----:B------:R0:W4:Y:S01]  /*3160*/  @!P5 LDG.E.64 R128, desc[UR36][R242.64] ;  /* 0x00000024f280d981 */ /* 0x000122000c1e1b00 */
[----:B------:R-:W-:Y:S02]  /*3170*/  @!P4 LEA.HI.X R15, R244, R15, R250, 0x2, P6 ;  /* 0x0000000ff40fc211 */ /* 0x000fe400030f14fa */
[----:B------:R-:W-:-:S05]  /*3180*/  @!P3 IMAD.SHL.U32 R244, R116, 0x2, RZ ;  /* 0x0000000274f4b824 */ /* 0x000fca00078e00ff */
[----:B------:R-:W-:Y:S01]  /*3190*/  @!P3 LOP3.LUT R244, R244, 0x2, RZ, 0xc0, !PT ;  /* 0x00000002f4f4b812 */ /* 0x000fe200078ec0ff */
[----:B0-----:R-:W0:Y:S01]  /*31a0*/  @!P3 LDC.64 R242, c[0x0][0x3b8] ;  /* 0x0000ee00fff2bb82 */ /* 0x001e220000000a00 */
[----:B------:R-:W-:-:S03]  /*31b0*/  IMAD R10, R12, 0x2, R10 ;  /* 0x000000020c0a7824 */ /* 0x000fc600078e020a */
        /* <DEDUP_REMOVED lines=9> */
[----:B------:R0:W4:Y:S01]  /*3250*/  @!P4 LDG.E.64 R130, desc[UR36][R14.64] ;  /* 0x000000240e82c981 */ /* 0x000122000c1e1b00 */
[----:B------:R-:W-:Y:S02]  /*3260*/  @!P3 LEA.HI.X R243, R244, R243, R250, 0x2, P6 ;  /* 0x000000f3f4f3b211 */ /* 0x000fe400030f14fa */
[----:B------:R-:W-:-:S05]  /*3270*/  @!P5 IMAD.SHL.U32 R244, R116, 0x2, RZ ;  /* 0x0000000274f4d824 */ /* 0x000fca00078e00ff */
[----:B------:R-:W-:Y:S01]  /*3280*/  @!P5 LOP3.LUT R244, R244, 0x2, RZ, 0xc0, !PT ;  /* 0x00000002f4f4d812 */ /* 0x000fe200078ec0ff */
[----:B0-----:R-:W0:Y:S01]  /*3290*/  @!P5 LDC.64 R14, c[0x0][0x3b8] ;  /* 0x0000ee00ff0edb82 */ /* 0x001e220000000a00 */
[----:B------:R-:W-:-:S03]  /*32a0*/  IADD3 R10, PT, PT, R10, R12, RZ ;  /* 0x0000000c0a0a7210 */ /* 0x000fc60007ffe0ff */
        /* <DEDUP_REMOVED lines=14> */
[----:B------:R-:W-:-:S03]  /*3390*/  IMAD.IADD R10, R10, 0x1, R12 ;  /* 0x000000010a0a7824 */ /* 0x000fc600078e020c */
        /* <DEDUP_REMOVED lines=11> */
[----:B------:R-:W-:-:S04]  /*3450*/  @!P3 SHF.L.U32 R244, R116, 0x1, RZ ;  /* 0x0000000174f4b819 */ /* 0x000fc800000006ff */
        /* <DEDUP_REMOVED lines=306> */
[----:B------:R-:W-:-:S05]  /*4780*/  IMAD.SHL.U32 R13, R10, 0x4, RZ ;  /* 0x000000040a0d7824 */ /* 0x000fca00078e00ff */
[----:B------:R-:W-:Y:S02]  /*4790*/  ISETP.GE.OR P6, PT, R13, R11, P1 ;  /* 0x0000000b0d00720c */ /* 0x000fe40000fc6670 */
[----:B------:R-:W-:Y:S02]  /*47a0*/  @!P4 LEA.HI.X.SX32 R250, R245, R250, 0x1, P3 ;  /* 0x000000faf5fac211 */ /* 0x000fe400018f0eff */
[----:B------:R-:W-:Y:S02]  /*47b0*/  FSEL R177, R177, RZ, P2 ;  /* 0x000000ffb1b17208 */ /* 0x000fe40001000000 */
[----:B------:R-:W-:Y:S02]  /*47c0*/  FSEL R176, R176, RZ, P2 ;  /* 0x000000ffb0b07208 */ /* 0x000fe40001000000 */
[----:B0-----:R-:W-:-:S04]  /*47d0*/  @!P4 LEA R14, P3, R244, R14, 0x2 ;  /* 0x0000000ef40ec211 */ /* 0x001fc800078610ff */
[----:B------:R0:W4:Y:S01]  /*47e0*/  @!P5 LDG.E.64 R176, desc[UR36][R242.64] ;  /* 0x00000024f2b0d981 */ /* 0x000122000c1e1b00 */
[----:B------:R-:W-:Y:S01]  /*47f0*/  @!P4 LEA.HI.X R15, R244, R15, R250, 0x2, P3 ;  /* 0x0000000ff40fc211 */ /* 0x000fe200018f14fa */
        /* <DEDUP_REMOVED lines=41> */
[----:B------:R-:W-:-:S06]  /*4a90*/  FSEL R182, R182, RZ, P2 ;  /* 0x000000ffb6b67208 */ /* 0x000fcc0001000000 */
[----:B------:R1:W4:Y:S01]  /*4aa0*/  @!P3 LDG.E.64 R182, desc[UR36][R14.64] ;  /* 0x000000240eb6b981 */ /* 0x000322000c1e1b00 */
[----:B0-----:R-:W-:-:S04]  /*4ab0*/  @!P5 LEA R242, P6, R244, R242, 0x2 ;  /* 0x000000f2f4f2d211 */ /* 0x001fc800078c10ff */
[----:B------:R-:W-:Y:S01]  /*4ac0*/  @!P5 LEA.HI.X R243, R244, R243, R250, 0x2, P6 ;  /* 0x000000f3f4f3d211 */ /* 0x000fe200030f14fa */
[----:B------:R-:W-:Y:S01]  /*4ad0*/  @!P4 IMAD.SHL.U32 R244, R116, 0x2, RZ ;  /* 0x0000000274f4c824 */ /* 0x000fe200078e00ff */
[----:B-1----:R-:W0:Y:S04]  /*4ae0*/  @!P4 LDC.64 R14, c[0x0][0x3b8] ;  /* 0x0000ee00ff0ecb82 */ /* 0x002e280000000a00 */
[----:B------:R-:W-:Y:S01]  /*4af0*/  @!P4 LOP3.LUT R244, R244, 0x2, RZ, 0xc0, !PT ;  /* 0x00000002f4f4c812 */ /* 0x000fe200078ec0ff */
[----:B------:R-:W-:-:S04]  /*4b00*/  IMAD.IADD R10, R10, 0x1, R12 ;  /* 0x000000010a0a7824 */ /* 0x000fc800078e020c */
[----:B------:R-:W-:Y:S01]  /*4b10*/  @!P4 IMAD R245, R12, UR4, R244 ;  /* 0x000000040cf5cc24 */ /* 0x000fe2000f8e02f4 */
[----:B------:R-:W-:-:S04]  /*4b20*/  @!P4 SHF.R.S32.HI R250, RZ, 0x1f, R13 ;  /* 0x0000001ffffac819 */ /* 0x000fc8000001140d */
[----:B------:R-:W-:Y:S01]  /*4b30*/  @!P4 IADD3 R244, P3, PT, R245, R13, RZ ;  /* 0x0000000df5f4c210 */ /* 0x000fe20007f7e0ff */
[----:B------:R-:W-:-:S05]  /*4b40*/  IMAD.SHL.U32 R13, R10, 0x4, RZ ;  /* 0x000000040a0d7824 */ /* 0x000fca00078e00ff */
[----:B------:R-:W-:Y:S02]  /*4b50*/  ISETP.GE.OR P6, PT, R13, R11, P1 ;  /* 0x0000000b0d00720c */ /* 0x000fe40000fc6670 */
[----:B------:R-:W-:Y:S02]  /*4b60*/  @!P4 LEA.HI.X.SX32 R250, R245, R250, 0x1, P3 ;  /* 0x000000faf5fac211 */ /* 0x000fe400018f0eff */
[----:B------:R-:W-:Y:S02]  /*4b70*/  FSEL R185, R185, RZ, P2 ;  /* 0x000000ffb9b97208 */ /* 0x000fe40001000000 */
[----:B0-----:R-:W-:Y:S02]  /*4b80*/  @!P4 LEA R14, P3, R244, R14, 0x2 ;  /* 0x0000000ef40ec211 */ /* 0x001fe400078610ff */
[----:B------:R-:W-:Y:S02]  /*4b90*/  FSEL R184, R184, RZ, P2 ;  /* 0x000000ffb8b87208 */ /* 0x000fe40001000000 */
[----:B------:R-:W-:-:S03]  /*4ba0*/  @!P4 LEA.HI.X R15, R244, R15, R250, 0x2, P3 ;  /* 0x0000000ff40fc211 */ /* 0x000fc600018f14fa */
[----:B------:R-:W-:Y:S01]  /*4bb0*/  @!P6 SHF.L.U32 R244, R116, 0x1, RZ ;  /* 0x0000000174f4e819 */ /* 0x000fe200000006ff */
[----:B------:R0:W4:Y:S03]  /*4bc0*/  @!P5 LDG.E.64 R184, desc[UR36][R242.64] ;  /* 0x00000024f2b8d981 */ /* 0x000126000c1e1b00 */
[----:B------:R-:W-:Y:S01]  /*4bd0*/  @!P6 LOP3.LUT R244, R244, 0x2, RZ, 0xc0, !PT ;  /* 0x00000002f4f4e812 */ /* 0x000fe200078ec0ff */
[----:B------:R-:W-:Y:S01]  /*4be0*/  IMAD.IADD R10, R10, 0x1, R12 ;  /* 0x000000010a0a7824 */ /* 0x000fe200078e020c */
[----:B0-----:R-:W0:Y:S03]  /*4bf0*/  @!P6 LDC.64 R242, c[0x0][0x3b8] ;  /* 0x0000ee00fff2eb82 */ /* 0x001e260000000a00 */
        /* <DEDUP_REMOVED lines=17> */
[----:B------:R-:W-:Y:S02]  /*4d10*/  @!P3 IADD3 R244, P4, PT, R245, R13, RZ ;  /* 0x0000000df5f4b210 */ /* 0x000fe40007f9e0ff */
[----:B------:R-:W-:-:S04]  /*4d20*/  SHF.L.U32 R13, R10, 0x2, RZ ;  /* 0x000000020a0d7819 */ /* 0x000fc800000006ff */
[----:B------:R-:W-:Y:S02]  /*4d30*/  ISETP.GE.OR P5, PT, R13, R11, P1 ;  /* 0x0000000b0d00720c */ /* 0x000fe40000fa6670 */
[----:B------:R-:W-:Y:S02]  /*4d40*/  @!P3 LEA.HI.X.SX32 R250, R245, R250, 0x1, P4 ;  /* 0x000000faf5fab211 */ /* 0x000fe400020f0eff */
[----:B0-----:R-:W-:Y:S02]  /*4d50*/  @!P3 LEA R14, P4, R244, R14, 0x2 ;  /* 0x0000000ef40eb211 */ /* 0x001fe400078810ff */
[----:B------:R-:W-:Y:S02]  /*4d60*/  FSEL R189, R189, RZ, P2 ;  /* 0x000000ffbdbd7208 */ /* 0x000fe40001000000 */
[----:B------:R-:W-:Y:S02]  /*4d70*/  FSEL R188, R188, RZ, P2 ;  /* 0x000000ffbcbc7208 */ /* 0x000fe40001000000 */
[----:B------:R-:W-:-:S03]  /*4d80*/  @!P3 LEA.HI.X R15, R244, R15, R250, 0x2, P4 ;  /* 0x0000000ff40fb211 */ /* 0x000fc600020f14fa */
[----:B------:R-:W-:Y:S01]  /*4d90*/  @!P5 IMAD.SHL.U32 R244, R116, 0x2, RZ ;  /* 0x0000000274f4d824 */ /* 0x000fe200078e00ff */
[----:B------:R0:W4:Y:S04]  /*4da0*/  @!P6 LDG.E.64 R188, desc[UR36][R242.64] ;  /* 0x00000024f2bce981 */ /* 0x000128000c1e1b00 */
        /* <DEDUP_REMOVED lines=16> */
[----:B------:R-:W-:Y:S02]  /*4eb0*/  @!P4 LOP3.LUT R244, R244, 0x2, RZ, 0xc0, !PT ;  /* 0x00000002f4f4c812 */ /* 0x000fe400078ec0ff */
[----:B------:R-:W-:-:S03]  /*4ec0*/  IADD3 R10, PT, PT, R10, R12, RZ ;  /* 0x0000000c0a0a7210 */ /* 0x000fc60007ffe0ff */
[----:B------:R-:W-:Y:S01]  /*4ed0*/  @!P4 IMAD R245, R12, UR4, R244 ;  /* 0x000000040cf5cc24 */ /* 0x000fe2000f8e02f4 */
[----:B------:R-:W-:-:S04]  /*4ee0*/  @!P4 SHF.R.S32.HI R250, RZ, 0x1f, R13 ;  /* 0x0000001ffffac819 */ /* 0x000fc8000001140d */
[----:B------:R-:W-:Y:S01]  /*4ef0*/  @!P4 IADD3 R244, P3, PT, R245, R13, RZ ;  /* 0x0000000df5f4c210 */ /* 0x000fe20007f7e0ff */
[----:B------:R-:W-:-:S05]  /*4f00*/  IMAD.SHL.U32 R13, R10, 0x4, RZ ;  /* 0x000000040a0d7824 */ /* 0x000fca00078e00ff */
        /* <DEDUP_REMOVED lines=36> */
[----:B------:R-:W-:Y:S01]  /*5150*/  @!P5 IMAD.SHL.U32 R244, R116, 0x2, RZ ;  /* 0x0000000274f4d824 */ /* 0x000fe200078e00ff */
[----:B------:R0:W4:Y:S04]  /*5160*/  @!P6 LDG.E.64 R196, desc[UR36][R242.64] ;  /* 0x00000024f2c4e981 */ /* 0x000128000c1e1b00 */
[----:B------:R-:W-:Y:S01]  /*5170*/  @!P5 LOP3.LUT R244, R244, 0x2, RZ, 0xc0, !PT ;  /* 0x00000002f4f4d812 */ /* 0x000fe200078ec0ff */
[----:B0-----:R-:W0:Y:S04]  /*5180*/  @!P5 LDC.64 R242, c[0x0][0x3b8] ;  /* 0x0000ee00fff2db82 */ /* 0x001e280000000a00 */
[----:B------:R-:W-:-:S02]  /*5190*/  @!P5 IMAD R245, R12, UR4, R244 ;  /* 0x000000040cf5dc24 */ /* 0x000fc4000f8e02f4 */
[----:B------:R-:W-:Y:S01]  /*51a0*/  IMAD.IADD R10, R10, 0x1, R12 ;  /* 0x000000010a0a7824 */ /* 0x000fe200078e020c */
[----:B------:R-:W-:Y:S02]  /*51b0*/  @!P5 SHF.R.S32.HI R250, RZ, 0x1f, R13 ;  /* 0x0000001ffffad819 */ /* 0x000fe4000001140d */
[C---:B------:R-:W-:Y:S02]  /*51c0*/  @!P5 IADD3 R244, P4, PT, R245.reuse, R13, RZ ;  /* 0x0000000df5f4d210 */ /* 0x040fe40007f9e0ff */
[----:B------:R-:W-:Y:S02]  /*51d0*/  SHF.L.U32 R13, R10, 0x2, RZ ;  /* 0x000000020a0d7819 */ /* 0x000fe400000006ff */
[----:B------:R-:W-:Y:S02]  /*51e0*/  @!P5 LEA.HI.X.SX32 R250, R245, R250, 0x1, P4 ;  /* 0x000000faf5fad211 */ /* 0x000fe400020f0eff */
[----:B------:R-:W-:Y:S02]  /*51f0*/  ISETP.GE.OR P4, PT, R13, R11, P1 ;  /* 0x0000000b0d00720c */ /* 0x000fe40000f86670 */
[----:B------:R-:W-:-:S02]  /*5200*/  FSEL R199, R199, RZ, P2 ;  /* 0x000000ffc7c77208 */ /* 0x000fc40001000000 */
        /* <DEDUP_REMOVED lines=20> */
[----:B------:R-:W-:Y:S02]  /*5350*/  @!P6 LOP3.LUT R244, R244, 0x2, RZ, 0xc0, !PT ;  /* 0x00000002f4f4e812 */ /* 0x000fe400078ec0ff */
[----:B------:R-:W-:Y:S01]  /*5360*/  IADD3 R10, PT, PT, R10, R12, RZ ;  /* 0x0000000c0a0a7210 */ /* 0x000fe20007ffe0ff */
[----:B0-----:R-:W0:Y:S02]  /*5370*/  @!P6 LDC.64 R242, c[0x0][0x3b8] ;  /* 0x0000ee00fff2eb82 */ /* 0x001e240000000a00 */
        /* <DEDUP_REMOVED lines=28> */
[----:B0-----:R-:W0:Y:S04]  /*5540*/  @!P5 LDC.64 R242, c[0x0][0x3b8] ;  /* 0x0000ee00fff2db82 */ /* 0x001e280000000a00 */
[----:B------:R-:W-:Y:S02]  /*5550*/  @!P5 IMAD R245, R12, UR4, R244 ;  /* 0x000000040cf5dc24 */ /* 0x000fe4000f8e02f4 */
[----:B------:R-:W-:Y:S01]  /*5560*/  IMAD.IADD R10, R10, 0x1, R12 ;  /* 0x000000010a0a7824 */ /* 0x000fe200078e020c */
[----:B------:R-:W-:-:S02]  /*5570*/  @!P5 SHF.R.S32.HI R250, RZ, 0x1f, R13 ;  /* 0x0000001ffffad819 */ /* 0x000fc4000001140d */
        /* <DEDUP_REMOVED lines=155> */
[----:B0-----:R-:W-:-:S04]  /*5f30*/  @!P6 LEA R242, P5, R244, R242, 0x2 ;  /* 0x000000f2f4f2e211 */ /* 0x001fc800078a10ff */
[----:B------:R-:W-:-:S05]  /*5f40*/  @!P6 LEA.HI.X R243, R244, R243, R250, 0x2, P5 ;  /* 0x000000f3f4f3e211 */ /* 0x000fca00028f14fa */
[----:B------:R-:W-:Y:S01]  /*5f50*/  @!P3 IMAD.SHL.U32 R244, R116, 0x2, RZ ;  /* 0x0000000274f4b824 */ /* 0x000fe200078e00ff */
[----:B------:R-:W-:-:S04]  /*5f60*/  FSEL R236, R236, RZ, P2 ;  /* 0x000000ffecec7208 */ /* 0x000fc80001000000 */
[----:B------:R-:W-:Y:S02]  /*5f70*/  @!P3 LOP3.LUT R244, R244, 0x2, RZ, 0xc0, !PT ;  /* 0x00000002f4f4b812 */ /* 0x000fe400078ec0ff */
[----:B------:R0:W4:Y:S03]  /*5f80*/  @!P4 LDG.E.64 R236, desc[UR36][R14.64] ;  /* 0x000000240eecc981 */ /* 0x000126000c1e1b00 */
[----:B------:R-:W-:Y:S01]  /*5f90*/  @!P3 IMAD R244, R12, UR4, R244 ;  /* 0x000000040cf4bc24 */ /* 0x000fe2000f8e02f4 */
[----:B------:R-:W-:Y:S01]  /*5fa0*/  @!P3 SHF.R.S32.HI R245, RZ, 0x1f, R13 ;  /* 0x0000001ffff5b819 */ /* 0x000fe2000001140d */
[----:B------:R-:W-:Y:S01]  /*5fb0*/  IMAD.IADD R10, R10, 0x1, R12 ;  /* 0x000000010a0a7824 */ /* 0x000fe200078e020c */
[----:B0-----:R-:W0:Y:S02]  /*5fc0*/  @!P3 LDC.64 R14, c[0x0][0x3b8] ;  /* 0x0000ee00ff0ebb82 */ /* 0x001e240000000a00 */
[----:B------:R-:W-:-:S04]  /*5fd0*/  @!P3 IADD3 R13, P4, PT, R244, R13, RZ ;  /* 0x0000000df40db210 */ /* 0x000fc80007f9e0ff */
[----:B------:R-:W-:Y:S02]  /*5fe0*/  @!P3 LEA.HI.X.SX32 R245, R244, R245, 0x1, P4 ;  /* 0x000000f5f4f5b211 */ /* 0x000fe400020f0eff */
[----:B------:R-:W-:-:S04]  /*5ff0*/  SHF.L.U32 R244, R10, 0x2, RZ ;  /* 0x000000020af47819 */ /* 0x000fc800000006ff */
[----:B------:R-:W-:Y:S02]  /*6000*/  ISETP.GE.OR P5, PT, R244, R11, P1 ;  /* 0x0000000bf400720c */ /* 0x000fe40000fa6670 */
[----:B------:R-:W-:Y:S02]  /*6010*/  FSEL R227, R227, RZ, P2 ;  /* 0x000000ffe3e37208 */ /* 0x000fe40001000000 */
[----:B------:R-:W-:-:S06]  /*6020*/  FSEL R226, R226, RZ, P2 ;  /* 0x000000ffe2e27208 */ /* 0x000fcc0001000000 */
[----:B------:R1:W4:Y:S01]  /*6030*/  @!P6 LDG.E.64 R226, desc[UR36][R242.64] ;  /* 0x00000024f2e2e981 */ /* 0x000322000c1e1b00 */
[----:B0-----:R-:W-:-:S04]  /*6040*/  @!P3 LEA R14, P4, R13, R14, 0x2 ;  /* 0x0000000e0d0eb211 */ /* 0x001fc800078810ff */
[----:B------:R-:W-:Y:S01]  /*6050*/  @!P3 LEA.HI.X R15, R13, R15, R245, 0x2, P4 ;  /* 0x0000000f0d0fb211 */ /* 0x000fe200020f14f5 */
[----:B-1----:R-:W0:Y:S01]  /*6060*/  @!P5 LDC.64 R242, c[0x0][0x3b8] ;  /* 0x0000ee00fff2db82 */ /* 0x002e220000000a00 */
[----:B------:R-:W-:Y:S02]  /*6070*/  @!P5 IMAD.SHL.U32 R13, R116, 0x2, RZ ;  /* 0x00000002740dd824 */ /* 0x000fe400078e00ff */
[----:B------:R-:W-:-:S03]  /*6080*/  IMAD.IADD R10, R10, 0x1, R12 ;  /* 0x000000010a0a7824 */ /* 0x000fc600078e020c */
[----:B------:R-:W-:Y:S01]  /*6090*/  @!P5 LOP3.LUT R245, R13, 0x2, RZ, 0xc0, !PT ;  /* 0x000000020df5d812 */ /* 0x000fe200078ec0ff */
[----:B------:R-:W-:-:S04]  /*60a0*/  IMAD.SHL.U32 R13, R10, 0x4, RZ ;  /* 0x000000040a0d7824 */ /* 0x000fc800078e00ff */
[----:B------:R-:W-:Y:S01]  /*60b0*/  @!P5 IMAD R245, R12, UR4, R245 ;  /* 0x000000040cf5dc24 */ /* 0x000fe2000f8e02f5 */
[----:B------:R-:W-:Y:S02]  /*60c0*/  ISETP.GE.OR P4, PT, R13, R11, P1 ;  /* 0x0000000b0d00720c */ /* 0x000fe40000f86670 */
[----:B------:R-:W-:Y:S02]  /*60d0*/  @!P5 SHF.R.S32.HI R250, RZ, 0x1f, R244 ;  /* 0x0000001ffffad819 */ /* 0x000fe400000114f4 */
[----:B------:R-:W-:-:S04]  /*60e0*/  @!P5 IADD3 R244, P6, PT, R245, R244, RZ ;  /* 0x000000f4f5f4d210 */ /* 0x000fc80007fde0ff */
[----:B------:R-:W-:Y:S02]  /*60f0*/  @!P5 LEA.HI.X.SX32 R250, R245, R250, 0x1, P6 ;  /* 0x000000faf5fad211 */ /* 0x000fe400030f0eff */
[----:B0-----:R-:W-:-:S04]  /*6100*/  @!P5 LEA R242, P6, R244, R242, 0x2 ;  /* 0x000000f2f4f2d211 */ /* 0x001fc800078c10ff */
[----:B------:R-:W-:Y:S02]  /*6110*/  @!P5 LEA.HI.X R243, R244, R243, R250, 0x2, P6 ;  /* 0x000000f3f4f3d211 */ /* 0x000fe400030f14fa */
[----:B------:R-:W0:Y:S01]  /*6120*/  @!P4 LDC.64 R244, c[0x0][0x3b8] ;  /* 0x0000ee00fff4cb82 */ /* 0x000e220000000a00 */
[----:B------:R-:W-:-:S05]  /*6130*/  @!P4 IMAD.SHL.U32 R250, R116, 0x2, RZ ;  /* 0x0000000274fac824 */ /* 0x000fca00078e00ff */
[----:B------:R-:W-:Y:S02]  /*6140*/  @!P4 LOP3.LUT R250, R250, 0x2, RZ, 0xc0, !PT ;  /* 0x00000002fafac812 */ /* 0x000fe400078ec0ff */
[----:B------:R-:W-:Y:S02]  /*6150*/  FSEL R239, R239, RZ, P2 ;  /* 0x000000ffefef7208 */ /* 0x000fe40001000000 */
[----:B------:R-:W-:Y:S01]  /*6160*/  FSEL R238, R238, RZ, P2 ;  /* 0x000000ffeeee7208 */ /* 0x000fe20001000000 */
[----:B------:R-:W-:Y:S01]  /*6170*/  @!P4 IMAD R250, R12, UR4, R250 ;  /* 0x000000040cfacc24 */ /* 0x000fe2000f8e02fa */
[----:B------:R-:W-:Y:S02]  /*6180*/  IADD3 R10, PT, PT, R10, R12, RZ ;  /* 0x0000000c0a0a7210 */ /* 0x000fe40007ffe0ff */
[----:B------:R-:W-:Y:S02]  /*6190*/  @!P4 SHF.R.S32.HI R251, RZ, 0x1f, R13 ;  /* 0x0000001ffffbc819 */ /* 0x000fe4000001140d */
[C---:B------:R-:W-:Y:S01]  /*61a0*/  @!P4 IADD3 R13, P6, PT, R250.reuse, R13, RZ ;  /* 0x0000000dfa0dc210 */ /* 0x040fe20007fde0ff */
[----:B------:R1:W4:Y:S03]  /*61b0*/  @!P5 LDG.E.64 R238, desc[UR36][R242.64] ;  /* 0x00000024f2eed981 */ /* 0x000326000c1e1b00 */
[----:B------:R-:W-:-:S02]  /*61c0*/  @!P4 LEA.HI.X.SX32 R251, R250, R251, 0x1, P6 ;  /* 0x000000fbfafbc211 */ /* 0x000fc400030f0eff */
[----:B0-----:R-:W-:Y:S01]  /*61d0*/  @!P4 LEA R244, P6, R13, R244, 0x2 ;  /* 0x000000f40df4c211 */ /* 0x001fe200078c10ff */
[----:B-1----:R-:W-:-:S03]  /*61e0*/  IMAD.SHL.U32 R242, R10, 0x4, RZ ;  /* 0x000000040af27824 */ /* 0x002fc600078e00ff */
[----:B------:R-:W-:Y:S01]  /*61f0*/  @!P4 LEA.HI.X R245, R13, R245, R251, 0x2, P6 ;  /* 0x000000f50df5c211 */ /* 0x000fe200030f14fb */
[----:B------:R-:W-:Y:S01]  /*6200*/  IMAD.IADD R13, R10, 0x1, R12 ;  /* 0x000000010a0d7824 */ /* 0x000fe200078e020c */
[----:B------:R-:W-:Y:S02]  /*6210*/  ISETP.GE.OR P5, PT, R242, R11, P1 ;  /* 0x0000000bf200720c */ /* 0x000fe40000fa6670 */
[----:B------:R-:W-:Y:S02]  /*6220*/  FSEL R229, R229, RZ, P2 ;  /* 0x000000ffe5e57208 */ /* 0x000fe40001000000 */
[----:B------:R-:W-:Y:S01]  /*6230*/  FSEL R228, R228, RZ, P2 ;  /* 0x000000ffe4e47208 */ /* 0x000fe20001000000 */
[----:B------:R-:W-:-:S05]  /*6240*/  IMAD.SHL.U32 R13, R13, 0x4, RZ ;  /* 0x000000040d0d7824 */ /* 0x000fca00078e00ff */
[----:B------:R0:W4:Y:S01]  /*6250*/  @!P3 LDG.E.64 R228, desc[UR36][R14.64] ;  /* 0x000000240ee4b981 */ /* 0x000122000c1e1b00 */
[----:B------:R-:W-:Y:S02]  /*6260*/  ISETP.GE.OR P3, PT, R13, R11, P1 ;  /* 0x0000000b0d00720c */ /* 0x000fe40000f66670 */
[----:B------:R-:W-:Y:S01]  /*6270*/  @!P5 IMAD.SHL.U32 R10, R116, 0x2, RZ ;  /* 0x00000002740ad824 */ /* 0x000fe200078e00ff */
[----:B0-----:R-:W0:Y:S04]  /*6280*/  @!P5 LDC.64 R14, c[0x0][0x3b8] ;  /* 0x0000ee00ff0edb82 */ /* 0x001e280000000a00 */
[----:B------:R-:W-:-:S05]  /*6290*/  @!P5 LOP3.LUT R10, R10, 0x2, RZ, 0xc0, !PT ;  /* 0x000000020a0ad812 */ /* 0x000fca00078ec0ff */
[----:B------:R-:W-:Y:S02]  /*62a0*/  @!P5 IMAD R243, R12, UR4, R10 ;  /* 0x000000040cf3dc24 */ /* 0x000fe4000f8e020a */
[----:B------:R-:W1:Y:S01]  /*62b0*/  @!P3 LDC.64 R10, c[0x0][0x3b8] ;  /* 0x0000ee00ff0abb82 */ /* 0x000e620000000a00 */
[----:B------:R-:W-:Y:S02]  /*62c0*/  @!P3 SHF.L.U32 R251, R116, 0x1, RZ ;  /* 0x0000000174fbb819 */ /* 0x000fe400000006ff */
[----:B------:R-:W-:Y:S01]  /*62d0*/  @!P5 SHF.R.S32.HI R250, RZ, 0x1f, R242 ;  /* 0x0000001ffffad819 */ /* 0x000fe200000114f2 */
[----:B------:R-:W4:Y:S01]  /*62e0*/  LDL R116, [R1+0x38] ;  /* 0x0000380001747983 */ /* 0x000f220000100800 */
[----:B------:R-:W-:Y:S02]  /*62f0*/  @!P3 LOP3.LUT R251, R251, 0x2, RZ, 0xc0, !PT ;  /* 0x00000002fbfbb812 */ /* 0x000fe400078ec0ff */
[----:B------:R-:W-:-:S03]  /*6300*/  @!P5 IADD3 R242, P6, PT, R243, R242, RZ ;  /* 0x000000f2f3f2d210 */ /* 0x000fc60007fde0ff */
[----:B------:R-:W-:Y:S01]  /*6310*/  @!P3 IMAD R251, R12, UR4, R251 ;  /* 0x000000040cfbbc24 */ /* 0x000fe2000f8e02fb */
[----:B------:R-:W-:Y:S02]  /*6320*/  @!P5 LEA.HI.X.SX32 R250, R243, R250, 0x1, P6 ;  /* 0x000000faf3fad211 */ /* 0x000fe400030f0eff */
[----:B------:R-:W-:Y:S01]  /*6330*/  @!P3 SHF.R.S32.HI R12, RZ, 0x1f, R13 ;  /* 0x0000001fff0cb819 */ /* 0x000fe2000001140d */
[----:B------:R-:W4:Y:S01]  /*6340*/  LDL R243, [R1+0x1c] ;  /* 0x00001c0001f37983 */ /* 0x000f220000100800 */
[----:B0-----:R-:W-:-:S04]  /*6350*/  @!P5 LEA R14, P6, R242, R14, 0x2 ;  /* 0x0000000ef20ed211 */ /* 0x001fc800078c10ff */
[----:B------:R-:W-:Y:S02]  /*6360*/  @!P5 LEA.HI.X R15, R242, R15, R250, 0x2, P6 ;  /* 0x0000000ff20fd211 */ /* 0x000fe400030f14fa */
[C---:B------:R-:W-:Y:S01]  /*6370*/  @!P3 IADD3 R13, P6, PT, R251.reuse, R13, RZ ;  /* 0x0000000dfb0db210 */ /* 0x040fe20007fde0ff */
[----:B------:R-:W4:Y:S03]  /*6380*/  LDL R250, [R1+0x20] ;  /* 0x0000200001fa7983 */ /* 0x000f260000100800 */
[----:B------:R-:W-:Y:S01]  /*6390*/  @!P3 LEA.HI.X.SX32 R12, R251, R12, 0x1, P6 ;  /* 0x0000000cfb0cb211 */ /* 0x000fe200030f0eff */
[----:B------:R-:W4:Y:S01]  /*63a0*/  LDL R242, [R1+0x10] ;  /* 0x0000100001f27983 */ /* 0x000f220000100800 */
[----:B-1----:R-:W-:Y:S02]  /*63b0*/  @!P3 LEA R10, P6, R13, R10, 0x2 ;  /* 0x0000000a0d0ab211 */ /* 0x002fe400078c10ff */
[----:B------:R-:W-:Y:S01]  /*63c0*/  FSEL R231, R231, RZ, P2 ;  /* 0x000000ffe7e77208 */ /* 0x000fe20001000000 */
[----:B------:R-:W4:Y:S01]  /*63d0*/  LDL R251, [R1+0x2c] ;  /* 0x00002c0001fb7983 */ /* 0x000f220000100800 */
[----:B------:R-:W-:-:S02]  /*63e0*/  FSEL R230, R230, RZ, P2 ;  /* 0x000000ffe6e67208 */ /* 0x000fc40001000000 */
[----:B------:R-:W-:Y:S01]  /*63f0*/  @!P3 LEA.HI.X R11, R13, R11, R12, 0x2, P6 ;  /* 0x0000000b0d0bb211 */ /* 0x000fe200030f140c */
[----:B---3--:R-:W-:Y:S01]  /*6400*/  FMUL.FTZ R12, R115, R124 ;  /* 0x0000007c730c7220 */ /* 0x008fe20000410000 */
[----:B------:R-:W-:Y:S01]  /*6410*/  FSEL R235, R235, RZ, P2 ;  /* 0x000000ffebeb7208 */ /* 0x000fe20001000000 */
[----:B------:R-:W4:Y:S04]  /*6420*/  LDL R115, [R1+0x44] ;  /* 0x0000440001737983 */ /* 0x000f280000100800 */
[----:B------:R0:W3:Y:S01]  /*6430*/  @!P3 LDG.E.64 R230, desc[UR36][R10.64] ;  /* 0x000000240ae6b981 */ /* 0x0000e2000c1e1b00 */
[----:B--2---:R-:W-:-:S03]  /*6440*/  FFMA.FTZ R12, R113, R122, R12 ;  /* 0x0000007a710c7223 */ /* 0x004fc6000001000c */
[----:B------:R-:W2:Y:S01]  /*6450*/  LDL R113, [R1+0x4c] ;  /* 0x00004c0001717983 */ /* 0x000ea20000100800 */
[----:B------:R-:W-:Y:S02]  /*6460*/  FSEL R234, R234, RZ, P2 ;  /* 0x000000ffeaea7208 */ /* 0x000fe40001000000 */
[----:B------:R-:W-:Y:S01]  /*6470*/  FSEL R233, R233, RZ, P2 ;  /* 0x000000ffe9e97208 */ /* 0x000fe20001000000 */
[----:B------:R-:W3:Y:S01]  /*6480*/  LDL R13, [R1+0x4] ;  /* 0x00000400010d7983 */ /* 0x000ee20000100800 */
[----:B0-----:R-:W-:-:S03]  /*6490*/  FMUL.FTZ R11, R114, R125 ;  /* 0x0000007d720b7220 */ /* 0x001fc60000410000 */
[----:B------:R-:W3:Y:S01]  /*64a0*/  LDL R114, [R1+0x40] ;  /* 0x0000400001727983 */ /* 0x000ee20000100800 */
[----:B------:R-:W-:-:S03]  /*64b0*/  FFMA.FTZ R11, R112, R123, R11 ;  /* 0x0000007b700b7223 */ /* 0x000fc6000001000b */
[----:B------:R-:W3:Y:S01]  /*64c0*/  LDL R112, [R1+0x48] ;  /* 0x0000480001707983 */ /* 0x000ee20000100800 */
[----:B------:R-:W-:-:S03]  /*64d0*/  FSEL R232, R232, RZ, P2 ;  /* 0x000000ffe8e87208 */ /* 0x000fc60001000000 */
[----:B------:R-:W3:Y:S04]  /*64e0*/  @!P4 LDG.E.64 R234, desc[UR36][R244.64] ;  /* 0x00000024f4eac981 */ /* 0x000ee8000c1e1b00 */
[----:B------:R-:W3:Y:S04]  /*64f0*/  @!P5 LDG.E.64 R232, desc[UR36][R14.64] ;  /* 0x000000240ee8d981 */ /* 0x000ee8000c1e1b00 */
[----:B------:R-:W3:Y:S04]  /*6500*/  @P0 LDG.E.U8 R10, desc[UR36][R2.64] ;  /* 0x00000024020a0981 */ /* 0x000ee8000c1e1100 */
[----:B------:R-:W3:Y:S04]  /*6510*/  LDL R245, [R1+0x24] ;  /* 0x0000240001f57983 */ /* 0x000ee80000100800 */
[----:B------:R-:W3:Y:S04]  /*6520*/  LDL R244, [R1+0x18] ;  /* 0x0000180001f47983 */ /* 0x000ee80000100800 */
[----:B------:R-:W3:Y:S04]  /*6530*/  LDL R15, [R1+0x14] ;  /* 0x00001400010f7983 */ /* 0x000ee80000100800 */
[----:B------:R-:W3:Y:S01]  /*6540*/  LDL R14, [R1] ;  /* 0x00000000010e7983 */ /* 0x000ee20000100800 */
[----:B--2---:R-:W-:-:S04]  /*6550*/  FFMA.FTZ R11, R113, R7, R11 ;  /* 0x00000007710b7223 */ /* 0x004fc8000001000b */
[----:B----4-:R-:W-:Y:S01]  /*6560*/  FFMA.FTZ R11, R115, R127, R11 ;  /* 0x0000007f730b7223 */ /* 0x010fe2000001000b */
[----:B---3--:R-:W-:Y:S02]  /*6570*/  FFMA.FTZ R12, R112, R6, R12 ;  /* 0x00000006700c7223 */ /* 0x008fe4000001000c */
[----:B------:R-:W2:Y:S02]  /*6580*/  LDL.LU R112, [R1+0x84] ;  /* 0x0000840001707983 */ /* 0x000ea40000300800 */
[----:B------:R-:W-:Y:S02]  /*6590*/  FFMA.FTZ R12, R114, R126, R12 ;  /* 0x0000007e720c7223 */ /* 0x000fe4000001000c */
[----:B------:R-:W3:Y:S04]  /*65a0*/  LDL.LU R113, [R1+0x80] ;  /* 0x0000800001717983 */ /* 0x000ee80000300800 */
[----:B------:R-:W4:Y:S01]  /*65b0*/  LDL.LU R114, [R1+0x7c] ;  /* 0x00007c0001727983 */ /* 0x000f220000300800 */
[----:B------:R-:W-:-:S03]  /*65c0*/  FFMA.FTZ R12, R116, R4, R12 ;  /* 0x00000004740c7223 */ /* 0x000fc6000001000c */
[----:B------:R-:W4:Y:S01]  /*65d0*/  LDL.LU R115, [R1+0x78] ;  /* 0x0000780001737983 */ /* 0x000f220000300800 */
[----:B------:R-:W-:-:S03]  /*65e0*/  FFMA.FTZ R11, R117, R5, R11 ;  /* 0x00000005750b7223 */ /* 0x000fc6000001000b */
[----:B------:R-:W4:Y:S01]  /*65f0*/  LDL.LU R116, [R1+0x74] ;  /* 0x0000740001747983 */ /* 0x000f220000300800 */
[----:B------:R-:W-:-:S03]  /*6600*/  FFMA.FTZ R12, R252, R128, R12 ;  /* 0x00000080fc0c7223 */ /* 0x000fc6000001000c */
[----:B------:R-:W4:Y:S01]  /*6610*/  LDL.LU R117, [R1+0x70] ;  /* 0x0000700001757983 */ /* 0x000f220000300800 */
[----:B------:R-:W-:Y:S01]  /*6620*/  FFMA.FTZ R11, R249, R129, R11 ;  /* 0x00000081f90b7223 */ /* 0x000fe2000001000b */
[----:B------:R-:W-:Y:S02]  /*6630*/  FFMA.FTZ R12, R248, R130, R12 ;  /* 0x00000082f80c7223 */ /* 0x000fe4000001000c */
[----:B------:R0:W5:Y:S04]  /*6640*/  LDL.LU R252, [R1+0x6c] ;  /* 0x00006c0001fc7983 */ /* 0x0001680000300800 */
[----:B------:R0:W5:Y:S04]  /*6650*/  LDL.LU R249, [R1+0x68] ;  /* 0x0000680001f97983 */ /* 0x0001680000300800 */
        /* <DEDUP_REMOVED lines=100> */
[----:B------:R-:W-:Y:S01]  /*6ca0*/  FFMA.FTZ R12, R102, R224, R12 ;  /* 0x000000e0660c7223 */ /* 0x000fe2000001000c */
[----:B------:R-:W1:Y:S02]  /*6cb0*/  S2R R243, SR_TID.X ;  /* 0x0000000000f37919 */ /* 0x000e640000002100 */
        /* <DEDUP_REMOVED lines=9> */
[----:B------:R-:W-:Y:S01]  /*6d50*/  UMOV UR5, 0xffffffff ;  /* 0xffffffff00057882 */ /* 0x000fe20000000000 */
[----:B------:R-:W-:Y:S02]  /*6d60*/  ISETP.NE.AND P2, PT, R10, RZ, P0 ;  /* 0x000000ff0a00720c */ /* 0x000fe40000745270 */
[----:B-1----:R-:W-:Y:S01]  /*6d70*/  LOP3.LUT R242, R243, 0x1, RZ, 0xc0, !PT ;  /* 0x00000001f3f27812 */ /* 0x002fe200078ec0ff */
[----:B--2---:R-:W-:Y:S01]  /*6d80*/  FFMA.FTZ R12, R112, R234, R12 ;  /* 0x000000ea700c7223 */ /* 0x004fe2000001000c */
[----:B---3--:R-:W-:-:S03]  /*6d90*/  FFMA.FTZ R11, R113, R235, R11 ;  /* 0x000000eb710b7223 */ /* 0x008fc6000001000b */
[----:B----4-:R-:W-:Y:S01]  /*6da0*/  FFMA.FTZ R12, R114, R232, R12 ;  /* 0x000000e8720c7223 */ /* 0x010fe2000001000c */
[----:B------:R-:W-:-:S03]  /*6db0*/  FFMA.FTZ R11, R115, R233, R11 ;  /* 0x000000e9730b7223 */ /* 0x000fc6000001000b */
[----:B------:R-:W-:Y:S01]  /*6dc0*/  FFMA.FTZ R12, R116, R230, R12 ;  /* 0x000000e6740c7223 */ /* 0x000fe2000001000c */
[----:B------:R-:W-:-:S04]  /*6dd0*/  FFMA.FTZ R11, R117, R231, R11 ;  /* 0x000000e7750b7223 */ /* 0x000fc8000001000b */
[----:B------:R-:W-:Y:S01]  /*6de0*/  FADD.FTZ R10, R12, R11 ;  /* 0x0000000b0c0a7221 */ /* 0x000fe20000010000 */
[----:B0-----:R-:W-:Y:S06]  /*6df0*/  BRA.DIV UR5, `(.L_x_5404) ;  /* 0x0000005a05ec7947 */ /* 0x001fec000b800000 */
[----:B------:R0:W1:Y:S02]  /*6e00*/  SHFL.BFLY PT, R14, R10, 0x1, 0x1f ;  /* 0x0c201f000a0e7f89 */ /* 0x00006400000e0000 */
.L_x_5479:
        /* <DEDUP_REMOVED lines=16> */
[----:B0-----:R-:W-:-:S05]  /*6f10*/  @P1 IMAD.IADD R10, R11, 0x1, R10 ;  /* 0x000000010b0a1824 */ /* 0x001fca00078e020a */
        /* <DEDUP_REMOVED lines=10> */
.L_x_5406:
[----:B------:R-:W-:Y:S05]  /*6fc0*/  BSYNC.RECONVERGENT B1 ;  /* 0x0000000000017941 */ /* 0x000fea0003800200 */
.L_x_5405:
[----:B0-----:R-:W2:Y:S01]  /*6fd0*/  LDL R10, [R1+0x60] ;  /* 0x00006000010a7983 */ /* 0x001ea20000100800 */
[----:B------:R-:W-:Y:S01]  /*6fe0*/  VIADD R0, R0, 0x40 ;  /* 0x0000004000007836 */ /* 0x000fe20000000000 */
[----:B------:R-:W-:Y:S01]  /*6ff0*/  IADD3 R2, P2, PT, R2, 0x40, RZ ;  /* 0x0000004002027810 */ /* 0x000fe20007f5e0ff */
[----:B-1---5:R-:W-:Y:S02]  /*7000*/  VIADD R249, R249, 0x100 ;  /* 0x00000100f9f97836 */ /* 0x022fe40000000000 */
[----:B------:R-:W-:Y:S01]  /*7010*/  VIADD R248, R248, 0x40 ;  /* 0x00000040f8f87836 */ /* 0x000fe20000000000 */
[----:B------:R-:W-:Y:S02]  /*7020*/  IADD3.X R3, PT, PT, RZ, R3, RZ, P2, !PT ;  /* 0x00000003ff037210 */ /* 0x000fe400017fe4ff */
[----:B--2---:R-:W-:-:S13]  /*7030*/  ISETP.GE.AND P1, PT, R0, R10, PT ;  /* 0x0000000a0000720c */ /* 0x004fda0003f26270 */
[----:B------:R-:W-:Y:S05]  /*7040*/  @!P1 BRA `(.L_x_5407) ;  /* 0xffffffb400789947 */ /* 0x000fea000383ffff */
.L_x_5403:
[----:B0-----:R-:W-:Y:S05]  /*7050*/  BSYNC B0 ;  /* 0x0000000000007941 */ /* 0x001fea0003800000 */
.L_x_5402:
        /* <DEDUP_REMOVED lines=14> */
.L_x_5485:
[----:B-1----:R-:W1:Y:S01]  /*7140*/  S2R R18, SR_CgaCtaId ;  /* 0x0000000000127919 */ /* 0x002e620000008800 */
[----:B------:R-:W-:Y:S01]  /*7150*/  MOV R13, 0x400 ;  /* 0x00000400000d7802 */ /* 0x000fe20000000f00 */
[----:B------:R-:W-:Y:S05]  /*7160*/  WARPSYNC.ALL ;  /* 0x0000000000007948 */ /* 0x000fea0003800000 */
[----:B----4-:R-:W-:Y:S02]  /*7170*/  FMNMX.FTZ R14, R2, R14, !PT ;  /* 0x0000000e020e7209 */ /* 0x010fe40007810000 */
[----:B-1----:R-:W-:-:S04]  /*7180*/  LEA R0, R18, R13, 0x18 ;  /* 0x0000000d12007211 */ /* 0x002fc800078ec0ff */
[----:B------:R-:W-:Y:S01]  /*7190*/  @!P0 LEA.HI R5, R3, R0, RZ, 0x1d ;  /* 0x0000000003058211 */ /* 0x000fe200078fe8ff */
[----:B0-----:R-:W-:-:S04]  /*71a0*/  IMAD R2, R6, 0x4, R0 ;  /* 0x0000000406027824 */ /* 0x001fc800078e0200 */
[----:B------:R-:W-:Y:S01]  /*71b0*/  @!P0 STS [R5], R14 ;  /* 0x0000000e05008388 */ /* 0x000fe20000000800 */
[----:B------:R-:W-:Y:S01]  /*71c0*/  BAR.SYNC.DEFER_BLOCKING 0x0 ;  /* 0x0000000000007b1d */ /* 0x000fe20000010000 */
[----:B------:R-:W-:Y:S01]  /*71d0*/  ISETP.GT.U32.AND P0, PT, R6, 0x3, PT ;  /* 0x000000030600780c */ /* 0x000fe20003f04070 */
[----:B------:R-:W-:Y:S01]  /*71e0*/  IMAD.MOV.U32 R8, RZ, RZ, -0x800001 ;  /* 0xff7fffffff087424 */ /* 0x000fe200078e00ff */
[----:B------:R-:W-:Y:S01]  /*71f0*/  UIADD3 UR10, UPT, UPT, UR45, 0x1, URZ ;  /* 0x000000012d0a7890 */ /* 0x000fe2000fffe0ff */
[----:B------:R-:W-:Y:S02]  /*7200*/  IMAD.IADD R7, R4, 0x1, R3 ;  /* 0x0000000104077824 */ /* 0x000fe400078e0203 */
[----:B------:R-:W-:Y:S01]  /*7210*/  HFMA2 R11, -RZ, RZ, 0, 0 ;  /* 0x00000000ff0b7431 */ /* 0x000fe200000001ff */
[----:B------:R-:W-:Y:S07]  /*7220*/  BSSY.RECONVERGENT B0, `(.L_x_5409) ;  /* 0x0000172000007945 */ /* 0x000fee0003800200 */
[----:B------:R-:W0:Y:S01]  /*7230*/  @!P0 LDS R8, [R2] ;  /* 0x0000000002088984 */ /* 0x000e220000000800 */
[----:B------:R-:W-:-:S03]  /*7240*/  ISETP.GT.AND P0, PT, R7, UR45, PT ;  /* 0x0000002d07007c0c */ /* 0x000fc6000bf04270 */
[----:B0-----:R-:W3:Y:S02]  /*7250*/  SHFL.BFLY PT, R5, R8, 0x2, 0x1f ;  /* 0x0c401f0008057f89 */ /* 0x001ee400000e0000 */
[----:B---3--:R-:W-:Y:S01]  /*7260*/  FMNMX.FTZ R9, R5, R8, !PT ;  /* 0x0000000805097209 */ /* 0x008fe20007810000 */
[----:B------:R-:W-:-:S04]  /*7270*/  IMAD.SHL.U32 R5, R3, 0x4, RZ ;  /* 0x0000000403057824 */ /* 0x000fc800078e00ff */
[----:B------:R-:W0:Y:S02]  /*7280*/  SHFL.BFLY PT, R10, R9, 0x1, 0x1f ;  /* 0x0c201f00090a7f89 */ /* 0x000e2400000e0000 */
[----:B0-----:R-:W-:-:S05]  /*7290*/  FMNMX.FTZ R10, R9, R10, !PT ;  /* 0x0000000a090a7209 */ /* 0x001fca0007810000 */
[----:B------:R0:W1:Y:S01]  /*72a0*/  SHFL.IDX PT, R38, R10, RZ, 0x1f ;  /* 0x00001fff0a267589 */ /* 0x00006200000e0000 */
[----:B------:R-:W-:Y:S05]  /*72b0*/  @P0 BRA `(.L_x_5410) ;  /* 0x0000001400a00947 */ /* 0x000fea0003800000 */
[----:B------:R-:W3:Y:S02]  /*72c0*/  LDC.64 R8, c[0x0][0x420] ;  /* 0x00010800ff087b82 */ /* 0x000ee40000000a00 */
[----:B---3--:R-:W-:-:S04]  /*72d0*/  ISETP.NE.U32.AND P0, PT, R8, RZ, PT ;  /* 0x000000ff0800720c */ /* 0x008fc80003f05070 */
[----:B------:R-:W-:-:S13]  /*72e0*/  ISETP.NE.AND.EX P0, PT, R9, RZ, PT, P0 ;  /* 0x000000ff0900720c */ /* 0x000fda0003f05300 */
[----:B------:R-:W-:Y:S05]  /*72f0*/  @P0 BRA `(.L_x_5411) ;  /* 0x0000001000040947 */ /* 0x000fea0003800000 */
[----:B0-----:R-:W-:Y:S01]  /*7300*/  IMAD.U32 R10, RZ, RZ, UR10 ;  /* 0x0000000aff0a7e24 */ /* 0x001fe2000f8e00ff */
[----:B------:R-:W-:Y:S01]  /*7310*/  LOP3.LUT R8, RZ, R3, RZ, 0x33, !PT ;  /* 0x00000003ff087212 */ /* 0x000fe200078e33ff */
[----:B------:R-:W-:Y:S01]  /*7320*/  BSSY.RECONVERGENT B1, `(.L_x_5412) ;  /* 0x000001c000017945 */ /* 0x000fe20003800200 */
[----:B------:R-:W-:Y:S02]  /*7330*/  IMAD.MOV.U32 R11, RZ, RZ, RZ ;  /* 0x000000ffff0b7224 */ /* 0x000fe400078e00ff */
[----:B------:R-:W-:-:S04]  /*7340*/  VIADDMNMX R9, R7, 0x80, R10, !PT ;  /* 0x0000008007097846 */ /* 0x000fc8000780010a */
[----:B------:R-:W-:-:S04]  /*7350*/  IADD3 R9, PT, PT, -R4, R9, R8 ;  /* 0x0000000904097210 */ /* 0x000fc80007ffe108 */
[C---:B------:R-:W-:Y:S02]  /*7360*/  LOP3.LUT R8, R9.reuse, 0x180, RZ, 0xc0, !PT ;  /* 0x0000018009087812 */ /* 0x040fe400078ec0ff */
[----:B------:R-:W-:Y:S02]  /*7370*/  ISETP.GE.U32.AND P1, PT, R9, 0x180, PT ;  /* 0x000001800900780c */ /* 0x000fe40003f26070 */
[----:B------:R-:W-:Y:S01]  /*7380*/  ISETP.NE.AND P0, PT, R8, 0x180, PT ;  /* 0x000001800800780c */ /* 0x000fe20003f05270 */
[----:B------:R-:W-:-:S12]  /*7390*/  IMAD.MOV.U32 R8, RZ, RZ, R7 ;  /* 0x000000ffff087224 */ /* 0x000fd800078e0007 */
[----:B------:R-:W-:Y:S05]  /*73a0*/  @!P0 BRA `(.L_x_5413) ;  /* 0x00000000004c8947 */ /* 0x000fea0003800000 */
[----:B------:R-:W-:Y:S01]  /*73b0*/  VIADD R11, R13, 0x420 ;  /* 0x000004200d0b7836 */ /* 0x000fe20000000000 */
[----:B------:R-:W-:-:S04]  /*73c0*/  LEA.HI R8, R9, 0x1, RZ, 0x19 ;  /* 0x0000000109087811 */ /* 0x000fc800078fc8ff */
[----:B------:R-:W-:Y:S02]  /*73d0*/  LEA R10, R18, R11, 0x18 ;  /* 0x0000000b120a7211 */ /* 0x000fe400078ec0ff */
[----:B------:R-:W-:Y:S01]  /*73e0*/  LOP3.LUT R9, R8, 0x3, RZ, 0xc0, !PT ;  /* 0x0000000308097812 */ /* 0x000fe200078ec0ff */
[----:B------:R-:W-:Y:S01]  /*73f0*/  IMAD.MOV.U32 R8, RZ, RZ, R7 ;  /* 0x000000ffff087224 */ /* 0x000fe200078e0007 */
[----:B------:R-:W-:Y:S01]  /*7400*/  MOV R11, RZ ;  /* 0x000000ff000b7202 */ /* 0x000fe20000000f00 */
[----:B------:R-:W-:Y:S02]  /*7410*/  IMAD.IADD R10, R5, 0x1, R10 ;  /* 0x00000001050a7824 */ /* 0x000fe400078e020a */
[----:B------:R-:W-:-:S07]  /*7420*/  IMAD.MOV R9, RZ, RZ, -R9 ;  /* 0x000000ffff097224 */ /* 0x000fce00078e0a09 */
.L_x_5414:
        /* <DEDUP_REMOVED lines=11> */
.L_x_5413:
[----:B------:R-:W-:Y:S05]  /*74e0*/  BSYNC.RECONVERGENT B1 ;  /* 0x0000000000017941 */ /* 0x000fea0003800200 */
.L_x_5412:
[----:B------:R-:W-:Y:S05]  /*74f0*/  @!P1 BRA `(.L_x_5410) ;  /* 0x0000001400109947 */ /* 0x000fea0003800000 */
[----:B------:R-:W-:Y:S02]  /*7500*/  VIADD R13, R13, 0x420 ;  /* 0x000004200d0d7836 */ /* 0x000fe40000000000 */
[----:B------:R-:W-:-:S03]  /*7510*/  IMAD.SHL.U32 R9, R4, 0x4, RZ ;  /* 0x0000000404097824 */ /* 0x000fc600078e00ff */
[----:B------:R-:W-:Y:S01]  /*7520*/  LEA R18, R18, R13, 0x18 ;  /* 0x0000000d12127211 */ /* 0x000fe200078ec0ff */
[C---:B------:R-:W-:Y:S02]  /*7530*/  IMAD R9, R8.reuse, 0x4, -R9 ;  /* 0x0000000408097824 */ /* 0x040fe400078e0a09 */
[----:B------:R-:W-:-:S03]  /*7540*/  VIADD R8, R8, 0x200 ;  /* 0x0000020008087836 */ /* 0x000fc60000000000 */
[----:B------:R-:W-:Y:S02]  /*7550*/  IADD3 R9, PT, PT, R18, R9, RZ ;  /* 0x0000000912097210 */ /* 0x000fe40007ffe0ff */
[----:B------:R-:W-:-:S03]  /*7560*/  ISETP.GT.AND P0, PT, R8, UR45, PT ;  /* 0x0000002d08007c0c */ /* 0x000fc6000bf04270 */
[----:B------:R-:W1:Y:S04]  /*7570*/  LDS R10, [R9] ;  /* 0x00000000090a7984 */ /* 0x000e680000000800 */
[----:B------:R-:W0:Y:S04]  /*7580*/  LDS R12, [R9+0x200] ;  /* 0x00020000090c7984 */ /* 0x000e280000000800 */
[----:B------:R-:W3:Y:S04]  /*7590*/  LDS R13, [R9+0x400] ;  /* 0x00040000090d7984 */ /* 0x000ee80000000800 */
[----:B------:R-:W4:Y:S01]  /*75a0*/  LDS R14, [R9+0x600] ;  /* 0x00060000090e7984 */ /* 0x000f220000000800 */
[C---:B-1----:R-:W-:Y:S01]  /*75b0*/  FADD.FTZ R10, -R38.reuse, R10 ;  /* 0x0000000a260a7221 */ /* 0x042fe20000010100 */
[----:B0-----:R-:W-:-:S03]  /*75c0*/  FADD.FTZ R12, -R38, R12 ;  /* 0x0000000c260c7221 */ /* 0x001fc60000010100 */
[----:B------:R-:W-:Y:S01]  /*75d0*/  FMUL.FTZ R10, R10, 1.4426950216293334961 ;  /* 0x3fb8aa3b0a0a7820 */ /* 0x000fe20000410000 */
[----:B---3--:R-:W-:Y:S01]  /*75e0*/  FADD.FTZ R13, -R38, R13 ;  /* 0x0000000d260d7221 */ /* 0x008fe20000010100 */
[----:B------:R-:W-:-:S04]  /*75f0*/  FMUL.FTZ R12, R12, 1.4426950216293334961 ;  /* 0x3fb8aa3b0c0c7820 */ /* 0x000fc80000410000 */
[----:B------:R-:W0:Y:S01]  /*7600*/  MUFU.EX2 R10, R10 ;  /* 0x0000000a000a7308 */ /* 0x000e220000000800 */
[----:B----4-:R-:W-:Y:S01]  /*7610*/  FADD.FTZ R14, -R38, R14 ;  /* 0x0000000e260e7221 */ /* 0x010fe20000010100 */
        /* <DEDUP_REMOVED lines=23> */
.L_x_5417:
[----:B------:R-:W0:Y:S01]  /*7790*/  LDS R10, [R9+-0x400] ;  /* 0xfffc0000090a7984 */ /* 0x000e220000000800 */
[----:B------:R-:W-:-:S03]  /*77a0*/  IADD3 R8, PT, PT, R8, 0x800, RZ ;  /* 0x0000080008087810 */ /* 0x000fc60007ffe0ff */
[----:B------:R-:W1:Y:S01]  /*77b0*/  LDS R12, [R9+-0x200] ;  /* 0xfffe0000090c7984 */ /* 0x000e620000000800 */
[----:B------:R-:W-:-:S03]  /*77c0*/  ISETP.GE.AND P1, PT, R8, R33, PT ;  /* 0x000000210800720c */ /* 0x000fc60003f26270 */
[----:B------:R-:W3:Y:S04]  /*77d0*/  LDS R13, [R9] ;  /* 0x00000000090d7984 */ /* 0x000ee80000000800 */
[----:B------:R-:W4:Y:S04]  /*77e0*/  LDS R14, [R9+0x200] ;  /* 0x00020000090e7984 */ /* 0x000f280000000800 */
[----:B------:R-:W5:Y:S04]  /*77f0*/  LDS R15, [R9+0x400] ;  /* 0x00040000090f7984 */ /* 0x000f680000000800 */
[----:B------:R-:W5:Y:S04]  /*7800*/  LDS R17, [R9+0x600] ;  /* 0x0006000009117984 */ /* 0x000f680000000800 */
[----:B------:R-:W5:Y:S04]  /*7810*/  LDS R19, [R9+0x800] ;  /* 0x0008000009137984 */ /* 0x000f680000000800 */
[----:B------:R-:W5:Y:S04]  /*7820*/  LDS R21, [R9+0xa00] ;  /* 0x000a000009157984 */ /* 0x000f680000000800 */
[----:B------:R-:W5:Y:S04]  /*7830*/  LDS R23, [R9+0xc00] ;  /* 0x000c000009177984 */ /* 0x000f680000000800 */
[----:B--2---:R-:W2:Y:S01]  /*7840*/  LDS R24, [R9+0xe00] ;  /* 0x000e000009187984 */ /* 0x004ea20000000800 */
[----:B0-----:R-:W-:-:S03]  /*7850*/  FADD.FTZ R10, -R38, R10 ;  /* 0x0000000a260a7221 */ /* 0x001fc60000010100 */
[----:B------:R-:W0:Y:S01]  /*7860*/  LDS R26, [R9+0x1000] ;  /* 0x00100000091a7984 */ /* 0x000e220000000800 */
[----:B-1----:R-:W-:Y:S01]  /*7870*/  FADD.FTZ R12, -R38, R12 ;  /* 0x0000000c260c7221 */ /* 0x002fe20000010100 */
[----:B------:R-:W-:Y:S02]  /*7880*/  FMUL.FTZ R10, R10, 1.4426950216293334961 ;  /* 0x3fb8aa3b0a0a7820 */ /* 0x000fe40000410000 */
[----:B------:R-:W1:Y:S01]  /*7890*/  LDS R27, [R9+0x1200] ;  /* 0x00120000091b7984 */ /* 0x000e620000000800 */
[----:B------:R-:W-:Y:S01]  /*78a0*/  FMUL.FTZ R12, R12, 1.4426950216293334961 ;  /* 0x3fb8aa3b0c0c7820 */ /* 0x000fe20000410000 */
[C---:B---3--:R-:W-:Y:S02]  /*78b0*/  FADD.FTZ R13, -R38.reuse, R13 ;  /* 0x0000000d260d7221 */ /* 0x048fe40000010100 */
[----:B------:R-:W3:Y:S01]  /*78c0*/  LDS R29, [R9+0x1400] ;  /* 0x00140000091d7984 */ /* 0x000ee20000000800 */
[----:B------:R-:W5:Y:S01]  /*78d0*/  MUFU.EX2 R10, R10 ;  /* 0x0000000a000a7308 */ /* 0x000f620000000800 */
[C---:B----4-:R-:W-:Y:S01]  /*78e0*/  FADD.FTZ R14, -R38.reuse, R14 ;  /* 0x0000000e260e7221 */ /* 0x050fe20000010100 */
[----:B------:R-:W-:Y:S01]  /*78f0*/  FMUL.FTZ R13, R13, 1.4426950216293334961 ;  /* 0x3fb8aa3b0d0d7820 */ /* 0x000fe20000410000 */
[----:B------:R-:W4:Y:S01]  /*7900*/  LDS R30, [R9+0x1600] ;  /* 0x00160000091e7984 */ /* 0x000f220000000800 */
[----:B------:R-:W2:Y:S01]  /*7910*/  MUFU.EX2 R12, R12 ;  /* 0x0000000c000c7308 */ /* 0x000ea20000000800 */
[----:B-----5:R-:W-:Y:S01]  /*7920*/  FADD.FTZ R16, -R38, R15 ;  /* 0x0000000f26107221 */ /* 0x020fe20000010100 */
[----:B------:R-:W-:Y:S01]  /*7930*/  FMUL.FTZ R15, R14, 1.4426950216293334961 ;  /* 0x3fb8aa3b0e0f7820 */ /* 0x000fe20000410000 */
[----:B------:R-:W5:Y:S01]  /*7940*/  LDS R31, [R9+0x1800] ;  /* 0x00180000091f7984 */ /* 0x000f620000000800 */
[----:B------:R-:W2:Y:S01]  /*7950*/  MUFU.EX2 R14, R13 ;  /* 0x0000000d000e7308 */ /* 0x000ea20000000800 */
[----:B------:R-:W-:Y:S01]  /*7960*/  FADD.FTZ R18, -R38, R17 ;  /* 0x0000001126127221 */ /* 0x000fe20000010100 */
[----:B------:R-:W-:Y:S01]  /*7970*/  FMUL.FTZ R17, R16, 1.4426950216293334961 ;  /* 0x3fb8aa3b10117820 */ /* 0x000fe20000410000 */
[----:B------:R-:W5:Y:S01]  /*7980*/  LDS R32, [R9+0x1a00] ;  /* 0x001a000009207984 */ /* 0x000f620000000800 */
[----:B------:R-:W0:Y:S01]  /*7990*/  MUFU.EX2 R16, R15 ;  /* 0x0000000f00107308 */ /* 0x000e220000000800 */
[----:B------:R-:W-:Y:S01]  /*79a0*/  FADD.FTZ R20, -R38, R19 ;  /* 0x0000001326147221 */ /* 0x000fe20000010100 */
[----:B------:R-:W-:Y:S01]  /*79b0*/  FADD.FTZ R11, R10, R11 ;  /* 0x0000000b0a0b7221 */ /* 0x000fe20000010000 */
[----:B------:R-:W-:Y:S01]  /*79c0*/  FMUL.FTZ R19, R18, 1.4426950216293334961 ;  /* 0x3fb8aa3b12137820 */ /* 0x000fe20000410000 */
[----:B------:R3:W-:Y:S01]  /*79d0*/  STS [R9+-0x400], R10 ;  /* 0xfffc000a09007388 */ /* 0x0007e20000000800 */
[----:B------:R-:W0:Y:S01]  /*79e0*/  MUFU.EX2 R18, R17 ;  /* 0x0000001100127308 */ /* 0x000e220000000800 */
[----:B------:R-:W-:Y:S01]  /*79f0*/  FADD.FTZ R22, -R38, R21 ;  /* 0x0000001526167221 */ /* 0x000fe20000010100 */
[----:B--2---:R-:W-:Y:S01]  /*7a00*/  FADD.FTZ R11, R11, R12 ;  /* 0x0000000c0b0b7221 */ /* 0x004fe20000010000 */
[----:B------:R-:W-:Y:S01]  /*7a10*/  FMUL.FTZ R21, R20, 1.4426950216293334961 ;  /* 0x3fb8aa3b14157820 */ /* 0x000fe20000410000 */
[----:B------:R-:W-:Y:S01]  /*7a20*/  FADD.FTZ R23, -R38, R23 ;  /* 0x0000001726177221 */ /* 0x000fe20000010100 */
[----:B------:R-:W2:Y:S01]  /*7a30*/  MUFU.EX2 R20, R19 ;  /* 0x0000001300147308 */ /* 0x000ea20000000800 */
[----:B------:R-:W-:Y:S01]  /*7a40*/  FADD.FTZ R11, R11, R14 ;  /* 0x0000000e0b0b7221 */ /* 0x000fe20000010000 */
[----:B------:R-:W-:Y:S01]  /*7a50*/  FMUL.FTZ R13, R22, 1.4426950216293334961 ;  /* 0x3fb8aa3b160d7820 */ /* 0x000fe20000410000 */
[C---:B------:R-:W-:Y:S01]  /*7a60*/  FADD.FTZ R25, -R38.reuse, R24 ;  /* 0x0000001826197221 */ /* 0x040fe20000010100 */
[----:B------:R-:W3:Y:S01]  /*7a70*/  MUFU.EX2 R22, R21 ;  /* 0x0000001500167308 */ /* 0x000ee20000000800 */
[----:B0-----:R-:W-:Y:S01]  /*7a80*/  FADD.FTZ R11, R11, R16 ;  /* 0x000000100b0b7221 */ /* 0x001fe20000010000 */
[----:B------:R-:W-:Y:S01]  /*7a90*/  FMUL.FTZ R23, R23, 1.4426950216293334961 ;  /* 0x3fb8aa3b17177820 */ /* 0x000fe20000410000 */
[----:B------:R-:W-:Y:S01]  /*7aa0*/  FMUL.FTZ R25, R25, 1.4426950216293334961 ;  /* 0x3fb8aa3b19197820 */ /* 0x000fe20000410000 */
[----:B------:R-:W0:Y:S01]  /*7ab0*/  MUFU.EX2 R24, R13 ;  /* 0x0000000d00187308 */ /* 0x000e220000000800 */
[----:B------:R-:W-:Y:S01]  /*7ac0*/  FADD.FTZ R11, R11, R18 ;  /* 0x000000120b0b7221 */ /* 0x000fe20000010000 */
[C---:B------:R-:W-:Y:S01]  /*7ad0*/  FADD.FTZ R15, -R38.reuse, R26 ;  /* 0x0000001a260f7221 */ /* 0x040fe20000010100 */
[----:B------:R0:W-:Y:S01]  /*7ae0*/  STS [R9+-0x200], R12 ;  /* 0xfffe000c09007388 */ /* 0x0001e20000000800 */
[----:B------:R-:W5:Y:S01]  /*7af0*/  MUFU.EX2 R26, R23 ;  /* 0x00000017001a7308 */ /* 0x000f620000000800 */
[C---:B-1----:R-:W-:Y:S01]  /*7b00*/  FADD.FTZ R27, -R38.reuse, R27 ;  /* 0x0000001b261b7221 */ /* 0x042fe20000010100 */
[----:B--2---:R-:W-:Y:S01]  /*7b10*/  FADD.FTZ R11, R11, R20 ;  /* 0x000000140b0b7221 */ /* 0x004fe20000010000 */
[----:B------:R-:W-:Y:S01]  /*7b20*/  FMUL.FTZ R15, R15, 1.4426950216293334961 ;  /* 0x3fb8aa3b0f0f7820 */ /* 0x000fe20000410000 */
[----:B------:R-:W1:Y:S01]  /*7b30*/  MUFU.EX2 R28, R25 ;  /* 0x00000019001c7308 */ /* 0x000e620000000800 */
[C---:B---3--:R-:W-:Y:S01]  /*7b40*/  FADD.FTZ R29, -R38.reuse, R29 ;  /* 0x0000001d261d7221 */ /* 0x048fe20000010100 */
[----:B------:R-:W-:Y:S01]  /*7b50*/  FADD.FTZ R11, R11, R22 ;  /* 0x000000160b0b7221 */ /* 0x000fe20000010000 */
[----:B------:R-:W-:Y:S01]  /*7b60*/  FMUL.FTZ R27, R27, 1.4426950216293334961 ;  /* 0x3fb8aa3b1b1b7820 */ /* 0x000fe20000410000 */
[----:B------:R-:W2:Y:S01]  /*7b70*/  MUFU.EX2 R10, R15 ;  /* 0x0000000f000a7308 */ /* 0x000ea20000000800 */
[----:B----4-:R-:W-:Y:S01]  /*7b80*/  FADD.FTZ R30, -R38, R30 ;  /* 0x0000001e261e7221 */ /* 0x010fe20000010100 */
[----:B0-----:R-:W-:Y:S01]  /*7b90*/  FADD.FTZ R11, R11, R24 ;  /* 0x000000180b0b7221 */ /* 0x001fe20000010000 */
[----:B------:R-:W-:Y:S01]  /*7ba0*/  FMUL.FTZ R29, R29, 1.4426950216293334961 ;  /* 0x3fb8aa3b1d1d7820 */ /* 0x000fe20000410000 */
[----:B------:R-:W0:Y:S01]  /*7bb0*/  MUFU.EX2 R12, R27 ;  /* 0x0000001b000c7308 */ /* 0x000e220000000800 */
[----:B------:R-:W-:Y:S01]  /*7bc0*/  FMUL.FTZ R13, R30, 1.4426950216293334961 ;  /* 0x3fb8aa3b1e0d7820 */ /* 0x000fe20000410000 */
[----:B-----5:R-:W-:Y:S01]  /*7bd0*/  FADD.FTZ R11, R11, R26 ;  /* 0x0000001a0b0b7221 */ /* 0x020fe20000010000 */
[C---:B------:R-:W-:Y:S01]  /*7be0*/  FADD.FTZ R31, -R38.reuse, R31 ;  /* 0x0000001f261f7221 */ /* 0x040fe20000010100 */
[----:B------:R-:W3:Y:S01]  /*7bf0*/  MUFU.EX2 R30, R29 ;  /* 0x0000001d001e7308 */ /* 0x000ee20000000800 */
[----:B------:R-:W-:Y:S01]  /*7c00*/  FADD.FTZ R17, -R38, R32 ;  /* 0x0000002026117221 */ /* 0x000fe20000010100 */
[----:B-1----:R-:W-:Y:S01]  /*7c10*/  FADD.FTZ R11, R11, R28 ;  /* 0x0000001c0b0b7221 */ /* 0x002fe20000010000 */
[----:B------:R-:W-:Y:S01]  /*7c20*/  FMUL.FTZ R31, R31, 1.4426950216293334961 ;  /* 0x3fb8aa3b1f1f7820 */ /* 0x000fe20000410000 */
[----:B------:R-:W1:Y:S01]  /*7c30*/  MUFU.EX2 R32, R13 ;  /* 0x0000000d00207308 */ /* 0x000e620000000800 */
[----:B------:R-:W-:Y:S01]  /*7c40*/  FMUL.FTZ R17, R17, 1.4426950216293334961 ;  /* 0x3fb8aa3b11117820 */ /* 0x000fe20000410000 */
[----:B--2---:R-:W-:Y:S01]  /*7c50*/  FADD.FTZ R11, R11, R10 ;  /* 0x0000000a0b0b7221 */ /* 0x004fe20000010000 */
[----:B------:R-:W-:Y:S01]  /*7c60*/  STS [R9], R14 ;  /* 0x0000000e09007388 */ /* 0x000fe20000000800 */
[----:B------:R-:W2:Y:S02]  /*7c70*/  MUFU.EX2 R34, R31 ;  /* 0x0000001f00227308 */ /* 0x000ea40000000800 */
[----:B0-----:R-:W-:Y:S01]  /*7c80*/  FADD.FTZ R11, R11, R12 ;  /* 0x0000000c0b0b7221 */ /* 0x001fe20000010000 */
[----:B------:R-:W-:Y:S01]  /*7c90*/  STS [R9+0x200], R16 ;  /* 0x0002001009007388 */ /* 0x000fe20000000800 */
[----:B------:R-:W0:Y:S02]  /*7ca0*/  MUFU.EX2 R36, R17 ;  /* 0x0000001100247308 */ /* 0x000e240000000800 */
[----:B---3--:R-:W-:Y:S01]  /*7cb0*/  FADD.FTZ R11, R11, R30 ;  /* 0x0000001e0b0b7221 */ /* 0x008fe20000010000 */
[----:B------:R-:W-:Y:S03]  /*7cc0*/  STS [R9+0x400], R18 ;  /* 0x0004001209007388 */ /* 0x000fe60000000800 */
[----:B-1----:R-:W-:Y:S01]  /*7cd0*/  FADD.FTZ R11, R11, R32 ;  /* 0x000000200b0b7221 */ /* 0x002fe20000010000 */
[----:B------:R-:W-:Y:S03]  /*7ce0*/  STS [R9+0x600], R20 ;  /* 0x0006001409007388 */ /* 0x000fe60000000800 */
[----:B--2---:R-:W-:Y:S01]  /*7cf0*/  FADD.FTZ R11, R11, R34 ;  /* 0x000000220b0b7221 */ /* 0x004fe20000010000 */
        /* <DEDUP_REMOVED lines=13> */
.L_x_5416:
[----:B------:R-:W-:Y:S05]  /*7dd0*/  BSYNC.RECONVERGENT B1 ;  /* 0x0000000000017941 */ /* 0x000fea0003800200 */
.L_x_5415:
        /* <DEDUP_REMOVED lines=8> */
[----:B------:R-:W3:Y:S04]  /*7e60*/  LDS R13, [R9] ;  /* 0x00000000090d7984 */ /* 0x000ee80000000800 */
[----:B------:R-:W4:Y:S04]  /*7e70*/  LDS R14, [R9+0x200] ;  /* 0x00020000090e7984 */ /* 0x000f280000000800 */
[----:B------:R-:W5:Y:S04]  /*7e80*/  LDS R15, [R9+0x400] ;  /* 0x00040000090f7984 */ /* 0x000f680000000800 */
[----:B------:R-:W2:Y:S04]  /*7e90*/  LDS R17, [R9+0x600] ;  /* 0x0006000009117984 */ /* 0x000ea80000000800 */
[----:B------:R-:W2:Y:S04]  /*7ea0*/  LDS R19, [R9+0x800] ;  /* 0x0008000009137984 */ /* 0x000ea80000000800 */
[----:B------:R-:W2:Y:S01]  /*7eb0*/  LDS R21, [R9+0xa00] ;  /* 0x000a000009157984 */ /* 0x000ea20000000800 */
[C---:B0-----:R-:W-:Y:S01]  /*7ec0*/  FADD.FTZ R10, -R38.reuse, R10 ;  /* 0x0000000a260a7221 */ /* 0x041fe20000010100 */
[----:B-1----:R-:W-:-:S03]  /*7ed0*/  FADD.FTZ R12, -R38, R12 ;  /* 0x0000000c260c7221 */ /* 0x002fc60000010100 */
[----:B------:R-:W-:Y:S01]  /*7ee0*/  FMUL.FTZ R10, R10, 1.4426950216293334961 ;  /* 0x3fb8aa3b0a0a7820 */ /* 0x000fe20000410000 */
[----:B------:R-:W-:Y:S01]  /*7ef0*/  FMUL.FTZ R12, R12, 1.4426950216293334961 ;  /* 0x3fb8aa3b0c0c7820 */ /* 0x000fe20000410000 */
[----:B---3--:R-:W-:-:S04]  /*7f00*/  FADD.FTZ R13, -R38, R13 ;  /* 0x0000000d260d7221 */ /* 0x008fc80000010100 */
[----:B------:R-:W0:Y:S01]  /*7f10*/  MUFU.EX2 R10, R10 ;  /* 0x0000000a000a7308 */ /* 0x000e220000000800 */
[C---:B----4-:R-:W-:Y:S01]  /*7f20*/  FADD.FTZ R14, -R38.reuse, R14 ;  /* 0x0000000e260e7221 */ /* 0x050fe20000010100 */
[----:B------:R-:W-:Y:S02]  /*7f30*/  FMUL.FTZ R13, R13, 1.4426950216293334961 ;  /* 0x3fb8aa3b0d0d7820 */ /* 0x000fe40000410000 */
[----:B------:R-:W1:Y:S01]  /*7f40*/  MUFU.EX2 R12, R12 ;  /* 0x0000000c000c7308 */ /* 0x000e620000000800 */
[----:B-----5:R-:W-:Y:S01]  /*7f50*/  FADD.FTZ R16, -R38, R15 ;  /* 0x0000000f26107221 */ /* 0x020fe20000010100 */
        /* <DEDUP_REMOVED lines=8> */
[----:B------:R-:W-:Y:S01]  /*7fe0*/  STS [R9+-0x400], R10 ;  /* 0xfffc000a09007388 */ /* 0x000fe20000000800 */
        /* <DEDUP_REMOVED lines=8> */
[----:B------:R-:W-:Y:S01]  /*8070*/  STS [R9], R14 ;  /* 0x0000000e09007388 */ /* 0x000fe20000000800 */
[----:B------:R-:W3:Y:S01]  /*8080*/  MUFU.EX2 R22, R21 ;  /* 0x0000001500167308 */ /* 0x000ee20000000800 */
[----:B--2---:R-:W-:-:S02]  /*8090*/  FADD.FTZ R11, R11, R16 ;  /* 0x000000100b0b7221 */ /* 0x004fc40000010000 */
[----:B------:R-:W-:Y:S01]  /*80a0*/  STS [R9+0x200], R16 ;  /* 0x0002001009007388 */ /* 0x000fe20000000800 */
        /* <DEDUP_REMOVED lines=8> */
[----:B------:R0:W-:Y:S02]  /*8130*/  STS [R9+0xa00], R24 ;  /* 0x000a001809007388 */ /* 0x0001e40000000800 */
[----:B0-----:R-:W-:-:S07]  /*8140*/  VIADD R9, R9, 0x1000 ;  /* 0x0000100009097836 */ /* 0x001fce0000000000 */
.L_x_5419:
[----:B------:R-:W-:Y:S05]  /*8150*/  BSYNC.RECONVERGENT B1 ;  /* 0x0000000000017941 */ /* 0x000fea0003800200 */
.L_x_5418:
[----:B------:R-:W-:-:S13]  /*8160*/  ISETP.GT.AND P1, PT, R8, UR45, PT ;  /* 0x0000002d08007c0c */ /* 0x000fda000bf24270 */
        /* <DEDUP_REMOVED lines=26> */
.L_x_5411:
[----:B------:R-:W-:Y:S01]  /*8310*/  IMAD.U32 R14, RZ, RZ, UR10 ;  /* 0x0000000aff0e7e24 */ /* 0x000fe2000f8e00ff */
[----:B------:R-:W3:Y:S01]  /*8320*/  S2UR UR5, SR_CTAID.Y ;  /* 0x00000000000579c3 */ /* 0x000ee20000002600 */
[----:B------:R-:W-:Y:S01]  /*8330*/  LOP3.LUT R12, RZ, R3, RZ, 0x33, !PT ;  /* 0x00000003ff0c7212 */ /* 0x000fe200078e33ff */
[----:B------:R-:W-:Y:S02]  /*8340*/  BSSY.RECONVERGENT B1, `(.L_x_5420) ;  /* 0x0000027000017945 */ /* 0x000fe40003800200 */
[----:B------:R-:W-:-:S04]  /*8350*/  VIADDMNMX R11, R7, 0x80, R14, !PT ;  /* 0x00000080070b7846 */ /* 0x000fc8000780010e */
[----:B0-----:R-:W3:Y:S01]  /*8360*/  LDC R10, c[0x0][0x3f4] ;  /* 0x0000fd00ff0a7b82 */ /* 0x001ee20000000800 */
[----:B------:R-:W-:-:S04]  /*8370*/  IADD3 R12, PT, PT, -R4, R11, R12 ;  /* 0x0000000b040c7210 */ /* 0x000fc80007ffe10c */
[C---:B------:R-:W-:Y:S02]  /*8380*/  LOP3.LUT R11, R12.reuse, 0x180, RZ, 0xc0, !PT ;  /* 0x000001800c0b7812 */ /* 0x040fe400078ec0ff */
[----:B------:R-:W-:Y:S02]  /*8390*/  ISETP.GE.U32.AND P1, PT, R12, 0x180, PT ;  /* 0x000001800c00780c */ /* 0x000fe40003f26070 */
[----:B------:R-:W-:Y:S01]  /*83a0*/  ISETP.NE.AND P0, PT, R11, 0x180, PT ;  /* 0x000001800b00780c */ /* 0x000fe20003f05270 */
[----:B------:R-:W-:Y:S02]  /*83b0*/  HFMA2 R11, -RZ, RZ, 0, 0 ;  /* 0x00000000ff0b7431 */ /* 0x000fe400000001ff */
[----:B---3--:R-:W-:Y:S02]  /*83c0*/  IMAD R17, R10, UR5, RZ ;  /* 0x000000050a117c24 */ /* 0x008fe4000f8e02ff */
[----:B------:R-:W-:-:S03]  /*83d0*/  IMAD.MOV.U32 R10, RZ, RZ, R7 ;  /* 0x000000ffff0a7224 */ /* 0x000fc600078e0007 */
[----:B------:R-:W-:-:S05]  /*83e0*/  SHF.R.S32.HI R20, RZ, 0x1f, R17 ;  /* 0x0000001fff147819 */ /* 0x000fca0000011411 */
[----:B------:R-:W-:Y:S05]  /*83f0*/  @!P0 BRA `(.L_x_5421) ;  /* 0x00000000006c8947 */ /* 0x000fea0003800000 */
[--C-:B------:R-:W-:Y:S01]  /*8400*/  IADD3 R16, P0, P2, R17, R8, R7.reuse ;  /* 0x0000000811107210 */ /* 0x100fe20007a1e007 */
[----:B------:R-:W-:Y:S01]  /*8410*/  VIADD R13, R13, 0x420 ;  /* 0x000004200d0d7836 */ /* 0x000fe20000000000 */
[----:B------:R-:W-:Y:S01]  /*8420*/  LEA.HI R8, R12, 0x1, RZ, 0x19 ;  /* 0x000000010c087811 */ /* 0x000fe200078fc8ff */
[----:B------:R-:W-:Y:S01]  /*8430*/  IMAD.MOV.U32 R11, RZ, RZ, RZ ;  /* 0x000000ffff0b7224 */ /* 0x000fe200078e00ff */
[----:B------:R-:W-:Y:S01]  /*8440*/  IADD3.X R9, PT, PT, R20, R9, RZ, P0, P2 ;  /* 0x0000000914097210 */ /* 0x000fe200007e44ff */
[----:B------:R-:W-:Y:S01]  /*8450*/  IMAD.MOV.U32 R10, RZ, RZ, R7 ;  /* 0x000000ffff0a7224 */ /* 0x000fe200078e0007 */
[----:B------:R-:W-:Y:S02]  /*8460*/  LOP3.LUT R8, R8, 0x3, RZ, 0xc0, !PT ;  /* 0x0000000308087812 */ /* 0x000fe400078ec0ff */
[----:B------:R-:W-:-:S03]  /*8470*/  LEA R12, R18, R13, 0x18 ;  /* 0x0000000d120c7211 */ /* 0x000fc600078ec0ff */
[----:B------:R-:W-:Y:S01]  /*8480*/  IMAD.MOV R13, RZ, RZ, -R8 ;  /* 0x000000ffff0d7224 */ /* 0x000fe200078e0a08 */
[----:B------:R-:W-:-:S07]  /*8490*/  IADD3 R12, PT, PT, R5, R12, RZ ;  /* 0x0000000c050c7210 */ /* 0x000fce0007ffe0ff */
.L_x_5422:
[----:B------:R-:W-:-:S06]  /*84a0*/  IMAD.MOV.U32 R8, RZ, RZ, R16 ;  /* 0x000000ffff087224 */ /* 0x000fcc00078e0010 */
[----:B------:R0:W3:Y:S01]  /*84b0*/  LDG.E.U8 R8, desc[UR36][R8.64] ;  /* 0x0000002408087981 */ /* 0x0000e2000c1e1100 */
[----:B------:R-:W-:Y:S01]  /*84c0*/  VIADD R13, R13, 0x1 ;  /* 0x000000010d0d7836 */ /* 0x000fe20000000000 */
[----:B------:R-:W-:Y:S02]  /*84d0*/  IADD3 R16, P2, PT, R16, 0x80, RZ ;  /* 0x0000008010107810 */ /* 0x000fe40007f5e0ff */
[----:B------:R-:W-:-:S03]  /*84e0*/  IADD3 R10, PT, PT, R10, 0x80, RZ ;  /* 0x000000800a0a7810 */ /* 0x000fc60007ffe0ff */
[----:B0-----:R-:W-:Y:S01]  /*84f0*/  IMAD.X R9, RZ, RZ, R9, P2 ;  /* 0x000000ffff097224 */ /* 0x001fe200010e0609 */
        /* <DEDUP_REMOVED lines=11> */
.L_x_5421:
[----:B------:R-:W-:Y:S05]  /*85b0*/  BSYNC.RECONVERGENT B1 ;  /* 0x0000000000017941 */ /* 0x000fea0003800200 */
.L_x_5420:
[----:B------:R-:W-:Y:S05]  /*85c0*/  @!P1 BRA `(.L_x_5410) ;  /* 0x0000000000dc9947 */ /* 0x000fea0003800000 */
[----:B------:R-:W0:Y:S01]  /*85d0*/  S2R R13, SR_CgaCtaId ;  /* 0x00000000000d7919 */ /* 0x000e220000008800 */
[----:B------:R-:W3:Y:S01]  /*85e0*/  LDCU.64 UR6, c[0x0][0x420] ;  /* 0x00008400ff0677ac */ /* 0x000ee20008000a00 */
[----:B------:R-:W-:Y:S01]  /*85f0*/  MOV R8, 0x400 ;  /* 0x0000040000087802 */ /* 0x000fe20000000f00 */
[----:B------:R-:W-:-:S04]  /*8600*/  IMAD.SHL.U32 R9, R4, 0x4, RZ ;  /* 0x0000000404097824 */ /* 0x000fc800078e00ff */
[----:B------:R-:W-:Y:S01]  /*8610*/  VIADD R12, R8, 0x420 ;  /* 0x00000420080c7836 */ /* 0x000fe20000000000 */
[----:B------:R-:W-:Y:S02]  /*8620*/  LEA R8, R10, -R9, 0x2 ;  /* 0x800000090a087211 */ /* 0x000fe400078e10ff */
[----:B---3--:R-:W-:-:S04]  /*8630*/  IADD3 R14, P0, P1, R17, UR6, R10 ;  /* 0x00000006110e7c10 */ /* 0x008fc8000f91e00a */
[----:B------:R-:W-:Y:S02]  /*8640*/  IADD3 R14, P2, PT, R14, 0x100, RZ ;  /* 0x000001000e0e7810 */ /* 0x000fe40007f5e0ff */
[----:B------:R-:W-:-:S05]  /*8650*/  IADD3.X R9, PT, PT, R20, UR7, RZ, P0, P1 ;  /* 0x0000000714097c10 */ /* 0x000fca00087e24ff */
[----:B------:R-:W-:Y:S01]  /*8660*/  IMAD.X R9, RZ, RZ, R9, P2 ;  /* 0x000000ffff097224 */ /* 0x000fe200010e0609 */
[----:B0-----:R-:W-:-:S04]  /*8670*/  LEA R13, R13, R12, 0x18 ;  /* 0x0000000c0d0d7211 */ /* 0x001fc800078ec0ff */
[----:B------:R-:W-:-:S07]  /*8680*/  IADD3 R12, PT, PT, R8, 0x400, R13 ;  /* 0x00000400080c7810 */ /* 0x000fce0007ffe00d */
.L_x_5423:
[----:B------:R-:W-:-:S05]  /*8690*/  IMAD.MOV.U32 R8, RZ, RZ, R14 ;  /* 0x000000ffff087224 */ /* 0x000fca00078e000e */
[----:B------:R-:W3:Y:S04]  /*86a0*/  LDG.E.U8 R16, desc[UR36][R8.64+-0x100] ;  /* 0xffff002408107981 */ /* 0x000ee8000c1e1100 */
[----:B------:R-:W4:Y:S04]  /*86b0*/  LDG.E.U8 R13, desc[UR36][R8.64+-0x80] ;  /* 0xffff8024080d7981 */ /* 0x000f28000c1e1100 */
[----:B------:R-:W5:Y:S04]  /*86c0*/  LDG.E.U8 R14, desc[UR36][R8.64] ;  /* 0x00000024080e7981 */ /* 0x000f68000c1e1100 */
[----:B------:R-:W2:Y:S01]  /*86d0*/  LDG.E.U8 R15, desc[UR36][R8.64+0x80] ;  /* 0x00008024080f7981 */ /* 0x000ea2000c1e1100 */
[----:B------:R-:W-:Y:S01]  /*86e0*/  VIADD R10, R10, 0x200 ;  /* 0x000002000a0a7836 */ /* 0x000fe20000000000 */
[----:B---3--:R-:W-:-:S02]  /*86f0*/  ISETP.NE.AND P0, PT, R16, RZ, PT ;  /* 0x000000ff1000720c */ /* 0x008fc40003f05270 */
        /* <DEDUP_REMOVED lines=19> */
[----:B------:R-:W-:-:S02]  /*8830*/  IMAD.MOV.U32 R19, RZ, RZ, RZ ;  /* 0x000000ffff137224 */ /* 0x000fc400078e00ff */
        /* <DEDUP_REMOVED lines=14> */
[----:B0-----:R-:W-:Y:S01]  /*8920*/  VIADD R12, R12, 0x800 ;  /* 0x000008000c0c7836 */ /* 0x001fe20000000000 */
[----:B------:R-:W-:Y:S06]  /*8930*/  @!P0 BRA `(.L_x_5423) ;  /* 0xfffffffc00548947 */ /* 0x000fec000383ffff */
.L_x_5410:
[----:B------:R-:W-:Y:S05]  /*8940*/  BSYNC.RECONVERGENT B0 ;  /* 0x0000000000007941 */ /* 0x000fea0003800200 */
.L_x_5409:
[----:B0-----:R-:W0:Y:S01]  /*8950*/  SHFL.BFLY PT, R8, R11, 0x10, 0x1f ;  /* 0x0e001f000b087f89 */ /* 0x001e2200000e0000 */
[C---:B------:R-:W-:Y:S01]  /*8960*/  ISETP.NE.AND P0, PT, R6.reuse, RZ, PT ;  /* 0x000000ff0600720c */ /* 0x040fe20003f05270 */
[----:B------:R-:W3:Y:S01]  /*8970*/  LDCU.U8 UR7, c[0x0][0x48c] ;  /* 0x00009180ff0777ac */ /* 0x000ee20008000000 */
[----:B------:R-:W-:Y:S01]  /*8980*/  ISETP.GT.U32.AND P1, PT, R6, 0x3, PT ;  /* 0x000000030600780c */ /* 0x000fe20003f24070 */
[----:B------:R-:W4:Y:S10]  /*8990*/  S2UR UR5, SR_CTAID.Y ;  /* 0x00000000000579c3 */ /* 0x000f340000002600 */
[----:B------:R-:W-:Y:S01]  /*89a0*/  @!P0 SHF.R.U32.HI R14, RZ, 0x3, R3 ;  /* 0x00000003ff0e8819 */ /* 0x000fe20000011603 */
[----:B---3--:R-:W-:Y:S01]  /*89b0*/  UISETP.NE.AND UP0, UPT, UR7, URZ, UPT ;  /* 0x000000ff0700728c */ /* 0x008fe2000bf05270 */
[----:B0-----:R-:W-:-:S02]  /*89c0*/  FADD.FTZ R8, R8, R11 ;  /* 0x0000000b08087221 */ /* 0x001fc40000010000 */
[----:B------:R-:W-:-:S03]  /*89d0*/  @!P0 LOP3.LUT R11, R14, 0x7c, RZ, 0xc0, !PT ;  /* 0x0000007c0e0b8812 */ /* 0x000fc600078ec0ff */
[----:B------:R-:W0:Y:S01]  /*89e0*/  SHFL.BFLY PT, R9, R8, 0x8, 0x1f ;  /* 0x0d001f0008097f89 */ /* 0x000e2200000e0000 */
[----:B------:R-:W-:Y:S01]  /*89f0*/  @!P0 IADD3 R11, PT, PT, R11, R0, RZ ;  /* 0x000000000b0b8210 */ /* 0x000fe20007ffe0ff */
        /* <DEDUP_REMOVED lines=8> */
[----:B------:R-:W-:Y:S05]  /*8a80*/  @!P0 STS [R11+0x10], R12 ;  /* 0x0000100c0b008388 */ /* 0x000fea0000000800 */
[----:B------:R-:W-:Y:S01]  /*8a90*/  BAR.SYNC.DEFER_BLOCKING 0x0 ;  /* 0x0000000000007b1d */ /* 0x000fe20000010000 */
[----:B------:R-:W-:-:S05]  /*8aa0*/  ISETP.GT.AND P0, PT, R7, UR45, PT ;  /* 0x0000002d07007c0c */ /* 0x000fca000bf04270 */
[----:B------:R-:W0:Y:S04]  /*8ab0*/  @!P1 LDS R12, [R2+0x10] ;  /* 0x00001000020c9984 */ /* 0x000e280000000800 */
        /* <DEDUP_REMOVED lines=8> */
[----:B------:R0:W3:Y:S01]  /*8b40*/  MUFU.RCP R33, R10 ;  /* 0x0000000a00217308 */ /* 0x0000e20000001000 */
[----:B----4-:R-:W-:Y:S01]  /*8b50*/  IMAD R35, R13, UR5, R0 ;  /* 0x000000050d237c24 */ /* 0x010fe2000f8e0200 */
[----:B------:R-:W-:Y:S06]  /*8b60*/  BRA.U !UP0, `(.L_x_5424) ;  /* 0x0000000108187547 */ /* 0x000fec000b800000 */
[----:B------:R-:W4:Y:S08]  /*8b70*/  LDC R2, c[0x0][0x488] ;  /* 0x00012200ff027b82 */ /* 0x000f300000000800 */
[----:B------:R-:W4:Y:S08]  /*8b80*/  LDC R6, c[0x0][0x40c] ;  /* 0x00010300ff067b82 */ /* 0x000f300000000800 */
[----:B------:R-:W5:Y:S01]  /*8b90*/  LDC R9, c[0x0][0x3f4] ;  /* 0x0000fd00ff097b82 */ /* 0x000f620000000800 */
[----:B----4-:R-:W-:-:S04]  /*8ba0*/  IMAD R2, R35, R2, R6 ;  /* 0x0000000223027224 */ /* 0x010fc800078e0206 */
[----:B-----5:R-:W-:-:S05]  /*8bb0*/  IMAD R8, R2, R9, RZ ;  /* 0x0000000902087224 */ /* 0x020fca00078e02ff */
[----:B------:R-:W-:-:S07]  /*8bc0*/  SHF.R.S32.HI R9, RZ, 0x1f, R8 ;  /* 0x0000001fff097819 */ /* 0x000fce0000011408 */
.L_x_5424:
        /* <DEDUP_REMOVED lines=22> */
[----:B----4-:R-:W-:-:S06]  /*8d30*/  ULEA UR5, UR6, UR5, 0x18 ;  /* 0x0000000506057291 */ /* 0x010fcc000f8ec0ff */
[----:B------:R-:W-:-:S07]  /*8d40*/  IADD3 R2, PT, PT, R5, UR5, RZ ;  /* 0x0000000505027c10 */ /* 0x000fce000fffe0ff */
.L_x_5430:
[----:B------:R-:W3:Y:S01]  /*8d50*/  LDS R6, [R2] ;  /* 0x0000000002067984 */ /* 0x000ee20000000800 */
[----:B------:R-:W-:-:S05]  /*8d60*/  VIADD R8, R8, 0x1 ;  /* 0x0000000108087836 */ /* 0x000fca0000000000 */
[----:B------:R-:W-:Y:S01]  /*8d70*/  ISETP.NE.AND P0, PT, R8, RZ, PT ;  /* 0x000000ff0800720c */ /* 0x000fe20003f05270 */
[----:B---3--:R-:W-:-:S05]  /*8d80*/  FMUL.FTZ R9, R6, R33 ;  /* 0x0000002106097220 */ /* 0x008fca0000410000 */
[----:B------:R3:W-:Y:S02]  /*8d90*/  STS [R2], R9 ;  /* 0x0000000902007388 */ /* 0x0007e40000000800 */
[----:B---3--:R-:W-:-:S05]  /*8da0*/  VIADD R2, R2, 0x200 ;  /* 0x0000020002027836 */ /* 0x008fca0000000000 */
[----:B------:R-:W-:Y:S05]  /*8db0*/  @P0 BRA `(.L_x_5430) ;  /* 0xfffffffc00e40947 */ /* 0x000fea000383ffff */
.L_x_5429:
[----:B------:R-:W-:Y:S05]  /*8dc0*/  BSYNC.RECONVERGENT B1 ;  /* 0x0000000000017941 */ /* 0x000fea0003800200 */
.L_x_5428:
[----:B------:R-:W-:Y:S05]  /*8dd0*/  @!P1 BRA `(.L_x_5426) ;  /* 0x00000014001c9947 */ /* 0x000fea0003800000 */
[----:B------:R-:W4:Y:S01]  /*8de0*/  S2UR UR6, SR_CgaCtaId ;  /* 0x00000000000679c3 */ /* 0x000f220000008800 */
[----:B------:R-:W-:Y:S01]  /*8df0*/  UMOV UR5, 0x400 ;  /* 0x0000040000057882 */ /* 0x000fe20000000000 */
[----:B------:R-:W-:Y:S01]  /*8e00*/  IMAD.SHL.U32 R2, R4, 0x4, RZ ;  /* 0x0000000404027824 */ /* 0x000fe200078e00ff */
[----:B------:R-:W-:-:S03]  /*8e10*/  UIADD3 UR5, UPT, UPT, UR5, 0x420, URZ ;  /* 0x0000042005057890 */ /* 0x000fc6000fffe0ff */
[C---:B------:R-:W-:Y:S01]  /*8e20*/  IMAD R2, R7.reuse, 0x4, -R2 ;  /* 0x0000000407027824 */ /* 0x040fe200078e0a02 */
[----:B------:R-:W-:-:S04]  /*8e30*/  IADD3 R7, PT, PT, R7, 0x200, RZ ;  /* 0x0000020007077810 */ /* 0x000fc80007ffe0ff */
[----:B------:R-:W-:Y:S01]  /*8e40*/  ISETP.GT.AND P0, PT, R7, UR45, PT ;  /* 0x0000002d07007c0c */ /* 0x000fe2000bf04270 */
[----:B----4-:R-:W-:-:S09]  /*8e50*/  ULEA UR5, UR6, UR5, 0x18 ;  /* 0x0000000506057291 */ /* 0x010fd2000f8ec0ff */
[----:B------:R-:W3:Y:S04]  /*8e60*/  LDS R6, [R2+UR5] ;  /* 0x0000000502067984 */ /* 0x000ee80008000800 */
[----:B------:R-:W4:Y:S04]  /*8e70*/  LDS R8, [R2+UR5+0x200] ;  /* 0x0002000502087984 */ /* 0x000f280008000800 */
[----:B0-----:R-:W0:Y:S04]  /*8e80*/  LDS R10, [R2+UR5+0x400] ;  /* 0x00040005020a7984 */ /* 0x001e280008000800 */
[----:B------:R-:W5:Y:S01]  /*8e90*/  LDS R12, [R2+UR5+0x600] ;  /* 0x00060005020c7984 */ /* 0x000f620008000800 */
[----:B---3--:R-:W-:Y:S01]  /*8ea0*/  FMUL.FTZ R9, R6, R33 ;  /* 0x0000002106097220 */ /* 0x008fe20000410000 */
[----:B------:R-:W-:-:S02]  /*8eb0*/  VIADD R6, R2, UR5 ;  /* 0x0000000502067c36 */ /* 0x000fc40008000000 */
[-C--:B----4-:R-:W-:Y:S02]  /*8ec0*/  FMUL.FTZ R11, R8, R33.reuse ;  /* 0x00000021080b7220 */ /* 0x090fe40000410000 */
[----:B------:R3:W-:Y:S01]  /*8ed0*/  STS [R2+UR5], R9 ;  /* 0x0000000902007988 */ /* 0x0007e20008000805 */
[----:B0-----:R-:W-:-:S03]  /*8ee0*/  FMUL.FTZ R13, R10, R33 ;  /* 0x000000210a0d7220 */ /* 0x001fc60000410000 */
[----:B------:R3:W-:Y:S01]  /*8ef0*/  STS [R2+UR5+0x200], R11 ;  /* 0x0002000b02007988 */ /* 0x0007e20008000805 */
[----:B-----5:R-:W-:-:S03]  /*8f00*/  FMUL.FTZ R15, R12, R33 ;  /* 0x000000210c0f7220 */ /* 0x020fc60000410000 */
[----:B------:R3:W-:Y:S04]  /*8f10*/  STS [R2+UR5+0x400], R13 ;  /* 0x0004000d02007988 */ /* 0x0007e80008000805 */
[----:B------:R3:W-:Y:S01]  /*8f20*/  STS [R2+UR5+0x600], R15 ;  /* 0x0006000f02007988 */ /* 0x0007e20008000805 */
[----:B------:R-:W-:Y:S05]  /*8f30*/  @P0 BRA `(.L_x_5426) ;  /* 0x0000001000c40947 */ /* 0x000fea0003800000 */
[----:B---3--:R-:W-:Y:S01]  /*8f40*/  IADD3 R2, PT, PT, -R7, UR45, RZ ;  /* 0x0000002d07027c10 */ /* 0x008fe2000fffe1ff */
        /* <DEDUP_REMOVED lines=8> */
.L_x_5433:
[----:B------:R-:W0:Y:S01]  /*8fd0*/  LDS R2, [R6+-0x400] ;  /* 0xfffc000006027984 */ /* 0x000e220000000800 */
[----:B------:R-:W-:-:S03]  /*8fe0*/  IADD3 R7, PT, PT, R7, 0x800, RZ ;  /* 0x0000080007077810 */ /* 0x000fc60007ffe0ff */
[----:B------:R-:W3:Y:S01]  /*8ff0*/  LDS R8, [R6+-0x200] ;  /* 0xfffe000006087984 */ /* 0x000ee20000000800 */
[----:B------:R-:W-:-:S03]  /*9000*/  ISETP.GE.AND P1, PT, R7, R34, PT ;  /* 0x000000220700720c */ /* 0x000fc60003f26270 */
[----:B------:R-:W4:Y:S04]  /*9010*/  LDS R10, [R6] ;  /* 0x00000000060a7984 */ /* 0x000f280000000800 */
[----:B------:R-:W5:Y:S04]  /*9020*/  LDS R12, [R6+0x200] ;  /* 0x00020000060c7984 */ /* 0x000f680000000800 */
[----:B------:R-:W1:Y:S04]  /*9030*/  LDS R14, [R6+0x400] ;  /* 0x00040000060e7984 */ /* 0x000e680000000800 */
[----:B------:R-:W1:Y:S04]  /*9040*/  LDS R16, [R6+0x600] ;  /* 0x0006000006107984 */ /* 0x000e680000000800 */
[----:B------:R-:W-:Y:S04]  /*9050*/  LDS R18, [R6+0x800] ;  /* 0x0008000006127984 */ /* 0x000fe80000000800 */
[----:B------:R-:W1:Y:S04]  /*9060*/  LDS R20, [R6+0xa00] ;  /* 0x000a000006147984 */ /* 0x000e680000000800 */
[----:B------:R-:W1:Y:S04]  /*9070*/  LDS R22, [R6+0xc00] ;  /* 0x000c000006167984 */ /* 0x000e680000000800 */
[----:B--2---:R-:W2:Y:S04]  /*9080*/  LDS R24, [R6+0xe00] ;  /* 0x000e000006187984 */ /* 0x004ea80000000800 */
        /* <DEDUP_REMOVED lines=10> */
[----:B------:R-:W1:Y:S01]  /*9130*/  LDS R32, [R6+0x1a00] ;  /* 0x001a000006207984 */ /* 0x000e620000000800 */
        /* <DEDUP_REMOVED lines=29> */
.L_x_5432:
[----:B------:R-:W-:Y:S05]  /*9310*/  BSYNC.RECONVERGENT B1 ;  /* 0x0000000000017941 */ /* 0x000fea0003800200 */
.L_x_5431:
[----:B------:R-:W-:Y:S01]  /*9320*/  IADD3 R2, PT, PT, -R7, UR45, RZ ;  /* 0x0000002d07027c10 */ /* 0x000fe2000fffe1ff */
[----:B------:R-:W-:Y:S03]  /*9330*/  BSSY.RECONVERGENT B1, `(.L_x_5434) ;  /* 0x000001e000017945 */ /* 0x000fe60003800200 */
        /* <DEDUP_REMOVED lines=8> */
[----:B------:R-:W1:Y:S04]  /*93c0*/  LDS R14, [R6+0x400] ;  /* 0x00040000060e7984 */ /* 0x000e680000000800 */
[----:B------:R-:W2:Y:S04]  /*93d0*/  LDS R16, [R6+0x600] ;  /* 0x0006000006107984 */ /* 0x000ea80000000800 */
[----:B------:R-:W2:Y:S04]  /*93e0*/  LDS R18, [R6+0x800] ;  /* 0x0008000006127984 */ /* 0x000ea80000000800 */
[----:B------:R-:W2:Y:S01]  /*93f0*/  LDS R20, [R6+0xa00] ;  /* 0x000a000006147984 */ /* 0x000ea20000000800 */
[C---:B0-----:R-:W-:Y:S01]  /*9400*/  FMUL.FTZ R9, R33.reuse, R2 ;  /* 0x0000000221097220 */ /* 0x041fe20000410000 */
[----:B---3--:R-:W-:-:S04]  /*9410*/  FMUL.FTZ R11, R33, R8 ;  /* 0x00000008210b7220 */ /* 0x008fc80000410000 */
[----:B------:R-:W-:Y:S01]  /*9420*/  STS [R6+-0x400], R9 ;  /* 0xfffc000906007388 */ /* 0x000fe20000000800 */
[----:B----4-:R-:W-:-:S03]  /*9430*/  FMUL.FTZ R13, R33, R10 ;  /* 0x0000000a210d7220 */ /* 0x010fc60000410000 */
[----:B------:R-:W-:Y:S01]  /*9440*/  STS [R6+-0x200], R11 ;  /* 0xfffe000b06007388 */ /* 0x000fe20000000800 */
[----:B-----5:R-:W-:-:S03]  /*9450*/  FMUL.FTZ R15, R33, R12 ;  /* 0x0000000c210f7220 */ /* 0x020fc60000410000 */
[----:B------:R-:W-:Y:S01]  /*9460*/  STS [R6], R13 ;  /* 0x0000000d06007388 */ /* 0x000fe20000000800 */
[----:B-1----:R-:W-:-:S03]  /*9470*/  FMUL.FTZ R17, R33, R14 ;  /* 0x0000000e21117220 */ /* 0x002fc60000410000 */
[----:B------:R-:W-:Y:S01]  /*9480*/  STS [R6+0x200], R15 ;  /* 0x0002000f06007388 */ /* 0x000fe20000000800 */
[----:B--2---:R-:W-:-:S03]  /*9490*/  FMUL.FTZ R19, R33, R16 ;  /* 0x0000001021137220 */ /* 0x004fc60000410000 */
[----:B------:R-:W-:Y:S01]  /*94a0*/  STS [R6+0x400], R17 ;  /* 0x0004001106007388 */ /* 0x000fe20000000800 */
[----:B------:R-:W-:-:S03]  /*94b0*/  FMUL.FTZ R21, R33, R18 ;  /* 0x0000001221157220 */ /* 0x000fc60000410000 */
[----:B------:R-:W-:Y:S01]  /*94c0*/  STS [R6+0x600], R19 ;  /* 0x0006001306007388 */ /* 0x000fe20000000800 */
[----:B------:R-:W-:-:S03]  /*94d0*/  FMUL.FTZ R23, R33, R20 ;  /* 0x0000001421177220 */ /* 0x000fc60000410000 */
[----:B------:R-:W-:Y:S04]  /*94e0*/  STS [R6+0x800], R21 ;  /* 0x0008001506007388 */ /* 0x000fe80000000800 */
[----:B------:R0:W-:Y:S02]  /*94f0*/  STS [R6+0xa00], R23 ;  /* 0x000a001706007388 */ /* 0x0001e40000000800 */
[----:B0-----:R-:W-:-:S07]  /*9500*/  VIADD R6, R6, 0x1000 ;  /* 0x0000100006067836 */ /* 0x001fce0000000000 */
.L_x_5435:
[----:B------:R-:W-:Y:S05]  /*9510*/  BSYNC.RECONVERGENT B1 ;  /* 0x0000000000017941 */ /* 0x000fea0003800200 */
.L_x_5434:
        /* <DEDUP_REMOVED lines=15> */
.L_x_5427:
        /* <DEDUP_REMOVED lines=10> */
[----:B------:R-:W5:Y:S01]  /*96b0*/  LDCU.64 UR8, c[0x0][0x480] ;  /* 0x00009000ff0877ac */ /* 0x000f620008000a00 */
[----:B------:R-:W-:Y:S02]  /*96c0*/  LEA.HI R2, R2, 0x1, RZ, 0x19 ;  /* 0x0000000102027811 */ /* 0x000fe400078fc8ff */
[----:B------:R-:W-:Y:S01]  /*96d0*/  IADD3 R15, P0, PT, R7, R8, RZ ;  /* 0x00000008070f7210 */ /* 0x000fe20007f1e0ff */
[----:B------:R-:W-:Y:S01]  /*96e0*/  UMOV UR5, 0x400 ;  /* 0x0000040000057882 */ /* 0x000fe20000000000 */
[C---:B------:R-:W-:Y:S01]  /*96f0*/  SHF.L.U32 R6, R2.reuse, 0x7, RZ ;  /* 0x0000000702067819 */ /* 0x040fe200000006ff */
[----:B------:R-:W-:Y:S01]  /*9700*/  UIADD3 UR5, UPT, UPT, UR5, 0x420, URZ ;  /* 0x0000042005057890 */ /* 0x000fe2000fffe0ff */
[----:B------:R-:W-:Y:S01]  /*9710*/  LOP3.LUT R2, R2, 0x3, RZ, 0xc0, !PT ;  /* 0x0000000302027812 */ /* 0x000fe200078ec0ff */
[----:B0-----:R-:W-:Y:S01]  /*9720*/  IMAD.X R10, RZ, RZ, R9, P0 ;  /* 0x000000ffff0a7224 */ /* 0x001fe200000e0609 */
[----:B------:R-:W-:-:S05]  /*9730*/  LOP3.LUT R6, R6, 0x180, RZ, 0xc0, !PT ;  /* 0x0000018006067812 */ /* 0x000fca00078ec0ff */
[----:B------:R-:W-:Y:S02]  /*9740*/  IMAD.IADD R7, R7, 0x1, R6 ;  /* 0x0000000107077824 */ /* 0x000fe400078e0206 */
[----:B------:R-:W-:Y:S01]  /*9750*/  IMAD.MOV R6, RZ, RZ, -R2 ;  /* 0x000000ffff067224 */ /* 0x000fe200078e0a02 */
[----:B-----5:R-:W-:-:S04]  /*9760*/  LEA R12, P0, R15, UR8, 0x2 ;  /* 0x000000080f0c7c11 */ /* 0x020fc8000f8010ff */
[----:B------:R-:W-:Y:S01]  /*9770*/  LEA.HI.X R15, R15, UR9, R10, 0x2, P0 ;  /* 0x000000090f0f7c11 */ /* 0x000fe200080f140a */
[----:B----4-:R-:W-:-:S06]  /*9780*/  ULEA UR5, UR6, UR5, 0x18 ;  /* 0x0000000506057291 */ /* 0x010fcc000f8ec0ff */
[----:B------:R-:W-:-:S07]  /*9790*/  VIADD R2, R5, UR5 ;  /* 0x0000000505027c36 */ /* 0x000fce0008000000 */
.L_x_5438:
[----:B----4-:R-:W3:Y:S01]  /*97a0*/  LDS R10, [R2] ;  /* 0x00000000020a7984 */ /* 0x010ee20000000800 */
[----:B------:R-:W-:Y:S02]  /*97b0*/  IMAD.MOV.U32 R11, RZ, RZ, R15 ;  /* 0x000000ffff0b7224 */ /* 0x000fe400078e000f */
[----:B------:R-:W-:-:S05]  /*97c0*/  VIADD R6, R6, 0x1 ;  /* 0x0000000106067836 */ /* 0x000fca0000000000 */
[----:B------:R-:W-:Y:S01]  /*97d0*/  ISETP.NE.AND P0, PT, R6, RZ, PT ;  /* 0x000000ff0600720c */ /* 0x000fe20003f05270 */
[----:B---3--:R-:W-:Y:S01]  /*97e0*/  FMUL.FTZ R13, R10, R33 ;  /* 0x000000210a0d7220 */ /* 0x008fe20000410000 */
[----:B------:R-:W-:Y:S02]  /*97f0*/  MOV R10, R12 ;  /* 0x0000000c000a7202 */ /* 0x000fe40000000f00 */
[----:B------:R-:W-:Y:S02]  /*9800*/  IADD3 R12, P2, PT, R12, 0x200, RZ ;  /* 0x000002000c0c7810 */ /* 0x000fe40007f5e0ff */
[----:B------:R0:W-:Y:S03]  /*9810*/  STS [R2], R13 ;  /* 0x0000000d02007388 */ /* 0x0001e60000000800 */
[----:B------:R-:W-:Y:S01]  /*9820*/  IMAD.X R15, RZ, RZ, R15, P2 ;  /* 0x000000ffff0f7224 */ /* 0x000fe200010e060f */
[----:B------:R4:W-:Y:S01]  /*9830*/  STG.E desc[UR36][R10.64], R13 ;  /* 0x0000000d0a007986 */ /* 0x0009e2000c101924 */
[----:B0-----:R-:W-:-:S02]  /*9840*/  VIADD R2, R2, 0x200 ;  /* 0x0000020002027836 */ /* 0x001fc40000000000 */
[----:B------:R-:W-:Y:S05]  /*9850*/  @P0 BRA `(.L_x_5438) ;  /* 0xfffffffc00d00947 */ /* 0x000fea000383ffff */
.L_x_5437:
[----:B------:R-:W-:Y:S05]  /*9860*/  BSYNC.RECONVERGENT B1 ;  /* 0x0000000000017941 */ /* 0x000fea0003800200 */
.L_x_5436:
[----:B------:R-:W-:Y:S05]  /*9870*/  @!P1 BRA `(.L_x_5426) ;  /* 0x0000000800749947 */ /* 0x000fea0003800000 */
[----:B----4-:R-:W4:Y:S01]  /*9880*/  S2R R11, SR_CgaCtaId ;  /* 0x00000000000b7919 */ /* 0x010f220000008800 */
[----:B------:R-:W5:Y:S01]  /*9890*/  LDCU.64 UR8, c[0x0][0x480] ;  /* 0x00009000ff0877ac */ /* 0x000f620008000a00 */
[C---:B------:R-:W-:Y:S01]  /*98a0*/  IADD3 R6, P0, PT, R7.reuse, R8, RZ ;  /* 0x0000000807067210 */ /* 0x040fe20007f1e0ff */
[----:B------:R-:W-:Y:S01]  /*98b0*/  BSSY.RECONVERGENT B1, `(.L_x_5439) ;  /* 0x000005b000017945 */ /* 0x000fe20003800200 */
[----:B0-----:R-:W-:Y:S02]  /*98c0*/  IADD3 R10, PT, PT, -R7, UR45, RZ ;  /* 0x0000002d070a7c10 */ /* 0x001fe4000fffe1ff */
[----:B------:R-:W-:Y:S02]  /*98d0*/  IADD3.X R9, PT, PT, RZ, R9, RZ, P0, !PT ;  /* 0x00000009ff097210 */ /* 0x000fe400007fe4ff */
[----:B------:R-:W-:Y:S02]  /*98e0*/  MOV R2, 0x400 ;  /* 0x0000040000027802 */ /* 0x000fe40000000f00 */
[----:B------:R-:W-:-:S02]  /*98f0*/  ISETP.GT.AND P1, PT, R10, 0x5ff, PT ;  /* 0x000005ff0a00780c */ /* 0x000fc40003f24270 */
[----:B-----5:R-:W-:-:S04]  /*9900*/  LEA R8, P0, R6, UR8, 0x2 ;  /* 0x0000000806087c11 */ /* 0x020fc8000f8010ff */
[----:B------:R-:W-:Y:S01]  /*9910*/  LEA.HI.X R9, R6, UR9, R9, 0x2, P0 ;  /* 0x0000000906097c11 */ /* 0x000fe200080f1409 */
[----:B------:R-:W-:Y:S01]  /*9920*/  VIADD R6, R2, 0x420 ;  /* 0x0000042002067836 */ /* 0x000fe20000000000 */
[----:B------:R-:W-:Y:S01]  /*9930*/  IADD3 R8, P0, PT, R8, 0x400, RZ ;  /* 0x0000040008087810 */ /* 0x000fe20007f1e0ff */
[----:B------:R-:W-:-:S04]  /*9940*/  IMAD.SHL.U32 R2, R4, 0x4, RZ ;  /* 0x0000000404027824 */ /* 0x000fc800078e00ff */
[----:B------:R-:W-:Y:S01]  /*9950*/  IMAD R2, R7, 0x4, -R2 ;  /* 0x0000000407027824 */ /* 0x000fe200078e0a02 */
[----:B----4-:R-:W-:Y:S01]  /*9960*/  LEA R11, R11, R6, 0x18 ;  /* 0x000000060b0b7211 */ /* 0x010fe200078ec0ff */
[----:B------:R-:W-:Y:S01]  /*9970*/  IMAD.X R9, RZ, RZ, R9, P0 ;  /* 0x000000ffff097224 */ /* 0x000fe200000e0609 */
[----:B------:R-:W-:Y:S02]  /*9980*/  PLOP3.LUT P0, PT, PT, PT, PT, 0x80, 0x8 ;  /* 0x000000000008781c */ /* 0x000fe40003f0f070 */
[----:B------:R-:W-:Y:S01]  /*9990*/  IADD3 R2, PT, PT, R2, 0x400, R11 ;  /* 0x0000040002027810 */ /* 0x000fe20007ffe00b */
[----:B------:R-:W-:Y:S10]  /*99a0*/  @!P1 BRA `(.L_x_5440) ;  /* 0x00000004002c9947 */ /* 0x000ff40003800000 */
[----:B------:R-:W-:Y:S02]  /*99b0*/  MOV R32, UR45 ;  /* 0x0000002d00207c02 */ /* 0x000fe40008000f00 */
[----:B------:R-:W-:-:S03]  /*99c0*/  PLOP3.LUT P0, PT, PT, PT, PT, 0x8, 0x80 ;  /* 0x000000000080781c */ /* 0x000fc60003f0e170 */
[----:B------:R-:W-:-:S10]  /*99d0*/  VIADD R32, R32, 0xfffffa01 ;  /* 0xfffffa0120207836 */ /* 0x000fd40000000000 */
.L_x_5441:
[----:B------:R-:W3:Y:S01]  /*99e0*/  LDS R6, [R2+-0x400] ;  /* 0xfffc000002067984 */ /* 0x000ee20000000800 */
[----:B------:R-:W-:-:S03]  /*99f0*/  VIADD R7, R7, 0x800 ;  /* 0x0000080007077836 */ /* 0x000fc60000000000 */
[----:B------:R-:W0:Y:S02]  /*9a00*/  LDS R10, [R2+-0x200] ;  /* 0xfffe0000020a7984 */ /* 0x000e240000000800 */
[----:B------:R-:W-:Y:S02]  /*9a10*/  ISETP.GE.AND P1, PT, R7, R32, PT ;  /* 0x000000200700720c */ /* 0x000fe40003f26270 */
[----:B------:R-:W4:Y:S04]  /*9a20*/  LDS R12, [R2] ;  /* 0x00000000020c7984 */ /* 0x000f280000000800 */
[----:B--2---:R-:W-:Y:S04]  /*9a30*/  LDS R24, [R2+0xc00] ;  /* 0x000c000002187984 */ /* 0x004fe80000000800 */
[----:B------:R-:W2:Y:S04]  /*9a40*/  LDS R14, [R2+0x200] ;  /* 0x00020000020e7984 */ /* 0x000ea80000000800 */
[----:B------:R-:W-:Y:S04]  /*9a50*/  LDS R22, [R2+0xa00] ;  /* 0x000a000002167984 */ /* 0x000fe80000000800 */
[----:B------:R-:W-:Y:S04]  /*9a60*/  LDS R26, [R2+0x1000] ;  /* 0x00100000021a7984 */ /* 0x000fe80000000800 */
[----:B------:R-:W5:Y:S04]  /*9a70*/  LDS R16, [R2+0x400] ;  /* 0x0004000002107984 */ /* 0x000f680000000800 */
[----:B------:R-:W1:Y:S04]  /*9a80*/  LDS R18, [R2+0x600] ;  /* 0x0006000002127984 */ /* 0x000e680000000800 */
[----:B------:R-:W1:Y:S01]  /*9a90*/  LDS R20, [R2+0x800] ;  /* 0x0008000002147984 */ /* 0x000e620000000800 */
[----:B---3--:R-:W-:-:S03]  /*9aa0*/  FMUL.FTZ R11, R33, R6 ;  /* 0x00000006210b7220 */ /* 0x008fc60000410000 */
[----:B------:R-:W3:Y:S01]  /*9ab0*/  LDS R25, [R2+0xe00] ;  /* 0x000e000002197984 */ /* 0x000ee20000000800 */
[----:B0-----:R-:W-:-:S03]  /*9ac0*/  FMUL.FTZ R13, R33, R10 ;  /* 0x0000000a210d7220 */ /* 0x001fc60000410000 */
[----:B------:R-:W-:Y:S01]  /*9ad0*/  LDS R6, [R2+0x1a00] ;  /* 0x001a000002067984 */ /* 0x000fe20000000800 */
[----:B----4-:R-:W-:-:S03]  /*9ae0*/  FMUL.FTZ R15, R33, R12 ;  /* 0x0000000c210f7220 */ /* 0x010fc60000410000 */
[----:B------:R-:W0:Y:S04]  /*9af0*/  LDS R27, [R2+0x1200] ;  /* 0x00120000021b7984 */ /* 0x000e280000000800 */
[----:B------:R-:W-:Y:S01]  /*9b00*/  LDS R28, [R2+0x1400] ;  /* 0x00140000021c7984 */ /* 0x000fe20000000800 */
[----:B--2---:R-:W-:-:S03]  /*9b10*/  FMUL.FTZ R17, R33, R14 ;  /* 0x0000000e21117220 */ /* 0x004fc60000410000 */
[----:B------:R-:W2:Y:S04]  /*9b20*/  LDS R29, [R2+0x1600] ;  /* 0x00160000021d7984 */ /* 0x000ea80000000800 */
[----:B------:R-:W4:Y:S04]  /*9b30*/  LDS R30, [R2+0x1800] ;  /* 0x00180000021e7984 */ /* 0x000f280000000800 */
[----:B------:R-:W-:Y:S01]  /*9b40*/  STG.E desc[UR36][R8.64+-0x200], R13 ;  /* 0xfffe000d08007986 */ /* 0x000fe2000c101924 */
[----:B-----5:R-:W-:-:S03]  /*9b50*/  FMUL.FTZ R19, R33, R16 ;  /* 0x0000001021137220 */ /* 0x020fc60000410000 */
[----:B------:R5:W-:Y:S01]  /*9b60*/  STS [R2+-0x200], R13 ;  /* 0xfffe000d02007388 */ /* 0x000be20000000800 */
[----:B-1----:R-:W-:-:S03]  /*9b70*/  FMUL.FTZ R21, R33, R18 ;  /* 0x0000001221157220 */ /* 0x002fc60000410000 */
[----:B------:R-:W-:Y:S01]  /*9b80*/  STG.E desc[UR36][R8.64+-0x400], R11 ;  /* 0xfffc000b08007986 */ /* 0x000fe2000c101924 */
[----:B------:R-:W-:-:S03]  /*9b90*/  FMUL.FTZ R23, R33, R20 ;  /* 0x0000001421177220 */ /* 0x000fc60000410000 */
[----:B------:R1:W-:Y:S01]  /*9ba0*/  STS [R2+-0x400], R11 ;  /* 0xfffc000b02007388 */ /* 0x0003e20000000800 */
[----:B-----5:R-:W-:-:S03]  /*9bb0*/  FMUL.FTZ R13, R33, R24 ;  /* 0x00000018210d7220 */ /* 0x020fc60000410000 */
[----:B------:R-:W-:Y:S01]  /*9bc0*/  STG.E desc[UR36][R8.64], R15 ;  /* 0x0000000f08007986 */ /* 0x000fe2000c101924 */
[----:B---3--:R-:W-:-:S03]  /*9bd0*/  FMUL.FTZ R25, R33, R25 ;  /* 0x0000001921197220 */ /* 0x008fc60000410000 */
[----:B------:R3:W-:Y:S01]  /*9be0*/  STS [R2], R15 ;  /* 0x0000000f02007388 */ /* 0x0007e20000000800 */
[----:B-1----:R-:W-:-:S03]  /*9bf0*/  FMUL.FTZ R11, R33, R22 ;  /* 0x00000016210b7220 */ /* 0x002fc60000410000 */
[----:B------:R-:W-:Y:S01]  /*9c00*/  STG.E desc[UR36][R8.64+0xc00], R13 ;  /* 0x000c000d08007986 */ /* 0x000fe2000c101924 */
[----:B0-----:R-:W-:-:S03]  /*9c10*/  FMUL.FTZ R27, R33, R27 ;  /* 0x0000001b211b7220 */ /* 0x001fc60000410000 */
[----:B------:R0:W-:Y:S01]  /*9c20*/  STS [R2+0xc00], R13 ;  /* 0x000c000d02007388 */ /* 0x0001e20000000800 */
[----:B---3--:R-:W-:-:S03]  /*9c30*/  FMUL.FTZ R15, R33, R26 ;  /* 0x0000001a210f7220 */ /* 0x008fc60000410000 */
        /* <DEDUP_REMOVED lines=10> */
[----:B----4-:R-:W-:-:S03]  /*9ce0*/  FMUL.FTZ R11, R33, R30 ;  /* 0x0000001e210b7220 */ /* 0x010fc60000410000 */
        /* <DEDUP_REMOVED lines=23> */
.L_x_5440:
[----:B------:R-:W-:Y:S05]  /*9e60*/  BSYNC.RECONVERGENT B1 ;  /* 0x0000000000017941 */ /* 0x000fea0003800200 */
.L_x_5439:
        /* <DEDUP_REMOVED lines=8> */
[----:B------:R-:W4:Y:S04]  /*9ef0*/  LDS R12, [R2] ;  /* 0x00000000020c7984 */ /* 0x000f280000000800 */
[----:B------:R-:W5:Y:S04]  /*9f00*/  LDS R14, [R2+0x200] ;  /* 0x00020000020e7984 */ /* 0x000f680000000800 */
[----:B------:R-:W1:Y:S04]  /*9f10*/  LDS R16, [R2+0x400] ;  /* 0x0004000002107984 */ /* 0x000e680000000800 */
        /* <DEDUP_REMOVED lines=32> */
.L_x_5443:
[----:B------:R-:W-:Y:S05]  /*a120*/  BSYNC.RECONVERGENT B1 ;  /* 0x0000000000017941 */ /* 0x000fea0003800200 */
.L_x_5442:
        /* <DEDUP_REMOVED lines=18> */
.L_x_5426:
[----:B------:R-:W-:Y:S05]  /*a250*/  BSYNC.RECONVERGENT B0 ;  /* 0x0000000000007941 */ /* 0x000fea0003800200 */
.L_x_5425:
[----:B------:R-:W1:Y:S01]  /*a260*/  LDCU.64 UR6, c[0x0][0x3b0] ;  /* 0x00007600ff0677ac */ /* 0x000e620008000a00 */
[----:B------:R-:W-:Y:S02]  /*a270*/  SHF.R.U32.HI R17, RZ, 0x6, R3 ;  /* 0x00000006ff117819 */ /* 0x000fe40000011603 */
[----:B0--34-:R-:W-:Y:S02]  /*a280*/  CS2R R10, SRZ ;  /* 0x00000000000a7805 */ /* 0x019fe4000001ff00 */
[----:B------:R-:W-:Y:S01]  /*a290*/  LOP3.LUT R5, R5, 0xfc, RZ, 0xc0, !PT ;  /* 0x000000fc05057812 */ /* 0x000fe200078ec0ff */
        /* <DEDUP_REMOVED lines=30> */
[----:B------:R-:W-:Y:S01]  /*a480*/  VIADDMNMX R12, R19, 0x2, R18, !PT ;  /* 0x00000002130c7846 */ /* 0x000fe20007800112 */
[----:B------:R-:W-:Y:S01]  /*a490*/  BSSY.RECONVERGENT B2, `(.L_x_5448) ;  /* 0x0000059000027945 */ /* 0x000fe20003800200 */
[----:B------:R-:W-:Y:S02]  /*a4a0*/  LOP3.LUT R13, RZ, R4, RZ, 0x33, !PT ;  /* 0x00000004ff0d7212 */ /* 0x000fe400078e33ff */
[----:B------:R-:W-:Y:S02]  /*a4b0*/  CS2R R14, SRZ ;  /* 0x00000000000e7805 */ /* 0x000fe4000001ff00 */
[----:B------:R-:W-:Y:S02]  /*a4c0*/  MOV R35, R19 ;  /* 0x0000001300237202 */ /* 0x000fe40000000f00 */
[----:B------:R-:W-:Y:S02]  /*a4d0*/  IADD3 R64, PT, PT, -R17, R12, R13 ;  /* 0x0000000c11407210 */ /* 0x000fe40007ffe10d */
[----:B------:R-:W-:-:S02]  /*a4e0*/  CS2R R12, SRZ ;  /* 0x00000000000c7805 */ /* 0x000fc4000001ff00 */
[C---:B------:R-:W-:Y:S02]  /*a4f0*/  ISETP.GE.U32.AND P0, PT, R64.reuse, 0xe, PT ;  /* 0x0000000e4000780c */ /* 0x040fe40003f06070 */
[----:B------:R-:W-:-:S04]  /*a500*/  LEA.HI R47, R64, 0x1, RZ, 0x1f ;  /* 0x00000001402f7811 */ /* 0x000fc800078ff8ff */
[----:B------:R-:W-:-:S04]  /*a510*/  LOP3.LUT R66, R47, 0x7, RZ, 0xc0, !PT ;  /* 0x000000072f427812 */ /* 0x000fc800078ec0ff */
[----:B------:R-:W-:-:S03]  /*a520*/  ISETP.NE.AND P1, PT, R66, RZ, PT ;  /* 0x000000ff4200720c */ /* 0x000fc60003f25270 */
[----:B------:R-:W-:Y:S10]  /*a530*/  @!P0 BRA `(.L_x_5449) ;  /* 0x0000000400388947 */ /* 0x000ff40003800000 */
[----:B------:R-:W0:Y:S01]  /*a540*/  S2R R21, SR_CgaCtaId ;  /* 0x0000000000157919 */ /* 0x000e220000008800 */
[----:B------:R-:W-:Y:S01]  /*a550*/  MOV R12, 0x400 ;  /* 0x00000400000c7802 */ /* 0x000fe20000000f00 */
[----:B------:R-:W-:Y:S01]  /*a560*/  IMAD.MOV.U32 R18, RZ, RZ, RZ ;  /* 0x000000ffff127224 */ /* 0x000fe200078e00ff */
[----:B------:R-:W-:Y:S01]  /*a570*/  LOP3.LUT R65, R47, 0xfffffff8, RZ, 0xc0, !PT ;  /* 0xfffffff82f417812 */ /* 0x000fe200078ec0ff */
[----:B------:R-:W-:Y:S02]  /*a580*/  IMAD.MOV.U32 R35, RZ, RZ, R19 ;  /* 0x000000ffff237224 */ /* 0x000fe400078e0013 */
[----:B------:R-:W-:-:S05]  /*a590*/  VIADD R12, R12, 0x420 ;  /* 0x000004200c0c7836 */ /* 0x000fca0000000000 */
[----:B0-----:R-:W-:Y:S01]  /*a5a0*/  LEA R67, R21, R12, 0x18 ;  /* 0x0000000c15437211 */ /* 0x001fe200078ec0ff */
[----:B------:R-:W-:-:S07]  /*a5b0*/  IMAD.MOV.U32 R12, RZ, RZ, RZ ;  /* 0x000000ffff0c7224 */ /* 0x000fce00078e00ff */
.L_x_5450:
[----:B--2---:R-:W-:-:S04]  /*a5c0*/  IMAD R27, R35, 0xa0, RZ ;  /* 0x000000a0231b7824 */ /* 0x004fc800078e02ff */
[C---:B------:R-:W-:Y:S01]  /*a5d0*/  IMAD.WIDE.U32 R20, R27.reuse, 0x4, R6 ;  /* 0x000000041b147825 */ /* 0x040fe200078e0006 */
[----:B------:R-:W-:-:S03]  /*a5e0*/  IADD3 R23, PT, PT, R27, 0x140, RZ ;  /* 0x000001401b177810 */ /* 0x000fc60007ffe0ff */
[----:B------:R-:W-:Y:S01]  /*a5f0*/  VIADD R25, R27, 0x280 ;  /* 0x000002801b197836 */ /* 0x000fe20000000000 */
[----:B------:R0:W2:Y:S01]  /*a600*/  LDG.E.128 R36, desc[UR36][R20.64] ;  /* 0x0000002414247981 */ /* 0x0000a2000c1e1d00 */
[----:B------:R-:W-:-:S04]  /*a610*/  IMAD.WIDE.U32 R22, R23, 0x4, R6 ;  /* 0x0000000417167825 */ /* 0x000fc800078e0006 */
[----:B------:R-:W-:Y:S01]  /*a620*/  VIADD R29, R27, 0x3c0 ;  /* 0x000003c01b1d7836 */ /* 0x000fe20000000000 */
[----:B------:R-:W3:Y:S01]  /*a630*/  LDG.E.128 R40, desc[UR36][R22.64] ;  /* 0x0000002416287981 */ /* 0x000ee2000c1e1d00 */
[----:B------:R-:W-:-:S04]  /*a640*/  IMAD.WIDE.U32 R24, R25, 0x4, R6 ;  /* 0x0000000419187825 */ /* 0x000fc800078e0006 */
[----:B------:R-:W-:Y:S01]  /*a650*/  VIADD R31, R27, 0x500 ;  /* 0x000005001b1f7836 */ /* 0x000fe20000000000 */
[----:B------:R-:W4:Y:S01]  /*a660*/  LDG.E.128 R48, desc[UR36][R24.64] ;  /* 0x0000002418307981 */ /* 0x000f22000c1e1d00 */
[----:B------:R-:W-:Y:S01]  /*a670*/  IMAD.WIDE.U32 R28, R29, 0x4, R6 ;  /* 0x000000041d1c7825 */ /* 0x000fe200078e0006 */
[----:B------:R-:W-:-:S03]  /*a680*/  IADD3 R45, PT, PT, R27, 0x780, RZ ;  /* 0x000007801b2d7810 */ /* 0x000fc60007ffe0ff */
[----:B------:R-:W-:Y:S01]  /*a690*/  VIADD R33, R27, 0x640 ;  /* 0x000006401b217836 */ /* 0x000fe20000000000 */
[----:B------:R1:W4:Y:S01]  /*a6a0*/  LDG.E.128 R52, desc[UR36][R28.64] ;  /* 0x000000241c347981 */ /* 0x000322000c1e1d00 */
[----:B------:R-:W-:-:S04]  /*a6b0*/  IMAD.WIDE.U32 R30, R31, 0x4, R6 ;  /* 0x000000041f1e7825 */ /* 0x000fc800078e0006 */
[--C-:B------:R-:W-:Y:S01]  /*a6c0*/  IMAD.WIDE.U32 R32, R33, 0x4, R6.reuse ;  /* 0x0000000421207825 */ /* 0x100fe200078e0006 */
[----:B------:R1:W4:Y:S03]  /*a6d0*/  LDG.E.128 R56, desc[UR36][R30.64] ;  /* 0x000000241e387981 */ /* 0x000326000c1e1d00 */
[----:B------:R-:W-:Y:S01]  /*a6e0*/  VIADD R27, R27, 0x8c0 ;  /* 0x000008c01b1b7836 */ /* 0x000fe20000000000 */
[----:B------:R1:W4:Y:S01]  /*a6f0*/  LDG.E.128 R60, desc[UR36][R32.64] ;  /* 0x00000024203c7981 */ /* 0x000322000c1e1d00 */
[----:B0-----:R-:W-:-:S04]  /*a700*/  IMAD.WIDE.U32 R20, R45, 0x4, R6 ;  /* 0x000000042d147825 */ /* 0x001fc800078e0006 */
[----:B------:R-:W-:Y:S02]  /*a710*/  IMAD.WIDE.U32 R26, R27, 0x4, R6 ;  /* 0x000000041b1a7825 */ /* 0x000fe400078e0006 */
[----:B------:R-:W4:Y:S04]  /*a720*/  LDG.E.128 R20, desc[UR36][R20.64] ;  /* 0x0000002414147981 */ /* 0x000f28000c1e1d00 */
[----:B------:R-:W4:Y:S01]  /*a730*/  LDG.E.128 R24, desc[UR36][R26.64] ;  /* 0x000000241a187981 */ /* 0x000f22000c1e1d00 */
[----:B------:R-:W-:-:S04]  /*a740*/  IMAD.IADD R34, R35, 0x1, -R4 ;  /* 0x0000000123227824 */ /* 0x000fc800078e0a04 */
[----:B------:R-:W-:-:S05]  /*a750*/  IMAD R34, R34, 0x4, R67 ;  /* 0x0000000422227824 */ /* 0x000fca00078e0243 */
[----:B-1----:R-:W2:Y:S04]  /*a760*/  LDS R28, [R34] ;  /* 0x00000000221c7984 */ /* 0x002ea80000000800 */
[----:B------:R-:W3:Y:S04]  /*a770*/  LDS R44, [R34+0x8] ;  /* 0x00000800222c7984 */ /* 0x000ee80000000800 */
[----:B------:R-:W4:Y:S04]  /*a780*/  LDS R30, [R34+0x10] ;  /* 0x00001000221e7984 */ /* 0x000f280000000800 */
[----:B------:R-:W0:Y:S04]  /*a790*/  LDS R31, [R34+0x18] ;  /* 0x00001800221f7984 */ /* 0x000e280000000800 */
[----:B------:R-:W1:Y:S04]  /*a7a0*/  LDS R45, [R34+0x20] ;  /* 0x00002000222d7984 */ /* 0x000e680000000800 */
[----:B------:R-:W1:Y:S04]  /*a7b0*/  LDS R32, [R34+0x28] ;  /* 0x0000280022207984 */ /* 0x000e680000000800 */
[----:B------:R-:W1:Y:S04]  /*a7c0*/  LDS R33, [R34+0x30] ;  /* 0x0000300022217984 */ /* 0x000e680000000800 */
[----:B------:R-:W1:Y:S01]  /*a7d0*/  LDS R46, [R34+0x38] ;  /* 0x00003800222e7984 */ /* 0x000e620000000800 */
[----:B------:R-:W-:-:S05]  /*a7e0*/  VIADD R18, R18, 0x8 ;  /* 0x0000000812127836 */ /* 0x000fca0000000000 */
[----:B------:R-:W-:Y:S02]  /*a7f0*/  ISETP.NE.AND P0, PT, R18, R65, PT ;  /* 0x000000411200720c */ /* 0x000fe40003f05270 */
[----:B------:R-:W-:Y:S01]  /*a800*/  IADD3 R35, PT, PT, R35, 0x10, RZ ;  /* 0x0000001023237810 */ /* 0x000fe20007ffe0ff */
        /* <DEDUP_REMOVED lines=33> */
.L_x_5449:
[----:B------:R-:W-:Y:S05]  /*aa20*/  BSYNC.RECONVERGENT B2 ;  /* 0x0000000000027941 */ /* 0x000fea0003800200 */
.L_x_5448:
[----:B------:R-:W-:Y:S05]  /*aa30*/  @!P1 BRA `(.L_x_5447) ;  /* 0x0000000400609947 */ /* 0x000fea0003800000 */
[----:B------:R-:W-:Y:S01]  /*aa40*/  ISETP.GE.U32.AND P0, PT, R66, 0x4, PT ;  /* 0x000000044200780c */ /* 0x000fe20003f06070 */
[----:B------:R-:W-:Y:S01]  /*aa50*/  BSSY.RECONVERGENT B2, `(.L_x_5451) ;  /* 0x000002a000027945 */ /* 0x000fe20003800200 */
[----:B------:R-:W-:-:S11]  /*aa60*/  LOP3.LUT P1, R32, R47, 0x3, RZ, 0xc0, !PT ;  /* 0x000000032f207812 */ /* 0x000fd6000782c0ff */
[----:B------:R-:W-:Y:S05]  /*aa70*/  @!P0 BRA `(.L_x_5452) ;  /* 0x00000000009c8947 */ /* 0x000fea0003800000 */
[----:B--2---:R-:W-:-:S04]  /*aa80*/  IMAD R25, R35, 0xa0, RZ ;  /* 0x000000a023197824 */ /* 0x004fc800078e02ff */
[----:B------:R-:W-:-:S04]  /*aa90*/  IMAD.WIDE.U32 R20, R25, 0x4, R6 ;  /* 0x0000000419147825 */ /* 0x000fc800078e0006 */
[C---:B------:R-:W-:Y:S01]  /*aaa0*/  VIADD R23, R25.reuse, 0x140 ;  /* 0x0000014019177836 */ /* 0x040fe20000000000 */
[----:B------:R0:W2:Y:S01]  /*aab0*/  LDG.E.128 R28, desc[UR36][R20.64] ;  /* 0x00000024141c7981 */ /* 0x0000a2000c1e1d00 */
[----:B------:R-:W-:Y:S02]  /*aac0*/  VIADD R27, R25, 0x280 ;  /* 0x00000280191b7836 */ /* 0x000fe40000000000 */
        /* <DEDUP_REMOVED lines=10> */
[----:B------:R-:W-:-:S03]  /*ab70*/  IMAD.IADD R18, R35, 0x1, -R4 ;  /* 0x0000000123127824 */ /* 0x000fc600078e0a04 */
[----:B0-----:R-:W-:-:S06]  /*ab80*/  ULEA UR6, UR7, UR6, 0x18 ;  /* 0x0000000607067291 */ /* 0x001fcc000f8ec0ff */
[----:B------:R-:W-:-:S05]  /*ab90*/  LEA R18, R18, UR6, 0x2 ;  /* 0x0000000612127c11 */ /* 0x000fca000f8e10ff */
[----:B------:R-:W2:Y:S04]  /*aba0*/  LDS R20, [R18] ;  /* 0x0000000012147984 */ /* 0x000ea80000000800 */
[----:B-1----:R-:W3:Y:S04]  /*abb0*/  LDS R22, [R18+0x8] ;  /* 0x0000080012167984 */ /* 0x002ee80000000800 */
[----:B------:R-:W0:Y:S04]  /*abc0*/  LDS R23, [R18+0x10] ;  /* 0x0000100012177984 */ /* 0x000e280000000800 */
[----:B----4-:R-:W1:Y:S01]  /*abd0*/  LDS R24, [R18+0x18] ;  /* 0x0000180012187984 */ /* 0x010e620000000800 */
[----:B------:R-:W-:Y:S01]  /*abe0*/  IADD3 R35, PT, PT, R35, 0x8, RZ ;  /* 0x0000000823237810 */ /* 0x000fe20007ffe0ff */
        /* <DEDUP_REMOVED lines=16> */
.L_x_5452:
[----:B------:R-:W-:Y:S05]  /*acf0*/  BSYNC.RECONVERGENT B2 ;  /* 0x0000000000027941 */ /* 0x000fea0003800200 */
.L_x_5451:
[----:B------:R-:W-:Y:S05]  /*ad00*/  @!P1 BRA `(.L_x_5447) ;  /* 0x0000000000ac9947 */ /* 0x000fea0003800000 */
[----:B------:R-:W-:Y:S01]  /*ad10*/  ISETP.NE.AND P1, PT, R32, 0x1, PT ;  /* 0x000000012000780c */ /* 0x000fe20003f25270 */
[----:B------:R-:W-:Y:S01]  /*ad20*/  BSSY.RECONVERGENT B2, `(.L_x_5453) ;  /* 0x000001a000027945 */ /* 0x000fe20003800200 */
[----:B------:R-:W-:-:S11]  /*ad30*/  LOP3.LUT P0, RZ, R64, 0x2, RZ, 0xc0, !PT ;  /* 0x0000000240ff7812 */ /* 0x000fd6000780c0ff */
[----:B------:R-:W-:Y:S05]  /*ad40*/  @!P1 BRA `(.L_x_5454) ;  /* 0x00000000005c9947 */ /* 0x000fea0003800000 */
[----:B------:R-:W-:-:S04]  /*ad50*/  IMAD R21, R35, 0xa0, RZ ;  /* 0x000000a023157824 */ /* 0x000fc800078e02ff */
[C---:B------:R-:W-:Y:S02]  /*ad60*/  VIADD R23, R21.reuse, 0x140 ;  /* 0x0000014015177836 */ /* 0x040fe40000000000 */
[----:B------:R-:W-:-:S04]  /*ad70*/  IMAD.WIDE.U32 R20, R21, 0x4, R6 ;  /* 0x0000000415147825 */ /* 0x000fc800078e0006 */
[----:B------:R-:W-:Y:S01]  /*ad80*/  IMAD.WIDE.U32 R22, R23, 0x4, R6 ;  /* 0x0000000417167825 */ /* 0x000fe200078e0006 */
[----:B--2---:R-:W2:Y:S04]  /*ad90*/  LDG.E.128 R24, desc[UR36][R20.64] ;  /* 0x0000002414187981 */ /* 0x004ea8000c1e1d00 */
[----:B------:R-:W3:Y:S01]  /*ada0*/  LDG.E.128 R36, desc[UR36][R22.64] ;  /* 0x0000002416247981 */ /* 0x000ee2000c1e1d00 */
[----:B------:R-:W0:Y:S01]  /*adb0*/  S2UR UR7, SR_CgaCtaId ;  /* 0x00000000000779c3 */ /* 0x000e220000008800 */
[----:B------:R-:W-:Y:S01]  /*adc0*/  UMOV UR6, 0x400 ;  /* 0x0000040000067882 */ /* 0x000fe20000000000 */
[C---:B------:R-:W-:Y:S01]  /*add0*/  IMAD.IADD R18, R35.reuse, 0x1, -R4 ;  /* 0x0000000123127824 */ /* 0x040fe200078e0a04 */
[----:B------:R-:W-:Y:S01]  /*ade0*/  UIADD3 UR6, UPT, UPT, UR6, 0x420, URZ ;  /* 0x0000042006067890 */ /* 0x000fe2000fffe0ff */
[----:B------:R-:W-:-:S03]  /*adf0*/  VIADD R35, R35, 0x4 ;  /* 0x0000000423237836 */ /* 0x000fc60000000000 */
[----:B0-----:R-:W-:-:S06]  /*ae00*/  ULEA UR6, UR7, UR6, 0x18 ;  /* 0x0000000607067291 */ /* 0x001fcc000f8ec0ff */
        /* <DEDUP_REMOVED lines=11> */
.L_x_5454:
[----:B------:R-:W-:Y:S05]  /*aec0*/  BSYNC.RECONVERGENT B2 ;  /* 0x0000000000027941 */ /* 0x000fea0003800200 */
.L_x_5453:
[----:B------:R-:W-:Y:S05]  /*aed0*/  @P0 BRA `(.L_x_5447) ;  /* 0x0000000000380947 */ /* 0x000fea0003800000 */
[----:B------:R-:W-:-:S04]  /*aee0*/  IMAD R21, R35, 0xa0, RZ ;  /* 0x000000a023157824 */ /* 0x000fc800078e02ff */
[----:B------:R-:W-:-:S06]  /*aef0*/  IMAD.WIDE.U32 R20, R21, 0x4, R6 ;  /* 0x0000000415147825 */ /* 0x000fcc00078e0006 */
[----:B------:R-:W3:Y:S01]  /*af00*/  LDG.E.128 R20, desc[UR36][R20.64] ;  /* 0x0000002414147981 */ /* 0x000ee2000c1e1d00 */
[----:B------:R-:W0:Y:S01]  /*af10*/  S2UR UR7, SR_CgaCtaId ;  /* 0x00000000000779c3 */ /* 0x000e220000008800 */
[----:B------:R-:W-:Y:S01]  /*af20*/  UMOV UR6, 0x400 ;  /* 0x0000040000067882 */ /* 0x000fe20000000000 */
[----:B------:R-:W-:Y:S01]  /*af30*/  IMAD.IADD R18, R35, 0x1, -R4 ;  /* 0x0000000123127824 */ /* 0x000fe200078e0a04 */
[----:B------:R-:W-:-:S04]  /*af40*/  UIADD3 UR6, UPT, UPT, UR6, 0x420, URZ ;  /* 0x0000042006067890 */ /* 0x000fc8000fffe0ff */
[----:B0-----:R-:W-:-:S06]  /*af50*/  ULEA UR6, UR7, UR6, 0x18 ;  /* 0x0000000607067291 */ /* 0x001fcc000f8ec0ff */
[----:B------:R-:W-:-:S06]  /*af60*/  LEA R18, R18, UR6, 0x2 ;  /* 0x0000000612127c11 */ /* 0x000fcc000f8e10ff */
[----:B------:R-:W3:Y:S02]  /*af70*/  LDS R18, [R18] ;  /* 0x0000000012127984 */ /* 0x000ee40000000800 */
[-C--:B---3--:R-:W-:Y:S01]  /*af80*/  FFMA.FTZ R12, R20, R18.reuse, R12 ;  /* 0x00000012140c7223 */ /* 0x088fe2000001000c */
[-C--:B------:R-:W-:Y:S01]  /*af90*/  FFMA.FTZ R13, R21, R18.reuse, R13 ;  /* 0x00000012150d7223 */ /* 0x080fe2000001000d */
[-C--:B------:R-:W-:Y:S01]  /*afa0*/  FFMA.FTZ R14, R22, R18.reuse, R14 ;  /* 0x00000012160e7223 */ /* 0x080fe2000001000e */
[----:B------:R-:W-:-:S07]  /*afb0*/  FFMA.FTZ R15, R23, R18, R15 ;  /* 0x00000012170f7223 */ /* 0x000fce000001000f */
.L_x_5447:
[----:B------:R-:W-:Y:S05]  /*afc0*/  BSYNC.RECONVERGENT B1 ;  /* 0x0000000000017941 */ /* 0x000fea0003800200 */
.L_x_5446:
[----:B------:R-:W-:Y:S01]  /*afd0*/  ISETP.GE.AND P0, PT, R19, UR45, PT ;  /* 0x0000002d13007c0c */ /* 0x000fe2000bf06270 */
[----:B------:R-:W-:-:S12]  /*afe0*/  BSSY.RECONVERGENT B3, `(.L_x_5455) ;  /* 0x0000122000037945 */ /* 0x000fd80003800200 */
[----:B------:R-:W-:Y:S05]  /*aff0*/  @P0 BRA `(.L_x_5456) ;  /* 0x0000001000800947 */ /* 0x000fea0003800000 */
[----:B------:R-:W-:Y:S01]  /*b000*/  HFMA2 R18, -RZ, RZ, 0, 1.1920928955078125e-07 ;  /* 0x00000002ff127431 */ /* 0x000fe200000001ff */
[----:B------:R-:W-:Y:S01]  /*b010*/  LOP3.LUT R28, RZ, R4, RZ, 0x33, !PT ;  /* 0x00000004ff1c7212 */ /* 0x000fe200078e33ff */
[----:B------:R-:W-:Y:S03]  /*b020*/  BSSY.RECONVERGENT B2, `(.L_x_5457) ;  /* 0x00000a4000027945 */ /* 0x000fe60003800200 */
        /* <DEDUP_REMOVED lines=16> */
.L_x_5468:
[C---:B------:R-:W-:Y:S01]  /*b130*/  VIADD R23, R21.reuse, 0xfffffffc ;  /* 0xfffffffc15177836 */ /* 0x040fe20000000000 */
[----:B------:R-:W-:Y:S01]  /*b140*/  IADD3 R22, PT, PT, R22, 0x4, RZ ;  /* 0x0000000416167810 */ /* 0x000fe20007ffe0ff */
[----:B-1----:R-:W-:Y:S01]  /*b150*/  IMAD.MOV.U32 R16, RZ, RZ, R30 ;  /* 0x000000ffff107224 */ /* 0x002fe200078e001e */
[C---:B------:R-:W-:Y:S01]  /*b160*/  IADD3 R33, PT, PT, R21.reuse, 0x2, RZ ;  /* 0x0000000215217810 */ /* 0x040fe20007ffe0ff */
[----:B------:R-:W-:Y:S01]  /*b170*/  VIADD R31, R21, 0xfffffffe ;  /* 0xfffffffe151f7836 */ /* 0x000fe20000000000 */
[----:B------:R-:W-:Y:S01]  /*b180*/  BSSY.RECONVERGENT B4, `(.L_x_5460) ;  /* 0x0000025000047945 */ /* 0x000fe20003800200 */
[----:B------:R-:W-:Y:S02]  /*b190*/  ISETP.NE.AND P0, PT, R22, RZ, PT ;  /* 0x000000ff1600720c */ /* 0x000fe40003f05270 */
[-C--:B------:R-:W-:Y:S02]  /*b1a0*/  ISETP.GE.AND P4, PT, R23, R16.reuse, PT ;  /* 0x000000101700720c */ /* 0x080fe40003f86270 */
[----:B------:R-:W-:-:S02]  /*b1b0*/  ISETP.GE.AND P1, PT, R31, R16, PT ;  /* 0x000000101f00720c */ /* 0x000fc40003f26270 */
[-C--:B------:R-:W-:Y:S02]  /*b1c0*/  ISETP.GE.AND P2, PT, R21, R16.reuse, PT ;  /* 0x000000101500720c */ /* 0x080fe40003f46270 */
[----:B------:R-:W-:-:S07]  /*b1d0*/  ISETP.GE.AND P3, PT, R33, R16, PT ;  /* 0x000000102100720c */ /* 0x000fce0003f66270 */
[----:B------:R-:W-:Y:S06]  /*b1e0*/  @!P4 BRA `(.L_x_5461) ;  /* 0x000000000078c947 */ /* 0x000fec0003800000 */
[----:B--2---:R-:W-:Y:S02]  /*b1f0*/  IABS R25, R16 ;  /* 0x0000001000197213 */ /* 0x004fe40000000000 */
[----:B------:R-:W-:Y:S02]  /*b200*/  IABS R32, R23 ;  /* 0x0000001700207213 */ /* 0x000fe40000000000 */
[----:B------:R-:W0:Y:S01]  /*b210*/  I2F.RP R24, R25 ;  /* 0x0000001900187306 */ /* 0x000e220000209400 */
[----:B------:R-:W-:Y:S02]  /*b220*/  ISETP.GE.AND P5, PT, R23, RZ, PT ;  /* 0x000000ff1700720c */ /* 0x000fe40003fa6270 */
[----:B------:R-:W-:Y:S01]  /*b230*/  ISETP.NE.AND P6, PT, R16, RZ, PT ;  /* 0x000000ff1000720c */ /* 0x000fe20003fc5270 */
[----:B------:R-:W1:Y:S04]  /*b240*/  LDS R23, [R20+-0x10] ;  /* 0xfffff00014177984 */ /* 0x000e680000000800 */
        /* <DEDUP_REMOVED lines=16> */
[----:B------:R-:W-:-:S05]  /*b350*/  @!P6 LOP3.LUT R18, RZ, R16, RZ, 0x33, !PT ;  /* 0x00000010ff12e212 */ /* 0x000fca00078e33ff */
[----:B------:R-:W-:-:S04]  /*b360*/  IMAD R19, R18, 0xa0, RZ ;  /* 0x000000a012137824 */ /* 0x000fc800078e02ff */
[----:B------:R-:W-:-:S05]  /*b370*/  IMAD.WIDE.U32 R18, R19, 0x4, R6 ;  /* 0x0000000413127825 */ /* 0x000fca00078e0006 */
[----:B------:R-:W1:Y:S02]  /*b380*/  LDG.E.128 R24, desc[UR36][R18.64] ;  /* 0x0000002412187981 */ /* 0x000e64000c1e1d00 */
[-C--:B-1----:R-:W-:Y:S01]  /*b390*/  FFMA.FTZ R12, R24, R23.reuse, R12 ;  /* 0x00000017180c7223 */ /* 0x082fe2000001000c */
[-C--:B------:R-:W-:Y:S01]  /*b3a0*/  FFMA.FTZ R13, R25, R23.reuse, R13 ;  /* 0x00000017190d7223 */ /* 0x080fe2000001000d */
[-C--:B------:R-:W-:Y:S01]  /*b3b0*/  FFMA.FTZ R14, R26, R23.reuse, R14 ;  /* 0x000000171a0e7223 */ /* 0x080fe2000001000e */
[----:B------:R-:W-:-:S07]  /*b3c0*/  FFMA.FTZ R15, R27, R23, R15 ;  /* 0x000000171b0f7223 */ /* 0x000fce000001000f */
.L_x_5461:
[----:B------:R-:W-:Y:S05]  /*b3d0*/  BSYNC.RECONVERGENT B4 ;  /* 0x0000000000047941 */ /* 0x000fea0003800200 */
.L_x_5460:
[----:B------:R-:W-:Y:S04]  /*b3e0*/  BSSY.RECONVERGENT B4, `(.L_x_5462) ;  /* 0x0000020000047945 */ /* 0x000fe80003800200 */
[----:B------:R-:W-:Y:S05]  /*b3f0*/  @!P1 BRA `(.L_x_5463) ;  /* 0x0000000000789947 */ /* 0x000fea0003800000 */
[----:B------:R-:W-:Y:S02]  /*b400*/  IABS R23, R16 ;  /* 0x0000001000177213 */ /* 0x000fe40000000000 */
[----:B--2---:R-:W-:Y:S02]  /*b410*/  IABS R26, R31 ;  /* 0x0000001f001a7213 */ /* 0x004fe40000000000 */
        /* <DEDUP_REMOVED lines=18> */
[----:B------:R-:W0:Y:S03]  /*b540*/  LDS R23, [R20+-0x8] ;  /* 0xfffff80014177984 */ /* 0x000e260000000800 */
[----:B------:R-:W-:Y:S02]  /*b550*/  @!P4 IADD3 R18, PT, PT, -R18, RZ, RZ ;  /* 0x000000ff1212c210 */ /* 0x000fe40007ffe1ff */
[----:B------:R-:W-:-:S05]  /*b560*/  @!P5 LOP3.LUT R18, RZ, R16, RZ, 0x33, !PT ;  /* 0x00000010ff12d212 */ /* 0x000fca00078e33ff */
[----:B------:R-:W-:-:S04]  /*b570*/  IMAD R19, R18, 0xa0, RZ ;  /* 0x000000a012137824 */ /* 0x000fc800078e02ff */
[----:B------:R-:W-:-:S05]  /*b580*/  IMAD.WIDE.U32 R18, R19, 0x4, R6 ;  /* 0x0000000413127825 */ /* 0x000fca00078e0006 */
[----:B------:R-:W0:Y:S02]  /*b590*/  LDG.E.128 R24, desc[UR36][R18.64] ;  /* 0x0000002412187981 */ /* 0x000e24000c1e1d00 */
[-C--:B0-----:R-:W-:Y:S01]  /*b5a0*/  FFMA.FTZ R12, R24, R23.reuse, R12 ;  /* 0x00000017180c7223 */ /* 0x081fe2000001000c */
[-C--:B------:R-:W-:Y:S01]  /*b5b0*/  FFMA.FTZ R13, R25, R23.reuse, R13 ;  /* 0x00000017190d7223 */ /* 0x080fe2000001000d */
[-C--:B------:R-:W-:Y:S01]  /*b5c0*/  FFMA.FTZ R14, R26, R23.reuse, R14 ;  /* 0x000000171a0e7223 */ /* 0x080fe2000001000e */
[----:B------:R-:W-:-:S07]  /*b5d0*/  FFMA.FTZ R15, R27, R23, R15 ;  /* 0x000000171b0f7223 */ /* 0x000fce000001000f */
.L_x_5463:
[----:B------:R-:W-:Y:S05]  /*b5e0*/  BSYNC.RECONVERGENT B4 ;  /* 0x0000000000047941 */ /* 0x000fea0003800200 */
.L_x_5462:
        /* <DEDUP_REMOVED lines=22> */
[----:B------:R-:W0:Y:S03]  /*b750*/  LDS R23, [R20] ;  /* 0x0000000014177984 */ /* 0x000e260000000800 */
        /* <DEDUP_REMOVED lines=9> */
.L_x_5465:
[----:B------:R-:W-:Y:S05]  /*b7f0*/  BSYNC.RECONVERGENT B4 ;  /* 0x0000000000047941 */ /* 0x000fea0003800200 */
.L_x_5464:
        /* <DEDUP_REMOVED lines=22> */
[----:B------:R-:W0:Y:S03]  /*b960*/  LDS R23, [R20+0x8] ;  /* 0x0000080014177984 */ /* 0x000e260000000800 */
        /* <DEDUP_REMOVED lines=9> */
.L_x_5467:
[----:B------:R-:W-:Y:S05]  /*ba00*/  BSYNC.RECONVERGENT B4 ;  /* 0x0000000000047941 */ /* 0x000fea0003800200 */
.L_x_5466:
[----:B------:R-:W-:Y:S02]  /*ba10*/  VIADD R21, R21, 0x8 ;  /* 0x0000000815157836 */ /* 0x000fe40000000000 */
[----:B------:R-:W-:Y:S01]  /*ba20*/  VIADD R20, R20, 0x20 ;  /* 0x0000002014147836 */ /* 0x000fe20000000000 */
[----:B------:R-:W-:Y:S06]  /*ba30*/  @P0 BRA `(.L_x_5468) ;  /* 0xfffffff400bc0947 */ /* 0x000fec000383ffff */
[----:B------:R-:W-:Y:S05]  /*ba40*/  BSYNC.RECONVERGENT B1 ;  /* 0x0000000000017941 */ /* 0x000fea0003800200 */
.L_x_5459:
[----:B------:R-:W-:-:S07]  /*ba50*/  VIADD R19, R21, 0xfffffffc ;  /* 0xfffffffc15137836 */ /* 0x000fce0000000000 */
.L_x_5458:
[----:B------:R-:W-:Y:S05]  /*ba60*/  BSYNC.RECONVERGENT B2 ;  /* 0x0000000000027941 */ /* 0x000fea0003800200 */
.L_x_5457:
        /* <DEDUP_REMOVED lines=9> */
[C---:B------:R-:W-:Y:S01]  /*bb00*/  IMAD.IADD R18, R19.reuse, 0x1, -R4 ;  /* 0x0000000113127824 */ /* 0x040fe200078e0a04 */
[----:B--2---:R-:W-:Y:S01]  /*bb10*/  IADD3 R25, PT, PT, R19, 0x2, RZ ;  /* 0x0000000213197810 */ /* 0x004fe20007ffe0ff */
[----:B------:R-:W-:Y:S03]  /*bb20*/  BSSY.RECONVERGENT B2, `(.L_x_5471) ;  /* 0x0000023000027945 */ /* 0x000fe60003800200 */
[----:B------:R-:W-:Y:S01]  /*bb30*/  ISETP.GE.AND P2, PT, R25, R16, PT ;  /* 0x000000101900720c */ /* 0x000fe20003f46270 */
[----:B0-----:R-:W-:-:S06]  /*bb40*/  ULEA UR6, UR7, UR6, 0x18 ;  /* 0x0000000607067291 */ /* 0x001fcc000f8ec0ff */
[----:B------:R-:W-:Y:S01]  /*bb50*/  LEA R24, R18, UR6, 0x2 ;  /* 0x0000000612187c11 */ /* 0x000fe2000f8e10ff */
[----:B------:R-:W-:Y:S06]  /*bb60*/  @!P0 BRA `(.L_x_5472) ;  /* 0x0000000000788947 */ /* 0x000fec0003800000 */
[----:B------:R-:W-:Y:S01]  /*bb70*/  IABS R23, R16 ;  /* 0x0000001000177213 */ /* 0x000fe20000000000 */
[----:B------:R-:W-:Y:S01]  /*bb80*/  HFMA2 R20, -RZ, RZ, 0, 0 ;  /* 0x00000000ff147431 */ /* 0x000fe200000001ff */
[----:B------:R-:W-:Y:S02]  /*bb90*/  ISETP.GE.AND P1, PT, R19, RZ, PT ;  /* 0x000000ff1300720c */ /* 0x000fe40003f26270 */
[----:B------:R-:W0:Y:S01]  /*bba0*/  I2F.RP R22, R23 ;  /* 0x0000001700167306 */ /* 0x000e220000209400 */
[----:B------:R-:W-:-:S07]  /*bbb0*/  ISETP.NE.AND P3, PT, R16, RZ, PT ;  /* 0x000000ff1000720c */ /* 0x000fce0003f65270 */
[----:B0-----:R-:W0:Y:S02]  /*bbc0*/  MUFU.RCP R22, R22 ;  /* 0x0000001600167308 */ /* 0x001e240000001000 */
[----:B0-----:R-:W-:-:S06]  /*bbd0*/  VIADD R26, R22, 0xffffffe ;  /* 0x0ffffffe161a7836 */ /* 0x001fcc0000000000 */
[----:B------:R-:W0:Y:S02]  /*bbe0*/  F2I.FTZ.U32.TRUNC.NTZ R21, R26 ;  /* 0x0000001a00157305 */ /* 0x000e24000021f000 */
[----:B0-----:R-:W-:-:S04]  /*bbf0*/  IMAD.MOV R18, RZ, RZ, -R21 ;  /* 0x000000ffff127224 */ /* 0x001fc800078e0a15 */
        /* <DEDUP_REMOVED lines=21> */
.L_x_5472:
[----:B------:R-:W-:Y:S05]  /*bd50*/  BSYNC.RECONVERGENT B2 ;  /* 0x0000000000027941 */ /* 0x000fea0003800200 */
.L_x_5471:
[----:B------:R-:W-:Y:S04]  /*bd60*/  BSSY.RECONVERGENT B2, `(.L_x_5473) ;  /* 0x0000020000027945 */ /* 0x000fe80003800200 */
[----:B------:R-:W-:Y:S05]  /*bd70*/  @!P2 BRA `(.L_x_5474) ;  /* 0x000000000078a947 */ /* 0x000fea0003800000 */
[----:B------:R-:W-:Y:S02]  /*bd80*/  IABS R23, R16 ;  /* 0x0000001000177213 */ /* 0x000fe40000000000 */
[----:B------:R-:W-:Y:S02]  /*bd90*/  MOV R20, RZ ;  /* 0x000000ff00147202 */ /* 0x000fe40000000f00 */
[----:B------:R-:W0:Y:S01]  /*bda0*/  I2F.RP R22, R23 ;  /* 0x0000001700167306 */ /* 0x000e220000209400 */
[----:B------:R-:W-:Y:S02]  /*bdb0*/  ISETP.GE.AND P1, PT, R25, RZ, PT ;  /* 0x000000ff1900720c */ /* 0x000fe40003f26270 */
[----:B------:R-:W-:-:S05]  /*bdc0*/  ISETP.NE.AND P2, PT, R16, RZ, PT ;  /* 0x000000ff1000720c */ /* 0x000fca0003f45270 */
        /* <DEDUP_REMOVED lines=25> */
.L_x_5474:
[----:B------:R-:W-:Y:S05]  /*bf60*/  BSYNC.RECONVERGENT B2 ;  /* 0x0000000000027941 */ /* 0x000fea0003800200 */
.L_x_5473:
[----:B------:R-:W-:-:S07]  /*bf70*/  VIADD R19, R19, 0x4 ;  /* 0x0000000413137836 */ /* 0x000fce0000000000 */
.L_x_5470:
[----:B------:R-:W-:Y:S05]  /*bf80*/  BSYNC.RECONVERGENT B1 ;  /* 0x0000000000017941 */ /* 0x000fea0003800200 */
.L_x_5469:
[----:B------:R-:W-:-:S04]  /*bf90*/  LOP3.LUT P0, RZ, R28, 0x2, RZ, 0xc0, !PT ;  /* 0x000000021cff7812 */ /* 0x000fc8000780c0ff */
[----:B------:R-:W-:-:S13]  /*bfa0*/  ISETP.LT.OR P0, PT, R19, R16, P0 ;  /* 0x000000101300720c */ /* 0x000fda0000701670 */
[----:B------:R-:W-:Y:S05]  /*bfb0*/  @P0 BRA `(.L_x_5456) ;  /* 0x0000000000900947 */ /* 0x000fea0003800000 */
[----:B------:R-:W-:Y:S01]  /*bfc0*/  IABS R23, R16 ;  /* 0x0000001000177213 */ /* 0x000fe20000000000 */
[----:B------:R-:W-:Y:S01]  /*bfd0*/  IMAD.MOV.U32 R20, RZ, RZ, RZ ;  /* 0x000000ffff147224 */ /* 0x000fe200078e00ff */
[----:B------:R-:W-:Y:S02]  /*bfe0*/  ISETP.GE.AND P1, PT, R19, RZ, PT ;  /* 0x000000ff1300720c */ /* 0x000fe40003f26270 */
[----:B------:R-:W0:Y:S01]  /*bff0*/  I2F.RP R22, R23 ;  /* 0x0000001700167306 */ /* 0x000e220000209400 */
[----:B------:R-:W-:-:S07]  /*c000*/  ISETP.NE.AND P2, PT, R16, RZ, PT ;  /* 0x000000ff1000720c */ /* 0x000fce0003f45270 */
[----:B0-----:R-:W2:Y:S02]  /*c010*/  MUFU.RCP R22, R22 ;  /* 0x0000001600167308 */ /* 0x001ea40000001000 */
[----:B--2---:R-:W-:-:S06]  /*c020*/  VIADD R24, R22, 0xffffffe ;  /* 0x0ffffffe16187836 */ /* 0x004fcc0000000000 */
[----:B------:R-:W0:Y:S02]  /*c030*/  F2I.FTZ.U32.TRUNC.NTZ R21, R24 ;  /* 0x0000001800157305 */ /* 0x000e24000021f000 */
[----:B0-----:R-:W-:-:S05]  /*c040*/  IADD3 R18, PT, PT, RZ, -R21, RZ ;  /* 0x80000015ff127210 */ /* 0x001fca0007ffe0ff */
        /* <DEDUP_REMOVED lines=12> */
[----:B------:R-:W-:-:S05]  /*c110*/  @!P2 LOP3.LUT R18, RZ, R16, RZ, 0x33, !PT ;  /* 0x00000010ff12a212 */ /* 0x000fca00078e33ff */
[----:B------:R-:W-:-:S04]  /*c120*/  IMAD R21, R18, 0xa0, RZ ;  /* 0x000000a012157824 */ /* 0x000fc800078e02ff */
[----:B------:R-:W-:-:S05]  /*c130*/  IMAD.WIDE.U32 R6, R21, 0x4, R6 ;  /* 0x0000000415067825 */ /* 0x000fca00078e0006 */
[----:B------:R-:W2:Y:S01]  /*c140*/  LDG.E.128 R20, desc[UR36][R6.64] ;  /* 0x0000002406147981 */ /* 0x000ea2000c1e1d00 */
[----:B------:R-:W0:Y:S01]  /*c150*/  S2UR UR7, SR_CgaCtaId ;  /* 0x00000000000779c3 */ /* 0x000e220000008800 */
[----:B------:R-:W-:Y:S01]  /*c160*/  UMOV UR6, 0x400 ;  /* 0x0000040000067882 */ /* 0x000fe20000000000 */
[----:B------:R-:W-:Y:S01]  /*c170*/  IMAD.IADD R19, R19, 0x1, -R4 ;  /* 0x0000000113137824 */ /* 0x000fe200078e0a04 */
        /* <DEDUP_REMOVED lines=8> */
.L_x_5456:
[----:B------:R-:W-:Y:S05]  /*c200*/  BSYNC.RECONVERGENT B3 ;  /* 0x0000000000037941 */ /* 0x000fea0003800200 */
.L_x_5455:
[----:B------:R-:W-:-:S13]  /*c210*/  ISETP.NE.AND P0, PT, R17, UR5, PT ;  /* 0x0000000511007c0c */ /* 0x000fda000bf05270 */
[----:B------:R-:W-:Y:S05]  /*c220*/  @P0 BRA `(.L_x_5445) ;  /* 0x0000000000e80947 */ /* 0x000fea0003800000 */
[----:B------:R-:W0:Y:S01]  /*c230*/  LDC R6, c[0x0][0x478] ;  /* 0x00011e00ff067b82 */ /* 0x000e220000000800 */
[----:B------:R-:W-:Y:S01]  /*c240*/  IADD3 R33, PT, PT, R5, UR43, RZ ;  /* 0x0000002b05217c10 */ /* 0x000fe2000fffe0ff */
[----:B------:R-:W1:Y:S01]  /*c250*/  LDCU.64 UR6, c[0x0][0x460] ;  /* 0x00008c00ff0677ac */ /* 0x000e620008000a00 */
[----:B------:R-:W-:Y:S01]  /*c260*/  IADD3 R4, PT, PT, -R4, UR45, RZ ;  /* 0x0000002d04047c10 */ /* 0x000fe2000fffe1ff */
[----:B------:R-:W3:Y:S01]  /*c270*/  LDCU.64 UR8, c[0x0][0x3c0] ;  /* 0x00007800ff0877ac */ /* 0x000ee20008000a00 */
        /* <DEDUP_REMOVED lines=9> */
[----:B------:R-:W-:-:S13]  /*c310*/  ISETP.NE.AND.EX P0, PT, RZ, UR7, PT, P0 ;  /* 0x00000007ff007c0c */ /* 0x000fda000bf05300 */
[----:B------:R-:W0:Y:S08]  /*c320*/  @P0 LDC R35, c[0x0][0x3f8] ;  /* 0x0000fe00ff230b82 */ /* 0x000e300000000800 */
[----:B------:R-:W1:Y:S01]  /*c330*/  @P0 LDC.64 R20, c[0x0][0x458] ;  /* 0x00011600ff140b82 */ /* 0x000e620000000a00 */
[----:B--2---:R-:W-:-:S04]  /*c340*/  @P1 IMAD.WIDE R6, R33, 0x4, R18 ;  /* 0x0000000421061825 */ /* 0x004fc800078e0212 */
[----:B0-----:R-:W-:-:S04]  /*c350*/  @P0 IMAD R0, R35, UR38, R0 ;  /* 0x0000002623000c24 */ /* 0x001fc8000f8e0200 */
[----:B------:R-:W-:-:S04]  /*c360*/  @P0 IMAD R19, R0, 0xa0, R5 ;  /* 0x000000a000130824 */ /* 0x000fc800078e0205 */
[----:B-1----:R-:W-:Y:S01]  /*c370*/  @P0 IMAD.WIDE R18, R19, 0x4, R20 ;  /* 0x0000000413120825 */ /* 0x002fe200078e0214 */
        /* <DEDUP_REMOVED lines=10> */
[----:B------:R-:W1:Y:S01]  /*c420*/  S2UR UR7, SR_CgaCtaId ;  /* 0x00000000000779c3 */ /* 0x000e620000008800 */
[----:B------:R-:W-:Y:S02]  /*c430*/  UMOV UR6, 0x400 ;  /* 0x0000040000067882 */ /* 0x000fe40000000000 */
[----:B------:R-:W-:Y:S01]  /*c440*/  UIADD3 UR6, UPT, UPT, UR6, 0x420, URZ ;  /* 0x0000042006067890 */ /* 0x000fe2000fffe0ff */
[----:B------:R-:W-:-:S03]  /*c450*/  IMAD R16, R2, R16, R5 ;  /* 0x0000001002107224 */ /* 0x000fc600078e0205 */
[----:B-1----:R-:W-:-:S06]  /*c460*/  ULEA UR6, UR7, UR6, 0x18 ;  /* 0x0000000607067291 */ /* 0x002fcc000f8ec0ff */
        /* <DEDUP_REMOVED lines=22> */
.L_x_5445:
[----:B------:R-:W-:Y:S05]  /*c5d0*/  BSYNC.RECONVERGENT B0 ;  /* 0x0000000000007941 */ /* 0x000fea0003800200 */
.L_x_5444:
        /* <DEDUP_REMOVED lines=21> */
.L_x_5475:
[----:B------:R-:W-:Y:S05]  /*c730*/  @P0 EXIT ;  /* 0x000000000000094d */ /* 0x000fea0003800000 */
[----:B------:R-:W1:Y:S02]  /*c740*/  LDCU UR4, c[0x0][0x478] ;  /* 0x00008f00ff0477ac */ /* 0x000e640008000800 */
[----:B-1----:R-:W-:-:S09]  /*c750*/  UISETP.NE.AND UP0, UPT, UR4, 0x2, UPT ;  /* 0x000000020400788c */ /* 0x002fd2000bf05270 */
[----:B------:R-:W-:Y:S05]  /*c760*/  BRA.U UP0, `(.L_x_5476) ;  /* 0x00000001007c7547 */ /* 0x000fea000b800000 */
[----:B0-----:R-:W0:Y:S01]  /*c770*/  LDC.64 R6, c[0x0][0x470] ;  /* 0x00011c00ff067b82 */ /* 0x001e220000000a00 */
[----:B------:R-:W1:Y:S01]  /*c780*/  LDCU.64 UR4, c[0x0][0x380] ;  /* 0x00007000ff0477ac */ /* 0x000e620008000a00 */
[----:B0-----:R-:W3:Y:S02]  /*c790*/  LDG.E R6, desc[UR36][R6.64] ;  /* 0x0000002406067981 */ /* 0x001ee4000c1e1900 */
[C---:B---3--:R-:W-:Y:S01]  /*c7a0*/  FMUL.FTZ R14, R6.reuse, R14 ;  /* 0x0000000e060e7220 */ /* 0x048fe20000410000 */
        /* <DEDUP_REMOVED lines=27> */
.L_x_5476:
[----:B0-----:R-:W0:Y:S01]  /*c960*/  LDC.64 R6, c[0x0][0x380] ;  /* 0x0000e000ff067b82 */ /* 0x001e220000000a00 */
[----:B------:R-:W-:-:S04]  /*c970*/  IMAD.IADD R3, R2, 0x1, R5 ;  /* 0x0000000102037824 */ /* 0x000fc800078e0205 */
[----:B0-----:R-:W-:-:S05]  /*c980*/  IMAD.WIDE R2, R3, 0x4, R6 ;  /* 0x0000000403027825 */ /* 0x001fca00078e0206 */
[----:B------:R-:W-:Y:S01]  /*c990*/  STG.E.128 desc[UR36][R2.64], R12 ;  /* 0x0000000c02007986 */ /* 0x000fe2000c101d24 */
[----:B------:R-:W-:Y:S05]  /*c9a0*/  EXIT ;  /* 0x000000000000794d */ /* 0x000fea0003800000 */
.L_x_5404:
        /* <DEDUP_REMOVED lines=8> */
.L_x_5478:
[----:B------:R-:W-:Y:S05]  /*ca30*/  BSYNC B1 ;  /* 0x0000000000017941 */ /* 0x000fea0003800000 */
.L_x_5477:
[----:B------:R-:W-:Y:S05]  /*ca40*/  BRA `(.L_x_5479) ;  /* 0xffffffa000f07947 */ /* 0x000fea000383ffff */
.L_x_5408:
        /* <DEDUP_REMOVED lines=8> */
.L_x_5481:
[----:B------:R-:W-:Y:S05]  /*cad0*/  BSYNC B0 ;  /* 0x0000000000007941 */ /* 0x000fea0003800000 */
.L_x_5480:
[----:B------:R-:W-:Y:S01]  /*cae0*/  FMNMX.FTZ R13, R14, R252, !PT ;  /* 0x000000fc0e0d7209 */ /* 0x000fe20007810000 */
[----:B------:R-:W-:Y:S02]  /*caf0*/  HFMA2 R12, -RZ, RZ, 0, 4.76837158203125e-07 ;  /* 0x00000008ff0c7431 */ /* 0x000fe400000001ff */
[----:B------:R-:W-:Y:S02]  /*cb00*/  IMAD.MOV.U32 R11, RZ, RZ, 0x1f ;  /* 0x0000001fff0b7424 */ /* 0x000fe400078e00ff */
[----:B------:R-:W-:-:S07]  /*cb10*/  IMAD.MOV.U32 R15, RZ, RZ, -0x1 ;  /* 0xffffffffff0f7424 */ /* 0x000fce00078e00ff */
[----:B------:R-:W-:Y:S05]  /*cb20*/  WARPSYNC.COLLECTIVE R15, `(.L_x_5482) ;  /* 0x000000000f087348 */ /* 0x000fea0003c00000 */
[----:B------:R0:W1:Y:S02]  /*cb30*/  SHFL.BFLY P6, R14, R13, R12, R11 ;  /* 0x0c00000c0d0e7389 */ /* 0x00006400000c000b */
[----:B01----:R-:W-:Y:S05]  /*cb40*/  ENDCOLLECTIVE ;  /* 0x000000000000791b */ /* 0x003fea0003800000 */
.L_x_5482:
[----:B------:R-:W-:Y:S02]  /*cb50*/  MOV R12, 0x4 ;  /* 0x00000004000c7802 */ /* 0x000fe40000000f00 */
[----:B------:R-:W-:-:S05]  /*cb60*/  FMNMX.FTZ R0, R13, R14, !PT ;  /* 0x0000000e0d007209 */ /* 0x000fca0007810000 */
[----:B------:R-:W-:-:S07]  /*cb70*/  IMAD.MOV.U32 R13, RZ, RZ, R0 ;  /* 0x000000ffff0d7224 */ /* 0x000fce00078e0000 */
[----:B------:R-:W-:Y:S05]  /*cb80*/  WARPSYNC.COLLECTIVE R15, `(.L_x_5483) ;  /* 0x000000000f087348 */ /* 0x000fea0003c00000 */
[----:B------:R0:W1:Y:S02]  /*cb90*/  SHFL.BFLY P6, R14, R13, R12, R11 ;  /* 0x0c00000c0d0e7389 */ /* 0x00006400000c000b */
[----:B01----:R-:W-:Y:S05]  /*cba0*/  ENDCOLLECTIVE ;  /* 0x000000000000791b */ /* 0x003fea0003800000 */
.L_x_5483:
[----:B------:R-:W-:Y:S01]  /*cbb0*/  IMAD.MOV.U32 R12, RZ, RZ, 0x2 ;  /* 0x00000002ff0c7424 */ /* 0x000fe200078e00ff */
[----:B------:R-:W-:-:S05]  /*cbc0*/  FMNMX.FTZ R2, R0, R14, !PT ;  /* 0x0000000e00027209 */ /* 0x000fca0007810000 */
[----:B------:R-:W-:-:S07]  /*cbd0*/  IMAD.MOV.U32 R13, RZ, RZ, R2 ;  /* 0x000000ffff0d7224 */ /* 0x000fce00078e0002 */
[----:B------:R-:W-:Y:S05]  /*cbe0*/  WARPSYNC.COLLECTIVE R15, `(.L_x_5484) ;  /* 0x000000000f087348 */ /* 0x000fea0003c00000 */
[----:B------:R0:W1:Y:S02]  /*cbf0*/  SHFL.BFLY P6, R14, R13, R12, R11 ;  /* 0x0c00000c0d0e7389 */ /* 0x00006400000c000b */
[----:B01----:R-:W-:Y:S05]  /*cc00*/  ENDCOLLECTIVE ;  /* 0x000000000000791b */ /* 0x003fea0003800000 */
.L_x_5484:
[----:B------:R-:W-:Y:S05]  /*cc10*/  BRA `(.L_x_5485) ;  /* 0xffffffa400487947 */ /* 0x000fea000383ffff */
.L_x_5486:
        /* <DEDUP_REMOVED lines=14> */
.L_x_5611:


//--------------------- .text._ZN4mmha33masked_multihead_attention_kernelIfLi160ELi256ELi4ELi64ELi64ELb0ELb0EEEv26Multihead_attention_paramsIT_XT5_EE --------------------------
	.section	.text._ZN4mmha33masked_multihead_attention_kernelIfLi160ELi256ELi4ELi64ELi64ELb0ELb0EEEv26Multihead_attention_paramsIT_XT5_EE,"ax",@progbits
	.align	128
        .global         _ZN4mmha33masked_multihead_attention_kernelIfLi160ELi256ELi4ELi64ELi64ELb0ELb0EEEv26Multihead_attention_paramsIT_XT5_EE
        .type           _ZN4mmha33masked_multihead_attention_kernelIfLi160ELi256ELi4ELi64ELi64ELb0ELb0EEEv26Multihead_attention_paramsIT_XT5_EE,@function
        .size           _ZN4mmha33masked_multihead_attention_kernelIfLi160ELi256ELi4ELi64ELi64ELb0ELb0EEEv26Multihead_attention_paramsIT_XT5_EE,(.L_x_5612 - _ZN4mmha33masked_multihead_attention_kernelIfLi160ELi256ELi4ELi64ELi64ELb0ELb0EEEv26Multihead_attention_paramsIT_XT5_EE)
        .other          _ZN4mmha33masked_multihead_attention_kernelIfLi160ELi256ELi4ELi64ELi64ELb0ELb0EEEv26Multihead_attention_paramsIT_XT5_EE,@"STO_CUDA_ENTRY STV_DEFAULT"
_ZN4mmha33masked_multihead_attention_kernelIfLi160ELi256ELi4ELi64ELi64ELb0ELb0EEEv26Multihead_attention_paramsIT_XT5_EE:
.text._ZN4mmha33masked_multihead_attention_kernelIfLi160ELi256ELi4ELi64ELi64ELb0ELb0EEEv26Multihead_attention_paramsIT_XT5_EE:
        /* <DEDUP_REMOVED lines=12> */
.L_x_5487:
        /* <DEDUP_REMOVED lines=13> */
[----:B--2---:R-:W2:Y:S05]  /*0190*/  MUFU.RCP R0, R0 ;  /* 0x0000000000007308 */ /* 0x004eaa0000001000 */
[----:B------:R-:W3:Y:S01]  /*01a0*/  @!P1 LDC.64 R12, c[0x0][0x398] ;  /* 0x0000e600ff0c9b82 */ /* 0x000ee20000000a00 */
[----:B-1----:R-:W-:-:S06]  /*01b0*/  IMAD R26, R23, R38, R25 ;  /* 0x00000026171a7224 */ /* 0x002fcc00078e0219 */
[----:B------:R-:W-:Y:S01]  /*01c0*/  @P0 IMAD R4, R23, R4, RZ ;  /* 0x0000000417040224 */ /* 0x000fe200078e02ff */
[----:B------:R-:W1:Y:S01]  /*01d0*/  @!P1 LDC.64 R8, c[0x0][0x468] ;  /* 0x00011a00ff089b82 */ /* 0x000e620000000a00 */
[----:B--2---:R-:W-:Y:S01]  /*01e0*/  VIADD R2, R0, 0xffffffe ;  /* 0x0ffffffe00027836 */ /* 0x004fe20000000000 */
[----:B------:R-:W-:-:S03]  /*01f0*/  IABS R0, R23 ;  /* 0x0000001700007213 */ /* 0x000fc60000000000 */
[----:B------:R2:W4:Y:S02]  /*0200*/  F2I.FTZ.U32.TRUNC.NTZ R3, R2 ;  /* 0x0000000200037305 */ /* 0x000524000021f000 */
[----:B--2---:R-:W-:Y:S01]  /*0210*/  IMAD.MOV.U32 R2, RZ, RZ, RZ ;  /* 0x000000ffff027224 */ /* 0x004fe200078e00ff */
[----:B-1----:R-:W2:Y:S01]  /*0220*/  @!P1 LDG.E R8, desc[UR36][R8.64+0x4] ;  /* 0x0000042408089981 */ /* 0x002ea2000c1e1900 */
[----:B----4-:R-:W-:-:S04]  /*0230*/  IMAD.MOV R5, RZ, RZ, -R3 ;  /* 0x000000ffff057224 */ /* 0x010fc800078e0a03 */
[----:B------:R-:W-:-:S04]  /*0240*/  IMAD R5, R5, R6, RZ ;  /* 0x0000000605057224 */ /* 0x000fc800078e02ff */
[----:B------:R-:W-:-:S04]  /*0250*/  IMAD.HI.U32 R2, R3, R5, R2 ;  /* 0x0000000503027227 */ /* 0x000fc800078e0002 */
[----:B------:R-:W-:-:S04]  /*0260*/  IMAD.MOV.U32 R3, RZ, RZ, R0 ;  /* 0x000000ffff037224 */ /* 0x000fc800078e0000 */
[----:B------:R-:W-:-:S05]  /*0270*/  IMAD.HI.U32 R0, R2, R3, RZ ;  /* 0x0000000302007227 */ /* 0x000fca00078e00ff */
[----:B------:R-:W-:-:S05]  /*0280*/  IADD3 R2, PT, PT, -R0, RZ, RZ ;  /* 0x000000ff00027210 */ /* 0x000fca0007ffe1ff */
[----:B------:R-:W-:Y:S02]  /*0290*/  IMAD R3, R6, R2, R3 ;  /* 0x0000000206037224 */ /* 0x000fe400078e0203 */
[----:B------:R-:W-:Y:S02]  /*02a0*/  @!P0 IMAD R2, R26, 0xa0, RZ ;  /* 0x000000a01a028824 */ /* 0x000fe400078e02ff */
[----:B------:R-:W-:Y:S01]  /*02b0*/  @P0 IMAD R2, R25, 0xa0, R4 ;  /* 0x000000a019020824 */ /* 0x000fe200078e0204 */
[----:B------:R-:W-:Y:S02]  /*02c0*/  ISETP.GT.U32.AND P2, PT, R6, R3, PT ;  /* 0x000000030600720c */ /* 0x000fe40003f44070 */
[----:B0-----:R-:W-:Y:S01]  /*02d0*/  ISETP.NE.U32.AND P0, PT, R28, RZ, PT ;  /* 0x000000ff1c00720c */ /* 0x001fe20003f05070 */
[----:B------:R-:W-:-:S03]  /*02e0*/  IMAD.IADD R27, R24, 0x1, R2 ;  /* 0x00000001181b7824 */ /* 0x000fc600078e0202 */
[----:B------:R-:W-:Y:S02]  /*02f0*/  ISETP.NE.AND.EX P0, PT, R29, RZ, PT, P0 ;  /* 0x000000ff1d00720c */ /* 0x000fe40003f05300 */
[----:B---3--:R-:W-:-:S04]  /*0300*/  @!P1 IADD3 R4, P4, PT, R27, R12, RZ ;  /* 0x0000000c1b049210 */ /* 0x008fc80007f9e0ff */
[----:B------:R-:W-:Y:S01]  /*0310*/  @!P1 LEA.HI.X.SX32 R5, R27, R13, 0x1, P4 ;  /* 0x0000000d1b059211 */ /* 0x000fe200020f0eff */
[----:B------:R-:W-:-:S05]  /*0320*/  @!P2 IMAD.IADD R3, R3, 0x1, -R6 ;  /* 0x000000010303a824 */ /* 0x000fca00078e0a06 */
[----:B------:R-:W-:Y:S02]  /*0330*/  ISETP.GE.U32.AND P3, PT, R3, R6, PT ;  /* 0x000000060300720c */ /* 0x000fe40003f66070 */
[----:B------:R0:W3:Y:S01]  /*0340*/  @!P1 LDG.E R3, desc[UR36][R4.64] ;  /* 0x0000002404039981 */ /* 0x0000e2000c1e1900 */
[----:B------:R-:W1:Y:S01]  /*0350*/  @P0 LDC.64 R6, c[0x0][0x460] ;  /* 0x00011800ff060b82 */ /* 0x000e620000000a00 */
[----:B------:R-:W-:Y:S01]  /*0360*/  @!P2 VIADD R0, R0, 0x1 ;  /* 0x000000010000a836 */ /* 0x000fe20000000000 */
[----:B------:R-:W-:Y:S02]  /*0370*/  ISETP.GE.AND P4, PT, R11, RZ, PT ;  /* 0x000000ff0b00720c */ /* 0x000fe40003f86270 */
[----:B------:R-:W-:-:S04]  /*0380*/  ISETP.NE.AND P2, PT, R10, RZ, PT ;  /* 0x000000ff0a00720c */ /* 0x000fc80003f45270 */
[----:B0-----:R-:W0:Y:S02]  /*0390*/  LDC.64 R4, c[0x0][0x4a0] ;  /* 0x00012800ff047b82 */ /* 0x001e240000000a00 */
[----:B------:R-:W-:-:S05]  /*03a0*/  @P3 IADD3 R0, PT, PT, R0, 0x1, RZ ;  /* 0x0000000100003810 */ /* 0x000fca0007ffe0ff */
[----:B------:R-:W-:-:S04]  /*03b0*/  IMAD.MOV.U32 R39, RZ, RZ, R0 ;  /* 0x000000ffff277224 */ /* 0x000fc800078e0000 */
[----:B------:R-:W-:Y:S01]  /*03c0*/  @!P4 IMAD.MOV R39, RZ, RZ, -R39 ;  /* 0x000000ffff27c224 */ /* 0x000fe200078e0a27 */
[----:B------:R-:W-:Y:S01]  /*03d0*/  @!P2 LOP3.LUT R39, RZ, R10, RZ, 0x33, !PT ;  /* 0x0000000aff27a212 */ /* 0x000fe200078e33ff */
[----:B------:R-:W-:-:S04]  /*03e0*/  IMAD.MOV.U32 R16, RZ, RZ, RZ ;  /* 0x000000ffff107224 */ /* 0x000fc800078e00ff */
[----:B-1----:R-:W-:-:S05]  /*03f0*/  @P0 IMAD.WIDE R6, R39, 0x4, R6 ;  /* 0x0000000427060825 */ /* 0x002fca00078e0206 */
[----:B------:R1:W5:Y:S01]  /*0400*/  @P0 LDG.E R16, desc[UR36][R6.64] ;  /* 0x0000002406100981 */ /* 0x000362000c1e1900 */
[----:B0-----:R-:W-:-:S04]  /*0410*/  ISETP.NE.U32.AND P0, PT, R4, RZ, PT ;  /* 0x000000ff0400720c */ /* 0x001fc80003f05070 */
[----:B------:R-:W-:Y:S02]  /*0420*/  ISETP.NE.AND.EX P0, PT, R5, RZ, PT, P0 ;  /* 0x000000ff0500720c */ /* 0x000fe40003f05300 */
[----:B------:R-:W-:-:S11]  /*0430*/  ISETP.GT.U32.AND P2, PT, R22, 0x27, PT ;  /* 0x000000271600780c */ /* 0x000fd60003f44070 */
[----:B------:R-:W0:Y:S01]  /*0440*/  @P0 LDC.64 R18, c[0x0][0x4a0] ;  /* 0x00012800ff120b82 */ /* 0x000e220000000a00 */
[----:B------:R-:W-:Y:S01]  /*0450*/  BSSY.RECONVERGENT B0, `(.L_x_5488) ;  /* 0x000001f000007945 */ /* 0x000fe20003800200 */
[----:B---3--:R-:W2:Y:S08]  /*0460*/  @!P1 I2F.S8 R5, R3 ;  /* 0x0000000300059306 */ /* 0x008eb00000001400 */
[----:B------:R-:W3:Y:S08]  /*0470*/  @!P1 I2F.S8 R11, R3.B1 ;  /* 0x10000003000b9306 */ /* 0x000ef00000001400 */
[----:B------:R-:W1:Y:S08]  /*0480*/  @!P1 I2F.S8 R13, R3.B2 ;  /* 0x20000003000d9306 */ /* 0x000e700000001400 */
[----:B------:R-:W4:Y:S01]  /*0490*/  @!P1 I2F.S8 R9, R3.B3 ;  /* 0x3000000300099306 */ /* 0x000f220000001400 */
[C---:B--2---:R-:W-:Y:S01]  /*04a0*/  @!P1 FMUL.FTZ R4, R8.reuse, R5 ;  /* 0x0000000508049220 */ /* 0x044fe20000410000 */
[C---:B---3--:R-:W-:Y:S01]  /*04b0*/  @!P1 FMUL.FTZ R5, R8.reuse, R11 ;  /* 0x0000000b08059220 */ /* 0x048fe20000410000 */
[----:B------:R-:W-:Y:S01]  /*04c0*/  CS2R R10, SRZ ;  /* 0x00000000000a7805 */ /* 0x000fe2000001ff00 */
[C---:B-1----:R-:W-:Y:S01]  /*04d0*/  @!P1 FMUL.FTZ R6, R8.reuse, R13 ;  /* 0x0000000d08069220 */ /* 0x042fe20000410000 */
[----:B----4-:R-:W-:Y:S01]  /*04e0*/  @!P1 FMUL.FTZ R7, R8, R9 ;  /* 0x0000000908079220 */ /* 0x010fe20000410000 */
[----:B------:R-:W-:Y:S01]  /*04f0*/  CS2R R8, SRZ ;  /* 0x0000000000087805 */ /* 0x000fe2000001ff00 */
[----:B0-----:R-:W-:Y:S06]  /*0500*/  @P2 BRA `(.L_x_5489) ;  /* 0x00000000004c2947 */ /* 0x001fec0003800000 */
        /* <DEDUP_REMOVED lines=10> */
[----:B----4-:R-:W3:Y:S08]  /*05b0*/  @!P3 I2F.S8 R11, R0.B2 ;  /* 0x20000000000bb306 */ /* 0x010ef00000001400 */
[----:B------:R-:W0:Y:S08]  /*05c0*/  @!P3 I2F.S8 R3, R0 ;  /* 0x000000000003b306 */ /* 0x000e300000001400 */
[----:B------:R-:W1:Y:S08]  /*05d0*/  @!P3 I2F.S8 R9, R0.B1 ;  /* 0x100000000009b306 */ /* 0x000e700000001400 */
[----:B------:R-:W2:Y:S01]  /*05e0*/  @!P3 I2F.S8 R17, R0.B3 ;  /* 0x300000000011b306 */ /* 0x000ea20000001400 */
[C---:B---3--:R-:W-:Y:S01]  /*05f0*/  @!P3 FMUL.FTZ R10, R12.reuse, R11 ;  /* 0x0000000b0c0ab220 */ /* 0x048fe20000410000 */
[C---:B0-----:R-:W-:Y:S01]  /*0600*/  @!P3 FMUL.FTZ R8, R12.reuse, R3 ;  /* 0x000000030c08b220 */ /* 0x041fe20000410000 */
[C---:B-1----:R-:W-:Y:S01]  /*0610*/  @!P3 FMUL.FTZ R9, R12.reuse, R9 ;  /* 0x000000090c09b220 */ /* 0x042fe20000410000 */
[----:B--2---:R-:W-:-:S06]  /*0620*/  @!P3 FMUL.FTZ R11, R12, R17 ;  /* 0x000000110c0bb220 */ /* 0x004fcc0000410000 */
[----:B------:R0:W5:Y:S02]  /*0630*/  @P3 LDG.E.128 R8, desc[UR36][R14.64] ;  /* 0x000000240e083981 */ /* 0x000164000c1e1d00 */
.L_x_5489:
[----:B------:R-:W-:Y:S05]  /*0640*/  BSYNC.RECONVERGENT B0 ;  /* 0x0000000000007941 */ /* 0x000fea0003800200 */
.L_x_5488:
        /* <DEDUP_REMOVED lines=8> */
.L_x_5491:
[----:B------:R-:W-:Y:S05]  /*06d0*/  BSYNC.RECONVERGENT B0 ;  /* 0x0000000000007941 */ /* 0x000fea0003800200 */
.L_x_5490:
[----:B------:R-:W-:Y:S01]  /*06e0*/  @P0 IMAD.WIDE.U32 R12, R23, 0x4, R18 ;  /* 0x00000004170c0825 */ /* 0x000fe200078e0012 */
[----:B------:R-:W1:Y:S01]  /*06f0*/  LDCU.64 UR6, c[0x0][0x3a0] ;  /* 0x00007400ff0677ac */ /* 0x000e620008000a00 */
[----:B------:R-:W2:Y:S03]  /*0700*/  LDCU.64 UR4, c[0x0][0x390] ;  /* 0x00007200ff0477ac */ /* 0x000ea60008000a00 */
[----:B------:R3:W4:Y:S01]  /*0710*/  @P0 LDG.E R0, desc[UR36][R12.64] ;  /* 0x000000240c000981 */ /* 0x000722000c1e1900 */
[----:B------:R-:W-:Y:S01]  /*0720*/  ISETP.EQ.U32.AND P4, PT, R28, RZ, PT ;  /* 0x000000ff1c00720c */ /* 0x000fe20003f82070 */
[----:B0-----:R-:W0:Y:S01]  /*0730*/  LDC.64 R14, c[0x0][0x418] ;  /* 0x00010600ff0e7b82 */ /* 0x001e220000000a00 */
[----:B------:R-:W-:Y:S01]  /*0740*/  ISETP.GT.U32.AND P2, PT, R22, 0x3f, PT ;  /* 0x0000003f1600780c */ /* 0x000fe20003f44070 */
[----:B------:R-:W-:Y:S01]  /*0750*/  IMAD R3, R25, 0xa0, R24 ;  /* 0x000000a019037824 */ /* 0x000fe200078e0218 */
[----:B------:R-:W-:-:S02]  /*0760*/  CS2R R30, SRZ ;  /* 0x00000000001e7805 */ /* 0x000fc4000001ff00 */
[----:B------:R-:W-:Y:S02]  /*0770*/  ISETP.EQ.OR.EX P2, PT, R29, RZ, P2, P4 ;  /* 0x000000ff1d00720c */ /* 0x000fe40001742740 */
[----:B------:R-:W-:Y:S02]  /*0780*/  CS2R R34, SRZ ;  /* 0x0000000000227805 */ /* 0x000fe4000001ff00 */
[----:B------:R-:W-:Y:S02]  /*0790*/  CS2R R32, SRZ ;  /* 0x0000000000207805 */ /* 0x000fe4000001ff00 */
[----:B------:R-:W-:Y:S01]  /*07a0*/  CS2R R28, SRZ ;  /* 0x00000000001c7805 */ /* 0x000fe2000001ff00 */
[----:B------:R-:W0:Y:S01]  /*07b0*/  LDC R27, c[0x0][0x3f4] ;  /* 0x0000fd00ff1b7b82 */ /* 0x000e220000000800 */
[----:B-1----:R-:W-:Y:S02]  /*07c0*/  ISETP.NE.U32.AND P3, PT, RZ, UR6, PT ;  /* 0x00000006ff007c0c */ /* 0x002fe4000bf65070 */
[----:B--2---:R-:W-:Y:S01]  /*07d0*/  ISETP.NE.U32.AND P1, PT, RZ, UR4, PT ;  /* 0x00000004ff007c0c */ /* 0x004fe2000bf25070 */
[----:B------:R-:W-:Y:S01]  /*07e0*/  IMAD.MOV.U32 R17, RZ, RZ, RZ ;  /* 0x000000ffff117224 */ /* 0x000fe200078e00ff */
[----:B------:R-:W-:-:S03]  /*07f0*/  ISETP.NE.AND.EX P3, PT, RZ, UR7, PT, P3 ;  /* 0x00000007ff007c0c */ /* 0x000fc6000bf65330 */
[----:B---3--:R-:W1:Y:S01]  /*0800*/  @!P2 LDC.64 R12, c[0x0][0x450] ;  /* 0x00011400ff0cab82 */ /* 0x008e620000000a00 */
[----:B------:R-:W-:Y:S01]  /*0810*/  ISETP.NE.AND.EX P1, PT, RZ, UR5, PT, P1 ;  /* 0x00000005ff007c0c */ /* 0x000fe2000bf25310 */
[----:B------:R-:W2:Y:S01]  /*0820*/  LDCU.U8 UR4, c[0x0][0x404] ;  /* 0x00008080ff0477ac */ /* 0x000ea20008000000 */
[C---:B------:R-:W-:Y:S02]  /*0830*/  ISETP.GT.U32.OR P3, PT, R22.reuse, 0x27, !P3 ;  /* 0x000000271600780c */ /* 0x040fe40005f64470 */
[----:B------:R-:W-:Y:S02]  /*0840*/  ISETP.GT.U32.OR P1, PT, R22, 0x27, !P1 ;  /* 0x000000271600780c */ /* 0x000fe40004f24470 */
[----:B0-----:R-:W-:Y:S01]  /*0850*/  ISETP.NE.U32.AND P4, PT, R14, RZ, PT ;  /* 0x000000ff0e00720c */ /* 0x001fe20003f85070 */
[----:B-----5:R-:W-:-:S03]  /*0860*/  @!P2 IMAD R14, R16, R38, RZ ;  /* 0x00000026100ea224 */ /* 0x020fc600078e02ff */
[----:B------:R-:W-:Y:S01]  /*0870*/  ISETP.NE.AND.EX P4, PT, R15, RZ, PT, P4 ;  /* 0x000000ff0f00720c */ /* 0x000fe20003f85340 */
[----:B------:R-:W-:-:S04]  /*0880*/  @!P2 IMAD R15, R14, 0xa0, R3 ;  /* 0x000000a00e0fa824 */ /* 0x000fc800078e0203 */
[----:B------:R-:W0:Y:S08]  /*0890*/  @!P3 LDC.64 R20, c[0x0][0x3a0] ;  /* 0x0000e800ff14bb82 */ /* 0x000e300000000a00 */
[----:B------:R-:W3:Y:S01]  /*08a0*/  @!P1 LDC.64 R18, c[0x0][0x390] ;  /* 0x0000e400ff129b82 */ /* 0x000ee20000000a00 */
[----:B-1----:R-:W-:-:S06]  /*08b0*/  @!P2 IMAD.WIDE R12, R15, 0x4, R12 ;  /* 0x000000040f0ca825 */ /* 0x002fcc00078e020c */
[----:B------:R-:W2:Y:S01]  /*08c0*/  @!P2 LDG.E.128 R12, desc[UR36][R12.64] ;  /* 0x000000240c0ca981 */ /* 0x000ea2000c1e1d00 */
[----:B------:R-:W-:Y:S01]  /*08d0*/  IABS R40, R27 ;  /* 0x0000001b00287213 */ /* 0x000fe20000000000 */
[----:B------:R-:W1:Y:S01]  /*08e0*/  @P4 LDC.64 R36, c[0x0][0x418] ;  /* 0x00010600ff244b82 */ /* 0x000e620000000a00 */
[----:B0-----:R-:W-:-:S05]  /*08f0*/  @!P3 IMAD.WIDE.U32 R20, R3, 0x4, R20 ;  /* 0x000000040314b825 */ /* 0x001fca00078e0014 */
[----:B------:R-:W2:Y:S01]  /*0900*/  @!P3 LDG.E.128 R32, desc[UR36][R20.64] ;  /* 0x000000241420b981 */ /* 0x000ea2000c1e1d00 */
[----:B---3--:R-:W-:-:S05]  /*0910*/  @!P1 IMAD.WIDE.U32 R18, R3, 0x4, R18 ;  /* 0x0000000403129825 */ /* 0x008fca00078e0012 */
[----:B------:R0:W3:Y:S01]  /*0920*/  @!P1 LDG.E.128 R28, desc[UR36][R18.64] ;  /* 0x00000024121c9981 */ /* 0x0000e2000c1e1d00 */
[----:B------:R-:W1:Y:S01]  /*0930*/  I2F.RP R3, R40 ;  /* 0x0000002800037306 */ /* 0x000e620000209400 */
[----:B0-----:R-:W4:Y:S07]  /*0940*/  @P0 LDC R19, c[0x0][0x430] ;  /* 0x00010c00ff130b82 */ /* 0x001f2e0000000800 */
[----:B-1----:R-:W0:Y:S01]  /*0950*/  MUFU.RCP R3, R3 ;  /* 0x0000000300037308 */ /* 0x002e220000001000 */
[----:B------:R-:W1:Y:S01]  /*0960*/  @!P0 LDC R18, c[0x0][0x40c] ;  /* 0x00010300ff128b82 */ /* 0x000e620000000800 */
[----:B------:R-:W-:-:S05]  /*0970*/  @P4 IMAD.WIDE.U32 R36, R23, 0x4, R36 ;  /* 0x0000000417244825 */ /* 0x000fca00078e0024 */
[----:B------:R0:W5:Y:S02]  /*0980*/  @P4 LDG.E R17, desc[UR36][R36.64] ;  /* 0x0000002424114981 */ /* 0x000164000c1e1900 */
[----:B0-----:R-:W-:Y:S02]  /*0990*/  IADD3 R20, PT, PT, R3, 0xffffffe, RZ ;  /* 0x0ffffffe03147810 */ /* 0x001fe40007ffe0ff */
[----:B------:R-:W0:Y:S02]  /*09a0*/  LDC R3, c[0x0][0x400] ;  /* 0x00010000ff037b82 */ /* 0x000e240000000800 */
[----:B------:R1:W1:Y:S02]  /*09b0*/  F2I.FTZ.U32.TRUNC.NTZ R21, R20 ;  /* 0x0000001400157305 */ /* 0x000264000021f000 */
[----:B-1----:R-:W-:Y:S02]  /*09c0*/  IMAD.MOV.U32 R20, RZ, RZ, RZ ;  /* 0x000000ffff147224 */ /* 0x002fe400078e00ff */
[----:B------:R-:W-:Y:S01]  /*09d0*/  IMAD.MOV R37, RZ, RZ, -R21 ;  /* 0x000000ffff257224 */ /* 0x000fe200078e0a15 */
[----:B------:R-:W-:Y:S01]  /*09e0*/  ISETP.NE.AND P1, PT, R27, RZ, PT ;  /* 0x000000ff1b00720c */ /* 0x000fe20003f25270 */
[----:B------:R-:W-:Y:S01]  /*09f0*/  IMAD R36, R23, R27, RZ ;  /* 0x0000001b17247224 */ /* 0x000fe200078e02ff */
[----:B------:R-:W-:Y:S01]  /*0a00*/  BSSY.RECONVERGENT B6, `(.L_x_5492) ;  /* 0x00000e4000067945 */ /* 0x000fe20003800200 */
[----:B------:R-:W-:-:S02]  /*0a10*/  IMAD R38, R39, R38, RZ ;  /* 0x0000002627267224 */ /* 0x000fc400078e02ff */
[----:B----4-:R-:W-:Y:S02]  /*0a20*/  @P0 IMAD.IADD R18, R0, 0x1, R19 ;  /* 0x0000000100120824 */ /* 0x010fe400078e0213 */
[----:B------:R-:W-:-:S03]  /*0a30*/  IMAD R19, R37, R40, RZ ;  /* 0x0000002825137224 */ /* 0x000fc600078e02ff */
[----:B------:R-:W-:Y:S01]  /*0a40*/  IABS R0, R18 ;  /* 0x0000001200007213 */ /* 0x000fe20000000000 */
[----:B------:R-:W-:-:S04]  /*0a50*/  IMAD.HI.U32 R21, R21, R19, R20 ;  /* 0x0000001315157227 */ /* 0x000fc800078e0014 */
[----:B------:R-:W-:-:S04]  /*0a60*/  IMAD.MOV.U32 R19, RZ, RZ, R0 ;  /* 0x000000ffff137224 */ /* 0x000fc800078e0000 */
[----:B------:R-:W-:-:S05]  /*0a70*/  IMAD.HI.U32 R21, R21, R19, RZ ;  /* 0x0000001315157227 */ /* 0x000fca00078e00ff */
[----:B------:R-:W-:-:S05]  /*0a80*/  IADD3 R21, PT, PT, -R21, RZ, RZ ;  /* 0x000000ff15157210 */ /* 0x000fca0007ffe1ff */
[----:B------:R-:W-:-:S05]  /*0a90*/  IMAD R19, R40, R21, R19 ;  /* 0x0000001528137224 */ /* 0x000fca00078e0213 */
[----:B------:R-:W-:-:S13]  /*0aa0*/  ISETP.GT.U32.AND P0, PT, R40, R19, PT ;  /* 0x000000132800720c */ /* 0x000fda0003f04070 */
[----:B------:R-:W-:-:S05]  /*0ab0*/  @!P0 IMAD.IADD R19, R19, 0x1, -R40 ;  /* 0x0000000113138824 */ /* 0x000fca00078e0a28 */
[----:B------:R-:W-:Y:S02]  /*0ac0*/  ISETP.GT.U32.AND P0, PT, R40, R19, PT ;  /* 0x000000132800720c */ /* 0x000fe40003f04070 */
[----:B------:R-:W-:-:S11]  /*0ad0*/  ISETP.GE.AND P3, PT, R18, RZ, PT ;  /* 0x000000ff1200720c */ /* 0x000fd60003f66270 */
[----:B------:R-:W-:Y:S01]  /*0ae0*/  @!P0 IMAD.IADD R19, R19, 0x1, -R40 ;  /* 0x0000000113138824 */ /* 0x000fe200078e0a28 */
[----:B--2---:R-:W-:-:S04]  /*0af0*/  ISETP.NE.AND P0, PT, RZ, UR4, PT ;  /* 0x00000004ff007c0c */ /* 0x004fc8000bf05270 */
[----:B0-----:R-:W-:Y:S01]  /*0b00*/  ISETP.LT.OR P0, PT, R3, 0x1, P0 ;  /* 0x000000010300780c */ /* 0x001fe20000701670 */
[----:B------:R-:W-:Y:S01]  /*0b10*/  FADD.FTZ R32, R32, R4 ;  /* 0x0000000420207221 */ /* 0x000fe20000010000 */
[----:B------:R-:W-:Y:S01]  /*0b20*/  FADD.FTZ R33, R33, R5 ;  /* 0x0000000521217221 */ /* 0x000fe20000010000 */
[----:B------:R-:W-:Y:S01]  /*0b30*/  FADD.FTZ R34, R34, R6 ;  /* 0x0000000622227221 */ /* 0x000fe20000010000 */
[----:B------:R-:W-:Y:S01]  /*0b40*/  FADD.FTZ R35, R35, R7 ;  /* 0x0000000723237221 */ /* 0x000fe20000010000 */
[----:B------:R-:W-:Y:S01]  /*0b50*/  IADD3 R23, PT, PT, R18, 0x1, -R27 ;  /* 0x0000000112177810 */ /* 0x000fe20007ffe81b */
[----:B------:R-:W-:Y:S01]  /*0b60*/  @!P3 IMAD.MOV R19, RZ, RZ, -R19 ;  /* 0x000000ffff13b224 */ /* 0x000fe200078e0a13 */
[----:B------:R-:W-:Y:S01]  /*0b70*/  @!P1 LOP3.LUT R19, RZ, R27, RZ, 0x33, !PT ;  /* 0x0000001bff139212 */ /* 0x000fe200078e33ff */
[----:B---3--:R-:W-:Y:S01]  /*0b80*/  FADD.FTZ R28, R28, R8 ;  /* 0x000000081c1c7221 */ /* 0x008fe20000010000 */
[----:B------:R-:W-:Y:S01]  /*0b90*/  FADD.FTZ R29, R29, R9 ;  /* 0x000000091d1d7221 */ /* 0x000fe20000010000 */
[----:B------:R-:W-:Y:S01]  /*0ba0*/  FADD.FTZ R30, R30, R10 ;  /* 0x0000000a1e1e7221 */ /* 0x000fe20000010000 */
[----:B------:R-:W-:Y:S01]  /*0bb0*/  FADD.FTZ R31, R31, R11 ;  /* 0x0000000b1f1f7221 */ /* 0x000fe20000010000 */
[----:B------:R-:W-:Y:S01]  /*0bc0*/  @!P2 FMUL.FTZ R32, R32, R12 ;  /* 0x0000000c2020a220 */ /* 0x000fe20000410000 */
[----:B------:R-:W-:Y:S01]  /*0bd0*/  @!P2 FMUL.FTZ R33, R33, R13 ;  /* 0x0000000d2121a220 */ /* 0x000fe20000410000 */
[----:B------:R-:W-:Y:S01]  /*0be0*/  @!P2 FMUL.FTZ R34, R34, R14 ;  /* 0x0000000e2222a220 */ /* 0x000fe20000410000 */
[----:B------:R-:W-:Y:S01]  /*0bf0*/  @!P2 FMUL.FTZ R35, R35, R15 ;  /* 0x0000000f2323a220 */ /* 0x000fe20000410000 */
[----:B------:R-:W-:-:S02]  /*0c00*/  SHF.R.S32.HI R27, RZ, 0x1f, R36 ;  /* 0x0000001fff1b7819 */ /* 0x000fc40000011424 */
[----:B------:R-:W-:Y:S01]  /*0c10*/  VIMNMX R23, PT, PT, RZ, R23, !PT ;  /* 0x00000017ff177248 */ /* 0x000fe20007fe0100 */
[----:B------:R-:W-:Y:S06]  /*0c20*/  @P0 BRA `(.L_x_5493) ;  /* 0x0000000000ac0947 */ /* 0x000fec0003800000 */
[----:B------:R-:W-:-:S13]  /*0c30*/  ISETP.GE.AND P0, PT, R24, R3, PT ;  /* 0x000000031800720c */ /* 0x000fda0003f06270 */
[----:B------:R-:W-:Y:S05]  /*0c40*/  @P0 BRA `(.L_x_5494) ;  /* 0x0000000800fc0947 */ /* 0x000fea0003800000 */
[----:B------:R-:W-:Y:S01]  /*0c50*/  I2FP.F32.U32 R3, R3 ;  /* 0x0000000300037245 */ /* 0x000fe20000201000 */
[----:B------:R-:W-:Y:S01]  /*0c60*/  VIADD R0, R24, 0x2 ;  /* 0x0000000218007836 */ /* 0x000fe20000000000 */
[----:B------:R-:W0:Y:S04]  /*0c70*/  LDCU UR4, c[0x0][0x40c] ;  /* 0x00008180ff0477ac */ /* 0x000e280008000800 */
        /* <DEDUP_REMOVED lines=38> */
.L_x_5493:
        /* <DEDUP_REMOVED lines=40> */
[----:B------:R-:W-:Y:S01]  /*1160*/  IMAD.MOV.U32 R8, RZ, RZ, 0x53f ;  /* 0x0000053fff087424 */ /* 0x000fe200078e00ff */
[----:B------:R-:W-:Y:S01]  /*1170*/  MOV R12, 0x1 ;  /* 0x00000001000c7802 */ /* 0x000fe20000000f00 */
[----:B------:R1:W2:Y:S01]  /*1180*/  LDC.64 R14, c[0x4][R0] ;  /* 0x01000000000e7b82 */ /* 0x0002a20000000a00 */
[----:B------:R-:W3:Y:S01]  /*1190*/  LDCU.64 UR6, c[0x4][0xd0] ;  /* 0x01001a00ff0677ac */ /* 0x000ee20008000a00 */
[----:B------:R-:W-:Y:S01]  /*11a0*/  IMAD.MOV.U32 R13, RZ, RZ, RZ ;  /* 0x000000ffff0d7224 */ /* 0x000fe200078e00ff */
[----:B------:R-:W4:Y:S01]  /*11b0*/  LDCU.64 UR8, c[0x4][0x8] ;  /* 0x01000100ff0877ac */ /* 0x000f220008000a00 */
[----:B0-----:R-:W-:Y:S02]  /*11c0*/  IMAD.U32 R4, RZ, RZ, UR4 ;  /* 0x00000004ff047e24 */ /* 0x001fe4000f8e00ff */
[----:B------:R-:W-:Y:S01]  /*11d0*/  IMAD.U32 R5, RZ, RZ, UR5 ;  /* 0x00000005ff057e24 */ /* 0x000fe2000f8e00ff */
[----:B---3--:R-:W-:Y:S01]  /*11e0*/  MOV R6, UR6 ;  /* 0x0000000600067c02 */ /* 0x008fe20008000f00 */
[----:B------:R-:W-:-:S02]  /*11f0*/  IMAD.U32 R7, RZ, RZ, UR7 ;  /* 0x00000007ff077e24 */ /* 0x000fc4000f8e00ff */
[----:B----4-:R-:W-:Y:S02]  /*1200*/  IMAD.U32 R10, RZ, RZ, UR8 ;  /* 0x00000008ff0a7e24 */ /* 0x010fe4000f8e00ff */
[----:B-1----:R-:W-:-:S07]  /*1210*/  IMAD.U32 R11, RZ, RZ, UR9 ;  /* 0x00000009ff0b7e24 */ /* 0x002fce000f8e00ff */
[----:B------:R-:W-:-:S07]  /*1220*/  LEPC R20, `(.L_x_5495) ;  /* 0x000000001014794e */ /* 0x000fce0000000000 */
[----:B--2--5:R-:W-:Y:S05]  /*1230*/  CALL.ABS.NOINC R14 ;  /* 0x000000000e007343 */ /* 0x024fea0003c00000 */
.L_x_5495:
[----:B------:R-:W0:Y:S01]  /*1240*/  S2R R3, SR_CgaCtaId ;  /* 0x0000000000037919 */ /* 0x000e220000008800 */
[----:B------:R-:W1:Y:S01]  /*1250*/  LDC R9, c[0x0][0x400] ;  /* 0x00010000ff097b82 */ /* 0x000e620000000800 */
[----:B------:R-:W-:Y:S01]  /*1260*/  MOV R0, 0x400 ;  /* 0x0000040000007802 */ /* 0x000fe20000000f00 */
[----:B------:R-:W-:Y:S05]  /*1270*/  WARPSYNC.ALL ;  /* 0x0000000000007948 */ /* 0x000fea0003800000 */
[----:B------:R-:W-:Y:S01]  /*1280*/  ISETP.NE.AND P6, PT, R41, RZ, PT ;  /* 0x000000ff2900720c */ /* 0x000fe20003fc5270 */
[----:B------:R-:W-:-:S12]  /*1290*/  VIADD R0, R0, 0x410 ;  /* 0x0000041000007836 */ /* 0x000fd80000000000 */
        /* <DEDUP_REMOVED lines=73> */
.L_x_5499:
[----:B------:R-:W-:Y:S05]  /*1730*/  BSYNC.RECONVERGENT B1 ;  /* 0x0000000000017941 */ /* 0x000fea0003800200 */
.L_x_5498:
        /* <DEDUP_REMOVED lines=8> */
.L_x_5497:
[----:B------:R-:W-:Y:S05]  /*17c0*/  BSYNC.RECONVERGENT B0 ;  /* 0x0000000000007941 */ /* 0x000fea0003800200 */
.L_x_5496:
[----:B------:R-:W-:Y:S01]  /*17d0*/  BAR.SYNC.DEFER_BLOCKING 0x0 ;  /* 0x0000000000007b1d */ /* 0x000fe20000010000 */
[----:B------:R-:W-:-:S04]  /*17e0*/  @!P6 IMAD R37, R37, R40, R39 ;  /* 0x000000282525e224 */ /* 0x000fc800078e0227 */
[C---:B------:R-:W-:Y:S01]  /*17f0*/  @!P6 IMAD R0, R37.reuse, 0x4, R0 ;  /* 0x000000042500e824 */ /* 0x040fe200078e0200 */
[----:B------:R-:W-:-:S04]  /*1800*/  @!P6 LEA R3, R37, R3, 0x2 ;  /* 0x000000032503e211 */ /* 0x000fc800078e10ff */
[----:B---3--:R0:W1:Y:S04]  /*1810*/  @!P6 LDS.128 R28, [R0] ;  /* 0x00000000001ce984 */ /* 0x0080680000000c00 */
[----:B------:R0:W2:Y:S01]  /*1820*/  @!P6 LDS.128 R32, [R3] ;  /* 0x000000000320e984 */ /* 0x0000a20000000c00 */
[----:B------:R-:W-:Y:S06]  /*1830*/  BAR.SYNC.DEFER_BLOCKING 0x0 ;  /* 0x0000000000007b1d */ /* 0x000fec0000010000 */
.L_x_5494:
[----:B------:R-:W-:Y:S05]  /*1840*/  BSYNC.RECONVERGENT B6 ;  /* 0x0000000000067941 */ /* 0x000fea0003800200 */
.L_x_5492:
        /* <DEDUP_REMOVED lines=23> */
.L_x_5501:
[----:B------:R-:W-:Y:S05]  /*19c0*/  BSYNC.RECONVERGENT B0 ;  /* 0x0000000000007941 */ /* 0x000fea0003800200 */
.L_x_5500:
        /* <DEDUP_REMOVED lines=21> */
[----:B------:R0:W-:Y:S01]  /*1b20*/  @!P0 STS [R0+UR4+0x8], R5 ;  /* 0x0000080500008988 */ /* 0x0001e20008000804 */
[----:B------:R-:W-:Y:S01]  /*1b30*/  BAR.SYNC.DEFER_BLOCKING 0x0 ;  /* 0x0000000000007b1d */ /* 0x000fe20000010000 */
[----:B------:R-:W-:Y:S01]  /*1b40*/  ISETP.NE.AND P0, PT, R22, RZ, PT ;  /* 0x000000ff1600720c */ /* 0x000fe20003f05270 */
[----:B------:R-:W-:-:S04]  /*1b50*/  UIADD3 UR4, UPT, UPT, UR10, 0x410, URZ ;  /* 0x000004100a047890 */ /* 0x000fc8000fffe0ff */
[----:B------:R-:W-:-:S06]  /*1b60*/  ULEA UR4, UR11, UR4, 0x18 ;  /* 0x000000040b047291 */ /* 0x000fcc000f8ec0ff */
[----:B0-----:R-:W-:Y:S01]  /*1b70*/  LEA R0, R7, UR4, 0x2 ;  /* 0x0000000407007c11 */ /* 0x001fe2000f8e10ff */
        /* <DEDUP_REMOVED lines=13> */
[----:B-----5:R-:W-:-:S05]  /*1c50*/  IADD3 R6, PT, PT, -R17, R18, RZ ;  /* 0x0000001211067210 */ /* 0x020fca0007ffe1ff */
[----:B0-----:R-:W-:-:S04]  /*1c60*/  IMAD R3, R25, UR5, R6 ;  /* 0x0000000519037c24 */ /* 0x001fc8000f8e0206 */
[----:B------:R-:W-:-:S04]  /*1c70*/  IMAD R3, R3, UR5, R6 ;  /* 0x0000000503037c24 */ /* 0x000fc8000f8e0206 */
[----:B---3--:R-:W-:-:S06]  /*1c80*/  IMAD.WIDE R4, R3, 0x4, R4 ;  /* 0x0000000403047825 */ /* 0x008fcc00078e0204 */
[----:B------:R-:W3:Y:S02]  /*1c90*/  LDG.E R4, desc[UR36][R4.64] ;  /* 0x0000002404047981 */ /* 0x000ee4000c1e1900 */
[----:B---3--:R-:W-:-:S07]  /*1ca0*/  FADD.FTZ R153, R153, R4 ;  /* 0x0000000499997221 */ /* 0x008fce0000010000 */
.L_x_5504:
[----:B------:R3:W-:Y:S02]  /*1cb0*/  STS [R0], R153 ;  /* 0x0000009900007388 */ /* 0x0007e40000000800 */
.L_x_5503:
[----:B------:R-:W-:Y:S05]  /*1cc0*/  BSYNC.RECONVERGENT B0 ;  /* 0x0000000000007941 */ /* 0x000fea0003800200 */
.L_x_5502:
[----:B------:R-:W-:Y:S01]  /*1cd0*/  VIADD R3, R7, 0x7 ;  /* 0x0000000707037836 */ /* 0x000fe20000000000 */
[----:B------:R-:W4:Y:S01]  /*1ce0*/  LDCU UR5, c[0x0][0x3f0] ;  /* 0x00007e00ff0577ac */ /* 0x000f220008000800 */
[----:B------:R-:W-:Y:S01]  /*1cf0*/  SHF.R.U32.HI R20, RZ, 0x2, R22 ;  /* 0x00000002ff147819 */ /* 0x000fe20000011616 */
[----:B------:R-:W-:Y:S02]  /*1d00*/  BSSY B0, `(.L_x_5505) ;  /* 0x000041a000007945 */ /* 0x000fe40003800000 */
[----:B0-----:R-:W-:Y:S01]  /*1d10*/  SHF.R.S32.HI R4, RZ, 0x1f, R3 ;  /* 0x0000001fff047819 */ /* 0x001fe20000011403 */
[----:B------:R-:W0:Y:S03]  /*1d20*/  LDCU UR12, c[0x0][0x410] ;  /* 0x00008200ff0c77ac */ /* 0x000e260008000800 */
[----:B------:R-:W-:Y:S01]  /*1d30*/  LEA.HI R4, R4, R3, RZ, 0x3 ;  /* 0x0000000304047211 */ /* 0x000fe200078f18ff */
[----:B------:R-:W0:Y:S03]  /*1d40*/  LDCU.64 UR14, c[0x0][0x438] ;  /* 0x00008700ff0e77ac */ /* 0x000e260008000a00 */
[----:B------:R-:W-:Y:S01]  /*1d50*/  LOP3.LUT R13, R4, 0xfffffff8, RZ, 0xc0, !PT ;  /* 0xfffffff8040d7812 */ /* 0x000fe200078ec0ff */
[----:B------:R-:W0:Y:S01]  /*1d60*/  LDCU.64 UR8, c[0x0][0x448] ;  /* 0x00008900ff0877ac */ /* 0x000e220008000a00 */
[----:B------:R-:W-:Y:S02]  /*1d70*/  BAR.SYNC.DEFER_BLOCKING 0x0 ;  /* 0x0000000000007b1d */ /* 0x000fe40000010000 */
[----:B------:R-:W-:Y:S01]  /*1d80*/  ISETP.GE.AND P0, PT, R20, R13, PT ;  /* 0x0000000d1400720c */ /* 0x000fe20003f06270 */
[----:B----4-:R-:W-:-:S04]  /*1d90*/  IMAD R3, R38, UR5, R25 ;  /* 0x0000000526037c24 */ /* 0x010fc8000f8e0219 */
[----:B------:R-:W-:-:S08]  /*1da0*/  IMAD R3, R3, 0xa0, RZ ;  /* 0x000000a003037824 */ /* 0x000fd000078e02ff */
[----:B------:R-:W-:Y:S05]  /*1db0*/  @P0 BRA `(.L_x_5506) ;  /* 0x0000004000380947 */ /* 0x000fea0003800000 */
[----:B------:R-:W4:Y:S01]  /*1dc0*/  LDC R4, c[0x0][0x3f4] ;  /* 0x0000fd00ff047b82 */ /* 0x000f220000000800 */
[----:B------:R-:W-:Y:S01]  /*1dd0*/  UIADD3 UR5, UPT, UPT, UR10, 0x10, URZ ;  /* 0x000000100a057890 */ /* 0x000fe2000fffe0ff */
[----:B------:R-:W-:Y:S01]  /*1de0*/  LOP3.LUT R24, R24, 0xc, RZ, 0xc0, !PT ;  /* 0x0000000c18187812 */ /* 0x000fe200078ec0ff */
[----:B------:R-:W0:Y:S01]  /*1df0*/  LDCU.64 UR6, c[0x0][0x420] ;  /* 0x00008400ff0677ac */ /* 0x000e220008000a00 */
[----:B------:R-:W-:Y:S01]  /*1e00*/  IMAD.IADD R151, R23, 0x1, R20 ;  /* 0x0000000117977824 */ /* 0x000fe200078e0214 */
[----:B------:R-:W-:Y:S01]  /*1e10*/  LEA R20, R20, UR4, 0x2 ;  /* 0x0000000414147c11 */ /* 0x000fe2000f8e10ff */
[----:B------:R-:W-:-:S09]  /*1e20*/  ULEA UR5, UR11, UR5, 0x18 ;  /* 0x000000050b057291 */ /* 0x000fd2000f8ec0ff */
[----:B------:R1:W1:Y:S04]  /*1e30*/  LDS R146, [R24+UR5] ;  /* 0x0000000518927984 */ /* 0x0002680008000800 */
[----:B------:R1:W1:Y:S01]  /*1e40*/  LDS R144, [R24+UR5+0x10] ;  /* 0x0000100518907984 */ /* 0x0002620008000800 */
[----:B0-----:R-:W-:Y:S02]  /*1e50*/  ISETP.NE.U32.AND P0, PT, RZ, UR6, PT ;  /* 0x00000006ff007c0c */ /* 0x001fe4000bf05070 */
[----:B------:R-:W-:Y:S01]  /*1e60*/  IADD3 R8, P1, P2, R36, UR6, R151 ;  /* 0x0000000624087c10 */ /* 0x000fe2000fa3e097 */
[----:B------:R0:W0:Y:S01]  /*1e70*/  LDS R149, [R24+UR5+0x20] ;  /* 0x0000200518957984 */ /* 0x0000220008000800 */
[----:B----4-:R-:W-:Y:S02]  /*1e80*/  IABS R4, R4 ;  /* 0x0000000400047213 */ /* 0x010fe40000000000 */
[----:B------:R-:W-:Y:S01]  /*1e90*/  ISETP.NE.AND.EX P0, PT, RZ, UR7, PT, P0 ;  /* 0x00000007ff007c0c */ /* 0x000fe2000bf05300 */
[----:B------:R4:W0:Y:S01]  /*1ea0*/  LDS R147, [R24+UR5+0x30] ;  /* 0x0000300518937984 */ /* 0x0008220008000800 */
[----:B------:R-:W2:Y:S01]  /*1eb0*/  I2F.RP R5, R4 ;  /* 0x0000000400057306 */ /* 0x000ea20000209400 */
[----:B------:R-:W-:-:S02]  /*1ec0*/  IADD3.X R9, PT, PT, R27, UR7, RZ, P1, P2 ;  /* 0x000000071b097c10 */ /* 0x000fc40008fe44ff */
[----:B------:R4:W0:Y:S04]  /*1ed0*/  LDS R145, [R24+UR5+0x40] ;  /* 0x0000400518917984 */ /* 0x0008280008000800 */
[----:B------:R4:W0:Y:S04]  /*1ee0*/  LDS R142, [R24+UR5+0x50] ;  /* 0x00005005188e7984 */ /* 0x0008280008000800 */
[----:B------:R4:W0:Y:S01]  /*1ef0*/  LDS R143, [R24+UR5+0x60] ;  /* 0x00006005188f7984 */ /* 0x0008220008000800 */
[----:B--2---:R-:W2:Y:S03]  /*1f00*/  MUFU.RCP R5, R5 ;  /* 0x0000000500057308 */ /* 0x004ea60000001000 */
[----:B------:R4:W0:Y:S04]  /*1f10*/  LDS R140, [R24+UR5+0x70] ;  /* 0x00007005188c7984 */ /* 0x0008280008000800 */
[----:B------:R4:W0:Y:S04]  /*1f20*/  LDS R138, [R24+UR5+0x80] ;  /* 0x00008005188a7984 */ /* 0x0008280008000800 */
[----:B------:R4:W0:Y:S04]  /*1f30*/  LDS R141, [R24+UR5+0x90] ;  /* 0x00009005188d7984 */ /* 0x0008280008000800 */
[----:B------:R4:W0:Y:S04]  /*1f40*/  LDS R136, [R24+UR5+0xa0] ;  /* 0x0000a00518887984 */ /* 0x0008280008000800 */
[----:B------:R4:W0:Y:S01]  /*1f50*/  LDS R139, [R24+UR5+0xb0] ;  /* 0x0000b005188b7984 */ /* 0x0008220008000800 */
[----:B--2---:R-:W-:-:S03]  /*1f60*/  VIADD R10, R5, 0xffffffe ;  /* 0x0ffffffe050a7836 */ /* 0x004fc60000000000 */
[----:B------:R4:W2:Y:S01]  /*1f70*/  LDS R134, [R24+UR5+0xc0] ;  /* 0x0000c00518867984 */ /* 0x0008a20008000800 */
[----:B------:R3:W1:Y:S03]  /*1f80*/  F2I.FTZ.U32.TRUNC.NTZ R11, R10 ;  /* 0x0000000a000b7305 */ /* 0x000666000021f000 */
[----:B------:R4:W0:Y:S04]  /*1f90*/  LDS R137, [R24+UR5+0xd0] ;  /* 0x0000d00518897984 */ /* 0x0008280008000800 */
[----:B------:R4:W0:Y:S01]  /*1fa0*/  LDS R132, [R24+UR5+0xe0] ;  /* 0x0000e00518847984 */ /* 0x0008220008000800 */
[----:B---3--:R-:W-:-:S03]  /*1fb0*/  HFMA2 R10, -RZ, RZ, 0, 0 ;  /* 0x00000000ff0a7431 */ /* 0x008fc600000001ff */
[----:B------:R4:W3:Y:S04]  /*1fc0*/  LDS R135, [R24+UR5+0xf0] ;  /* 0x0000f00518877984 */ /* 0x0008e80008000800 */
[----:B------:R4:W0:Y:S01]  /*1fd0*/  LDS R133, [R24+UR5+0x100] ;  /* 0x0001000518857984 */ /* 0x0008220008000800 */
[----:B-1----:R-:W-:-:S03]  /*1fe0*/  IMAD.MOV R7, RZ, RZ, -R11 ;  /* 0x000000ffff077224 */ /* 0x002fc600078e0a0b */
[----:B------:R4:W1:Y:S01]  /*1ff0*/  LDS R130, [R24+UR5+0x110] ;  /* 0x0001100518827984 */ /* 0x0008620008000800 */
[----:B------:R-:W-:-:S03]  /*2000*/  IMAD R7, R7, R4, RZ ;  /* 0x0000000407077224 */ /* 0x000fc600078e02ff */
[----:B------:R4:W0:Y:S01]  /*2010*/  LDS R131, [R24+UR5+0x120] ;  /* 0x0001200518837984 */ /* 0x0008220008000800 */
[----:B------:R-:W-:-:S03]  /*2020*/  IMAD.HI.U32 R7, R11, R7, R10 ;  /* 0x000000070b077227 */ /* 0x000fc600078e000a */
[----:B------:R4:W0:Y:S01]  /*2030*/  LDS R128, [R24+UR5+0x130] ;  /* 0x0001300518807984 */ /* 0x0008220008000800 */
[----:B------:R-:W-:-:S03]  /*2040*/  IMAD.IADD R10, R23, 0x1, R13 ;  /* 0x00000001170a7824 */ /* 0x000fc600078e020d */
        /* <DEDUP_REMOVED lines=44> */
[----:B------:R-:W2:Y:S02]  /*2310*/  LDCU UR5, c[0x0][0x440] ;  /* 0x00008800ff0577ac */ /* 0x000ea40008000800 */
[----:B--2---:R-:W-:-:S04]  /*2320*/  IMAD R12, R25, UR5, R18 ;  /* 0x00000005190c7c24 */ /* 0x004fc8000f8e0212 */
[----:B-1-34-:R-:W-:-:S07]  /*2330*/  IMAD R21, R12, UR5, R151 ;  /* 0x000000050c157c24 */ /* 0x01afce000f8e0297 */
.L_x_5510:
        /* <DEDUP_REMOVED lines=11> */
[----:B------:R-:W-:-:S05]  /*23f0*/  @!P1 IMAD.IADD R159, R159, 0x1, -R148 ;  /* 0x000000019f9f9824 */ /* 0x000fca00078e0a94 */
[----:B------:R-:W-:-:S13]  /*2400*/  ISETP.GT.U32.AND P1, PT, R4, R159, PT ;  /* 0x0000009f0400720c */ /* 0x000fda0003f24070 */
[----:B------:R-:W-:Y:S01]  /*2410*/  @!P1 IMAD.IADD R159, R159, 0x1, -R148 ;  /* 0x000000019f9f9824 */ /* 0x000fe200078e0a94 */
[----:B------:R-:W-:-:S04]  /*2420*/  ISETP.GE.AND P1, PT, R151, R18, PT ;  /* 0x000000129700720c */ /* 0x000fc80003f26270 */
[----:B------:R-:W-:Y:S02]  /*2430*/  @!P2 IADD3 R159, PT, PT, -R159, RZ, RZ ;  /* 0x000000ff9f9fa210 */ /* 0x000fe40007ffe1ff */
[----:B------:R-:W-:-:S05]  /*2440*/  @!P3 LOP3.LUT R159, RZ, R12, RZ, 0x33, !PT ;  /* 0x0000000cff9fb212 */ /* 0x000fca00078e33ff */
[----:B------:R-:W-:-:S04]  /*2450*/  IMAD.SHL.U32 R161, R159, 0x4, RZ ;  /* 0x000000049fa17824 */ /* 0x000fc800078e00ff */
[C-C-:B------:R-:W-:Y:S02]  /*2460*/  IMAD R152, R12.reuse, 0x8, R161.reuse ;  /* 0x000000080c987824 */ /* 0x140fe400078e02a1 */
[----:B------:R-:W-:-:S03]  /*2470*/  IMAD R148, R12, 0x10, R161 ;  /* 0x000000100c947824 */ /* 0x000fc600078e02a1 */
[-C--:B------:R-:W-:Y:S02]  /*2480*/  ISETP.GE.OR P3, PT, R152, R13.reuse, P1 ;  /* 0x0000000d9800720c */ /* 0x080fe40000f66670 */
[----:B------:R-:W-:-:S11]  /*2490*/  ISETP.GE.OR P4, PT, R148, R13, P1 ;  /* 0x0000000d9400720c */ /* 0x000fd60000f86670 */
[----:B------:R-:W2:Y:S01]  /*24a0*/  @!P3 LDC.64 R14, c[0x0][0x3b8] ;  /* 0x0000ee00ff0ebb82 */ /* 0x000ea20000000a00 */
[----:B-1----:R-:W-:-:S05]  /*24b0*/  @!P3 LOP3.LUT R150, R11, 0x3, RZ, 0xc0, !PT ;  /* 0x000000030b96b812 */ /* 0x002fca00078ec0ff */
[----:B------:R-:W-:Y:S01]  /*24c0*/  @!P3 IMAD R155, R3, R12, R150 ;  /* 0x0000000c039bb224 */ /* 0x000fe200078e0296 */
[----:B------:R-:W-:-:S04]  /*24d0*/  @!P3 SHF.R.S32.HI R150, RZ, 0x1f, R152 ;  /* 0x0000001fff96b819 */ /* 0x000fc80000011498 */
[----:B------:R-:W-:-:S04]  /*24e0*/  @!P3 IADD3 R152, P2, PT, R155, R152, RZ ;  /* 0x000000989b98b210 */ /* 0x000fc80007f5e0ff */
[----:B------:R-:W-:Y:S02]  /*24f0*/  @!P3 LEA.HI.X.SX32 R150, R155, R150, 0x1, P2 ;  /* 0x000000969b96b211 */ /* 0x000fe400010f0eff */
[----:B--2---:R-:W-:-:S04]  /*2500*/  @!P3 LEA R154, P2, R152, R14, 0x2 ;  /* 0x0000000e989ab211 */ /* 0x004fc800078410ff */
[----:B------:R-:W-:Y:S02]  /*2510*/  @!P3 LEA.HI.X R155, R152, R15, R150, 0x2, P2 ;  /* 0x0000000f989bb211 */ /* 0x000fe400010f1496 */
[----:B------:R-:W1:Y:S01]  /*2520*/  @!P4 LDC.64 R14, c[0x0][0x3b8] ;  /* 0x0000ee00ff0ecb82 */ /* 0x000e620000000a00 */
[----:B------:R-:W-:-:S05]  /*2530*/  @!P4 LOP3.LUT R150, R11, 0x3, RZ, 0xc0, !PT ;  /* 0x000000030b96c812 */ /* 0x000fca00078ec0ff */
[----:B------:R-:W-:Y:S01]  /*2540*/  @!P4 IMAD R157, R3, R12, R150 ;  /* 0x0000000c039dc224 */ /* 0x000fe200078e0296 */
[----:B------:R-:W-:-:S04]  /*2550*/  @!P4 SHF.R.S32.HI R150, RZ, 0x1f, R148 ;  /* 0x0000001fff96c819 */ /* 0x000fc80000011494 */
[----:B------:R-:W-:-:S04]  /*2560*/  @!P4 IADD3 R148, P2, PT, R157, R148, RZ ;  /* 0x000000949d94c210 */ /* 0x000fc80007f5e0ff */
[----:B------:R-:W-:Y:S02]  /*2570*/  @!P4 LEA.HI.X.SX32 R150, R157, R150, 0x1, P2 ;  /* 0x000000969d96c211 */ /* 0x000fe400010f0eff */
[----:B-1----:R-:W-:-:S04]  /*2580*/  @!P4 LEA R156, P2, R148, R14, 0x2 ;  /* 0x0000000e949cc211 */ /* 0x002fc800078410ff */
[----:B------:R-:W-:Y:S01]  /*2590*/  @!P4 LEA.HI.X R157, R148, R15, R150, 0x2, P2 ;  /* 0x0000000f949dc211 */ /* 0x000fe200010f1496 */
[----:B------:R-:W-:Y:S01]  /*25a0*/  IMAD R150, R12, 0x20, R161 ;  /* 0x000000200c967824 */ /* 0x000fe200078e02a1 */
[----:B------:R-:W-:-:S04]  /*25b0*/  ISETP.GE.AND P2, PT, R151, R18, PT ;  /* 0x000000129700720c */ /* 0x000fc80003f46270 */
[----:B------:R-:W-:Y:S02]  /*25c0*/  ISETP.GE.OR P5, PT, R150, R13, P1 ;  /* 0x0000000d9600720c */ /* 0x000fe40000fa6670 */
[----:B------:R-:W-:Y:S02]  /*25d0*/  FSEL R22, R22, RZ, P2 ;  /* 0x000000ff16167208 */ /* 0x000fe40001000000 */
[----:B------:R-:W-:-:S04]  /*25e0*/  LEA R152, R12, R161, 0x6 ;  /* 0x000000a10c987211 */ /* 0x000fc800078e30ff */
[----:B------:R1:W2:Y:S01]  /*25f0*/  @!P3 LDG.E R22, desc[UR36][R154.64] ;  /* 0x000000249a16b981 */ /* 0x0002a2000c1e1900 */
[----:B0-----:R-:W-:-:S04]  /*2600*/  FSEL R24, R24, RZ, P2 ;  /* 0x000000ff18187208 */ /* 0x001fc80001000000 */
[----:B------:R-:W0:Y:S01]  /*2610*/  @!P5 LDC.64 R14, c[0x0][0x3b8] ;  /* 0x0000ee00ff0edb82 */ /* 0x000e220000000a00 */
[----:B------:R-:W-:Y:S01]  /*2620*/  @!P5 LOP3.LUT R148, R11, 0x3, RZ, 0xc0, !PT ;  /* 0x000000030b94d812 */ /* 0x000fe200078ec0ff */
[----:B------:R3:W4:Y:S01]  /*2630*/  @!P4 LDG.E R24, desc[UR36][R156.64] ;  /* 0x000000249c18c981 */ /* 0x000722000c1e1900 */
[----:B------:R-:W-:-:S03]  /*2640*/  FSEL R25, R25, RZ, P2 ;  /* 0x000000ff19197208 */ /* 0x000fc60001000000 */
[----:B------:R-:W-:Y:S01]  /*2650*/  @!P5 IMAD R163, R3, R12, R148 ;  /* 0x0000000c03a3d224 */ /* 0x000fe200078e0294 */
[----:B------:R-:W-:-:S04]  /*2660*/  @!P5 SHF.R.S32.HI R148, RZ, 0x1f, R150 ;  /* 0x0000001fff94d819 */ /* 0x000fc80000011496 */
[----:B------:R-:W-:-:S04]  /*2670*/  @!P5 IADD3 R150, P3, PT, R163, R150, RZ ;  /* 0x00000096a396d210 */ /* 0x000fc80007f7e0ff */
[----:B------:R-:W-:Y:S02]  /*2680*/  @!P5 LEA.HI.X.SX32 R148, R163, R148, 0x1, P3 ;  /* 0x00000094a394d211 */ /* 0x000fe400018f0eff */
[----:B------:R-:W-:Y:S02]  /*2690*/  ISETP.GE.OR P3, PT, R152, R13, P1 ;  /* 0x0000000d9800720c */ /* 0x000fe40000f66670 */
[----:B0-----:R-:W-:-:S04]  /*26a0*/  @!P5 LEA R162, P4, R150, R14, 0x2 ;  /* 0x0000000e96a2d211 */ /* 0x001fc800078810ff */
[----:B------:R-:W-:-:S07]  /*26b0*/  @!P5 LEA.HI.X R163, R150, R15, R148, 0x2, P4 ;  /* 0x0000000f96a3d211 */ /* 0x000fce00020f1494 */
[----:B------:R-:W0:Y:S01]  /*26c0*/  @!P3 LDC.64 R14, c[0x0][0x3b8] ;  /* 0x0000ee00ff0ebb82 */ /* 0x000e220000000a00 */
[----:B------:R-:W-:Y:S01]  /*26d0*/  @!P3 LOP3.LUT R148, R11, 0x3, RZ, 0xc0, !PT ;  /* 0x000000030b94b812 */ /* 0x000fe200078ec0ff */
[----:B------:R-:W4:Y:S01]  /*26e0*/  @!P5 LDG.E R25, desc[UR36][R162.64] ;  /* 0x00000024a219d981 */ /* 0x000f22000c1e1900 */
[----:B------:R-:W-:-:S03]  /*26f0*/  FSEL R26, R26, RZ, P2 ;  /* 0x000000ff1a1a7208 */ /* 0x000fc60001000000 */
[----:B-1----:R-:W-:Y:S01]  /*2700*/  @!P3 IMAD R155, R3, R12, R148 ;  /* 0x0000000c039bb224 */ /* 0x002fe200078e0294 */
[----:B------:R-:W-:-:S04]  /*2710*/  @!P3 SHF.R.S32.HI R148, RZ, 0x1f, R152 ;  /* 0x0000001fff94b819 */ /* 0x000fc80000011498 */
[----:B------:R-:W-:-:S04]  /*2720*/  @!P3 IADD3 R150, P4, PT, R155, R152, RZ ;  /* 0x000000989b96b210 */ /* 0x000fc80007f9e0ff */
[----:B------:R-:W-:Y:S02]  /*2730*/  @!P3 LEA.HI.X.SX32 R148, R155, R148, 0x1, P4 ;  /* 0x000000949b94b211 */ /* 0x000fe400020f0eff */
[----:B------:R-:W-:Y:S02]  /*2740*/  ISETP.GE.OR P4, PT, R161, R13, P1 ;  /* 0x0000000da100720c */ /* 0x000fe40000f86670 */
[----:B0-----:R-:W-:-:S04]  /*2750*/  @!P3 LEA R154, P5, R150, R14, 0x2 ;  /* 0x0000000e969ab211 */ /* 0x001fc800078a10ff */
[----:B------:R-:W-:-:S07]  /*2760*/  @!P3 LEA.HI.X R155, R150, R15, R148, 0x2, P5 ;  /* 0x0000000f969bb211 */ /* 0x000fce00028f1494 */
[----:B------:R-:W3:Y:S01]  /*2770*/  @!P4 LDC.64 R14, c[0x0][0x3b8] ;  /* 0x0000ee00ff0ecb82 */ /* 0x000ee20000000a00 */
[----:B------:R-:W-:Y:S01]  /*2780*/  @!P4 LOP3.LUT R148, R11, 0x3, RZ, 0xc0, !PT ;  /* 0x000000030b94c812 */ /* 0x000fe200078ec0ff */
[----:B------:R-:W-:Y:S01]  /*2790*/  IMAD R150, R12, 0x80, R161 ;  /* 0x000000800c967824 */ /* 0x000fe200078e02a1 */
[----:B------:R0:W4:Y:S01]  /*27a0*/  @!P3 LDG.E R26, desc[UR36][R154.64] ;  /* 0x000000249a1ab981 */ /* 0x000122000c1e1900 */
[----:B------:R-:W-:Y:S02]  /*27b0*/  FSEL R27, R27, RZ, P2 ;  /* 0x000000ff1b1b7208 */ /* 0x000fe40001000000 */
[----:B------:R-:W-:Y:S01]  /*27c0*/  @!P4 IMAD R148, R3, R12, R148 ;  /* 0x0000000c0394c224 */ /* 0x000fe200078e0294 */
[----:B------:R-:W-:-:S04]  /*27d0*/  ISETP.GE.OR P3, PT, R150, R13, P1 ;  /* 0x0000000d9600720c */ /* 0x000fc80000f66670 */
[----:B------:R-:W-:-:S04]  /*27e0*/  @!P4 IADD3 R161, P5, PT, R161, R148, RZ ;  /* 0x00000094a1a1c210 */ /* 0x000fc80007fbe0ff */
[----:B------:R-:W-:Y:S02]  /*27f0*/  @!P4 LEA.HI.X.SX32 R148, R148, RZ, 0x1, P5 ;  /* 0x000000ff9494c211 */ /* 0x000fe400028f0eff */
[----:B---3--:R-:W-:-:S04]  /*2800*/  @!P4 LEA R156, P5, R161, R14, 0x2 ;  /* 0x0000000ea19cc211 */ /* 0x008fc800078a10ff */
[----:B------:R-:W-:Y:S02]  /*2810*/  @!P4 LEA.HI.X R157, R161, R15, R148, 0x2, P5 ;  /* 0x0000000fa19dc211 */ /* 0x000fe400028f1494 */
[----:B------:R-:W-:Y:S01]  /*2820*/  @!P3 LOP3.LUT R148, R11, 0x3, RZ, 0xc0, !PT ;  /* 0x000000030b94b812 */ /* 0x000fe200078ec0ff */
[----:B------:R-:W1:Y:S02]  /*2830*/  @!P3 LDC.64 R14, c[0x0][0x3b8] ;  /* 0x0000ee00ff0ebb82 */ /* 0x000e640000000a00 */
[----:B------:R3:W2:Y:S01]  /*2840*/  @!P4 LDG.E R27, desc[UR36][R156.64] ;  /* 0x000000249c1bc981 */ /* 0x0006a2000c1e1900 */
[----:B------:R-:W-:Y:S01]  /*2850*/  IMAD.IADD R161, R159, 0x1, R12 ;  /* 0x000000019fa17824 */ /* 0x000fe200078e020c */
[----:B------:R-:W-:Y:S01]  /*2860*/  FSEL R28, R28, RZ, P2 ;  /* 0x000000ff1c1c7208 */ /* 0x000fe20001000000 */
[----:B0-----:R-:W-:Y:S01]  /*2870*/  @!P3 IMAD R155, R3, R12, R148 ;  /* 0x0000000c039bb224 */ /* 0x001fe200078e0294 */
[----:B------:R-:W-:-:S04]  /*2880*/  @!P3 SHF.R.S32.HI R148, RZ, 0x1f, R150 ;  /* 0x0000001fff94b819 */ /* 0x000fc80000011496 */
[----:B------:R-:W-:-:S04]  /*2890*/  @!P3 IADD3 R150, P4, PT, R155, R150, RZ ;  /* 0x000000969b96b210 */ /* 0x000fc80007f9e0ff */
[----:B------:R-:W-:Y:S01]  /*28a0*/  @!P3 LEA.HI.X.SX32 R152, R155, R148, 0x1, P4 ;  /* 0x000000949b98b211 */ /* 0x000fe200020f0eff */
[----:B------:R-:W-:-:S05]  /*28b0*/  IMAD.SHL.U32 R148, R161, 0x4, RZ ;  /* 0x00000004a1947824 */ /* 0x000fca00078e00ff */
[----:B------:R-:W-:Y:S02]  /*28c0*/  ISETP.GE.OR P4, PT, R148, R13, P1 ;  /* 0x0000000d9400720c */ /* 0x000fe40000f86670 */
[----:B-1----:R-:W-:-:S04]  /*28d0*/  @!P3 LEA R154, P5, R150, R14, 0x2 ;  /* 0x0000000e969ab211 */ /* 0x002fc800078a10ff */
[----:B------:R-:W-:-:S07]  /*28e0*/  @!P3 LEA.HI.X R155, R150, R15, R152, 0x2, P5 ;  /* 0x0000000f969bb211 */ /* 0x000fce00028f1498 */
[----:B------:R-:W0:Y:S01]  /*28f0*/  @!P4 LDC.64 R14, c[0x0][0x3b8] ;  /* 0x0000ee00ff0ecb82 */ /* 0x000e220000000a00 */
[----:B------:R-:W-:Y:S01]  /*2900*/  @!P4 LOP3.LUT R150, R11, 0x3, RZ, 0xc0, !PT ;  /* 0x000000030b96c812 */ /* 0x000fe200078ec0ff */
[----:B------:R1:W4:Y:S01]  /*2910*/  @!P3 LDG.E R28, desc[UR36][R154.64] ;  /* 0x000000249a1cb981 */ /* 0x000322000c1e1900 */
[----:B------:R-:W-:Y:S02]  /*2920*/  @!P4 SHF.R.S32.HI R152, RZ, 0x1f, R148 ;  /* 0x0000001fff98c819 */ /* 0x000fe40000011494 */
[----:B------:R-:W-:Y:S01]  /*2930*/  FSEL R29, R29, RZ, P2 ;  /* 0x000000ff1d1d7208 */ /* 0x000fe20001000000 */
[----:B---3--:R-:W-:Y:S02]  /*2940*/  @!P4 IMAD R157, R3, R12, R150 ;  /* 0x0000000c039dc224 */ /* 0x008fe400078e0296 */
[----:B------:R-:W-:-:S03]  /*2950*/  IMAD R150, R12, 0x2, R161 ;  /* 0x000000020c967824 */ /* 0x000fc600078e02a1 */
[C---:B------:R-:W-:Y:S02]  /*2960*/  @!P4 IADD3 R148, P3, PT, R157.reuse, R148, RZ ;  /* 0x000000949d94c210 */ /* 0x040fe40007f7e0ff */
[----:B------:R-:W-:Y:S02]  /*2970*/  SHF.L.U32 R150, R150, 0x2, RZ ;  /* 0x0000000296967819 */ /* 0x000fe400000006ff */
[----:B------:R-:W-:Y:S02]  /*2980*/  @!P4 LEA.HI.X.SX32 R152, R157, R152, 0x1, P3 ;  /* 0x000000989d98c211 */ /* 0x000fe400018f0eff */
[----:B------:R-:W-:Y:S02]  /*2990*/  ISETP.GE.OR P3, PT, R150, R13, P1 ;  /* 0x0000000d9600720c */ /* 0x000fe40000f66670 */
[----:B0-----:R-:W-:-:S04]  /*29a0*/  @!P4 LEA R158, P5, R148, R14, 0x2 ;  /* 0x0000000e949ec211 */ /* 0x001fc800078a10ff */
[----:B------:R-:W-:-:S07]  /*29b0*/  @!P4 LEA.HI.X R159, R148, R15, R152, 0x2, P5 ;  /* 0x0000000f949fc211 */ /* 0x000fce00028f1498 */
[----:B------:R-:W-:Y:S01]  /*29c0*/  @!P3 LOP3.LUT R148, R11, 0x3, RZ, 0xc0, !PT ;  /* 0x000000030b94b812 */ /* 0x000fe200078ec0ff */
[----:B------:R-:W0:Y:S01]  /*29d0*/  @!P3 LDC.64 R14, c[0x0][0x3b8] ;  /* 0x0000ee00ff0ebb82 */ /* 0x000e220000000a00 */
[----:B------:R-:W3:Y:S01]  /*29e0*/  @!P4 LDG.E R29, desc[UR36][R158.64] ;  /* 0x000000249e1dc981 */ /* 0x000ee2000c1e1900 */
[----:B------:R-:W-:Y:S01]  /*29f0*/  IMAD R161, R12, 0x4, R161 ;  /* 0x000000040ca17824 */ /* 0x000fe200078e02a1 */
[----:B------:R-:W-:Y:S01]  /*2a00*/  FSEL R30, R30, RZ, P2 ;  /* 0x000000ff1e1e7208 */ /* 0x000fe20001000000 */
[----:B-1----:R-:W-:Y:S01]  /*2a10*/  @!P3 IMAD R155, R3, R12, R148 ;  /* 0x0000000c039bb224 */ /* 0x002fe200078e0294 */
[----:B------:R-:W-:-:S04]  /*2a20*/  @!P3 SHF.R.S32.HI R148, RZ, 0x1f, R150 ;  /* 0x0000001fff94b819 */ /* 0x000fc80000011496 */
[----:B------:R-:W-:-:S04]  /*2a30*/  @!P3 IADD3 R150, P4, PT, R155, R150, RZ ;  /* 0x000000969b96b210 */ /* 0x000fc80007f9e0ff */
[----:B------:R-:W-:Y:S01]  /*2a40*/  @!P3 LEA.HI.X.SX32 R152, R155, R148, 0x1, P4 ;  /* 0x000000949b98b211 */ /* 0x000fe200020f0eff */
[----:B------:R-:W-:-:S05]  /*2a50*/  IMAD.SHL.U32 R148, R161, 0x4, RZ ;  /* 0x00000004a1947824 */ /* 0x000fca00078e00ff */
[----:B------:R-:W-:Y:S02]  /*2a60*/  ISETP.GE.OR P4, PT, R148, R13, P1 ;  /* 0x0000000d9400720c */ /* 0x000fe40000f86670 */
[----:B0-----:R-:W-:-:S04]  /*2a70*/  @!P3 LEA R156, P5, R150, R14, 0x2 ;  /* 0x0000000e969cb211 */ /* 0x001fc800078a10ff */
[----:B------:R-:W-:-:S07]  /*2a80*/  @!P3 LEA.HI.X R157, R150, R15, R152, 0x2, P5 ;  /* 0x0000000f969db211 */ /* 0x000fce00028f1498 */
[----:B------:R-:W0:Y:S01]  /*2a90*/  @!P4 LDC.64 R14, c[0x0][0x3b8] ;  /* 0x0000ee00ff0ecb82 */ /* 0x000e220000000a00 */
[----:B------:R-:W-:Y:S01]  /*2aa0*/  @!P4 LOP3.LUT R150, R11, 0x3, RZ, 0xc0, !PT ;  /* 0x000000030b96c812 */ /* 0x000fe200078ec0ff */
[----:B------:R-:W-:Y:S01]  /*2ab0*/  IMAD.IADD R161, R161, 0x1, R12 ;  /* 0x00000001a1a17824 */ /* 0x000fe200078e020c */
[----:B------:R1:W4:Y:S01]  /*2ac0*/  @!P3 LDG.E R30, desc[UR36][R156.64] ;  /* 0x000000249c1eb981 */ /* 0x000322000c1e1900 */
[----:B------:R-:W-:Y:S02]  /*2ad0*/  FSEL R31, R31, RZ, P2 ;  /* 0x000000ff1f1f7208 */ /* 0x000fe40001000000 */
[----:B------:R-:W-:Y:S01]  /*2ae0*/  @!P4 IMAD R155, R3, R12, R150 ;  /* 0x0000000c039bc224 */ /* 0x000fe200078e0296 */
[----:B------:R-:W-:-:S04]  /*2af0*/  @!P4 SHF.R.S32.HI R150, RZ, 0x1f, R148 ;  /* 0x0000001fff96c819 */ /* 0x000fc80000011494 */
[----:B------:R-:W-:Y:S01]  /*2b00*/  @!P4 IADD3 R152, P3, PT, R155, R148, RZ ;  /* 0x000000949b98c210 */ /* 0x000fe20007f7e0ff */
[----:B------:R-:W-:-:S03]  /*2b10*/  IMAD.SHL.U32 R148, R161, 0x4, RZ ;  /* 0x00000004a1947824 */ /* 0x000fc600078e00ff */
[----:B------:R-:W-:Y:S02]  /*2b20*/  @!P4 LEA.HI.X.SX32 R150, R155, R150, 0x1, P3 ;  /* 0x000000969b96c211 */ /* 0x000fe400018f0eff */
[----:B------:R-:W-:Y:S02]  /*2b30*/  ISETP.GE.OR P3, PT, R148, R13, P1 ;  /* 0x0000000d9400720c */ /* 0x000fe40000f66670 */
[----:B0-----:R-:W-:-:S04]  /*2b40*/  @!P4 LEA R154, P5, R152, R14, 0x2 ;  /* 0x0000000e989ac211 */ /* 0x001fc800078a10ff */
[----:B------:R-:W-:-:S07]  /*2b50*/  @!P4 LEA.HI.X R155, R152, R15, R150, 0x2, P5 ;  /* 0x0000000f989bc211 */ /* 0x000fce00028f1496 */
[----:B------:R-:W0:Y:S01]  /*2b60*/  @!P3 LDC.64 R14, c[0x0][0x3b8] ;  /* 0x0000ee00ff0ebb82 */ /* 0x000e220000000a00 */
[----:B------:R-:W-:Y:S02]  /*2b70*/  @!P3 LOP3.LUT R150, R11, 0x3, RZ, 0xc0, !PT ;  /* 0x000000030b96b812 */ /* 0x000fe400078ec0ff */
[-C--:B------:R-:W-:Y:S01]  /*2b80*/  IADD3 R161, PT, PT, R161, R12.reuse, RZ ;  /* 0x0000000ca1a17210 */ /* 0x080fe20007ffe0ff */
[----:B------:R0:W4:Y:S01]  /*2b90*/  @!P4 LDG.E R31, desc[UR36][R154.64] ;  /* 0x000000249a1fc981 */ /* 0x000122000c1e1900 */
[----:B------:R-:W-:Y:S01]  /*2ba0*/  FSEL R32, R32, RZ, P2 ;  /* 0x000000ff20207208 */ /* 0x000fe20001000000 */
[----:B-1----:R-:W-:Y:S01]  /*2bb0*/  @!P3 IMAD R157, R3, R12, R150 ;  /* 0x0000000c039db224 */ /* 0x002fe200078e0296 */
        /* <DEDUP_REMOVED lines=8> */
[----:B------:R-:W-:Y:S01]  /*2c40*/  @!P4 LOP3.LUT R150, R11, 0x3, RZ, 0xc0, !PT ;  /* 0x000000030b96c812 */ /* 0x000fe200078ec0ff */
[----:B------:R-:W-:Y:S01]  /*2c50*/  IMAD R161, R12, 0x2, R161 ;  /* 0x000000020ca17824 */ /* 0x000fe200078e02a1 */
        /* <DEDUP_REMOVED lines=15> */
[----:B-1----:R-:W-:Y:S01]  /*2d50*/  @!P3 IMAD R157, R3, R12, R150 ;  /* 0x0000000c039db224 */ /* 0x002fe200078e0296 */
[----:B------:R-:W-:-:S04]  /*2d60*/  @!P3 SHF.R.S32.HI R150, RZ, 0x1f, R148 ;  /* 0x0000001fff96b819 */ /* 0x000fc80000011494 */
[----:B------:R-:W-:Y:S02]  /*2d70*/  @!P3 IADD3 R152, P4, PT, R157, R148, RZ ;  /* 0x000000949d98b210 */ /* 0x000fe40007f9e0ff */
[----:B------:R-:W-:Y:S02]  /*2d80*/  SHF.L.U32 R148, R161, 0x2, RZ ;  /* 0x00000002a1947819 */ /* 0x000fe400000006ff */
        /* <DEDUP_REMOVED lines=9> */
[----:B--2---:R-:W-:Y:S01]  /*2e20*/  @!P4 IMAD R155, R3, R12, R150 ;  /* 0x0000000c039bc224 */ /* 0x004fe200078e0296 */
        /* <DEDUP_REMOVED lines=643> */
[----:B------:R-:W-:Y:S01]  /*5660*/  @!P3 LEA.HI.X R157, R152, R15, R150, 0x2, P5 ;  /* 0x0000000f989db211 */ /* 0x000fe200028f1496 */
[----:B------:R-:W-:-:S06]  /*5670*/  IMAD.IADD R150, R161, 0x1, R12 ;  /* 0x00000001a1967824 */ /* 0x000fcc00078e020c */
[----:B------:R-:W2:Y:S01]  /*5680*/  @!P4 LDC.64 R14, c[0x0][0x3b8] ;  /* 0x0000ee00ff0ecb82 */ /* 0x000ea20000000a00 */
[----:B------:R-:W-:Y:S01]  /*5690*/  IMAD.SHL.U32 R150, R150, 0x4, RZ ;  /* 0x0000000496967824 */ /* 0x000fe200078e00ff */
[----:B------:R0:W4:Y:S01]  /*56a0*/  @!P3 LDG.E R83, desc[UR36][R156.64] ;  /* 0x000000249c53b981 */ /* 0x000122000c1e1900 */
[----:B------:R-:W-:-:S03]  /*56b0*/  FSEL R84, R84, RZ, P2 ;  /* 0x000000ff54547208 */ /* 0x000fc60001000000 */
[----:B------:R-:W-:Y:S02]  /*56c0*/  ISETP.GE.OR P1, PT, R150, R13, P1 ;  /* 0x0000000d9600720c */ /* 0x000fe40000f26670 */
[----:B------:R-:W-:-:S05]  /*56d0*/  @!P4 LOP3.LUT R13, R11, 0x3, RZ, 0xc0, !PT ;  /* 0x000000030b0dc812 */ /* 0x000fca00078ec0ff */
[----:B------:R-:W-:Y:S01]  /*56e0*/  @!P4 IMAD R152, R3, R12, R13 ;  /* 0x0000000c0398c224 */ /* 0x000fe200078e020d */
[----:B------:R-:W-:-:S04]  /*56f0*/  @!P4 SHF.R.S32.HI R13, RZ, 0x1f, R148 ;  /* 0x0000001fff0dc819 */ /* 0x000fc80000011494 */
[----:B------:R-:W-:-:S04]  /*5700*/  @!P4 IADD3 R148, P3, PT, R152, R148, RZ ;  /* 0x000000949894c210 */ /* 0x000fc80007f7e0ff */
[----:B------:R-:W-:Y:S02]  /*5710*/  @!P4 LEA.HI.X.SX32 R13, R152, R13, 0x1, P3 ;  /* 0x0000000d980dc211 */ /* 0x000fe400018f0eff */
[----:B--2---:R-:W-:-:S04]  /*5720*/  @!P4 LEA R154, P3, R148, R14, 0x2 ;  /* 0x0000000e949ac211 */ /* 0x004fc800078610ff */
[----:B------:R-:W-:Y:S02]  /*5730*/  @!P4 LEA.HI.X R155, R148, R15, R13, 0x2, P3 ;  /* 0x0000000f949bc211 */ /* 0x000fe400018f140d */
[----:B------:R-:W1:Y:S01]  /*5740*/  @!P1 LDC.64 R14, c[0x0][0x3b8] ;  /* 0x0000ee00ff0e9b82 */ /* 0x000e620000000a00 */
[----:B------:R-:W-:Y:S02]  /*5750*/  @!P1 LOP3.LUT R13, R11, 0x3, RZ, 0xc0, !PT ;  /* 0x000000030b0d9812 */ /* 0x000fe400078ec0ff */
[----:B------:R-:W-:Y:S01]  /*5760*/  FSEL R85, R85, RZ, P2 ;  /* 0x000000ff55557208 */ /* 0x000fe20001000000 */
[----:B------:R-:W2:Y:S02]  /*5770*/  @!P4 LDG.E R84, desc[UR36][R154.64] ;  /* 0x000000249a54c981 */ /* 0x000ea4000c1e1900 */
[----:B0-----:R-:W-:Y:S01]  /*5780*/  @!P1 IMAD R157, R3, R12, R13 ;  /* 0x0000000c039d9224 */ /* 0x001fe200078e020d */
[----:B------:R-:W-:-:S04]  /*5790*/  @!P1 SHF.R.S32.HI R12, RZ, 0x1f, R150 ;  /* 0x0000001fff0c9819 */ /* 0x000fc80000011496 */
[----:B------:R-:W-:-:S04]  /*57a0*/  @!P1 IADD3 R13, P3, PT, R157, R150, RZ ;  /* 0x000000969d0d9210 */ /* 0x000fc80007f7e0ff */
[----:B------:R-:W-:Y:S02]  /*57b0*/  @!P1 LEA.HI.X.SX32 R12, R157, R12, 0x1, P3 ;  /* 0x0000000c9d0c9211 */ /* 0x000fe400018f0eff */
[----:B-1----:R-:W-:-:S04]  /*57c0*/  @!P1 LEA R14, P3, R13, R14, 0x2 ;  /* 0x0000000e0d0e9211 */ /* 0x002fc800078610ff */
[----:B------:R-:W-:Y:S02]  /*57d0*/  @!P1 LEA.HI.X R15, R13, R15, R12, 0x2, P3 ;  /* 0x0000000f0d0f9211 */ /* 0x000fe400018f140c */
[----:B------:R-:W2:Y:S04]  /*57e0*/  @P0 LDG.E.U8 R12, desc[UR36][R8.64] ;  /* 0x00000024080c0981 */ /* 0x000ea8000c1e1100 */
[----:B------:R0:W2:Y:S01]  /*57f0*/  @!P1 LDG.E R85, desc[UR36][R14.64] ;  /* 0x000000240e559981 */ /* 0x0000a2000c1e1900 */
[----:B---3--:R-:W-:-:S04]  /*5800*/  FMUL.FTZ R13, R144, R29 ;  /* 0x0000001d900d7220 */ /* 0x008fc80000410000 */
[----:B------:R-:W-:-:S04]  /*5810*/  FFMA.FTZ R148, R146, R27, R13 ;  /* 0x0000001b92947223 */ /* 0x000fc8000001000d */
[----:B------:R-:W-:-:S04]  /*5820*/  FFMA.FTZ R148, R149, R22, R148 ;  /* 0x0000001695947223 */ /* 0x000fc80000010094 */
[----:B----4-:R-:W-:-:S04]  /*5830*/  FFMA.FTZ R148, R147, R30, R148 ;  /* 0x0000001e93947223 */ /* 0x010fc80000010094 */
[----:B------:R-:W-:-:S04]  /*5840*/  FFMA.FTZ R13, R145, R24, R148 ;  /* 0x00000018910d7223 */ /* 0x000fc80000010094 */
[----:B------:R-:W-:-:S04]  /*5850*/  FFMA.FTZ R148, R142, R31, R13 ;  /* 0x0000001f8e947223 */ /* 0x000fc8000001000d */
[----:B------:R-:W-:-:S04]  /*5860*/  FFMA.FTZ R13, R143, R32, R148 ;  /* 0x000000208f0d7223 */ /* 0x000fc80000010094 */
[----:B------:R-:W-:-:S04]  /*5870*/  FFMA.FTZ R13, R140, R33, R13 ;  /* 0x000000218c0d7223 */ /* 0x000fc8000001000d */
[----:B------:R-:W-:-:S04]  /*5880*/  FFMA.FTZ R148, R138, R25, R13 ;  /* 0x000000198a947223 */ /* 0x000fc8000001000d */
[----:B------:R-:W-:-:S04]  /*5890*/  FFMA.FTZ R13, R141, R34, R148 ;  /* 0x000000228d0d7223 */ /* 0x000fc80000010094 */
[----:B0-----:R-:W-:-:S04]  /*58a0*/  FFMA.FTZ R14, R136, R35, R13 ;  /* 0x00000023880e7223 */ /* 0x001fc8000001000d */
        /* <DEDUP_REMOVED lines=50> */
[----:B------:R-:W-:-:S03]  /*5bd0*/  UMOV UR5, 0xffffffff ;  /* 0xffffffff00057882 */ /* 0x000fc60000000000 */
[----:B------:R-:W-:Y:S01]  /*5be0*/  FFMA.FTZ R14, R88, R83, R13 ;  /* 0x00000053580e7223 */ /* 0x000fe2000001000d */
[----:B------:R-:W-:-:S03]  /*5bf0*/  LOP3.LUT P1, RZ, R11, 0x3, RZ, 0xc0, !PT ;  /* 0x000000030bff7812 */ /* 0x000fc6000782c0ff */
[----:B--2---:R-:W-:Y:S01]  /*5c00*/  FFMA.FTZ R13, R5, R84, R14 ;  /* 0x00000054050d7223 */ /* 0x004fe2000001000e */
[----:B------:R-:W-:-:S03]  /*5c10*/  ISETP.NE.AND P2, PT, R12, RZ, P0 ;  /* 0x000000ff0c00720c */ /* 0x000fc60000745270 */
[----:B------:R-:W-:Y:S01]  /*5c20*/  FFMA.FTZ R13, R6, R85, R13 ;  /* 0x00000055060d7223 */ /* 0x000fe2000001000d */
[----:B------:R-:W-:Y:S09]  /*5c30*/  BRA.DIV UR5, `(.L_x_5507) ;  /* 0x0000005a052c7947 */ /* 0x000ff2000b800000 */
[----:B------:R-:W0:Y:S02]  /*5c40*/  SHFL.BFLY PT, R14, R13, 0x2, 0x1f ;  /* 0x0c401f000d0e7f89 */ /* 0x000e2400000e0000 */
[----:B0-----:R-:W-:-:S05]  /*5c50*/  FADD.FTZ R13, R13, R14 ;  /* 0x0000000e0d0d7221 */ /* 0x001fca0000010000 */
[----:B------:R0:W1:Y:S02]  /*5c60*/  SHFL.BFLY PT, R14, R13, 0x1, 0x1f ;  /* 0x0c201f000d0e7f89 */ /* 0x00006400000e0000 */
.L_x_5582:
        /* <DEDUP_REMOVED lines=20> */
[----:B-----5:R-:W-:-:S04]  /*5db0*/  @P1 SEL R148, R17, RZ, !P4 ;  /* 0x000000ff11941207 */ /* 0x020fc80006000000 */
[----:B------:R-:W-:-:S04]  /*5dc0*/  @P1 IADD3 R148, PT, PT, R151, R148, -R18 ;  /* 0x0000009497941210 */ /* 0x000fc80007ffe812 */
[----:B------:R-:W-:Y:S01]  /*5dd0*/  @P1 I2FP.F32.S32 R148, R148 ;  /* 0x0000009400941245 */ /* 0x000fe20000201400 */
[----:B----4-:R-:W-:-:S04]  /*5de0*/  @P3 FADD.FTZ R11, R11, R12 ;  /* 0x0000000c0b0b3221 */ /* 0x010fc80000010000 */
[----:B---3--:R-:W-:-:S05]  /*5df0*/  @P1 FFMA.FTZ R11, R148, R14, R11 ;  /* 0x0000000e940b1223 */ /* 0x008fca000001000b */
[----:B------:R1:W-:Y:S01]  /*5e00*/  STS [R20], R11 ;  /* 0x0000000b14007388 */ /* 0x0003e20000000800 */
[----:B------:R-:W-:-:S07]  /*5e10*/  @!P2 FMNMX.FTZ R153, R153, R11, !PT ;  /* 0x0000000b9999a209 */ /* 0x000fce0007810000 */
.L_x_5509:
[----:B------:R-:W-:Y:S05]  /*5e20*/  BSYNC.RECONVERGENT B1 ;  /* 0x0000000000017941 */ /* 0x000fea0003800200 */
.L_x_5508:
[----:B------:R-:W-:Y:S01]  /*5e30*/  VIADD R151, R151, 0x10 ;  /* 0x0000001097977836 */ /* 0x000fe20000000000 */
[----:B------:R-:W-:Y:S01]  /*5e40*/  IADD3 R8, P2, PT, R8, 0x10, RZ ;  /* 0x0000001008087810 */ /* 0x000fe20007f5e0ff */
[----:B------:R-:W-:Y:S01]  /*5e50*/  VIADD R21, R21, 0x10 ;  /* 0x0000001015157836 */ /* 0x000fe20000000000 */
[----:B-1----:R-:W-:Y:S02]  /*5e60*/  IADD3 R20, PT, PT, R20, 0x40, RZ ;  /* 0x0000004014147810 */ /* 0x002fe40007ffe0ff */
[----:B------:R-:W-:Y:S01]  /*5e70*/  ISETP.GE.AND P1, PT, R151, R10, PT ;  /* 0x0000000a9700720c */ /* 0x000fe20003f26270 */
[----:B------:R-:W-:-:S12]  /*5e80*/  IMAD.X R9, RZ, RZ, R9, P2 ;  /* 0x000000ffff097224 */ /* 0x000fd800010e0609 */
[----:B------:R-:W-:Y:S05]  /*5e90*/  @!P1 BRA `(.L_x_5510) ;  /* 0xffffffc400289947 */ /* 0x000fea000383ffff */
.L_x_5506:
[----:B0-----:R-:W-:Y:S05]  /*5ea0*/  BSYNC B0 ;  /* 0x0000000000007941 */ /* 0x001fea0003800000 */
.L_x_5505:
        /* <DEDUP_REMOVED lines=9> */
.L_x_5587:
[----:B------:R-:W1:Y:S01]  /*5f40*/  S2R R24, SR_CgaCtaId ;  /* 0x0000000000187919 */ /* 0x000e620000008800 */
[----:B-----5:R-:W-:Y:S01]  /*5f50*/  MOV R17, 0x400 ;  /* 0x0000040000117802 */ /* 0x020fe20000000f00 */
[----:B------:R-:W-:Y:S05]  /*5f60*/  WARPSYNC.ALL ;  /* 0x0000000000007948 */ /* 0x000fea0003800000 */
[----:B----4-:R-:W-:Y:S02]  /*5f70*/  FMNMX.FTZ R5, R4, R14, !PT ;  /* 0x0000000e04057209 */ /* 0x010fe40007810000 */
[----:B-1----:R-:W-:-:S04]  /*5f80*/  LEA R7, R24, R17, 0x18 ;  /* 0x0000001118077211 */ /* 0x002fc800078ec0ff */
[----:B0-----:R-:W-:Y:S01]  /*5f90*/  @!P0 LEA.HI R4, R20, R7, RZ, 0x1d ;  /* 0x0000000714048211 */ /* 0x001fe200078fe8ff */
[----:B------:R-:W-:-:S04]  /*5fa0*/  IMAD R8, R6, 0x4, R7 ;  /* 0x0000000406087824 */ /* 0x000fc800078e0207 */
[----:B------:R0:W-:Y:S01]  /*5fb0*/  @!P0 STS [R4], R5 ;  /* 0x0000000504008388 */ /* 0x0001e20000000800 */
[----:B------:R-:W-:Y:S01]  /*5fc0*/  ISETP.GT.U32.AND P0, PT, R6, 0x1, PT ;  /* 0x000000010600780c */ /* 0x000fe20003f04070 */
[----:B------:R-:W-:Y:S01]  /*5fd0*/  BAR.SYNC.DEFER_BLOCKING 0x0 ;  /* 0x0000000000007b1d */ /* 0x000fe20000010000 */
[----:B------:R-:W-:Y:S01]  /*5fe0*/  IMAD.MOV.U32 R11, RZ, RZ, -0x800001 ;  /* 0xff7fffffff0b7424 */ /* 0x000fe200078e00ff */
[----:B0-----:R-:W-:Y:S01]  /*5ff0*/  IADD3 R5, PT, PT, R23, R20, RZ ;  /* 0x0000001417057210 */ /* 0x001fe20007ffe0ff */
[----:B------:R-:W-:Y:S02]  /*6000*/  IMAD.SHL.U32 R12, R20, 0x4, RZ ;  /* 0x00000004140c7824 */ /* 0x000fe400078e00ff */
[----:B------:R-:W-:Y:S01]  /*6010*/  IMAD.MOV.U32 R10, RZ, RZ, RZ ;  /* 0x000000ffff0a7224 */ /* 0x000fe200078e00ff */
[----:B------:R-:W-:Y:S06]  /*6020*/  BSSY.RECONVERGENT B0, `(.L_x_5512) ;  /* 0x000016b000007945 */ /* 0x000fec0003800200 */
[----:B------:R-:W0:Y:S01]  /*6030*/  @!P0 LDS R11, [R8] ;  /* 0x00000000080b8984 */ /* 0x000e220000000800 */
[----:B------:R-:W-:-:S03]  /*6040*/  ISETP.GT.AND P0, PT, R5, R18, PT ;  /* 0x000000120500720c */ /* 0x000fc60003f04270 */
[----:B0-----:R-:W0:Y:S02]  /*6050*/  SHFL.BFLY PT, R4, R11, 0x1, 0x1f ;  /* 0x0c201f000b047f89 */ /* 0x001e2400000e0000 */
[----:B0-----:R-:W-:Y:S01]  /*6060*/  FMNMX.FTZ R9, R4, R11, !PT ;  /* 0x0000000b04097209 */ /* 0x001fe20007810000 */
[----:B------:R-:W-:-:S05]  /*6070*/  VIADD R4, R18, 0x1 ;  /* 0x0000000112047836 */ /* 0x000fca0000000000 */
        /* <DEDUP_REMOVED lines=18> */
[----:B------:R-:W-:Y:S01]  /*61a0*/  LEA R15, R24, R11, 0x18 ;  /* 0x0000000b180f7211 */ /* 0x000fe200078ec0ff */
[----:B------:R-:W-:Y:S01]  /*61b0*/  IMAD.MOV.U32 R11, RZ, RZ, R5 ;  /* 0x000000ffff0b7224 */ /* 0x000fe200078e0005 */
[----:B------:R-:W-:Y:S01]  /*61c0*/  LOP3.LUT R13, R10, 0x3, RZ, 0xc0, !PT ;  /* 0x000000030a0d7812 */ /* 0x000fe200078ec0ff */
[----:B------:R-:W-:Y:S02]  /*61d0*/  IMAD.MOV.U32 R10, RZ, RZ, RZ ;  /* 0x000000ffff0a7224 */ /* 0x000fe400078e00ff */
[----:B------:R-:W-:Y:S01]  /*61e0*/  IMAD.IADD R14, R12, 0x1, R15 ;  /* 0x000000010c0e7824 */ /* 0x000fe200078e020f */
[----:B------:R-:W-:-:S07]  /*61f0*/  IADD3 R13, PT, PT, -R13, RZ, RZ ;  /* 0x000000ff0d0d7210 */ /* 0x000fce0007ffe1ff */
.L_x_5517:
[----:B------:R-:W0:Y:S01]  /*6200*/  LDS R22, [R14] ;  /* 0x000000000e167984 */ /* 0x000e220000000800 */
[----:B------:R-:W-:Y:S02]  /*6210*/  VIADD R13, R13, 0x1 ;  /* 0x000000010d0d7836 */ /* 0x000fe40000000000 */
[----:B------:R-:W-:-:S03]  /*6220*/  VIADD R11, R11, 0x40 ;  /* 0x000000400b0b7836 */ /* 0x000fc60000000000 */
[----:B------:R-:W-:Y:S01]  /*6230*/  ISETP.NE.AND P0, PT, R13, RZ, PT ;  /* 0x000000ff0d00720c */ /* 0x000fe20003f05270 */
[----:B0-----:R-:W-:-:S04]  /*6240*/  FADD.FTZ R22, -R9, R22 ;  /* 0x0000001609167221 */ /* 0x001fc80000010100 */
[----:B------:R-:W-:-:S04]  /*6250*/  FMUL.FTZ R22, R22, 1.4426950216293334961 ;  /* 0x3fb8aa3b16167820 */ /* 0x000fc80000410000 */
[----:B------:R-:W0:Y:S02]  /*6260*/  MUFU.EX2 R15, R22 ;  /* 0x00000016000f7308 */ /* 0x000e240000000800 */
[----:B0-----:R0:W-:Y:S01]  /*6270*/  STS [R14], R15 ;  /* 0x0000000f0e007388 */ /* 0x0011e20000000800 */
[----:B------:R-:W-:Y:S01]  /*6280*/  FADD.FTZ R10, R15, R10 ;  /* 0x0000000a0f0a7221 */ /* 0x000fe20000010000 */
[----:B0-----:R-:W-:Y:S01]  /*6290*/  VIADD R14, R14, 0x100 ;  /* 0x000001000e0e7836 */ /* 0x001fe20000000000 */
[----:B------:R-:W-:Y:S06]  /*62a0*/  @P0 BRA `(.L_x_5517) ;  /* 0xfffffffc00d40947 */ /* 0x000fec000383ffff */
.L_x_5516:
[----:B------:R-:W-:Y:S05]  /*62b0*/  BSYNC.RECONVERGENT B1 ;  /* 0x0000000000017941 */ /* 0x000fea0003800200 */
.L_x_5515:
        /* <DEDUP_REMOVED lines=9> */
[----:B------:R-:W1:Y:S04]  /*6350*/  LDS R24, [R14+0x100] ;  /* 0x000100000e187984 */ /* 0x000e680000000800 */
[----:B------:R-:W4:Y:S04]  /*6360*/  LDS R26, [R14+0x200] ;  /* 0x000200000e1a7984 */ /* 0x000f280000000800 */
[----:B------:R-:W5:Y:S01]  /*6370*/  LDS R28, [R14+0x300] ;  /* 0x000300000e1c7984 */ /* 0x000f620000000800 */
[C---:B0-----:R-:W-:Y:S01]  /*6380*/  FADD.FTZ R22, -R9.reuse, R22 ;  /* 0x0000001609167221 */ /* 0x041fe20000010100 */
[----:B-1----:R-:W-:-:S03]  /*6390*/  FADD.FTZ R24, -R9, R24 ;  /* 0x0000001809187221 */ /* 0x002fc60000010100 */
[----:B------:R-:W-:Y:S01]  /*63a0*/  FMUL.FTZ R22, R22, 1.4426950216293334961 ;  /* 0x3fb8aa3b16167820 */ /* 0x000fe20000410000 */
[C---:B----4-:R-:W-:Y:S01]  /*63b0*/  FADD.FTZ R26, -R9.reuse, R26 ;  /* 0x0000001a091a7221 */ /* 0x050fe20000010100 */
[----:B------:R-:W-:Y:S02]  /*63c0*/  FMUL.FTZ R24, R24, 1.4426950216293334961 ;  /* 0x3fb8aa3b18187820 */ /* 0x000fe40000410000 */
        /* <DEDUP_REMOVED lines=24> */
.L_x_5520:
[----:B------:R-:W0:Y:S01]  /*6550*/  LDS R22, [R14+-0x200] ;  /* 0xfffe00000e167984 */ /* 0x000e220000000800 */
[----:B------:R-:W-:-:S03]  /*6560*/  VIADD R11, R11, 0x400 ;  /* 0x000004000b0b7836 */ /* 0x000fc60000000000 */
[----:B------:R-:W1:Y:S02]  /*6570*/  LDS R24, [R14+-0x100] ;  /* 0xffff00000e187984 */ /* 0x000e640000000800 */
[----:B------:R-:W-:Y:S02]  /*6580*/  ISETP.GE.AND P1, PT, R11, R54, PT ;  /* 0x000000360b00720c */ /* 0x000fe40003f26270 */
[----:B------:R-:W4:Y:S04]  /*6590*/  LDS R26, [R14] ;  /* 0x000000000e1a7984 */ /* 0x000f280000000800 */
[----:B------:R-:W5:Y:S04]  /*65a0*/  LDS R28, [R14+0x100] ;  /* 0x000100000e1c7984 */ /* 0x000f680000000800 */
[----:B------:R-:W3:Y:S04]  /*65b0*/  LDS R30, [R14+0x200] ;  /* 0x000200000e1e7984 */ /* 0x000ee80000000800 */
        /* <DEDUP_REMOVED lines=22> */
[----:B------:R-:W1:Y:S01]  /*6720*/  LDS R52, [R14+0xd00] ;  /* 0x000d00000e347984 */ /* 0x000e620000000800 */
[C---:B--2---:R-:W-:Y:S01]  /*6730*/  FADD.FTZ R32, -R9.reuse, R32 ;  /* 0x0000002009207221 */ /* 0x044fe20000010100 */
[----:B------:R-:W-:Y:S01]  /*6740*/  FMUL.FTZ R30, R30, 1.4426950216293334961 ;  /* 0x3fb8aa3b1e1e7820 */ /* 0x000fe20000410000 */
[----:B------:R-:W2:Y:S01]  /*6750*/  MUFU.EX2 R21, R28 ;  /* 0x0000001c00157308 */ /* 0x000ea20000000800 */
[----:B------:R-:W-:Y:S01]  /*6760*/  FADD.FTZ R34, -R9, R34 ;  /* 0x0000002209227221 */ /* 0x000fe20000010100 */
        /* <DEDUP_REMOVED lines=15> */
[C---:B------:R-:W-:Y:S01]  /*6860*/  FADD.FTZ R42, -R9.reuse, R42 ;  /* 0x0000002a092a7221 */ /* 0x040fe20000010100 */
[----:B----4-:R-:W-:Y:S01]  /*6870*/  FADD.FTZ R10, R10, R25 ;  /* 0x000000190a0a7221 */ /* 0x010fe20000010000 */
[----:B------:R-:W-:Y:S01]  /*6880*/  FMUL.FTZ R40, R40, 1.4426950216293334961 ;  /* 0x3fb8aa3b28287820 */ /* 0x000fe20000410000 */
[----:B------:R-:W4:Y:S01]  /*6890*/  MUFU.EX2 R33, R38 ;  /* 0x0000002600217308 */ /* 0x000f220000000800 */
[C---:B0-----:R-:W-:Y:S01]  /*68a0*/  FADD.FTZ R44, -R9.reuse, R44 ;  /* 0x0000002c092c7221 */ /* 0x041fe20000010100 */
[----:B-----5:R-:W-:Y:S01]  /*68b0*/  FADD.FTZ R10, R10, R27 ;  /* 0x0000001b0a0a7221 */ /* 0x020fe20000010000 */
[----:B------:R-:W-:Y:S01]  /*68c0*/  FMUL.FTZ R42, R42, 1.4426950216293334961 ;  /* 0x3fb8aa3b2a2a7820 */ /* 0x000fe20000410000 */
[----:B------:R-:W0:Y:S01]  /*68d0*/  MUFU.EX2 R35, R40 ;  /* 0x0000002800237308 */ /* 0x000e220000000800 */
[----:B------:R5:W-:Y:S01]  /*68e0*/  STS [R14+-0x200], R13 ;  /* 0xfffe000d0e007388 */ /* 0x000be20000000800 */
[----:B---3--:R-:W-:Y:S01]  /*68f0*/  FADD.FTZ R10, R10, R29 ;  /* 0x0000001d0a0a7221 */ /* 0x008fe20000010000 */
[C---:B-1----:R-:W-:Y:S01]  /*6900*/  FADD.FTZ R46, -R9.reuse, R46 ;  /* 0x0000002e092e7221 */ /* 0x042fe20000010100 */
[----:B------:R-:W-:Y:S01]  /*6910*/  FMUL.FTZ R44, R44, 1.4426950216293334961 ;  /* 0x3fb8aa3b2c2c7820 */ /* 0x000fe20000410000 */
[----:B------:R1:W-:Y:S01]  /*6920*/  STS [R14+-0x100], R15 ;  /* 0xffff000f0e007388 */ /* 0x0003e20000000800 */
[----:B--2---:R-:W-:Y:S01]  /*6930*/  FADD.FTZ R10, R10, R31 ;  /* 0x0000001f0a0a7221 */ /* 0x004fe20000010000 */
[C---:B------:R-:W-:Y:S01]  /*6940*/  FADD.FTZ R48, -R9.reuse, R48 ;  /* 0x0000003009307221 */ /* 0x040fe20000010100 */
[----:B------:R-:W-:Y:S01]  /*6950*/  FMUL.FTZ R46, R46, 1.4426950216293334961 ;  /* 0x3fb8aa3b2e2e7820 */ /* 0x000fe20000410000 */
[C---:B------:R-:W-:Y:S01]  /*6960*/  FADD.FTZ R50, -R9.reuse, R50 ;  /* 0x0000003209327221 */ /* 0x040fe20000010100 */
[----:B----4-:R-:W-:Y:S01]  /*6970*/  FADD.FTZ R10, R10, R33 ;  /* 0x000000210a0a7221 */ /* 0x010fe20000010000 */
[----:B-----5:R-:W2:Y:S01]  /*6980*/  MUFU.EX2 R13, R42 ;  /* 0x0000002a000d7308 */ /* 0x020ea20000000800 */
        /* <DEDUP_REMOVED lines=32> */
.L_x_5519:
[----:B------:R-:W-:Y:S05]  /*6b90*/  BSYNC.RECONVERGENT B1 ;  /* 0x0000000000017941 */ /* 0x000fea0003800200 */
.L_x_5518:
        /* <DEDUP_REMOVED lines=10> */
[----:B------:R-:W3:Y:S04]  /*6c40*/  LDS R30, [R14+0x200] ;  /* 0x000200000e1e7984 */ /* 0x000ee80000000800 */
[----:B--2---:R-:W2:Y:S04]  /*6c50*/  LDS R32, [R14+0x300] ;  /* 0x000300000e207984 */ /* 0x004ea80000000800 */
[----:B------:R-:W2:Y:S04]  /*6c60*/  LDS R34, [R14+0x400] ;  /* 0x000400000e227984 */ /* 0x000ea80000000800 */
[----:B------:R-:W2:Y:S01]  /*6c70*/  LDS R36, [R14+0x500] ;  /* 0x000500000e247984 */ /* 0x000ea20000000800 */
[C---:B0-----:R-:W-:Y:S01]  /*6c80*/  FADD.FTZ R22, -R9.reuse, R22 ;  /* 0x0000001609167221 */ /* 0x041fe20000010100 */
[----:B-1----:R-:W-:-:S03]  /*6c90*/  FADD.FTZ R24, -R9, R24 ;  /* 0x0000001809187221 */ /* 0x002fc60000010100 */
[----:B------:R-:W-:Y:S01]  /*6ca0*/  FMUL.FTZ R22, R22, 1.4426950216293334961 ;  /* 0x3fb8aa3b16167820 */ /* 0x000fe20000410000 */
[C---:B----4-:R-:W-:Y:S01]  /*6cb0*/  FADD.FTZ R26, -R9.reuse, R26 ;  /* 0x0000001a091a7221 */ /* 0x050fe20000010100 */
[----:B------:R-:W-:Y:S02]  /*6cc0*/  FMUL.FTZ R24, R24, 1.4426950216293334961 ;  /* 0x3fb8aa3b18187820 */ /* 0x000fe40000410000 */
[----:B------:R-:W0:Y:S01]  /*6cd0*/  MUFU.EX2 R13, R22 ;  /* 0x00000016000d7308 */ /* 0x000e220000000800 */
[C---:B-----5:R-:W-:Y:S01]  /*6ce0*/  FADD.FTZ R28, -R9.reuse, R28 ;  /* 0x0000001c091c7221 */ /* 0x060fe20000010100 */
[----:B------:R-:W-:Y:S02]  /*6cf0*/  FMUL.FTZ R26, R26, 1.4426950216293334961 ;  /* 0x3fb8aa3b1a1a7820 */ /* 0x000fe40000410000 */
[----:B------:R-:W1:Y:S01]  /*6d00*/  MUFU.EX2 R15, R24 ;  /* 0x00000018000f7308 */ /* 0x000e620000000800 */
[----:B---3--:R-:W-:Y:S01]  /*6d10*/  FADD.FTZ R30, -R9, R30 ;  /* 0x0000001e091e7221 */ /* 0x008fe20000010100 */
        /* <DEDUP_REMOVED lines=31> */
.L_x_5522:
[----:B------:R-:W-:Y:S05]  /*6f10*/  BSYNC.RECONVERGENT B1 ;  /* 0x0000000000017941 */ /* 0x000fea0003800200 */
.L_x_5521:
[----:B------:R-:W-:-:S13]  /*6f20*/  ISETP.GT.AND P1, PT, R11, R18, PT ;  /* 0x000000120b00720c */ /* 0x000fda0003f24270 */
        /* <DEDUP_REMOVED lines=26> */
.L_x_5514:
        /* <DEDUP_REMOVED lines=11> */
[----:B------:R-:W-:-:S03]  /*7180*/  IMAD.MOV.U32 R10, RZ, RZ, RZ ;  /* 0x000000ffff0a7224 */ /* 0x000fc600078e00ff */
[----:B------:R-:W-:-:S05]  /*7190*/  SHF.R.S32.HI R28, RZ, 0x1f, R26 ;  /* 0x0000001fff1c7819 */ /* 0x000fca000001141a */
[----:B------:R-:W-:Y:S05]  /*71a0*/  @!P0 BRA `(.L_x_5524) ;  /* 0x0000000000688947 */ /* 0x000fea0003800000 */
[----:B------:R-:W-:Y:S01]  /*71b0*/  VIADD R17, R17, 0x410 ;  /* 0x0000041011117836 */ /* 0x000fe20000000000 */
[----:B------:R-:W-:Y:S01]  /*71c0*/  LEA.HI R10, R22, 0x1, RZ, 0x1a ;  /* 0x00000001160a7811 */ /* 0x000fe200078fd0ff */
[--C-:B------:R-:W-:Y:S01]  /*71d0*/  IMAD.MOV.U32 R11, RZ, RZ, R5.reuse ;  /* 0x000000ffff0b7224 */ /* 0x100fe200078e0005 */
[----:B------:R-:W-:Y:S02]  /*71e0*/  IADD3 R14, P0, P2, R26, R14, R5 ;  /* 0x0000000e1a0e7210 */ /* 0x000fe40007a1e005 */
[----:B------:R-:W-:Y:S02]  /*71f0*/  LEA R17, R24, R17, 0x18 ;  /* 0x0000001118117211 */ /* 0x000fe400078ec0ff */
[----:B------:R-:W-:Y:S01]  /*7200*/  LOP3.LUT R13, R10, 0x3, RZ, 0xc0, !PT ;  /* 0x000000030a0d7812 */ /* 0x000fe200078ec0ff */
[----:B------:R-:W-:Y:S01]  /*7210*/  HFMA2 R10, -RZ, RZ, 0, 0 ;  /* 0x00000000ff0a7431 */ /* 0x000fe200000001ff */
[----:B------:R-:W-:Y:S01]  /*7220*/  IADD3.X R15, PT, PT, R28, R15, RZ, P0, P2 ;  /* 0x0000000f1c0f7210 */ /* 0x000fe200007e44ff */
[----:B------:R-:W-:-:S02]  /*7230*/  IMAD.IADD R17, R12, 0x1, R17 ;  /* 0x000000010c117824 */ /* 0x000fc400078e0211 */
[----:B------:R-:W-:-:S07]  /*7240*/  IMAD.MOV R13, RZ, RZ, -R13 ;  /* 0x000000ffff0d7224 */ /* 0x000fce00078e0a0d */
.L_x_5525:
[----:B------:R1:W4:Y:S01]  /*7250*/  LDG.E.U8 R21, desc[UR36][R14.64] ;  /* 0x000000240e157981 */ /* 0x000322000c1e1100 */
[----:B------:R-:W-:Y:S01]  /*7260*/  IADD3 R13, PT, PT, R13, 0x1, RZ ;  /* 0x000000010d0d7810 */ /* 0x000fe20007ffe0ff */
[----:B------:R-:W-:Y:S01]  /*7270*/  VIADD R11, R11, 0x40 ;  /* 0x000000400b0b7836 */ /* 0x000fe20000000000 */
[----:B-1----:R-:W-:-:S05]  /*7280*/  IADD3 R14, P2, PT, R14, 0x40, RZ ;  /* 0x000000400e0e7810 */ /* 0x002fca0007f5e0ff */
[----:B------:R-:W-:Y:S01]  /*7290*/  IMAD.X R15, RZ, RZ, R15, P2 ;  /* 0x000000ffff0f7224 */ /* 0x000fe200010e060f */
[----:B----4-:R-:W-:Y:S01]  /*72a0*/  ISETP.NE.AND P0, PT, R21, RZ, PT ;  /* 0x000000ff1500720c */ /* 0x010fe20003f05270 */
[----:B------:R-:W-:-:S12]  /*72b0*/  IMAD.MOV.U32 R21, RZ, RZ, RZ ;  /* 0x000000ffff157224 */ /* 0x000fd800078e00ff */
        /* <DEDUP_REMOVED lines=9> */
.L_x_5524:
[----:B------:R-:W-:Y:S05]  /*7350*/  BSYNC.RECONVERGENT B1 ;  /* 0x0000000000017941 */ /* 0x000fea0003800200 */
.L_x_5523:
[----:B------:R-:W-:Y:S05]  /*7360*/  @!P1 BRA `(.L_x_5513) ;  /* 0x0000000000d89947 */ /* 0x000fea0003800000 */
[----:B------:R-:W1:Y:S01]  /*7370*/  S2R R24, SR_CgaCtaId ;  /* 0x0000000000187919 */ /* 0x000e620000008800 */
[----:B------:R-:W4:Y:S01]  /*7380*/  LDCU.64 UR4, c[0x0][0x420] ;  /* 0x00008400ff0477ac */ /* 0x000f220008000a00 */
[----:B------:R-:W-:Y:S01]  /*7390*/  MOV R13, 0x400 ;  /* 0x00000400000d7802 */ /* 0x000fe20000000f00 */
[----:B------:R-:W-:-:S03]  /*73a0*/  IMAD.SHL.U32 R22, R23, 0x4, RZ ;  /* 0x0000000417167824 */ /* 0x000fc600078e00ff */
[----:B------:R-:W-:Y:S01]  /*73b0*/  IADD3 R15, PT, PT, R13, 0x410, RZ ;  /* 0x000004100d0f7810 */ /* 0x000fe20007ffe0ff */
[----:B------:R-:W-:Y:S01]  /*73c0*/  IMAD R13, R11, 0x4, -R22 ;  /* 0x000000040b0d7824 */ /* 0x000fe200078e0a16 */
[----:B----4-:R-:W-:-:S04]  /*73d0*/  IADD3 R14, P0, P1, R26, UR4, R11 ;  /* 0x000000041a0e7c10 */ /* 0x010fc8000f91e00b */
[----:B------:R-:W-:Y:S02]  /*73e0*/  IADD3 R14, P2, PT, R14, 0x80, RZ ;  /* 0x000000800e0e7810 */ /* 0x000fe40007f5e0ff */
[----:B-1----:R-:W-:Y:S02]  /*73f0*/  LEA R24, R24, R15, 0x18 ;  /* 0x0000000f18187211 */ /* 0x002fe400078ec0ff */
[----:B------:R-:W-:Y:S02]  /*7400*/  IADD3.X R15, PT, PT, R28, UR5, RZ, P0, P1 ;  /* 0x000000051c0f7c10 */ /* 0x000fe400087e24ff */
[----:B------:R-:W-:-:S03]  /*7410*/  IADD3 R13, PT, PT, R13, 0x200, R24 ;  /* 0x000002000d0d7810 */ /* 0x000fc60007ffe018 */
[----:B------:R-:W-:-:S07]  /*7420*/  IMAD.X R15, RZ, RZ, R15, P2 ;  /* 0x000000ffff0f7224 */ /* 0x000fce00010e060f */
.L_x_5526:
[----:B------:R-:W4:Y:S04]  /*7430*/  LDG.E.U8 R22, desc[UR36][R14.64+-0x80] ;  /* 0xffff80240e167981 */ /* 0x000f28000c1e1100 */
[----:B------:R-:W5:Y:S04]  /*7440*/  LDG.E.U8 R17, desc[UR36][R14.64+-0x40] ;  /* 0xffffc0240e117981 */ /* 0x000f68000c1e1100 */
[----:B------:R-:W2:Y:S04]  /*7450*/  LDG.E.U8 R21, desc[UR36][R14.64] ;  /* 0x000000240e157981 */ /* 0x000ea8000c1e1100 */
[----:B------:R-:W3:Y:S01]  /*7460*/  LDG.E.U8 R24, desc[UR36][R14.64+0x40] ;  /* 0x000040240e187981 */ /* 0x000ee2000c1e1100 */
[----:B------:R-:W-:Y:S01]  /*7470*/  VIADD R11, R11, 0x100 ;  /* 0x000001000b0b7836 */ /* 0x000fe20000000000 */
[----:B----4-:R-:W-:-:S02]  /*7480*/  ISETP.NE.AND P0, PT, R22, RZ, PT ;  /* 0x000000ff1600720c */ /* 0x010fc40003f05270 */
[----:B-----5:R-:W-:Y:S01]  /*7490*/  ISETP.NE.AND P1, PT, R17, RZ, PT ;  /* 0x000000ff1100720c */ /* 0x020fe20003f25270 */
[----:B------:R-:W-:Y:S01]  /*74a0*/  IMAD.MOV.U32 R17, RZ, RZ, RZ ;  /* 0x000000ffff117224 */ /* 0x000fe200078e00ff */
[----:B--2---:R-:W-:Y:S02]  /*74b0*/  ISETP.NE.AND P2, PT, R21, RZ, PT ;  /* 0x000000ff1500720c */ /* 0x004fe40003f45270 */
        /* <DEDUP_REMOVED lines=8> */
[----:B------:R-:W-:Y:S02]  /*7540*/  IMAD.MOV.U32 R24, RZ, RZ, RZ ;  /* 0x000000ffff187224 */ /* 0x000fe400078e00ff */
[----:B------:R-:W0:Y:S01]  /*7550*/  @!P0 MUFU.EX2 R17, R22 ;  /* 0x0000001600118308 */ /* 0x000e220000000800 */
[----:B------:R-:W-:Y:S01]  /*7560*/  @!P1 FMUL.FTZ R21, R21, 1.4426950216293334961 ;  /* 0x3fb8aa3b15159820 */ /* 0x000fe20000410000 */
[C---:B--2---:R-:W-:Y:S01]  /*7570*/  @!P2 FADD.FTZ R25, -R9.reuse, R26 ;  /* 0x0000001a0919a221 */ /* 0x044fe20000010100 */
[----:B------:R-:W-:Y:S01]  /*7580*/  MOV R26, RZ ;  /* 0x000000ff001a7202 */ /* 0x000fe20000000f00 */
[----:B---3--:R-:W-:Y:S01]  /*7590*/  @!P3 FADD.FTZ R27, -R9, R28 ;  /* 0x0000001c091bb221 */ /* 0x008fe20000010100 */
[----:B------:R0:W1:Y:S01]  /*75a0*/  @!P1 MUFU.EX2 R24, R21 ;  /* 0x0000001500189308 */ /* 0x0000620000000800 */
[----:B------:R-:W-:Y:S01]  /*75b0*/  @!P2 FMUL.FTZ R25, R25, 1.4426950216293334961 ;  /* 0x3fb8aa3b1919a820 */ /* 0x000fe20000410000 */
[----:B------:R-:W-:-:S02]  /*75c0*/  IMAD.MOV.U32 R28, RZ, RZ, RZ ;  /* 0x000000ffff1c7224 */ /* 0x000fc400078e00ff */
[----:B------:R-:W-:Y:S01]  /*75d0*/  @!P3 FMUL.FTZ R27, R27, 1.4426950216293334961 ;  /* 0x3fb8aa3b1b1bb820 */ /* 0x000fe20000410000 */
[----:B------:R-:W-:Y:S01]  /*75e0*/  ISETP.GT.AND P0, PT, R11, R18, PT ;  /* 0x000000120b00720c */ /* 0x000fe20003f04270 */
        /* <DEDUP_REMOVED lines=14> */
.L_x_5513:
[----:B------:R-:W-:Y:S05]  /*76d0*/  BSYNC.RECONVERGENT B0 ;  /* 0x0000000000007941 */ /* 0x000fea0003800200 */
.L_x_5512:
[----:B0-----:R-:W0:Y:S01]  /*76e0*/  SHFL.BFLY PT, R9, R10, 0x10, 0x1f ;  /* 0x0e001f000a097f89 */ /* 0x001e2200000e0000 */
[C---:B------:R-:W-:Y:S01]  /*76f0*/  ISETP.NE.AND P0, PT, R6.reuse, RZ, PT ;  /* 0x000000ff0600720c */ /* 0x040fe20003f05270 */
[----:B------:R-:W1:Y:S01]  /*7700*/  LDCU.U8 UR6, c[0x0][0x48c] ;  /* 0x00009180ff0677ac */ /* 0x000e620008000000 */
[----:B------:R-:W-:Y:S01]  /*7710*/  ISETP.GT.U32.AND P1, PT, R6, 0x1, PT ;  /* 0x000000010600780c */ /* 0x000fe20003f24070 */
[----:B------:R-:W4:Y:S10]  /*7720*/  S2UR UR4, SR_CTAID.Y ;  /* 0x00000000000479c3 */ /* 0x000f340000002600 */
[----:B------:R-:W-:-:S04]  /*7730*/  @!P0 SHF.R.U32.HI R15, RZ, 0x3, R20 ;  /* 0x00000003ff0f8819 */ /* 0x000fc80000011614 */
[----:B------:R-:W-:Y:S01]  /*7740*/  @!P0 LOP3.LUT R6, R15, 0x7c, RZ, 0xc0, !PT ;  /* 0x0000007c0f068812 */ /* 0x000fe200078ec0ff */
[----:B-1----:R-:W-:-:S03]  /*7750*/  UISETP.NE.AND UP0, UPT, UR6, URZ, UPT ;  /* 0x000000ff0600728c */ /* 0x002fc6000bf05270 */
[----:B------:R-:W-:Y:S01]  /*7760*/  @!P0 IADD3 R24, PT, PT, R6, R7, RZ ;  /* 0x0000000706188210 */ /* 0x000fe20007ffe0ff */
[----:B0-----:R-:W-:-:S05]  /*7770*/  FADD.FTZ R9, R9, R10 ;  /* 0x0000000a09097221 */ /* 0x001fca0000010000 */
[----:B------:R-:W0:Y:S02]  /*7780*/  SHFL.BFLY PT, R14, R9, 0x8, 0x1f ;  /* 0x0d001f00090e7f89 */ /* 0x000e2400000e0000 */
[----:B0-----:R-:W-:-:S05]  /*7790*/  FADD.FTZ R14, R9, R14 ;  /* 0x0000000e090e7221 */ /* 0x001fca0000010000 */
[----:B------:R-:W0:Y:S02]  /*77a0*/  SHFL.BFLY PT, R11, R14, 0x4, 0x1f ;  /* 0x0c801f000e0b7f89 */ /* 0x000e2400000e0000 */
[----:B0-----:R-:W-:Y:S02]  /*77b0*/  FADD.FTZ R11, R14, R11 ;  /* 0x0000000b0e0b7221 */ /* 0x001fe40000010000 */
[----:B------:R-:W4:Y:S03]  /*77c0*/  LDC R14, c[0x0][0x3f8] ;  /* 0x0000fe00ff0e7b82 */ /* 0x000f260000000800 */
[----:B------:R-:W0:Y:S02]  /*77d0*/  SHFL.BFLY PT, R22, R11, 0x2, 0x1f ;  /* 0x0c401f000b167f89 */ /* 0x000e2400000e0000 */
[----:B0-----:R-:W-:-:S05]  /*77e0*/  FADD.FTZ R22, R11, R22 ;  /* 0x000000160b167221 */ /* 0x001fca0000010000 */
[----:B------:R-:W0:Y:S02]  /*77f0*/  SHFL.BFLY PT, R13, R22, 0x1, 0x1f ;  /* 0x0c201f00160d7f89 */ /* 0x000e2400000e0000 */
[----:B0-----:R-:W-:Y:S02]  /*7800*/  FADD.FTZ R7, R22, R13 ;  /* 0x0000000d16077221 */ /* 0x001fe40000010000 */
[----:B------:R-:W4:Y:S03]  /*7810*/  S2R R13, SR_CTAID.X ;  /* 0x00000000000d7919 */ /* 0x000f260000002500 */
[----:B------:R-:W-:Y:S01]  /*7820*/  @!P0 STS [R24+0x8], R7 ;  /* 0x0000080718008388 */ /* 0x000fe20000000800 */
[----:B------:R-:W-:Y:S01]  /*7830*/  BAR.SYNC.DEFER_BLOCKING 0x0 ;  /* 0x0000000000007b1d */ /* 0x000fe20000010000 */
[----:B------:R-:W-:-:S05]  /*7840*/  ISETP.GT.AND P0, PT, R5, R18, PT ;  /* 0x000000120500720c */ /* 0x000fca0003f04270 */
[----:B------:R0:W1:Y:S01]  /*7850*/  @!P1 LDS R7, [R8+0x8] ;  /* 0x0000080008079984 */ /* 0x0000620000000800 */
[----:B----4-:R-:W-:Y:S01]  /*7860*/  IMAD R17, R14, UR4, R13 ;  /* 0x000000040e117c24 */ /* 0x010fe2000f8e020d */
[----:B0-----:R-:W-:Y:S02]  /*7870*/  CS2R R8, SRZ ;  /* 0x0000000000087805 */ /* 0x001fe4000001ff00 */
[----:B-1----:R-:W0:Y:S02]  /*7880*/  SHFL.BFLY PT, R6, R7, 0x1, 0x1f ;  /* 0x0c201f0007067f89 */ /* 0x002e2400000e0000 */
[----:B0-----:R-:W-:-:S06]  /*7890*/  FADD.FTZ R10, R6, R7 ;  /* 0x00000007060a7221 */ /* 0x001fcc0000010000 */
[----:B------:R-:W0:Y:S02]  /*78a0*/  SHFL.IDX PT, R10, R10, RZ, 0x1f ;  /* 0x00001fff0a0a7589 */ /* 0x000e2400000e0000 */
[----:B0-----:R-:W-:-:S06]  /*78b0*/  FADD.FTZ R6, R10, 9.9999999747524270788e-07 ;  /* 0x358637bd0a067421 */ /* 0x001fcc0000010000 */
[----:B------:R-:W0:Y:S01]  /*78c0*/  MUFU.RCP R6, R6 ;  /* 0x0000000600067308 */ /* 0x000e220000001000 */
[----:B------:R-:W-:Y:S05]  /*78d0*/  BRA.U !UP0, `(.L_x_5527) ;  /* 0x0000000108187547 */ /* 0x000fea000b800000 */
[----:B------:R-:W1:Y:S08]  /*78e0*/  LDC R8, c[0x0][0x488] ;  /* 0x00012200ff087b82 */ /* 0x000e700000000800 */
[----:B------:R-:W1:Y:S08]  /*78f0*/  LDC R7, c[0x0][0x40c] ;  /* 0x00010300ff077b82 */ /* 0x000e700000000800 */
[----:B------:R-:W4:Y:S01]  /*7900*/  LDC R10, c[0x0][0x3f4] ;  /* 0x0000fd00ff0a7b82 */ /* 0x000f220000000800 */
[----:B-1----:R-:W-:-:S04]  /*7910*/  IMAD R7, R17, R8, R7 ;  /* 0x0000000811077224 */ /* 0x002fc800078e0207 */
[----:B----4-:R-:W-:-:S05]  /*7920*/  IMAD R8, R7, R10, RZ ;  /* 0x0000000a07087224 */ /* 0x010fca00078e02ff */
[----:B------:R-:W-:-:S07]  /*7930*/  SHF.R.S32.HI R9, RZ, 0x1f, R8 ;  /* 0x0000001fff097819 */ /* 0x000fce0000011408 */
.L_x_5527:
        /* <DEDUP_REMOVED lines=23> */
.L_x_5533:
[----:B------:R-:W0:Y:S01]  /*7ab0*/  LDS R9, [R4] ;  /* 0x0000000004097984 */ /* 0x000e220000000800 */
[----:B------:R-:W-:-:S04]  /*7ac0*/  IADD3 R7, PT, PT, R7, 0x1, RZ ;  /* 0x0000000107077810 */ /* 0x000fc80007ffe0ff */
[----:B------:R-:W-:Y:S01]  /*7ad0*/  ISETP.NE.AND P0, PT, R7, RZ, PT ;  /* 0x000000ff0700720c */ /* 0x000fe20003f05270 */
[----:B0-----:R-:W-:-:S05]  /*7ae0*/  FMUL.FTZ R9, R9, R6 ;  /* 0x0000000609097220 */ /* 0x001fca0000410000 */
[----:B------:R0:W-:Y:S02]  /*7af0*/  STS [R4], R9 ;  /* 0x0000000904007388 */ /* 0x0001e40000000800 */
[----:B0-----:R-:W-:-:S05]  /*7b00*/  VIADD R4, R4, 0x100 ;  /* 0x0000010004047836 */ /* 0x001fca0000000000 */
[----:B------:R-:W-:Y:S05]  /*7b10*/  @P0 BRA `(.L_x_5533) ;  /* 0xfffffffc00e40947 */ /* 0x000fea000383ffff */
.L_x_5532:
[----:B------:R-:W-:Y:S05]  /*7b20*/  BSYNC.RECONVERGENT B1 ;  /* 0x0000000000017941 */ /* 0x000fea0003800200 */
.L_x_5531:
[----:B------:R-:W-:Y:S05]  /*7b30*/  @!P1 BRA `(.L_x_5529) ;  /* 0x0000001400109947 */ /* 0x000fea0003800000 */
[----:B------:R-:W1:Y:S01]  /*7b40*/  S2UR UR5, SR_CgaCtaId ;  /* 0x00000000000579c3 */ /* 0x000e620000008800 */
[----:B------:R-:W-:Y:S01]  /*7b50*/  UMOV UR4, 0x400 ;  /* 0x0000040000047882 */ /* 0x000fe20000000000 */
[----:B------:R-:W-:Y:S01]  /*7b60*/  IMAD.SHL.U32 R4, R23, 0x4, RZ ;  /* 0x0000000417047824 */ /* 0x000fe200078e00ff */
[----:B------:R-:W-:Y:S01]  /*7b70*/  UIADD3 UR4, UPT, UPT, UR4, 0x410, URZ ;  /* 0x0000041004047890 */ /* 0x000fe2000fffe0ff */
[C---:B------:R-:W-:Y:S02]  /*7b80*/  VIADD R21, R5.reuse, 0x100 ;  /* 0x0000010005157836 */ /* 0x040fe40000000000 */
[----:B------:R-:W-:-:S03]  /*7b90*/  IMAD R4, R5, 0x4, -R4 ;  /* 0x0000000405047824 */ /* 0x000fc600078e0a04 */
[----:B------:R-:W-:Y:S01]  /*7ba0*/  ISETP.GT.AND P0, PT, R21, R18, PT ;  /* 0x000000121500720c */ /* 0x000fe20003f04270 */
[----:B-1----:R-:W-:-:S06]  /*7bb0*/  ULEA UR4, UR5, UR4, 0x18 ;  /* 0x0000000405047291 */ /* 0x002fcc000f8ec0ff */
[----:B------:R-:W-:-:S03]  /*7bc0*/  IADD3 R5, PT, PT, R4, UR4, RZ ;  /* 0x0000000404057c10 */ /* 0x000fc6000fffe0ff */
[----:B------:R-:W0:Y:S04]  /*7bd0*/  LDS R7, [R4+UR4] ;  /* 0x0000000404077984 */ /* 0x000e280008000800 */
[----:B------:R-:W1:Y:S04]  /*7be0*/  LDS R9, [R4+UR4+0x100] ;  /* 0x0001000404097984 */ /* 0x000e680008000800 */
[----:B------:R-:W4:Y:S04]  /*7bf0*/  LDS R11, [R4+UR4+0x200] ;  /* 0x00020004040b7984 */ /* 0x000f280008000800 */
[----:B------:R-:W5:Y:S01]  /*7c00*/  LDS R15, [R4+UR4+0x300] ;  /* 0x00030004040f7984 */ /* 0x000f620008000800 */
[-C--:B0-----:R-:W-:Y:S01]  /*7c10*/  FMUL.FTZ R7, R7, R6.reuse ;  /* 0x0000000607077220 */ /* 0x081fe20000410000 */
[----:B-1----:R-:W-:-:S04]  /*7c20*/  FMUL.FTZ R9, R9, R6 ;  /* 0x0000000609097220 */ /* 0x002fc80000410000 */
[----:B------:R0:W-:Y:S01]  /*7c30*/  STS [R4+UR4], R7 ;  /* 0x0000000704007988 */ /* 0x0001e20008000804 */
[----:B----4-:R-:W-:-:S03]  /*7c40*/  FMUL.FTZ R11, R11, R6 ;  /* 0x000000060b0b7220 */ /* 0x010fc60000410000 */
[----:B------:R0:W-:Y:S01]  /*7c50*/  STS [R4+UR4+0x100], R9 ;  /* 0x0001000904007988 */ /* 0x0001e20008000804 */
[----:B-----5:R-:W-:-:S03]  /*7c60*/  FMUL.FTZ R15, R15, R6 ;  /* 0x000000060f0f7220 */ /* 0x020fc60000410000 */
[----:B------:R0:W-:Y:S04]  /*7c70*/  STS [R4+UR4+0x200], R11 ;  /* 0x0002000b04007988 */ /* 0x0001e80008000804 */
[----:B------:R0:W-:Y:S01]  /*7c80*/  STS [R4+UR4+0x300], R15 ;  /* 0x0003000f04007988 */ /* 0x0001e20008000804 */
[----:B------:R-:W-:Y:S05]  /*7c90*/  @P0 BRA `(.L_x_5529) ;  /* 0x0000001000b80947 */ /* 0x000fea0003800000 */
[----:B0-----:R-:W-:Y:S01]  /*7ca0*/  IMAD.IADD R4, R18, 0x1, -R21 ;  /* 0x0000000112047824 */ /* 0x001fe200078e0a15 */
[----:B------:R-:W-:Y:S01]  /*7cb0*/  BSSY.RECONVERGENT B1, `(.L_x_5534) ;  /* 0x000003b000017945 */ /* 0x000fe20003800200 */
[----:B------:R-:W-:Y:S01]  /*7cc0*/  VIADD R5, R5, 0x600 ;  /* 0x0000060005057836 */ /* 0x000fe20000000000 */
[----:B------:R-:W-:Y:S02]  /*7cd0*/  PLOP3.LUT P0, PT, PT, PT, PT, 0x80, 0x8 ;  /* 0x000000000008781c */ /* 0x000fe40003f0f070 */
[----:B------:R-:W-:-:S13]  /*7ce0*/  ISETP.GT.AND P1, PT, R4, 0x2ff, PT ;  /* 0x000002ff0400780c */ /* 0x000fda0003f24270 */
[----:B------:R-:W-:Y:S05]  /*7cf0*/  @!P1 BRA `(.L_x_5535) ;  /* 0x0000000000d89947 */ /* 0x000fea0003800000 */
[----:B------:R-:W-:Y:S01]  /*7d00*/  PLOP3.LUT P0, PT, PT, PT, PT, 0x8, 0x80 ;  /* 0x000000000080781c */ /* 0x000fe20003f0e170 */
[----:B--2---:R-:W-:-:S12]  /*7d10*/  VIADD R34, R18, 0xfffffd01 ;  /* 0xfffffd0112227836 */ /* 0x004fd80000000000 */
.L_x_5536:
        /* <DEDUP_REMOVED lines=8> */
[----:B------:R-:W-:Y:S04]  /*7da0*/  LDS R29, [R5+0x400] ;  /* 0x00040000051d7984 */ /* 0x000fe80000000800 */
[----:B------:R-:W3:Y:S04]  /*7db0*/  LDS R31, [R5+0x500] ;  /* 0x00050000051f7984 */ /* 0x000ee80000000800 */
[----:B------:R-:W3:Y:S04]  /*7dc0*/  LDS R33, [R5+0x600] ;  /* 0x0006000005217984 */ /* 0x000ee80000000800 */
[----:B------:R-:W3:Y:S04]  /*7dd0*/  LDS R35, [R5+0x700] ;  /* 0x0007000005237984 */ /* 0x000ee80000000800 */
[----:B------:R-:W3:Y:S01]  /*7de0*/  LDS R37, [R5+0x800] ;  /* 0x0008000005257984 */ /* 0x000ee20000000800 */
[----:B0-----:R-:W-:-:S03]  /*7df0*/  FMUL.FTZ R4, R6, R7 ;  /* 0x0000000706047220 */ /* 0x001fc60000410000 */
[----:B------:R-:W0:Y:S01]  /*7e00*/  LDS R39, [R5+0x900] ;  /* 0x0009000005277984 */ /* 0x000e220000000800 */
[----:B-1----:R-:W-:-:S03]  /*7e10*/  FMUL.FTZ R8, R6, R9 ;  /* 0x0000000906087220 */ /* 0x002fc60000410000 */
[----:B------:R-:W1:Y:S01]  /*7e20*/  LDS R41, [R5+0xa00] ;  /* 0x000a000005297984 */ /* 0x000e620000000800 */
[----:B--2---:R-:W-:-:S03]  /*7e30*/  FMUL.FTZ R10, R6, R11 ;  /* 0x0000000b060a7220 */ /* 0x004fc60000410000 */
[----:B------:R-:W2:Y:S01]  /*7e40*/  LDS R43, [R5+0xb00] ;  /* 0x000b0000052b7984 */ /* 0x000ea20000000800 */
[----:B----4-:R-:W-:-:S03]  /*7e50*/  FMUL.FTZ R14, R6, R15 ;  /* 0x0000000f060e7220 */ /* 0x010fc60000410000 */
[----:B------:R-:W4:Y:S01]  /*7e60*/  LDS R45, [R5+0xc00] ;  /* 0x000c0000052d7984 */ /* 0x000f220000000800 */
[----:B-----5:R-:W-:-:S03]  /*7e70*/  FMUL.FTZ R22, R6, R25 ;  /* 0x0000001906167220 */ /* 0x020fc60000410000 */
[----:B------:R-:W5:Y:S01]  /*7e80*/  LDS R47, [R5+0xd00] ;  /* 0x000d0000052f7984 */ /* 0x000f620000000800 */
[----:B---3--:R-:W-:-:S03]  /*7e90*/  FMUL.FTZ R24, R6, R27 ;  /* 0x0000001b06187220 */ /* 0x008fc60000410000 */
[----:B------:R3:W-:Y:S04]  /*7ea0*/  STS [R5+-0x200], R4 ;  /* 0xfffe000405007388 */ /* 0x0007e80000000800 */
[----:B------:R0:W-:Y:S01]  /*7eb0*/  STS [R5+-0x100], R8 ;  /* 0xffff000805007388 */ /* 0x0001e20000000800 */
[----:B------:R-:W-:-:S03]  /*7ec0*/  FMUL.FTZ R26, R6, R31 ;  /* 0x0000001f061a7220 */ /* 0x000fc60000410000 */
[----:B------:R1:W-:Y:S01]  /*7ed0*/  STS [R5], R10 ;  /* 0x0000000a05007388 */ /* 0x0003e20000000800 */
[C---:B------:R-:W-:Y:S01]  /*7ee0*/  FMUL.FTZ R28, R6.reuse, R33 ;  /* 0x00000021061c7220 */ /* 0x040fe20000410000 */
[C---:B---3--:R-:W-:Y:S02]  /*7ef0*/  FMUL.FTZ R4, R6.reuse, R29 ;  /* 0x0000001d06047220 */ /* 0x048fe40000410000 */
[----:B------:R2:W-:Y:S01]  /*7f00*/  STS [R5+0x100], R14 ;  /* 0x0001000e05007388 */ /* 0x0005e20000000800 */
[----:B------:R-:W-:-:S03]  /*7f10*/  FMUL.FTZ R30, R6, R35 ;  /* 0x00000023061e7220 */ /* 0x000fc60000410000 */
[----:B------:R4:W-:Y:S01]  /*7f20*/  STS [R5+0x200], R22 ;  /* 0x0002001605007388 */ /* 0x0009e20000000800 */
[----:B------:R-:W-:-:S03]  /*7f30*/  FMUL.FTZ R32, R6, R37 ;  /* 0x0000002506207220 */ /* 0x000fc60000410000 */
[----:B------:R5:W-:Y:S01]  /*7f40*/  STS [R5+0x300], R24 ;  /* 0x0003001805007388 */ /* 0x000be20000000800 */
[C---:B0-----:R-:W-:Y:S01]  /*7f50*/  FMUL.FTZ R8, R6.reuse, R39 ;  /* 0x0000002706087220 */ /* 0x041fe20000410000 */
[C---:B-1----:R-:W-:Y:S02]  /*7f60*/  FMUL.FTZ R10, R6.reuse, R41 ;  /* 0x00000029060a7220 */ /* 0x042fe40000410000 */
[----:B------:R-:W-:Y:S01]  /*7f70*/  STS [R5+0x400], R4 ;  /* 0x0004000405007388 */ /* 0x000fe20000000800 */
[----:B--2---:R-:W-:-:S03]  /*7f80*/  FMUL.FTZ R14, R6, R43 ;  /* 0x0000002b060e7220 */ /* 0x004fc60000410000 */
        /* <DEDUP_REMOVED lines=13> */
.L_x_5535:
[----:B------:R-:W-:Y:S05]  /*8060*/  BSYNC.RECONVERGENT B1 ;  /* 0x0000000000017941 */ /* 0x000fea0003800200 */
.L_x_5534:
[----:B------:R-:W-:Y:S01]  /*8070*/  IMAD.IADD R4, R18, 0x1, -R21 ;  /* 0x0000000112047824 */ /* 0x000fe200078e0a15 */
[----:B------:R-:W-:Y:S04]  /*8080*/  BSSY.RECONVERGENT B1, `(.L_x_5537) ;  /* 0x000001e000017945 */ /* 0x000fe80003800200 */
        /* <DEDUP_REMOVED lines=29> */
.L_x_5538:
[----:B------:R-:W-:Y:S05]  /*8260*/  BSYNC.RECONVERGENT B1 ;  /* 0x0000000000017941 */ /* 0x000fea0003800200 */
.L_x_5537:
[----:B------:R-:W-:-:S13]  /*8270*/  ISETP.GT.AND P1, PT, R21, R18, PT ;  /* 0x000000121500720c */ /* 0x000fda0003f24270 */
        /* <DEDUP_REMOVED lines=14> */
.L_x_5530:
        /* <DEDUP_REMOVED lines=9> */
[----:B------:R-:W4:Y:S01]  /*83f0*/  LDCU.64 UR8, c[0x0][0x480] ;  /* 0x00009000ff0877ac */ /* 0x000f220008000a00 */
        /* <DEDUP_REMOVED lines=8> */
[----:B------:R-:W-:-:S04]  /*8480*/  IMAD.MOV R7, RZ, RZ, -R4 ;  /* 0x000000ffff077224 */ /* 0x000fc800078e0a04 */
[----:B------:R-:W-:Y:S01]  /*8490*/  IMAD.IADD R5, R5, 0x1, R10 ;  /* 0x0000000105057824 */ /* 0x000fe200078e020a */
[----:B----4-:R-:W-:-:S04]  /*84a0*/  LEA R14, P0, R21, UR8, 0x2 ;  /* 0x00000008150e7c11 */ /* 0x010fc8000f8010ff */
[----:B------:R-:W-:Y:S01]  /*84b0*/  LEA.HI.X R21, R21, UR9, R22, 0x2, P0 ;  /* 0x0000000915157c11 */ /* 0x000fe200080f1416 */
[----:B-1----:R-:W-:-:S06]  /*84c0*/  ULEA UR4, UR5, UR4, 0x18 ;  /* 0x0000000405047291 */ /* 0x002fcc000f8ec0ff */
[----:B------:R-:W-:-:S07]  /*84d0*/  VIADD R4, R12, UR4 ;  /* 0x000000040c047c36 */ /* 0x000fce0008000000 */
.L_x_5541:
[----:B-1----:R-:W0:Y:S01]  /*84e0*/  LDS R11, [R4] ;  /* 0x00000000040b7984 */ /* 0x002e220000000800 */
[----:B------:R-:W-:Y:S01]  /*84f0*/  IMAD.MOV.U32 R10, RZ, RZ, R14 ;  /* 0x000000ffff0a7224 */ /* 0x000fe200078e000e */
[----:B------:R-:W-:Y:S01]  /*8500*/  IADD3 R14, P2, PT, R14, 0x100, RZ ;  /* 0x000001000e0e7810 */ /* 0x000fe20007f5e0ff */
[----:B------:R-:W-:-:S05]  /*8510*/  VIADD R7, R7, 0x1 ;  /* 0x0000000107077836 */ /* 0x000fca0000000000 */
[----:B------:R-:W-:Y:S01]  /*8520*/  ISETP.NE.AND P0, PT, R7, RZ, PT ;  /* 0x000000ff0700720c */ /* 0x000fe20003f05270 */
[----:B0-----:R-:W-:Y:S01]  /*8530*/  FMUL.FTZ R15, R11, R6 ;  /* 0x000000060b0f7220 */ /* 0x001fe20000410000 */
[----:B------:R-:W-:Y:S01]  /*8540*/  MOV R11, R21 ;  /* 0x00000015000b7202 */ /* 0x000fe20000000f00 */
[----:B------:R-:W-:-:S03]  /*8550*/  IMAD.X R21, RZ, RZ, R21, P2 ;  /* 0x000000ffff157224 */ /* 0x000fc600010e0615 */
[----:B------:R0:W-:Y:S04]  /*8560*/  STS [R4], R15 ;  /* 0x0000000f04007388 */ /* 0x0001e80000000800 */
[----:B------:R1:W-:Y:S01]  /*8570*/  STG.E desc[UR36][R10.64], R15 ;  /* 0x0000000f0a007986 */ /* 0x0003e2000c101924 */
[----:B0-----:R-:W-:Y:S02]  /*8580*/  VIADD R4, R4, 0x100 ;  /* 0x0000010004047836 */ /* 0x001fe40000000000 */
[----:B------:R-:W-:Y:S05]  /*8590*/  @P0 BRA `(.L_x_5541) ;  /* 0xfffffffc00d00947 */ /* 0x000fea000383ffff */
.L_x_5540:
[----:B------:R-:W-:Y:S05]  /*85a0*/  BSYNC.RECONVERGENT B1 ;  /* 0x0000000000017941 */ /* 0x000fea0003800200 */
.L_x_5539:
[----:B------:R-:W-:Y:S05]  /*85b0*/  @!P1 BRA `(.L_x_5529) ;  /* 0x0000000800709947 */ /* 0x000fea0003800000 */
[----:B-1----:R-:W1:Y:S01]  /*85c0*/  S2R R10, SR_CgaCtaId ;  /* 0x00000000000a7919 */ /* 0x002e620000008800 */
[----:B------:R-:W4:Y:S01]  /*85d0*/  LDCU.64 UR4, c[0x0][0x480] ;  /* 0x00009000ff0477ac */ /* 0x000f220008000a00 */
[C---:B------:R-:W-:Y:S01]  /*85e0*/  IADD3 R7, P0, PT, R5.reuse, R8, RZ ;  /* 0x0000000805077210 */ /* 0x040fe20007f1e0ff */
[----:B------:R-:W-:Y:S01]  /*85f0*/  BSSY.RECONVERGENT B1, `(.L_x_5542) ;  /* 0x000005a000017945 */ /* 0x000fe20003800200 */
[----:B------:R-:W-:Y:S02]  /*8600*/  IADD3 R14, PT, PT, -R5, R18, RZ ;  /* 0x00000012050e7210 */ /* 0x000fe40007ffe1ff */
[----:B------:R-:W-:Y:S01]  /*8610*/  MOV R4, 0x400 ;  /* 0x0000040000047802 */ /* 0x000fe20000000f00 */
        /* <DEDUP_REMOVED lines=8> */
[----:B-1----:R-:W-:Y:S01]  /*86a0*/  LEA R7, R10, R7, 0x18 ;  /* 0x000000070a077211 */ /* 0x002fe200078ec0ff */
[----:B------:R-:W-:Y:S01]  /*86b0*/  IMAD.X R9, RZ, RZ, R11, P0 ;  /* 0x000000ffff097224 */ /* 0x000fe200000e060b */
[----:B------:R-:W-:Y:S02]  /*86c0*/  PLOP3.LUT P0, PT, PT, PT, PT, 0x80, 0x8 ;  /* 0x000000000008781c */ /* 0x000fe40003f0f070 */
[----:B------:R-:W-:Y:S01]  /*86d0*/  IADD3 R4, PT, PT, R4, 0x200, R7 ;  /* 0x0000020004047810 */ /* 0x000fe20007ffe007 */
[----:B------:R-:W-:Y:S10]  /*86e0*/  @!P1 BRA `(.L_x_5543) ;  /* 0x0000000400289947 */ /* 0x000ff40003800000 */
[----:B------:R-:W-:Y:S02]  /*86f0*/  PLOP3.LUT P0, PT, PT, PT, PT, 0x8, 0x80 ;  /* 0x000000000080781c */ /* 0x000fe40003f0e170 */
[----:B------:R-:W-:-:S11]  /*8700*/  IADD3 R14, PT, PT, R18, -0x2ff, RZ ;  /* 0xfffffd01120e7810 */ /* 0x000fd60007ffe0ff */
.L_x_5544:
        /* <DEDUP_REMOVED lines=8> */
[----:B------:R-:W3:Y:S04]  /*8790*/  LDS R29, [R4+0x400] ;  /* 0x00040000041d7984 */ /* 0x000ee80000000800 */
[----:B------:R-:W3:Y:S04]  /*87a0*/  LDS R31, [R4+0x500] ;  /* 0x00050000041f7984 */ /* 0x000ee80000000800 */
[----:B--2---:R-:W2:Y:S04]  /*87b0*/  LDS R33, [R4+0x600] ;  /* 0x0006000004217984 */ /* 0x004ea80000000800 */
[----:B------:R-:W2:Y:S04]  /*87c0*/  LDS R35, [R4+0x700] ;  /* 0x0007000004237984 */ /* 0x000ea80000000800 */
        /* <DEDUP_REMOVED lines=12> */
[----:B------:R-:W-:Y:S01]  /*8890*/  STG.E desc[UR36][R8.64+-0x200], R7 ;  /* 0xfffe000708007986 */ /* 0x000fe2000c101924 */
[----:B------:R-:W-:-:S03]  /*88a0*/  FMUL.FTZ R29, R6, R29 ;  /* 0x0000001d061d7220 */ /* 0x000fc60000410000 */
[----:B------:R0:W-:Y:S01]  /*88b0*/  STS [R4+-0x200], R7 ;  /* 0xfffe000704007388 */ /* 0x0001e20000000800 */
[C---:B------:R-:W-:Y:S01]  /*88c0*/  FMUL.FTZ R31, R6.reuse, R31 ;  /* 0x0000001f061f7220 */ /* 0x040fe20000410000 */
[C---:B--2---:R-:W-:Y:S02]  /*88d0*/  FMUL.FTZ R33, R6.reuse, R33 ;  /* 0x0000002106217220 */ /* 0x044fe40000410000 */
[----:B------:R-:W-:Y:S01]  /*88e0*/  STG.E desc[UR36][R8.64+-0x100], R11 ;  /* 0xffff000b08007986 */ /* 0x000fe2000c101924 */
[----:B------:R-:W-:-:S03]  /*88f0*/  FMUL.FTZ R35, R6, R35 ;  /* 0x0000002306237220 */ /* 0x000fc60000410000 */
[----:B------:R-:W-:Y:S01]  /*8900*/  STS [R4+-0x100], R11 ;  /* 0xffff000b04007388 */ /* 0x000fe20000000800 */
[----:B0-----:R-:W-:Y:S01]  /*8910*/  IADD3 R7, P2, PT, R8, 0x1000, RZ ;  /* 0x0000100008077810 */ /* 0x001fe20007f5e0ff */
[C---:B------:R-:W-:Y:S02]  /*8920*/  FMUL.FTZ R37, R6.reuse, R37 ;  /* 0x0000002506257220 */ /* 0x040fe40000410000 */
[----:B------:R-:W-:Y:S02]  /*8930*/  STG.E desc[UR36][R8.64], R15 ;  /* 0x0000000f08007986 */ /* 0x000fe4000c101924 */
[----:B------:R-:W-:Y:S02]  /*8940*/  IMAD.X R10, RZ, RZ, R9, P2 ;  /* 0x000000ffff0a7224 */ /* 0x000fe400010e0609 */
[C---:B------:R-:W-:Y:S01]  /*8950*/  FMUL.FTZ R39, R6.reuse, R39 ;  /* 0x0000002706277220 */ /* 0x040fe20000410000 */
[----:B------:R-:W-:Y:S01]  /*8960*/  STS [R4], R15 ;  /* 0x0000000f04007388 */ /* 0x000fe20000000800 */
[----:B-1----:R-:W-:-:S03]  /*8970*/  FMUL.FTZ R41, R6, R41 ;  /* 0x0000002906297220 */ /* 0x002fc60000410000 */
[----:B------:R-:W-:Y:S01]  /*8980*/  STG.E desc[UR36][R8.64+0x100], R21 ;  /* 0x0001001508007986 */ /* 0x000fe2000c101924 */
[----:B----4-:R-:W-:-:S03]  /*8990*/  FMUL.FTZ R43, R6, R43 ;  /* 0x0000002b062b7220 */ /* 0x010fc60000410000 */
[----:B------:R-:W-:Y:S01]  /*89a0*/  STS [R4+0x100], R21 ;  /* 0x0001001504007388 */ /* 0x000fe20000000800 */
[----:B-----5:R-:W-:-:S03]  /*89b0*/  FMUL.FTZ R45, R6, R45 ;  /* 0x0000002d062d7220 */ /* 0x020fc60000410000 */
[----:B------:R-:W-:Y:S01]  /*89c0*/  STG.E desc[UR36][R8.64+0x200], R25 ;  /* 0x0002001908007986 */ /* 0x000fe2000c101924 */
[----:B---3--:R-:W-:-:S03]  /*89d0*/  FMUL.FTZ R47, R6, R47 ;  /* 0x0000002f062f7220 */ /* 0x008fc60000410000 */
        /* <DEDUP_REMOVED lines=27> */
.L_x_5543:
[----:B------:R-:W-:Y:S05]  /*8b90*/  BSYNC.RECONVERGENT B1 ;  /* 0x0000000000017941 */ /* 0x000fea0003800200 */
.L_x_5542:
        /* <DEDUP_REMOVED lines=16> */
[----:B------:R-:W-:Y:S01]  /*8ca0*/  STG.E desc[UR36][R8.64+-0x200], R7 ;  /* 0xfffe000708007986 */ /* 0x000fe2000c101924 */
[----:B----4-:R-:W-:-:S03]  /*8cb0*/  FMUL.FTZ R15, R6, R15 ;  /* 0x0000000f060f7220 */ /* 0x010fc60000410000 */
[----:B------:R0:W-:Y:S01]  /*8cc0*/  STS [R4+-0x200], R7 ;  /* 0xfffe000704007388 */ /* 0x0001e20000000800 */
[----:B-----5:R-:W-:-:S03]  /*8cd0*/  FMUL.FTZ R21, R6, R21 ;  /* 0x0000001506157220 */ /* 0x020fc60000410000 */
[----:B------:R-:W-:Y:S01]  /*8ce0*/  STG.E desc[UR36][R8.64+-0x100], R11 ;  /* 0xffff000b08007986 */ /* 0x000fe2000c101924 */
[----:B--2---:R-:W-:-:S03]  /*8cf0*/  FMUL.FTZ R25, R6, R25 ;  /* 0x0000001906197220 */ /* 0x004fc60000410000 */
[----:B------:R-:W-:Y:S01]  /*8d00*/  STS [R4+-0x100], R11 ;  /* 0xffff000b04007388 */ /* 0x000fe20000000800 */
[----:B0-----:R-:W-:Y:S01]  /*8d10*/  IADD3 R7, P1, PT, R8, 0x800, RZ ;  /* 0x0000080008077810 */ /* 0x001fe20007f3e0ff */
[C---:B---3--:R-:W-:Y:S02]  /*8d20*/  FMUL.FTZ R27, R6.reuse, R27 ;  /* 0x0000001b061b7220 */ /* 0x048fe40000410000 */
[----:B------:R-:W-:Y:S01]  /*8d30*/  STG.E desc[UR36][R8.64], R15 ;  /* 0x0000000f08007986 */ /* 0x000fe2000c101924 */
[C---:B------:R-:W-:Y:S01]  /*8d40*/  FMUL.FTZ R29, R6.reuse, R29 ;  /* 0x0000001d061d7220 */ /* 0x040fe20000410000 */
[----:B------:R-:W-:Y:S02]  /*8d50*/  IMAD.X R10, RZ, RZ, R9, P1 ;  /* 0x000000ffff0a7224 */ /* 0x000fe400008e0609 */
[----:B------:R-:W-:Y:S01]  /*8d60*/  STS [R4], R15 ;  /* 0x0000000f04007388 */ /* 0x000fe20000000800 */
[----:B------:R-:W-:-:S03]  /*8d70*/  FMUL.FTZ R31, R6, R31 ;  /* 0x0000001f061f7220 */ /* 0x000fc60000410000 */
        /* <DEDUP_REMOVED lines=13> */
.L_x_5546:
[----:B------:R-:W-:Y:S05]  /*8e50*/  BSYNC.RECONVERGENT B1 ;  /* 0x0000000000017941 */ /* 0x000fea0003800200 */
.L_x_5545:
[----:B------:R-:W-:-:S13]  /*8e60*/  ISETP.LE.OR P0, PT, R5, R18, P0 ;  /* 0x000000120500720c */ /* 0x000fda0000703670 */
[----:B------:R-:W-:Y:S05]  /*8e70*/  @!P0 BRA `(.L_x_5529) ;  /* 0x0000000000408947 */ /* 0x000fea0003800000 */
[----:B------:R-:W0:Y:S04]  /*8e80*/  LDS R5, [R4+-0x200] ;  /* 0xfffe000004057984 */ /* 0x000e280000000800 */
[----:B------:R-:W1:Y:S04]  /*8e90*/  LDS R7, [R4+-0x100] ;  /* 0xffff000004077984 */ /* 0x000e680000000800 */
[----:B------:R-:W4:Y:S04]  /*8ea0*/  LDS R11, [R4] ;  /* 0x00000000040b7984 */ /* 0x000f280000000800 */
[----:B------:R-:W5:Y:S01]  /*8eb0*/  LDS R15, [R4+0x100] ;  /* 0x00010000040f7984 */ /* 0x000f620000000800 */
[-C--:B0-----:R-:W-:Y:S01]  /*8ec0*/  FMUL.FTZ R5, R5, R6.reuse ;  /* 0x0000000605057220 */ /* 0x081fe20000410000 */
[----:B-1----:R-:W-:-:S04]  /*8ed0*/  FMUL.FTZ R7, R7, R6 ;  /* 0x0000000607077220 */ /* 0x002fc80000410000 */
        /* <DEDUP_REMOVED lines=10> */
.L_x_5529:
[----:B------:R-:W-:Y:S05]  /*8f80*/  BSYNC.RECONVERGENT B0 ;  /* 0x0000000000007941 */ /* 0x000fea0003800200 */
.L_x_5528:
[----:B------:R-:W4:Y:S01]  /*8f90*/  LDCU.64 UR4, c[0x0][0x3b0] ;  /* 0x00007600ff0477ac */ /* 0x000f220008000a00 */
[----:B------:R-:W-:Y:S02]  /*8fa0*/  LOP3.LUT R12, R12, 0xfc, RZ, 0xc0, !PT ;  /* 0x000000fc0c0c7812 */ /* 0x000fe400078ec0ff */
[----:B0-----:R-:W-:Y:S02]  /*8fb0*/  CS2R R6, SRZ ;  /* 0x0000000000067805 */ /* 0x001fe4000001ff00 */
[----:B------:R-:W-:-:S04]  /*8fc0*/  ISETP.GT.U32.AND P0, PT, R20, 0x3f, PT ;  /* 0x0000003f1400780c */ /* 0x000fc80003f04070 */
[----:B------:R-:W-:Y:S02]  /*8fd0*/  ISETP.GT.U32.OR P0, PT, R12, 0x9f, P0 ;  /* 0x0000009f0c00780c */ /* 0x000fe40000704470 */
[----:B----4-:R-:W-:-:S04]  /*8fe0*/  ISETP.EQ.U32.AND P1, PT, RZ, UR4, PT ;  /* 0x00000004ff007c0c */ /* 0x010fc8000bf22070 */
[----:B------:R-:W-:-:S13]  /*8ff0*/  ISETP.EQ.OR.EX P0, PT, RZ, UR5, P0, P1 ;  /* 0x00000005ff007c0c */ /* 0x000fda0008702710 */
[----:B-1----:R-:W0:Y:S01]  /*9000*/  @!P0 LDC.64 R14, c[0x0][0x3b0] ;  /* 0x0000ec00ff0e8b82 */ /* 0x002e220000000a00 */
[----:B------:R-:W-:Y:S01]  /*9010*/  @!P0 IMAD R5, R13, 0xa0, R12 ;  /* 0x000000a00d058824 */ /* 0x000fe200078e020c */
[----:B------:R-:W-:Y:S01]  /*9020*/  ISETP.GT.U32.AND P1, PT, R12, 0x9f, PT ;  /* 0x0000009f0c00780c */ /* 0x000fe20003f24070 */
[----:B------:R-:W-:Y:S01]  /*9030*/  BSSY.RECONVERGENT B0, `(.L_x_5547) ;  /* 0x0000222000007945 */ /* 0x000fe20003800200 */
[----:B------:R-:W-:Y:S01]  /*9040*/  IMAD R17, R17, 0xa0, RZ ;  /* 0x000000a011117824 */ /* 0x000fe200078e02ff */
[----:B------:R-:W-:Y:S02]  /*9050*/  CS2R R10, SRZ ;  /* 0x00000000000a7805 */ /* 0x000fe4000001ff00 */
[----:B------:R-:W-:Y:S01]  /*9060*/  CS2R R8, SRZ ;  /* 0x0000000000087805 */ /* 0x000fe2000001ff00 */
[----:B0-----:R-:W-:Y:S01]  /*9070*/  @!P0 IMAD.WIDE.U32 R14, R5, 0x4, R14 ;  /* 0x00000004050e8825 */ /* 0x001fe200078e000e */
[----:B------:R-:W-:-:S06]  /*9080*/  CS2R R4, SRZ ;  /* 0x0000000000047805 */ /* 0x000fcc000001ff00 */
[----:B------:R0:W5:Y:S01]  /*9090*/  @!P0 LDG.E.128 R4, desc[UR36][R14.64] ;  /* 0x000000240e048981 */ /* 0x000162000c1e1d00 */
[----:B------:R-:W-:Y:S01]  /*90a0*/  BAR.SYNC.DEFER_BLOCKING 0x0 ;  /* 0x0000000000007b1d */ /* 0x000fe20000010000 */
[----:B------:R-:W-:-:S05]  /*90b0*/  PLOP3.LUT P0, PT, PT, PT, PT, 0x8, 0x80 ;  /* 0x000000000080781c */ /* 0x000fca0003f0e170 */
[----:B------:R-:W-:Y:S08]  /*90c0*/  @P1 BRA `(.L_x_5548) ;  /* 0x0000002000601947 */ /* 0x000ff00003800000 */
[----:B------:R-:W1:Y:S01]  /*90d0*/  LDCU UR4, c[0x0][0x3f4] ;  /* 0x00007e80ff0477ac */ /* 0x000e620008000800 */
[----:B------:R-:W-:Y:S01]  /*90e0*/  SHF.R.U32.HI R56, RZ, 0x6, R20 ;  /* 0x00000006ff387819 */ /* 0x000fe20000011614 */
[----:B0-----:R-:W0:Y:S01]  /*90f0*/  LDC.64 R14, c[0x0][0x3c0] ;  /* 0x0000f000ff0e7b82 */ /* 0x001e220000000a00 */
[----:B------:R-:W-:Y:S01]  /*9100*/  BSSY.RECONVERGENT B1, `(.L_x_5549) ;  /* 0x00000bd000017945 */ /* 0x000fe20003800200 */
[----:B------:R-:W-:Y:S02]  /*9110*/  IMAD.MOV.U32 R11, RZ, RZ, RZ ;  /* 0x000000ffff0b7224 */ /* 0x000fe400078e00ff */
[----:B------:R-:W-:Y:S02]  /*9120*/  IMAD.IADD R22, R23, 0x1, R56 ;  /* 0x0000000117167824 */ /* 0x000fe400078e0238 */
[----:B-1----:R-:W-:-:S04]  /*9130*/  IMAD.U32 R21, RZ, RZ, UR4 ;  /* 0x00000004ff157e24 */ /* 0x002fc8000f8e00ff */
[-C--:B------:R-:W-:Y:S01]  /*9140*/  IMAD R3, R3, R21.reuse, R12 ;  /* 0x0000001503037224 */ /* 0x080fe200078e020c */
[----:B------:R-:W-:-:S03]  /*9150*/  VIMNMX R25, PT, PT, R18, R21, PT ;  /* 0x0000001512197248 */ /* 0x000fc60003fe0100 */
[----:B0-----:R-:W-:Y:S01]  /*9160*/  IMAD.WIDE R14, R3, 0x4, R14 ;  /* 0x00000004030e7825 */ /* 0x001fe200078e020e */
[----:B------:R-:W-:-:S13]  /*9170*/  ISETP.GT.AND P1, PT, R25, R22, PT ;  /* 0x000000161900720c */ /* 0x000fda0003f24270 */
[----:B------:R-:W-:Y:S05]  /*9180*/  @!P1 BRA `(.L_x_5550) ;  /* 0x0000000800d09947 */ /* 0x000fea0003800000 */
[----:B------:R-:W-:Y:S01]  /*9190*/  IADD3 R8, PT, PT, R56, R23, -R25 ;  /* 0x0000001738087210 */ /* 0x000fe20007ffe819 */
[----:B------:R-:W-:Y:S01]  /*91a0*/  BSSY.RECONVERGENT B2, `(.L_x_5551) ;  /* 0x0000057000027945 */ /* 0x000fe20003800200 */
[----:B------:R-:W-:Y:S01]  /*91b0*/  IADD3 R3, PT, PT, R25, -R22, RZ ;  /* 0x8000001619037210 */ /* 0x000fe20007ffe0ff */
[----:B------:R-:W-:Y:S01]  /*91c0*/  IMAD.MOV.U32 R58, RZ, RZ, R22 ;  /* 0x000000ffff3a7224 */ /* 0x000fe200078e0016 */
[----:B------:R-:W-:Y:S02]  /*91d0*/  ISETP.GT.U32.AND P1, PT, R8, -0x8, PT ;  /* 0xfffffff80800780c */ /* 0x000fe40003f24070 */
[----:B------:R-:W-:Y:S02]  /*91e0*/  CS2R R8, SRZ ;  /* 0x0000000000087805 */ /* 0x000fe4000001ff00 */
[----:B------:R-:W-:Y:S02]  /*91f0*/  LOP3.LUT R69, R3, 0x7, RZ, 0xc0, !PT ;  /* 0x0000000703457812 */ /* 0x000fe400078ec0ff */
[----:B------:R-:W-:-:S02]  /*9200*/  CS2R R10, SRZ ;  /* 0x00000000000a7805 */ /* 0x000fc4000001ff00 */
[----:B------:R-:W-:-:S05]  /*9210*/  ISETP.NE.AND P2, PT, R69, RZ, PT ;  /* 0x000000ff4500720c */ /* 0x000fca0003f45270 */
[----:B------:R-:W-:Y:S08]  /*9220*/  @P1 BRA `(.L_x_5552) ;  /* 0x0000000400381947 */ /* 0x000ff00003800000 */
[----:B------:R-:W0:Y:S01]  /*9230*/  S2R R25, SR_CgaCtaId ;  /* 0x0000000000197919 */ /* 0x000e220000008800 */
[----:B------:R-:W-:Y:S01]  /*9240*/  MOV R8, 0x400 ;  /* 0x0000040000087802 */ /* 0x000fe20000000f00 */
[----:B------:R-:W-:Y:S01]  /*9250*/  IMAD.MOV.U32 R57, RZ, RZ, RZ ;  /* 0x000000ffff397224 */ /* 0x000fe200078e00ff */
[----:B------:R-:W-:Y:S01]  /*9260*/  LOP3.LUT R70, R3, 0xfffffff8, RZ, 0xc0, !PT ;  /* 0xfffffff803467812 */ /* 0x000fe200078ec0ff */
[----:B------:R-:W-:Y:S02]  /*9270*/  IMAD.MOV.U32 R58, RZ, RZ, R22 ;  /* 0x000000ffff3a7224 */ /* 0x000fe400078e0016 */
[----:B------:R-:W-:-:S05]  /*9280*/  VIADD R8, R8, 0x410 ;  /* 0x0000041008087836 */ /* 0x000fca0000000000 */
[----:B0-----:R-:W-:Y:S01]  /*9290*/  LEA R72, R25, R8, 0x18 ;  /* 0x0000000819487211 */ /* 0x001fe200078ec0ff */
[----:B------:R-:W-:-:S07]  /*92a0*/  HFMA2 R8, -RZ, RZ, 0, 0 ;  /* 0x00000000ff087431 */ /* 0x000fce00000001ff */
.L_x_5553:
[----:B------:R-:W-:-:S04]  /*92b0*/  IMAD R47, R58, 0xa0, RZ ;  /* 0x000000a03a2f7824 */ /* 0x000fc800078e02ff */
[----:B------:R-:W-:-:S04]  /*92c0*/  IMAD.WIDE.U32 R24, R47, 0x4, R14 ;  /* 0x000000042f187825 */ /* 0x000fc800078e000e */
[C---:B------:R-:W-:Y:S02]  /*92d0*/  VIADD R29, R47.reuse, 0xa0 ;  /* 0x000000a02f1d7836 */ /* 0x040fe40000000000 */
[----:B--2---:R-:W-:Y:S01]  /*92e0*/  VIADD R33, R47, 0x140 ;  /* 0x000001402f217836 */ /* 0x004fe20000000000 */
[----:B------:R-:W2:Y:S01]  /*92f0*/  LDG.E.128 R24, desc[UR36][R24.64] ;  /* 0x0000002418187981 */ /* 0x000ea2000c1e1d00 */
[----:B------:R-:W-:-:S04]  /*9300*/  IMAD.WIDE.U32 R28, R29, 0x4, R14 ;  /* 0x000000041d1c7825 */ /* 0x000fc800078e000e */
[----:B------:R-:W-:Y:S02]  /*9310*/  VIADD R37, R47, 0x1e0 ;  /* 0x000001e02f257836 */ /* 0x000fe40000000000 */
[--C-:B------:R-:W-:Y:S01]  /*9320*/  IMAD.WIDE.U32 R32, R33, 0x4, R14.reuse ;  /* 0x0000000421207825 */ /* 0x100fe200078e000e */
[----:B------:R-:W4:Y:S03]  /*9330*/  LDG.E.128 R28, desc[UR36][R28.64] ;  /* 0x000000241c1c7981 */ /* 0x000f26000c1e1d00 */
[----:B------:R-:W-:Y:S02]  /*9340*/  VIADD R41, R47, 0x280 ;  /* 0x000002802f297836 */ /* 0x000fe40000000000 */
[----:B------:R-:W-:Y:S01]  /*9350*/  IMAD.WIDE.U32 R36, R37, 0x4, R14 ;  /* 0x0000000425247825 */ /* 0x000fe200078e000e */
[----:B------:R-:W3:Y:S01]  /*9360*/  LDG.E.128 R32, desc[UR36][R32.64] ;  /* 0x0000002420207981 */ /* 0x000ee2000c1e1d00 */
[----:B------:R-:W-:-:S02]  /*9370*/  IADD3 R45, PT, PT, R47, 0x320, RZ ;  /* 0x000003202f2d7810 */ /* 0x000fc40007ffe0ff */
[--C-:B------:R-:W-:Y:S02]  /*9380*/  IMAD.WIDE.U32 R40, R41, 0x4, R14.reuse ;  /* 0x0000000429287825 */ /* 0x100fe400078e000e */
[----:B------:R-:W3:Y:S02]  /*9390*/  LDG.E.128 R36, desc[UR36][R36.64] ;  /* 0x0000002424247981 */ /* 0x000ee4000c1e1d00 */
[----:B------:R-:W-:Y:S02]  /*93a0*/  VIADD R49, R47, 0x3c0 ;  /* 0x000003c02f317836 */ /* 0x000fe40000000000 */
[----:B------:R-:W-:Y:S01]  /*93b0*/  IMAD.WIDE.U32 R44, R45, 0x4, R14 ;  /* 0x000000042d2c7825 */ /* 0x000fe200078e000e */
[----:B------:R-:W3:Y:S03]  /*93c0*/  LDG.E.128 R40, desc[UR36][R40.64] ;  /* 0x0000002428287981 */ /* 0x000ee6000c1e1d00 */
[----:B------:R-:W-:-:S02]  /*93d0*/  VIADD R53, R47, 0x460 ;  /* 0x000004602f357836 */ /* 0x000fc40000000000 */
[--C-:B------:R-:W-:Y:S01]  /*93e0*/  IMAD.WIDE.U32 R48, R49, 0x4, R14.reuse ;  /* 0x0000000431307825 */ /* 0x100fe200078e000e */
[----:B------:R-:W3:Y:S03]  /*93f0*/  LDG.E.128 R44, desc[UR36][R44.64] ;  /* 0x000000242c2c7981 */ /* 0x000ee6000c1e1d00 */
[----:B------:R-:W-:Y:S02]  /*9400*/  IMAD.WIDE.U32 R52, R53, 0x4, R14 ;  /* 0x0000000435347825 */ /* 0x000fe400078e000e */
[----:B------:R-:W3:Y:S04]  /*9410*/  LDG.E.128 R48, desc[UR36][R48.64] ;  /* 0x0000002430307981 */ /* 0x000ee8000c1e1d00 */
[----:B------:R-:W3:Y:S01]  /*9420*/  LDG.E.128 R52, desc[UR36][R52.64] ;  /* 0x0000002434347981 */ /* 0x000ee2000c1e1d00 */
[----:B------:R-:W-:-:S04]  /*9430*/  IMAD.IADD R59, R58, 0x1, -R23 ;  /* 0x000000013a3b7824 */ /* 0x000fc800078e0a17 */
[----:B------:R-:W-:-:S05]  /*9440*/  IMAD R59, R59, 0x4, R72 ;  /* 0x000000043b3b7824 */ /* 0x000fca00078e0248 */
[----:B------:R-:W2:Y:S04]  /*9450*/  LDS R60, [R59] ;  /* 0x000000003b3c7984 */ /* 0x000ea80000000800 */
[----:B------:R-:W4:Y:S04]  /*9460*/  LDS R62, [R59+0x4] ;  /* 0x000004003b3e7984 */ /* 0x000f280000000800 */
[----:B------:R-:W3:Y:S04]  /*9470*/  LDS R63, [R59+0x8] ;  /* 0x000008003b3f7984 */ /* 0x000ee80000000800 */
[----:B------:R-:W0:Y:S04]  /*9480*/  LDS R64, [R59+0xc] ;  /* 0x00000c003b407984 */ /* 0x000e280000000800 */
[----:B------:R-:W1:Y:S04]  /*9490*/  LDS R65, [R59+0x10] ;  /* 0x000010003b417984 */ /* 0x000e680000000800 */
[----:B------:R-:W1:Y:S04]  /*94a0*/  LDS R66, [R59+0x14] ;  /* 0x000014003b427984 */ /* 0x000e680000000800 */
[----:B------:R-:W1:Y:S04]  /*94b0*/  LDS R67, [R59+0x18] ;  /* 0x000018003b437984 */ /* 0x000e680000000800 */
[----:B------:R-:W1:Y:S01]  /*94c0*/  LDS R68, [R59+0x1c] ;  /* 0x00001c003b447984 */ /* 0x000e620000000800 */
[----:B------:R-:W-:-:S04]  /*94d0*/  IADD3 R57, PT, PT, R57, 0x8, RZ ;  /* 0x0000000839397810 */ /* 0x000fc80007ffe0ff */
[----:B------:R-:W-:Y:S01]  /*94e0*/  ISETP.NE.AND P1, PT, R57, R70, PT ;  /* 0x000000463900720c */ /* 0x000fe20003f25270 */
[----:B------:R-:W-:Y:S02]  /*94f0*/  VIADD R58, R58, 0x8 ;  /* 0x000000083a3a7836 */ /* 0x000fe40000000000 */
        /* <DEDUP_REMOVED lines=33> */
.L_x_5552:
[----:B------:R-:W-:Y:S05]  /*9710*/  BSYNC.RECONVERGENT B2 ;  /* 0x0000000000027941 */ /* 0x000fea0003800200 */
.L_x_5551:
[----:B------:R-:W-:Y:S05]  /*9720*/  @!P2 BRA `(.L_x_5550) ;  /* 0x000000040068a947 */ /* 0x000fea0003800000 */
[----:B------:R-:W-:Y:S01]  /*9730*/  ISETP.GE.U32.AND P1, PT, R69, 0x4, PT ;  /* 0x000000044500780c */ /* 0x000fe20003f26070 */
[----:B------:R-:W-:Y:S01]  /*9740*/  BSSY.RECONVERGENT B2, `(.L_x_5554) ;  /* 0x000002b000027945 */ /* 0x000fe20003800200 */
[----:B------:R-:W-:-:S04]  /*9750*/  LOP3.LUT R46, R3, 0x3, RZ, 0xc0, !PT ;  /* 0x00000003032e7812 */ /* 0x000fc800078ec0ff */
[----:B------:R-:W-:-:S07]  /*9760*/  ISETP.NE.AND P2, PT, R46, RZ, PT ;  /* 0x000000ff2e00720c */ /* 0x000fce0003f45270 */
[----:B------:R-:W-:Y:S06]  /*9770*/  @!P1 BRA `(.L_x_5555) ;  /* 0x00000000009c9947 */ /* 0x000fec0003800000 */
[----:B------:R-:W-:-:S04]  /*9780*/  IMAD R25, R58, 0xa0, RZ ;  /* 0x000000a03a197824 */ /* 0x000fc800078e02ff */
[----:B--2---:R-:W-:-:S04]  /*9790*/  IMAD.WIDE.U32 R32, R25, 0x4, R14 ;  /* 0x0000000419207825 */ /* 0x004fc800078e000e */
[C---:B------:R-:W-:Y:S01]  /*97a0*/  VIADD R35, R25.reuse, 0xa0 ;  /* 0x000000a019237836 */ /* 0x040fe20000000000 */
[----:B------:R0:W2:Y:S01]  /*97b0*/  LDG.E.128 R36, desc[UR36][R32.64] ;  /* 0x0000002420247981 */ /* 0x0000a2000c1e1d00 */
[----:B------:R-:W-:Y:S02]  /*97c0*/  VIADD R27, R25, 0x140 ;  /* 0x00000140191b7836 */ /* 0x000fe40000000000 */
[----:B------:R-:W-:-:S04]  /*97d0*/  IMAD.WIDE.U32 R34, R35, 0x4, R14 ;  /* 0x0000000423227825 */ /* 0x000fc800078e000e */
[----:B------:R-:W-:Y:S01]  /*97e0*/  VIADD R29, R25, 0x1e0 ;  /* 0x000001e0191d7836 */ /* 0x000fe20000000000 */
[----:B------:R1:W4:Y:S01]  /*97f0*/  LDG.E.128 R40, desc[UR36][R34.64] ;  /* 0x0000002422287981 */ /* 0x000322000c1e1d00 */
[----:B------:R-:W-:-:S04]  /*9800*/  IMAD.WIDE.U32 R24, R27, 0x4, R14 ;  /* 0x000000041b187825 */ /* 0x000fc800078e000e */
[----:B------:R-:W-:Y:S02]  /*9810*/  IMAD.WIDE.U32 R28, R29, 0x4, R14 ;  /* 0x000000041d1c7825 */ /* 0x000fe400078e000e */
[----:B------:R-:W3:Y:S04]  /*9820*/  LDG.E.128 R24, desc[UR36][R24.64] ;  /* 0x0000002418187981 */ /* 0x000ee8000c1e1d00 */
[----:B------:R-:W3:Y:S01]  /*9830*/  LDG.E.128 R28, desc[UR36][R28.64] ;  /* 0x000000241c1c7981 */ /* 0x000ee2000c1e1d00 */
[----:B------:R-:W1:Y:S01]  /*9840*/  S2UR UR5, SR_CgaCtaId ;  /* 0x00000000000579c3 */ /* 0x000e620000008800 */
[----:B------:R-:W-:Y:S02]  /*9850*/  UMOV UR4, 0x400 ;  /* 0x0000040000047882 */ /* 0x000fe40000000000 */
[----:B------:R-:W-:Y:S01]  /*9860*/  UIADD3 UR4, UPT, UPT, UR4, 0x410, URZ ;  /* 0x0000041004047890 */ /* 0x000fe2000fffe0ff */
[----:B0-----:R-:W-:-:S03]  /*9870*/  IADD3 R32, PT, PT, -R23, R58, RZ ;  /* 0x0000003a17207210 */ /* 0x001fc60007ffe1ff */
[----:B-1----:R-:W-:-:S06]  /*9880*/  ULEA UR4, UR5, UR4, 0x18 ;  /* 0x0000000405047291 */ /* 0x002fcc000f8ec0ff */
[----:B------:R-:W-:-:S05]  /*9890*/  LEA R32, R32, UR4, 0x2 ;  /* 0x0000000420207c11 */ /* 0x000fca000f8e10ff */
[----:B------:R-:W2:Y:S04]  /*98a0*/  LDS R33, [R32] ;  /* 0x0000000020217984 */ /* 0x000ea80000000800 */
[----:B------:R-:W4:Y:S04]  /*98b0*/  LDS R34, [R32+0x4] ;  /* 0x0000040020227984 */ /* 0x000f280000000800 */
[----:B------:R-:W3:Y:S04]  /*98c0*/  LDS R44, [R32+0x8] ;  /* 0x00000800202c7984 */ /* 0x000ee80000000800 */
[----:B------:R-:W0:Y:S01]  /*98d0*/  LDS R45, [R32+0xc] ;  /* 0x00000c00202d7984 */ /* 0x000e220000000800 */
[----:B------:R-:W-:-:S02]  /*98e0*/  VIADD R58, R58, 0x4 ;  /* 0x000000043a3a7836 */ /* 0x000fc40000000000 */
[-C--:B--2---:R-:W-:Y:S01]  /*98f0*/  FFMA.FTZ R35, R36, R33.reuse, R8 ;  /* 0x0000002124237223 */ /* 0x084fe20000010008 */
[-C--:B------:R-:W-:Y:S01]  /*9900*/  FFMA.FTZ R8, R37, R33.reuse, R9 ;  /* 0x0000002125087223 */ /* 0x080fe20000010009 */
[-C--:B------:R-:W-:Y:S01]  /*9910*/  FFMA.FTZ R9, R38, R33.reuse, R10 ;  /* 0x0000002126097223 */ /* 0x080fe2000001000a */
[----:B------:R-:W-:Y:S01]  /*9920*/  FFMA.FTZ R10, R39, R33, R11 ;  /* 0x00000021270a7223 */ /* 0x000fe2000001000b */
        /* <DEDUP_REMOVED lines=11> */
[----:B------:R-:W-:-:S07]  /*99e0*/  FFMA.FTZ R11, R31, R45, R44 ;  /* 0x0000002d1f0b7223 */ /* 0x000fce000001002c */
.L_x_5555:
[----:B------:R-:W-:Y:S05]  /*99f0*/  BSYNC.RECONVERGENT B2 ;  /* 0x0000000000027941 */ /* 0x000fea0003800200 */
.L_x_5554:
        /* <DEDUP_REMOVED lines=10> */
[----:B------:R-:W4:Y:S04]  /*9aa0*/  LDG.E.128 R28, desc[UR36][R24.64] ;  /* 0x00000024181c7981 */ /* 0x000f28000c1e1d00 */
        /* <DEDUP_REMOVED lines=8> */
[----:B--2---:R-:W4:Y:S04]  /*9b30*/  LDS R32, [R3] ;  /* 0x0000000003207984 */ /* 0x004f280000000800 */
[----:B------:R-:W3:Y:S01]  /*9b40*/  LDS R34, [R3+0x4] ;  /* 0x0000040003227984 */ /* 0x000ee20000000800 */
[-C--:B----4-:R-:W-:Y:S01]  /*9b50*/  FFMA.FTZ R33, R28, R32.reuse, R8 ;  /* 0x000000201c217223 */ /* 0x090fe20000010008 */
[-C--:B------:R-:W-:Y:S01]  /*9b60*/  FFMA.FTZ R24, R29, R32.reuse, R9 ;  /* 0x000000201d187223 */ /* 0x080fe20000010009 */
[-C--:B------:R-:W-:Y:S01]  /*9b70*/  FFMA.FTZ R25, R30, R32.reuse, R10 ;  /* 0x000000201e197223 */ /* 0x080fe2000001000a */
[----:B------:R-:W-:Y:S01]  /*9b80*/  FFMA.FTZ R32, R31, R32, R11 ;  /* 0x000000201f207223 */ /* 0x000fe2000001000b */
[-C--:B---3--:R-:W-:Y:S01]  /*9b90*/  FFMA.FTZ R8, R36, R34.reuse, R33 ;  /* 0x0000002224087223 */ /* 0x088fe20000010021 */
[-C--:B------:R-:W-:Y:S01]  /*9ba0*/  FFMA.FTZ R9, R37, R34.reuse, R24 ;  /* 0x0000002225097223 */ /* 0x080fe20000010018 */
[-C--:B------:R-:W-:Y:S01]  /*9bb0*/  FFMA.FTZ R10, R38, R34.reuse, R25 ;  /* 0x00000022260a7223 */ /* 0x080fe20000010019 */
[----:B------:R-:W-:-:S07]  /*9bc0*/  FFMA.FTZ R11, R39, R34, R32 ;  /* 0x00000022270b7223 */ /* 0x000fce0000010020 */
.L_x_5557:
[----:B------:R-:W-:Y:S05]  /*9bd0*/  BSYNC.RECONVERGENT B2 ;  /* 0x0000000000027941 */ /* 0x000fea0003800200 */
.L_x_5556:
[----:B------:R-:W-:Y:S05]  /*9be0*/  @P2 BRA `(.L_x_5550) ;  /* 0x0000000000382947 */ /* 0x000fea0003800000 */
[----:B------:R-:W-:-:S04]  /*9bf0*/  IMAD R25, R58, 0xa0, RZ ;  /* 0x000000a03a197824 */ /* 0x000fc800078e02ff */
[----:B------:R-:W-:-:S06]  /*9c00*/  IMAD.WIDE.U32 R24, R25, 0x4, R14 ;  /* 0x0000000419187825 */ /* 0x000fcc00078e000e */
[----:B------:R-:W4:Y:S01]  /*9c10*/  LDG.E.128 R24, desc[UR36][R24.64] ;  /* 0x0000002418187981 */ /* 0x000f22000c1e1d00 */
[----:B------:R-:W0:Y:S01]  /*9c20*/  S2UR UR5, SR_CgaCtaId ;  /* 0x00000000000579c3 */ /* 0x000e220000008800 */
[----:B------:R-:W-:Y:S01]  /*9c30*/  UMOV UR4, 0x400 ;  /* 0x0000040000047882 */ /* 0x000fe20000000000 */
[----:B------:R-:W-:Y:S01]  /*9c40*/  IADD3 R3, PT, PT, -R23, R58, RZ ;  /* 0x0000003a17037210 */ /* 0x000fe20007ffe1ff */
        /* <DEDUP_REMOVED lines=8> */
.L_x_5550:
[----:B------:R-:W-:Y:S05]  /*9cd0*/  BSYNC.RECONVERGENT B1 ;  /* 0x0000000000017941 */ /* 0x000fea0003800200 */
.L_x_5549:
[----:B------:R-:W-:Y:S01]  /*9ce0*/  ISETP.GT.AND P1, PT, R18, R22, PT ;  /* 0x000000161200720c */ /* 0x000fe20003f24270 */
[----:B------:R-:W-:-:S12]  /*9cf0*/  BSSY.RECONVERGENT B3, `(.L_x_5558) ;  /* 0x000011f000037945 */ /* 0x000fd80003800200 */
[----:B------:R-:W-:Y:S05]  /*9d00*/  @!P1 BRA `(.L_x_5559) ;  /* 0x0000001000749947 */ /* 0x000fea0003800000 */
[----:B------:R-:W-:Y:S01]  /*9d10*/  IADD3 R3, PT, PT, R56, R23, -R18 ;  /* 0x0000001738037210 */ /* 0x000fe20007ffe812 */
[----:B------:R-:W-:Y:S01]  /*9d20*/  IMAD.IADD R18, R18, 0x1, -R22 ;  /* 0x0000000112127824 */ /* 0x000fe200078e0a16 */
[----:B------:R-:W-:Y:S02]  /*9d30*/  BSSY.RECONVERGENT B2, `(.L_x_5560) ;  /* 0x00000a1000027945 */ /* 0x000fe40003800200 */
[----:B------:R-:W-:Y:S02]  /*9d40*/  ISETP.GT.U32.AND P1, PT, R3, -0x4, PT ;  /* 0xfffffffc0300780c */ /* 0x000fe40003f24070 */
[----:B--2---:R-:W-:-:S11]  /*9d50*/  LOP3.LUT R33, R18, 0x3, RZ, 0xc0, !PT ;  /* 0x0000000312217812 */ /* 0x004fd600078ec0ff */
[----:B------:R-:W-:Y:S05]  /*9d60*/  @P1 BRA `(.L_x_5561) ;  /* 0x0000000800741947 */ /* 0x000fea0003800000 */
        /* <DEDUP_REMOVED lines=11> */
.L_x_5571:
[----:B------:R-:W-:Y:S01]  /*9e20*/  IADD3 R26, PT, PT, R22, -0x1, RZ ;  /* 0xffffffff161a7810 */ /* 0x000fe20007ffe0ff */
[----:B------:R-:W-:Y:S01]  /*9e30*/  BSSY.RECONVERGENT B4, `(.L_x_5563) ;  /* 0x0000023000047945 */ /* 0x000fe20003800200 */
[----:B------:R-:W-:Y:S02]  /*9e40*/  VIADD R3, R3, 0x4 ;  /* 0x0000000403037836 */ /* 0x000fe40000000000 */
[----:B-1----:R-:W-:Y:S01]  /*9e50*/  ISETP.GE.AND P1, PT, R26, R21, PT ;  /* 0x000000151a00720c */ /* 0x002fe20003f26270 */
[----:B------:R-:W-:-:S12]  /*9e60*/  VIADD R32, R22, 0x1 ;  /* 0x0000000116207836 */ /* 0x000fd80000000000 */
[----:B------:R-:W-:Y:S05]  /*9e70*/  @!P1 BRA `(.L_x_5564) ;  /* 0x0000000000789947 */ /* 0x000fea0003800000 */
[----:B------:R-:W-:Y:S02]  /*9e80*/  IABS R27, R21 ;  /* 0x00000015001b7213 */ /* 0x000fe40000000000 */
[----:B------:R-:W-:Y:S02]  /*9e90*/  IABS R30, R26 ;  /* 0x0000001a001e7213 */ /* 0x000fe40000000000 */
[----:B------:R-:W0:Y:S01]  /*9ea0*/  I2F.RP R28, R27 ;  /* 0x0000001b001c7306 */ /* 0x000e220000209400 */
[----:B------:R-:W-:Y:S02]  /*9eb0*/  ISETP.GE.AND P2, PT, R26, RZ, PT ;  /* 0x000000ff1a00720c */ /* 0x000fe40003f46270 */
[----:B------:R-:W-:-:S05]  /*9ec0*/  ISETP.NE.AND P3, PT, R21, RZ, PT ;  /* 0x000000ff1500720c */ /* 0x000fca0003f65270 */
[----:B0-----:R-:W0:Y:S02]  /*9ed0*/  MUFU.RCP R28, R28 ;  /* 0x0000001c001c7308 */ /* 0x001e240000001000 */
[----:B0-----:R-:W-:Y:S02]  /*9ee0*/  VIADD R29, R28, 0xffffffe ;  /* 0x0ffffffe1c1d7836 */ /* 0x001fe40000000000 */
[----:B------:R-:W0:Y:S04]  /*9ef0*/  LDS R28, [R56+-0x8] ;  /* 0xfffff800381c7984 */ /* 0x000e280000000800 */
[----:B------:R-:W1:Y:S02]  /*9f00*/  F2I.FTZ.U32.TRUNC.NTZ R25, R29 ;  /* 0x0000001d00197305 */ /* 0x000e64000021f000 */
[----:B-1----:R-:W-:-:S04]  /*9f10*/  IMAD.MOV R24, RZ, RZ, -R25 ;  /* 0x000000ffff187224 */ /* 0x002fc800078e0a19 */
[----:B------:R-:W-:Y:S01]  /*9f20*/  IMAD R31, R24, R27, RZ ;  /* 0x0000001b181f7224 */ /* 0x000fe200078e02ff */
[----:B------:R-:W-:-:S05]  /*9f30*/  MOV R24, RZ ;  /* 0x000000ff00187202 */ /* 0x000fca0000000f00 */
        /* <DEDUP_REMOVED lines=18> */
.L_x_5564:
[----:B------:R-:W-:Y:S05]  /*a060*/  BSYNC.RECONVERGENT B4 ;  /* 0x0000000000047941 */ /* 0x000fea0003800200 */
.L_x_5563:
        /* <DEDUP_REMOVED lines=37> */
.L_x_5566:
[----:B------:R-:W-:Y:S05]  /*a2c0*/  BSYNC.RECONVERGENT B4 ;  /* 0x0000000000047941 */ /* 0x000fea0003800200 */
.L_x_5565:
        /* <DEDUP_REMOVED lines=10> */
[----:B0-----:R-:W0:Y:S01]  /*a370*/  LDS R28, [R56] ;  /* 0x00000000381c7984 */ /* 0x001e220000000800 */
        /* <DEDUP_REMOVED lines=21> */
.L_x_5568:
[----:B------:R-:W-:Y:S05]  /*a4d0*/  BSYNC.RECONVERGENT B4 ;  /* 0x0000000000047941 */ /* 0x000fea0003800200 */
.L_x_5567:
        /* <DEDUP_REMOVED lines=32> */
.L_x_5570:
[----:B------:R-:W-:Y:S05]  /*a6e0*/  BSYNC.RECONVERGENT B4 ;  /* 0x0000000000047941 */ /* 0x000fea0003800200 */
.L_x_5569:
[----:B------:R-:W-:Y:S02]  /*a6f0*/  VIADD R22, R22, 0x4 ;  /* 0x0000000416167836 */ /* 0x000fe40000000000 */
[----:B------:R-:W-:Y:S01]  /*a700*/  VIADD R56, R56, 0x10 ;  /* 0x0000001038387836 */ /* 0x000fe20000000000 */
[----:B------:R-:W-:Y:S06]  /*a710*/  @P1 BRA `(.L_x_5571) ;  /* 0xfffffff400c01947 */ /* 0x000fec000383ffff */
[----:B------:R-:W-:Y:S05]  /*a720*/  BSYNC.RECONVERGENT B1 ;  /* 0x0000000000017941 */ /* 0x000fea0003800200 */
.L_x_5562:
[----:B------:R-:W-:-:S07]  /*a730*/  VIADD R22, R22, 0xffffffff ;  /* 0xffffffff16167836 */ /* 0x000fce0000000000 */
.L_x_5561:
[----:B------:R-:W-:Y:S05]  /*a740*/  BSYNC.RECONVERGENT B2 ;  /* 0x0000000000027941 */ /* 0x000fea0003800200 */
.L_x_5560:
[----:B------:R-:W-:-:S13]  /*a750*/  ISETP.NE.AND P1, PT, R33, RZ, PT ;  /* 0x000000ff2100720c */ /* 0x000fda0003f25270 */
        /* <DEDUP_REMOVED lines=8> */
[----:B------:R-:W-:Y:S01]  /*a7e0*/  IADD3 R3, PT, PT, -R23, R22, RZ ;  /* 0x0000001617037210 */ /* 0x000fe20007ffe1ff */
[----:B------:R-:W-:Y:S01]  /*a7f0*/  VIADD R30, R22, 0x1 ;  /* 0x00000001161e7836 */ /* 0x000fe20000000000 */
[----:B------:R-:W-:Y:S04]  /*a800*/  BSSY.RECONVERGENT B2, `(.L_x_5574) ;  /* 0x0000023000027945 */ /* 0x000fe80003800200 */
[----:B------:R-:W-:Y:S01]  /*a810*/  ISETP.GE.AND P3, PT, R30, R21, PT ;  /* 0x000000151e00720c */ /* 0x000fe20003f66270 */
[----:B0-----:R-:W-:-:S06]  /*a820*/  ULEA UR4, UR5, UR4, 0x18 ;  /* 0x0000000405047291 */ /* 0x001fcc000f8ec0ff */
[----:B------:R-:W-:Y:S01]  /*a830*/  LEA R28, R3, UR4, 0x2 ;  /* 0x00000004031c7c11 */ /* 0x000fe2000f8e10ff */
[----:B------:R-:W-:Y:S06]  /*a840*/  @!P1 BRA `(.L_x_5575) ;  /* 0x0000000000789947 */ /* 0x000fec0003800000 */
        /* <DEDUP_REMOVED lines=30> */
.L_x_5575:
[----:B------:R-:W-:Y:S05]  /*aa30*/  BSYNC.RECONVERGENT B2 ;  /* 0x0000000000027941 */ /* 0x000fea0003800200 */
.L_x_5574:
        /* <DEDUP_REMOVED lines=32> */
.L_x_5577:
[----:B------:R-:W-:Y:S05]  /*ac40*/  BSYNC.RECONVERGENT B2 ;  /* 0x0000000000027941 */ /* 0x000fea0003800200 */
.L_x_5576:
[----:B------:R-:W-:-:S07]  /*ac50*/  VIADD R22, R22, 0x2 ;  /* 0x0000000216167836 */ /* 0x000fce0000000000 */
.L_x_5573:
[----:B------:R-:W-:Y:S05]  /*ac60*/  BSYNC.RECONVERGENT B1 ;  /* 0x0000000000017941 */ /* 0x000fea0003800200 */
.L_x_5572:
[----:B------:R-:W-:Y:S02]  /*ac70*/  LOP3.LUT R18, R18, 0x1, RZ, 0xc0, !PT ;  /* 0x0000000112127812 */ /* 0x000fe400078ec0ff */
[----:B------:R-:W-:-:S04]  /*ac80*/  ISETP.GE.AND P1, PT, R22, R21, PT ;  /* 0x000000151600720c */ /* 0x000fc80003f26270 */
[----:B------:R-:W-:-:S13]  /*ac90*/  ISETP.NE.U32.OR P1, PT, R18, 0x1, !P1 ;  /* 0x000000011200780c */ /* 0x000fda0004f25470 */
[----:B------:R-:W-:Y:S05]  /*aca0*/  @P1 BRA `(.L_x_5559) ;  /* 0x00000000008c1947 */ /* 0x000fea0003800000 */
        /* <DEDUP_REMOVED lines=8> */
[----:B0-----:R-:W-:Y:S01]  /*ad30*/  MOV R24, RZ ;  /* 0x000000ff00187202 */ /* 0x001fe20000000f00 */
        /* <DEDUP_REMOVED lines=17> */
[----:B------:R-:W-:Y:S01]  /*ae50*/  IADD3 R22, PT, PT, -R23, R22, RZ ;  /* 0x0000001617167210 */ /* 0x000fe20007ffe1ff */
        /* <DEDUP_REMOVED lines=8> */
.L_x_5559:
[----:B------:R-:W-:Y:S05]  /*aee0*/  BSYNC.RECONVERGENT B3 ;  /* 0x0000000000037941 */ /* 0x000fea0003800200 */
.L_x_5558:
[----:B------:R-:W-:-:S13]  /*aef0*/  ISETP.GT.U32.AND P1, PT, R20, 0x3f, PT ;  /* 0x0000003f1400780c */ /* 0x000fda0003f24070 */
[----:B------:R-:W-:Y:S05]  /*af00*/  @P1 BRA `(.L_x_5548) ;  /* 0x0000000000d01947 */ /* 0x000fea0003800000 */
[----:B------:R-:W0:Y:S01]  /*af10*/  LDC R3, c[0x0][0x478] ;  /* 0x00011e00ff037b82 */ /* 0x000e220000000800 */
[----:B--2---:R-:W-:Y:S01]  /*af20*/  IMAD.IADD R35, R12, 0x1, R2 ;  /* 0x000000010c237824 */ /* 0x004fe200078e0202 */
[----:B------:R-:W1:Y:S01]  /*af30*/  LDCU.64 UR4, c[0x0][0x460] ;  /* 0x00008c00ff0477ac */ /* 0x000e620008000a00 */
[----:B0-----:R-:W-:-:S13]  /*af40*/  ISETP.NE.AND P1, PT, R3, 0x2, PT ;  /* 0x000000020300780c */ /* 0x001fda0003f25270 */
[----:B------:R-:W0:Y:S08]  /*af50*/  @!P1 LDC.64 R14, c[0x0][0x3a8] ;  /* 0x0000ea00ff0e9b82 */ /* 0x000e300000000a00 */
[----:B------:R-:W2:Y:S01]  /*af60*/  @!P1 LDC.64 R24, c[0x0][0x468] ;  /* 0x00011a00ff189b82 */ /* 0x000ea20000000a00 */
[----:B0-----:R-:W-:-:S04]  /*af70*/  @!P1 IADD3 R2, P0, PT, R35, R14, RZ ;  /* 0x0000000e23029210 */ /* 0x001fc80007f1e0ff */
[----:B------:R-:W-:-:S03]  /*af80*/  @!P1 LEA.HI.X.SX32 R3, R35, R15, 0x1, P0 ;  /* 0x0000000f23039211 */ /* 0x000fc600000f0eff */
[----:B------:R-:W0:Y:S01]  /*af90*/  @P1 LDC.64 R14, c[0x0][0x3a8] ;  /* 0x0000ea00ff0e1b82 */ /* 0x000e220000000a00 */
[----:B--2---:R-:W2:Y:S04]  /*afa0*/  @!P1 LDG.E R24, desc[UR36][R24.64+0x8] ;  /* 0x0000082418189981 */ /* 0x004ea8000c1e1900 */
[----:B------:R-:W4:Y:S01]  /*afb0*/  @!P1 LDG.E R18, desc[UR36][R2.64] ;  /* 0x0000002402129981 */ /* 0x000f22000c1e1900 */
[----:B-1----:R-:W-:-:S04]  /*afc0*/  ISETP.NE.U32.AND P0, PT, RZ, UR4, PT ;  /* 0x00000004ff007c0c */ /* 0x002fc8000bf05070 */
[----:B------:R-:W-:Y:S01]  /*afd0*/  ISETP.NE.AND.EX P0, PT, RZ, UR5, PT, P0 ;  /* 0x00000005ff007c0c */ /* 0x000fe2000bf05300 */
[----:B------:R-:W1:-:S12]  /*afe0*/  LDCU.64 UR4, c[0x0][0x3c0] ;  /* 0x00007800ff0477ac */ /* 0x000e580008000a00 */
[----:B------:R-:W3:Y:S08]  /*aff0*/  @P0 LDC R20, c[0x0][0x3f8] ;  /* 0x0000fe00ff140b82 */ /* 0x000ef00000000800 */
[----:B------:R-:W1:Y:S01]  /*b000*/  @P0 LDC.64 R22, c[0x0][0x458] ;  /* 0x00011600ff160b82 */ /* 0x000e620000000a00 */
[----:B0-----:R-:W-:-:S04]  /*b010*/  @P1 IMAD.WIDE R2, R35, 0x4, R14 ;  /* 0x0000000423021825 */ /* 0x001fc800078e020e */
[----:B---3--:R-:W-:-:S04]  /*b020*/  @P0 IMAD R13, R16, R20, R13 ;  /* 0x00000014100d0224 */ /* 0x008fc800078e020d */
[----:B------:R-:W-:-:S04]  /*b030*/  @P0 IMAD R13, R13, 0xa0, R12 ;  /* 0x000000a00d0d0824 */ /* 0x000fc800078e020c */
[----:B-1----:R-:W-:Y:S02]  /*b040*/  @P0 IMAD.WIDE R14, R13, 0x4, R22 ;  /* 0x000000040d0e0825 */ /* 0x002fe400078e0216 */
[----:B------:R-:W0:Y:S01]  /*b050*/  LDS R13, [R0] ;  /* 0x00000000000d7984 */ /* 0x000e220000000800 */
[----:B----4-:R-:W2:Y:S08]  /*b060*/  @!P1 I2F.S8 R31, R18.B2 ;  /* 0x20000012001f9306 */ /* 0x010eb00000001400 */
[----:B------:R-:W1:Y:S08]  /*b070*/  @!P1 I2F.S8 R27, R18 ;  /* 0x00000012001b9306 */ /* 0x000e700000001400 */
[----:B------:R-:W3:Y:S08]  /*b080*/  @!P1 I2F.S8 R29, R18.B1 ;  /* 0x10000012001d9306 */ /* 0x000ef00000001400 */
[----:B------:R-:W4:Y:S01]  /*b090*/  @!P1 I2F.S8 R33, R18.B3 ;  /* 0x3000001200219306 */ /* 0x000f220000001400 */
[C---:B--2---:R-:W-:Y:S01]  /*b0a0*/  @!P1 FMUL.FTZ R30, R24.reuse, R31 ;  /* 0x0000001f181e9220 */ /* 0x044fe20000410000 */
[C---:B-1----:R-:W-:Y:S01]  /*b0b0*/  @!P1 FMUL.FTZ R28, R24.reuse, R27 ;  /* 0x0000001b181c9220 */ /* 0x042fe20000410000 */
[C---:B---3--:R-:W-:Y:S01]  /*b0c0*/  @!P1 FMUL.FTZ R29, R24.reuse, R29 ;  /* 0x0000001d181d9220 */ /* 0x048fe20000410000 */
[----:B----4-:R-:W-:-:S02]  /*b0d0*/  @!P1 FMUL.FTZ R31, R24, R33 ;  /* 0x00000021181f9220 */ /* 0x010fc40000410000 */
[----:B------:R-:W2:Y:S04]  /*b0e0*/  @P0 LDG.E.128 R24, desc[UR36][R14.64] ;  /* 0x000000240e180981 */ /* 0x000ea8000c1e1d00 */
        /* <DEDUP_REMOVED lines=18> */
[C---:B0-----:R-:W-:Y:S01]  /*b210*/  FFMA.FTZ R8, R13.reuse, R4, R8 ;  /* 0x000000040d087223 */ /* 0x041fe20000010008 */
[C---:B------:R-:W-:Y:S01]  /*b220*/  FFMA.FTZ R9, R13.reuse, R5, R9 ;  /* 0x000000050d097223 */ /* 0x040fe20000010009 */
[C---:B------:R-:W-:Y:S01]  /*b230*/  FFMA.FTZ R10, R13.reuse, R6, R10 ;  /* 0x000000060d0a7223 */ /* 0x040fe2000001000a */
[----:B------:R-:W-:-:S09]  /*b240*/  FFMA.FTZ R11, R13, R7, R11 ;  /* 0x000000070d0b7223 */ /* 0x000fd2000001000b */
.L_x_5548:
[----:B------:R-:W-:Y:S05]  /*b250*/  BSYNC.RECONVERGENT B0 ;  /* 0x0000000000007941 */ /* 0x000fea0003800200 */
.L_x_5547:
[----:B------:R-:W-:Y:S06]  /*b260*/  BAR.SYNC.DEFER_BLOCKING 0x0 ;  /* 0x0000000000007b1d */ /* 0x000fec0000010000 */
[----:B------:R-:W-:Y:S05]  /*b270*/  @!P0 EXIT ;  /* 0x000000000000894d */ /* 0x000fea0003800000 */
[----:B------:R-:W4:Y:S02]  /*b280*/  LDCU UR4, c[0x0][0x478] ;  /* 0x00008f00ff0477ac */ /* 0x000f240008000800 */
[----:B----4-:R-:W-:-:S09]  /*b290*/  UISETP.NE.AND UP0, UPT, UR4, 0x2, UPT ;  /* 0x000000020400788c */ /* 0x010fd2000bf05270 */
[----:B------:R-:W-:Y:S05]  /*b2a0*/  BRA.U UP0, `(.L_x_5578) ;  /* 0x00000001007c7547 */ /* 0x000fea000b800000 */
[----:B------:R-:W4:Y:S01]  /*b2b0*/  LDC.64 R2, c[0x0][0x470] ;  /* 0x00011c00ff027b82 */ /* 0x000f220000000a00 */
[----:B------:R-:W0:Y:S01]  /*b2c0*/  LDCU.64 UR4, c[0x0][0x380] ;  /* 0x00007000ff0477ac */ /* 0x000e220008000a00 */
[----:B----4-:R-:W4:Y:S01]  /*b2d0*/  LDG.E R2, desc[UR36][R2.64] ;  /* 0x0000002402027981 */ /* 0x010f22000c1e1900 */
[----:B------:R-:W-:Y:S02]  /*b2e0*/  IMAD.IADD R12, R17, 0x1, R12 ;  /* 0x00000001110c7824 */ /* 0x000fe400078e020c */
[C---:B----4-:R-:W-:Y:S01]  /*b2f0*/  FMUL.FTZ R10, R2.reuse, R10 ;  /* 0x0000000a020a7220 */ /* 0x050fe20000410000 */
[C---:B------:R-:W-:Y:S01]  /*b300*/  FMUL.FTZ R11, R2.reuse, R11 ;  /* 0x0000000b020b7220 */ /* 0x040fe20000410000 */
[C---:B------:R-:W-:Y:S01]  /*b310*/  FMUL.FTZ R9, R2.reuse, R9 ;  /* 0x0000000902097220 */ /* 0x040fe20000410000 */
[----:B------:R-:W-:-:S03]  /*b320*/  FMUL.FTZ R8, R2, R8 ;  /* 0x0000000802087220 */ /* 0x000fc60000410000 */
[----:B------:R-:W3:Y:S08]  /*b330*/  F2I.S8.NTZ R10, R10 ;  /* 0x0000000a000a7305 */ /* 0x000ef00000202100 */
[----:B------:R-:W4:Y:S01]  /*b340*/  F2I.S8.NTZ R11, R11 ;  /* 0x0000000b000b7305 */ /* 0x000f220000202100 */
[----:B---3--:R-:W-:-:S07]  /*b350*/  PRMT R0, R10, 0x8880, RZ ;  /* 0x000088800a007816 */ /* 0x008fce00000000ff */
[----:B------:R-:W3:Y:S01]  /*b360*/  F2I.S8.NTZ R9, R9 ;  /* 0x0000000900097305 */ /* 0x000ee20000202100 */
[----:B------:R-:W-:Y:S02]  /*b370*/  PRMT R0, R0, 0x7710, RZ ;  /* 0x0000771000007816 */ /* 0x000fe400000000ff */
[----:B----4-:R-:W-:-:S05]  /*b380*/  PRMT R3, R11, 0x8880, RZ ;  /* 0x000088800b037816 */ /* 0x010fca00000000ff */
[----:B------:R-:W1:Y:S01]  /*b390*/  F2I.S8.NTZ R8, R8 ;  /* 0x0000000800087305 */ /* 0x000e620000202100 */
[----:B------:R-:W-:Y:S01]  /*b3a0*/  IMAD.U32 R2, R0, 0x10000, RZ ;  /* 0x0001000000027824 */ /* 0x000fe200078e00ff */
[----:B------:R-:W-:-:S04]  /*b3b0*/  PRMT R0, R3, 0x7710, RZ ;  /* 0x0000771003007816 */ /* 0x000fc800000000ff */
[----:B------:R-:W-:Y:S02]  /*b3c0*/  LOP3.LUT R3, R2, 0xff0000, RZ, 0xc0, !PT ;  /* 0x00ff000002037812 */ /* 0x000fe400078ec0ff */
[----:B---3--:R-:W-:-:S03]  /*b3d0*/  PRMT R9, R9, 0x8880, RZ ;  /* 0x0000888009097816 */ /* 0x008fc600000000ff */
[----:B------:R-:W-:Y:S01]  /*b3e0*/  IMAD R3, R0, 0x1000000, R3 ;  /* 0x0100000000037824 */ /* 0x000fe200078e0203 */
[----:B------:R-:W-:Y:S02]  /*b3f0*/  PRMT R2, R9, 0x7710, RZ ;  /* 0x0000771009027816 */ /* 0x000fe400000000ff */
[----:B-1---5:R-:W-:-:S04]  /*b400*/  PRMT R4, R8, 0x8880, RZ ;  /* 0x0000888008047816 */ /* 0x022fc800000000ff */
[----:B------:R-:W-:Y:S02]  /*b410*/  PRMT R0, R4, 0x7710, RZ ;  /* 0x0000771004007816 */ /* 0x000fe400000000ff */
[----:B------:R-:W-:Y:S02]  /*b420*/  LOP3.LUT R4, R2, 0xff, RZ, 0xc0, !PT ;  /* 0x000000ff02047812 */ /* 0x000fe400078ec0ff */
[----:B------:R-:W-:Y:S02]  /*b430*/  LOP3.LUT R5, R0, 0xff, RZ, 0xc0, !PT ;  /* 0x000000ff00057812 */ /* 0x000fe400078ec0ff */
[----:B------:R-:W-:Y:S02]  /*b440*/  LEA R4, R4, R3, 0x8 ;  /* 0x0000000304047211 */ /* 0x000fe400078e40ff */
[----:B0-----:R-:W-:-:S03]  /*b450*/  IADD3 R2, P0, PT, R12, UR4, RZ ;  /* 0x000000040c027c10 */ /* 0x001fc6000ff1e0ff */
[----:B------:R-:W-:Y:S01]  /*b460*/  IMAD.IADD R5, R4, 0x1, R5 ;  /* 0x0000000104057824 */ /* 0x000fe200078e0205 */
[----:B------:R-:W-:-:S05]  /*b470*/  LEA.HI.X.SX32 R3, R12, UR5, 0x1, P0 ;  /* 0x000000050c037c11 */ /* 0x000fca00080f0eff */
[----:B------:R-:W-:Y:S01]  /*b480*/  STG.E desc[UR36][R2.64], R5 ;  /* 0x0000000502007986 */ /* 0x000fe2000c101924 */
[----:B------:R-:W-:Y:S05]  /*b490*/  EXIT ;  /* 0x000000000000794d */ /* 0x000fea0003800000 */
.L_x_5578:
[----:B------:R-:W4:Y:S01]  /*b4a0*/  LDC.64 R2, c[0x0][0x380] ;  /* 0x0000e000ff027b82 */ /* 0x000f220000000a00 */
[----:B------:R-:W-:-:S04]  /*b4b0*/  IMAD.IADD R17, R17, 0x1, R12 ;  /* 0x0000000111117824 */ /* 0x000fc800078e020c */
[----:B----4-:R-:W-:-:S05]  /*b4c0*/  IMAD.WIDE R2, R17, 0x4, R2 ;  /* 0x0000000411027825 */ /* 0x010fca00078e0202 */
[----:B------:R-:W-:Y:S01]  /*b4d0*/  STG.E.128 desc[UR36][R2.64], R8 ;  /* 0x0000000802007986 */ /* 0x000fe2000c101d24 */
[----:B------:R-:W-:Y:S05]  /*b4e0*/  EXIT ;  /* 0x000000000000794d */ /* 0x000fea0003800000 */
.L_x_5507:
[----:B------:R-:W-:Y:S01]  /*b4f0*/  BSSY B1, `(.L_x_5579) ;  /* 0x0000007000017945 */ /* 0x000fe20003800000 */
[----:B------:R-:W-:Y:S01]  /*b500*/  IMAD.MOV.U32 R12, RZ, RZ, 0x2 ;  /* 0x00000002ff0c7424 */ /* 0x000fe200078e00ff */
[----:B------:R-:W-:Y:S01]  /*b510*/  MOV R15, 0xffffffff ;  /* 0xffffffff000f7802 */ /* 0x000fe20000000f00 */
[----:B------:R-:W-:-:S07]  /*b520*/  IMAD.MOV.U32 R11, RZ, RZ, 0x1f ;  /* 0x0000001fff0b7424 */ /* 0x000fce00078e00ff */
[----:B-----5:R-:W-:Y:S05]  /*b530*/  WARPSYNC.COLLECTIVE R15, `(.L_x_5580) ;  /* 0x000000000f087348 */ /* 0x020fea0003c00000 */
[----:B------:R0:W1:Y:S02]  /*b540*/  SHFL.BFLY P6, R14, R13, R12, R11 ;  /* 0x0c00000c0d0e7389 */ /* 0x00006400000c000b */
[----:B01---5:R-:W-:Y:S05]  /*b550*/  ENDCOLLECTIVE ;  /* 0x000000000000791b */ /* 0x023fea0003800000 */
.L_x_5580:
[----:B------:R-:W-:Y:S05]  /*b560*/  BSYNC B1 ;  /* 0x0000000000017941 */ /* 0x000fea0003800000 */
.L_x_5579:
[----:B------:R-:W-:Y:S01]  /*b570*/  FADD.FTZ R13, R13, R14 ;  /* 0x0000000e0d0d7221 */ /* 0x000fe20000010000 */
[----:B------:R-:W-:Y:S02]  /*b580*/  IMAD.MOV.U32 R12, RZ, RZ, 0x1 ;  /* 0x00000001ff0c7424 */ /* 0x000fe400078e00ff */
[----:B------:R-:W-:Y:S02]  /*b590*/  IMAD.MOV.U32 R11, RZ, RZ, 0x1f ;  /* 0x0000001fff0b7424 */ /* 0x000fe400078e00ff */
[----:B------:R-:W-:-:S07]  /*b5a0*/  IMAD.MOV.U32 R15, RZ, RZ, -0x1 ;  /* 0xffffffffff0f7424 */ /* 0x000fce00078e00ff */
[----:B------:R-:W-:Y:S05]  /*b5b0*/  WARPSYNC.COLLECTIVE R15, `(.L_x_5581) ;  /* 0x000000000f087348 */ /* 0x000fea0003c00000 */
[----:B------:R0:W1:Y:S02]  /*b5c0*/  SHFL.BFLY P6, R14, R13, R12, R11 ;  /* 0x0c00000c0d0e7389 */ /* 0x00006400000c000b */
[----:B01----:R-:W-:Y:S05]  /*b5d0*/  ENDCOLLECTIVE ;  /* 0x000000000000791b */ /* 0x003fea0003800000 */
.L_x_5581:
[----:B------:R-:W-:Y:S05]  /*b5e0*/  BRA `(.L_x_5582) ;  /* 0xffffffa400a07947 */ /* 0x000fea000383ffff */
.L_x_5511:
[----:B------:R-:W-:Y:S01]  /*b5f0*/  HFMA2 R12, -RZ, RZ, 0, 9.5367431640625e-07 ;  /* 0x00000010ff0c7431 */ /* 0x000fe200000001ff */
[----:B------:R-:W-:Y:S01]  /*b600*/  BSSY B0, `(.L_x_5583) ;  /* 0x0000007000007945 */ /* 0x000fe20003800000 */
[----:B------:R-:W-:Y:S02]  /*b610*/  IMAD.MOV.U32 R13, RZ, RZ, R153 ;  /* 0x000000ffff0d7224 */ /* 0x000fe400078e0099 */
[----:B------:R-:W-:Y:S02]  /*b620*/  IMAD.MOV.U32 R11, RZ, RZ, 0x1f ;  /* 0x0000001fff0b7424 */ /* 0x000fe400078e00ff */
[----:B------:R-:W-:-:S07]  /*b630*/  IMAD.MOV.U32 R15, RZ, RZ, -0x1 ;  /* 0xffffffffff0f7424 */ /* 0x000fce00078e00ff */
[----:B-123-5:R-:W-:Y:S05]  /*b640*/  WARPSYNC.COLLECTIVE R15, `(.L_x_5584) ;  /* 0x000000000f087348 */ /* 0x02efea0003c00000 */
[----:B------:R0:W4:Y:S02]  /*b650*/  SHFL.BFLY P6, R14, R13, R12, R11 ;  /* 0x0c00000c0d0e7389 */ /* 0x00012400000c000b */
[----:B012345:R-:W-:Y:S05]  /*b660*/  ENDCOLLECTIVE ;  /* 0x000000000000791b */ /* 0x03ffea0003800000 */
.L_x_5584:
[----:B------:R-:W-:Y:S05]  /*b670*/  BSYNC B0 ;  /* 0x0000000000007941 */ /* 0x000fea0003800000 */
.L_x_5583:
[----:B------:R-:W-:Y:S01]  /*b680*/  FMNMX.FTZ R13, R14, R153, !PT ;  /* 0x000000990e0d7209 */ /* 0x000fe20007810000 */
[----:B------:R-:W-:Y:S01]  /*b690*/  IMAD.MOV.U32 R12, RZ, RZ, 0x8 ;  /* 0x00000008ff0c7424 */ /* 0x000fe200078e00ff */
[----:B------:R-:W-:Y:S01]  /*b6a0*/  MOV R15, 0xffffffff ;  /* 0xffffffff000f7802 */ /* 0x000fe20000000f00 */
[----:B------:R-:W-:-:S07]  /*b6b0*/  IMAD.MOV.U32 R11, RZ, RZ, 0x1f ;  /* 0x0000001fff0b7424 */ /* 0x000fce00078e00ff */
[----:B------:R-:W-:Y:S05]  /*b6c0*/  WARPSYNC.COLLECTIVE R15, `(.L_x_5585) ;  /* 0x000000000f087348 */ /* 0x000fea0003c00000 */
[----:B------:R0:W1:Y:S02]  /*b6d0*/  SHFL.BFLY P6, R14, R13, R12, R11 ;  /* 0x0c00000c0d0e7389 */ /* 0x00006400000c000b */
[----:B01----:R-:W-:Y:S05]  /*b6e0*/  ENDCOLLECTIVE ;  /* 0x000000000000791b */ /* 0x003fea0003800000 */
.L_x_5585:
[----:B------:R-:W-:Y:S01]  /*b6f0*/  IMAD.MOV.U32 R12, RZ, RZ, 0x4 ;  /* 0x00000004ff0c7424 */ /* 0x000fe200078e00ff */
[----:B------:R-:W-:-:S05]  /*b700*/  FMNMX.FTZ R4, R13, R14, !PT ;  /* 0x0000000e0d047209 */ /* 0x000fca0007810000 */
[----:B------:R-:W-:-:S07]  /*b710*/  IMAD.MOV.U32 R13, RZ, RZ, R4 ;  /* 0x000000ffff0d7224 */ /* 0x000fce00078e0004 */
[----:B------:R-:W-:Y:S05]  /*b720*/  WARPSYNC.COLLECTIVE R15, `(.L_x_5586) ;  /* 0x000000000f087348 */ /* 0x000fea0003c00000 */
[----:B------:R0:W1:Y:S02]  /*b730*/  SHFL.BFLY P6, R14, R13, R12, R11 ;  /* 0x0c00000c0d0e7389 */ /* 0x00006400000c000b */
[----:B01----:R-:W-:Y:S05]  /*b740*/  ENDCOLLECTIVE ;  /* 0x000000000000791b */ /* 0x003fea0003800000 */
.L_x_5586:
[----:B------:R-:W-:Y:S05]  /*b750*/  BRA `(.L_x_5587) ;  /* 0xffffffa400f87947 */ /* 0x000fea000383ffff */
.L_x_5588:
        /* <DEDUP_REMOVED lines=10> */
.L_x_5612:


//--------------------- .nv.global.init           --------------------------
	.section	.nv.global.init,"aw",@progbits
.nv.global.init:
	.type		$str,@object
	.size		$str,($str$1 - $str)
$str:
        /*0000*/ 	.byte	0x68, 0x61, 0x6c, 0x66, 0x5f, 0x72, 0x6f, 0x74, 0x61, 0x72, 0x79, 0x5f, 0x64, 0x69, 0x6d, 0x20
        /*0010*/ 	.byte	0x25, 0x20, 0x51, 0x4b, 0x5f, 0x56, 0x45, 0x43, 0x5f, 0x53, 0x49, 0x5a, 0x45, 0x20, 0x3d, 0x3d
        /*0020*/ 	.byte	0x20, 0x30, 0x00
	.type		$str$1,@object
	.size		$str$1,(__unnamed_16 - $str$1)
$str$1:
        /* <DEDUP_REMOVED lines=9> */
        /*00b3*/ 	.byte	0x6c, 0x61, 0x74, 0x65, 0x2e, 0x68, 0x70, 0x70, 0x00
	.type		__unnamed_16,@object
	.size		__unnamed_16,(__unnamed_17 - __unnamed_16)
__unnamed_16:
        /* <DEDUP_REMOVED lines=18> */
        /*01dc*/ 	.byte	0x65, 0x5d, 0x00
	.type		__unnamed_17,@object
	.size		__unnamed_17,(__unnamed_13 - __unnamed_17)
__unnamed_17:
        /* <DEDUP_REMOVED lines=19> */
	.type		__unnamed_13,@object
	.size		__unnamed_13,(__unnamed_18 - __unnamed_13)
__unnamed_13:
        /* <DEDUP_REMOVED lines=19> */
	.type		__unnamed_18,@object
	.size		__unnamed_18,(__unnamed_4 - __unnamed_18)
__unnamed_18:
        /* <DEDUP_REMOVED lines=19> */
	.type		__unnamed_4,@object
	.size		__unnamed_4,(__unnamed_1 - __unnamed_4)
__unnamed_4:
        /* <DEDUP_REMOVED lines=19> */
	.type		__unnamed_1,@object
	.size		__unnamed_1,(__unnamed_5 - __unnamed_1)
__unnamed_1:
        /* <DEDUP_REMOVED lines=18> */
        /*078f*/ 	.byte	0x6c, 0x73, 0x65, 0x5d, 0x00
	.type		__unnamed_5,@object
	.size		__unnamed_5,(__unnamed_15 - __unnamed_5)
__unnamed_5:
        /* <DEDUP_REMOVED lines=19> */
	.type		__unnamed_15,@object
	.size		__unnamed_15,(__unnamed_6 - __unnamed_15)
__unnamed_15:
        /* <DEDUP_REMOVED lines=19> */
	.type		__unnamed_6,@object
	.size		__unnamed_6,(__unnamed_14 - __unnamed_6)
__unnamed_6:
        /* <DEDUP_REMOVED lines=19> */
	.type		__unnamed_14,@object
	.size		__unnamed_14,(__unnamed_3 - __unnamed_14)
__unnamed_14:
        /* <DEDUP_REMOVED lines=19> */
	.type		__unnamed_3,@object
	.size		__unnamed_3,(__unnamed_2 - __unnamed_3)
__unnamed_3:
        /* <DEDUP_REMOVED lines=18> */
        /*0d48*/ 	.byte	0x61, 0x6c, 0x73, 0x65, 0x5d, 0x00
	.type		__unnamed_2,@object
	.size		__unnamed_2,(__unnamed_22 - __unnamed_2)
__unnamed_2:
        /* <DEDUP_REMOVED lines=19> */
	.type		__unnamed_22,@object
	.size		__unnamed_22,(__unnamed_19 - __unnamed_22)
__unnamed_22:
        /* <DEDUP_REMOVED lines=19> */
	.type		__unnamed_19,@object
	.size		__unnamed_19,(__unnamed_23 - __unnamed_19)
__unnamed_19:
        /* <DEDUP_REMOVED lines=18> */
        /*10c0*/ 	.byte	0x41, 0x4d, 0x53, 0x20, 0x3d, 0x20, 0x66, 0x61, 0x6c, 0x73, 0x65, 0x5d, 0x00
	.type		__unnamed_23,@object
	.size		__unnamed_23,(__unnamed_10 - __unnamed_23)
__unnamed_23:
        /* <DEDUP_REMOVED lines=19> */
	.type		__unnamed_10,@object
	.size		__unnamed_10,(__unnamed_24 - __unnamed_10)
__unnamed_10:
        /* <DEDUP_REMOVED lines=19> */
	.type		__unnamed_24,@object
	.size		__unnamed_24,(__unnamed_21 - __unnamed_24)
__unnamed_24:
        /* <DEDUP_REMOVED lines=19> */
	.type		__unnamed_21,@object
	.size		__unnamed_21,(__unnamed_11 - __unnamed_21)
__unnamed_21:
        /* <DEDUP_REMOVED lines=18> */
        /*1574*/ 	.byte	0x45, 0x41, 0x4d, 0x53, 0x20, 0x3d, 0x20, 0x66, 0x61, 0x6c, 0x73, 0x65, 0x5d, 0x00
	.type		__unnamed_11,@object
	.size		__unnamed_11,(__unnamed_7 - __unnamed_11)
__unnamed_11:
        /* <DEDUP_REMOVED lines=19> */
	.type		__unnamed_7,@object
	.size		__unnamed_7,(__unnamed_20 - __unnamed_7)
__unnamed_7:
        /* <DEDUP_REMOVED lines=19> */
	.type		__unnamed_20,@object
	.size		__unnamed_20,(__unnamed_12 - __unnamed_20)
__unnamed_20:
        /* <DEDUP_REMOVED lines=19> */
	.type		__unnamed_12,@object
	.size		__unnamed_12,(__unnamed_9 - __unnamed_12)
__unnamed_12:
        /* <DEDUP_REMOVED lines=19> */
	.type		__unnamed_9,@object
	.size		__unnamed_9,(__unnamed_8 - __unnamed_9)
__unnamed_9:
        /* <DEDUP_REMOVED lines=18> */
        /*1b5a*/ 	.byte	0x42, 0x45, 0x41, 0x4d, 0x53, 0x20, 0x3d, 0x20, 0x66, 0x61, 0x6c, 0x73, 0x65, 0x5d, 0x00
	.type		__unnamed_8,@object
	.size		__unnamed_8,(.L_7 - __unnamed_8)
__unnamed_8:
        /* <DEDUP_REMOVED lines=19> */
.L_7:


//--------------------- .nv.shared._ZN4mmha33masked_multihead_attention_kernelItLi160ELi256ELi1ELi32ELi256ELb1ELb1EEEv26Multihead_attention_paramsIT_XT5_EE --------------------------
	.section	.nv.shared._ZN4mmha33masked_multihead_attention_kernelItLi160ELi256ELi1ELi32ELi256ELb1ELb1EEEv26Multihead_attention_paramsIT_XT5_EE,"aw",@nobits
	.sectionflags	@""
	.align	16
.nv.shared._ZN4mmha33masked_multihead_attention_kernelItLi160ELi256ELi1ELi32ELi256ELb1ELb1EEEv26Multihead_attention_paramsIT_XT5_EE:
	.zero		2112


//--------------------- .nv.shared.reserved.0     --------------------------
	.section	.nv.shared.reserved.0,"aw",@nobits
	.weak		__nv_reservedSMEM_offset_0_alias
	.size		__nv_reservedSMEM_offset_0_alias, 0, 64
	.other		__nv_reservedSMEM_offset_0_alias,@"STO_CUDA_RESERVED_SHARED STV_DEFAULT"
__nv_reservedSMEM_offset_0_alias:
	.zero		0
	.zero		64


//--------------------- .nv.shared._ZN4mmha33masked_multihead_attention_kernelItLi160ELi256ELi2ELi32ELi128ELb1ELb1EEEv26Multihead_attention_paramsIT_XT5_EE --------------------------
	.section	.nv.shared._ZN4mmha33masked_multihead_attention_kernelItLi160ELi256ELi2ELi32ELi128ELb1ELb1EEEv26Multihead_attention_paramsIT_XT5_EE,"aw",@nobits
	.sectionflags	@""
	.align	16
.nv.shared._ZN4mmha33masked_multihead_attention_kernelItLi160ELi256ELi2ELi32ELi128ELb1ELb1EEEv26Multihead_attention_paramsIT_XT5_EE:
	.zero		2080


//--------------------- .nv.shared._ZN4mmha33masked_multihead_attention_kernelItLi160ELi256ELi4ELi32ELi64ELb1ELb1EEEv26Multihead_attention_paramsIT_XT5_EE --------------------------
	.section	.nv.shared._ZN4mmha33masked_multihead_attention_kernelItLi160ELi256ELi4ELi32ELi64ELb1ELb1EEEv26Multihead_attention_paramsIT_XT5_EE,"aw",@nobits
	.sectionflags	@""
	.align	16
.nv.shared._ZN4mmha33masked_multihead_attention_kernelItLi160ELi256ELi4ELi32ELi64ELb1ELb1EEEv26Multihead_attention_paramsIT_XT5_EE:
	.zero		2064


//--------------------- .nv.shared._ZN4mmha33masked_multihead_attention_kernelItLi160ELi256ELi1ELi32ELi256ELb1ELb0EEEv26Multihead_attention_paramsIT_XT5_EE --------------------------
	.section	.nv.shared._ZN4mmha33masked_multihead_attention_kernelItLi160ELi256ELi1ELi32ELi256ELb1ELb0EEEv26Multihead_attention_paramsIT_XT5_EE,"aw",@nobits
	.sectionflags	@""
	.align	16
.nv.shared._ZN4mmha33masked_multihead_attention_kernelItLi160ELi256ELi1ELi32ELi256ELb1ELb0EEEv26Multihead_attention_paramsIT_XT5_EE:
	.zero		2112


//--------------------- .nv.shared._ZN4mmha33masked_multihead_attention_kernelItLi160ELi256ELi2ELi32ELi128ELb1ELb0EEEv26Multihead_attention_paramsIT_XT5_EE --------------------------
	.section	.nv.shared._ZN4mmha33masked_multihead_attention_kernelItLi160ELi256ELi2ELi32ELi128ELb1ELb0EEEv26Multihead_attention_paramsIT_XT5_EE,"aw",@nobits
	.sectionflags	@""
	.align	16
.nv.shared._ZN4mmha33masked_multihead_attention_kernelItLi160ELi256ELi2ELi32ELi128ELb1ELb0EEEv26Multihead_attention_paramsIT_XT5_EE:
	.zero		2080


//--------------------- .nv.shared._ZN4mmha33masked_multihead_attention_kernelItLi160ELi256ELi4ELi32ELi64ELb1ELb0EEEv26Multihead_attention_paramsIT_XT5_EE --------------------------
	.section	.nv.shared._ZN4mmha33masked_multihead_attention_kernelItLi160ELi256ELi4ELi32ELi64ELb1ELb0EEEv26Multihead_attention_paramsIT_XT5_EE,"aw",@nobits
	.sectionflags	@""
	.align	16
.nv.shared._ZN4mmha33masked_multihead_attention_kernelItLi160ELi256ELi4ELi32ELi64ELb1ELb0EEEv26Multihead_attention_paramsIT_XT5_EE:
	.zero		2064


//--------------------- .nv.shared._ZN4mmha33masked_multihead_attention_kernelIfLi160ELi256ELi1ELi64ELi256ELb1ELb1EEEv26Multihead_attention_paramsIT_XT5_EE --------------------------
	.section	.nv.shared._ZN4mmha33masked_multihead_attention_kernelIfLi160ELi256ELi1ELi64ELi256ELb1ELb1EEEv26Multihead_attention_paramsIT_XT5_EE,"aw",@nobits
	.sectionflags	@""
	.align	16
.nv.shared._ZN4mmha33masked_multihead_attention_kernelIfLi160ELi256ELi1ELi64ELi256ELb1ELb1EEEv26Multihead_attention_paramsIT_XT5_EE:
	.zero		3136


//--------------------- .nv.shared._ZN4mmha33masked_multihead_attention_kernelIfLi160ELi256ELi2ELi64ELi128ELb1ELb1EEEv26Multihead_attention_paramsIT_XT5_EE --------------------------
	.section	.nv.shared._ZN4mmha33masked_multihead_attention_kernelIfLi160ELi256ELi2ELi64ELi128ELb1ELb1EEEv26Multihead_attention_paramsIT_XT5_EE,"aw",@nobits
	.sectionflags	@""
	.align	16
.nv.shared._ZN4mmha33masked_multihead_attention_kernelIfLi160ELi256ELi2ELi64ELi128ELb1ELb1EEEv26Multihead_attention_paramsIT_XT5_EE:
	.zero		3104


//--------------------- .nv.shared._ZN4mmha33masked_multihead_attention_kernelIfLi160ELi256ELi4ELi64ELi64ELb1ELb1EEEv26Multihead_attention_paramsIT_XT5_EE --------------------------
	.section	.nv.shared._ZN4mmha33masked_multihead_attention_kernelIfLi160ELi256ELi4ELi64ELi64ELb1ELb1EEEv26Multihead_attention_paramsIT_XT5_EE,"aw",@nobits
	.sectionflags	@""
	.align	16
.nv.shared._ZN4mmha33masked_multihead_attention_kernelIfLi160ELi256ELi4ELi64ELi64ELb1ELb1EEEv26Multihead_attention_paramsIT_XT5_EE:
	.zero		3088


//--------------------- .nv.shared._ZN4mmha33masked_multihead_attention_kernelIfLi160ELi256ELi1ELi64ELi256ELb1ELb0EEEv26Multihead_attention_paramsIT_XT5_EE --------------------------
	.section	.nv.shared._ZN4mmha33masked_multihead_attention_kernelIfLi160ELi256ELi1ELi64ELi256ELb1ELb0EEEv26Multihead_attention_paramsIT_XT5_EE,"aw",@nobits
	.sectionflags	@""
	.align	16
.nv.shared._ZN4mmha33masked_multihead_attention_kernelIfLi160ELi256ELi1ELi64ELi256ELb1ELb0EEEv26Multihead_attention_paramsIT_XT5_EE:
	.zero		3136


//--------------------- .nv.shared._ZN4mmha33masked_multihead_attention_kernelIfLi160ELi256ELi2ELi64ELi128ELb1ELb0EEEv26Multihead_attention_paramsIT_XT5_EE --------------------------
	.section	.nv.shared._ZN4mmha33masked_multihead_attention_kernelIfLi160ELi256ELi2ELi64ELi128ELb1ELb0EEEv26Multihead_attention_paramsIT_XT5_EE,"aw",@nobits
	.sectionflags	@""
	.align	16
.nv.shared._ZN4mmha33masked_multihead_attention_kernelIfLi160ELi256ELi2ELi64ELi128ELb1ELb0EEEv26Multihead_attention_paramsIT_XT5_EE:
	.zero		3104


//--------------------- .nv.shared._ZN4mmha33masked_multihead_attention_kernelIfLi160ELi256ELi4ELi64ELi64ELb1ELb0EEEv26Multihead_attention_paramsIT_XT5_EE --------------------------
	.section	.nv.shared._ZN4mmha33masked_multihead_attention_kernelIfLi160ELi256ELi4ELi64ELi64ELb1ELb0EEEv26Multihead_attention_paramsIT_XT5_EE,"aw",@nobits
	.sectionflags	@""
	.align	16
.nv.shared._ZN4mmha33masked_multihead_attention_kernelIfLi160ELi256ELi4ELi64ELi64ELb1ELb0EEEv26Multihead_attention_paramsIT_XT5_EE:
	.zero		3088


//--------------------- .nv.shared._ZN4mmha33masked_multihead_attention_kernelItLi160ELi256ELi1ELi32ELi256ELb0ELb1EEEv26Multihead_attention_paramsIT_XT5_EE --------------------------
	.section	.nv.shared._ZN4mmha33masked_multihead_attention_kernelItLi160ELi256ELi1ELi32ELi256ELb0ELb1EEEv26Multihead_attention_paramsIT_XT5_EE,"aw",@nobits
	.sectionflags	@""
	.align	16
.nv.shared._ZN4mmha33masked_multihead_attention_kernelItLi160ELi256ELi1ELi32ELi256ELb0ELb1EEEv26Multihead_attention_paramsIT_XT5_EE:
	.zero		1600


//--------------------- .nv.shared._ZN4mmha33masked_multihead_attention_kernelItLi160ELi256ELi2ELi32ELi128ELb0ELb1EEEv26Multihead_attention_paramsIT_XT5_EE --------------------------
	.section	.nv.shared._ZN4mmha33masked_multihead_attention_kernelItLi160ELi256ELi2ELi32ELi128ELb0ELb1EEEv26Multihead_attention_paramsIT_XT5_EE,"aw",@nobits
	.sectionflags	@""
	.align	16
.nv.shared._ZN4mmha33masked_multihead_attention_kernelItLi160ELi256ELi2ELi32ELi128ELb0ELb1EEEv26Multihead_attention_paramsIT_XT5_EE:
	.zero		1568


//--------------------- .nv.shared._ZN4mmha33masked_multihead_attention_kernelItLi160ELi256ELi4ELi32ELi64ELb0ELb1EEEv26Multihead_attention_paramsIT_XT5_EE --------------------------
	.section	.nv.shared._ZN4mmha33masked_multihead_attention_kernelItLi160ELi256ELi4ELi32ELi64ELb0ELb1EEEv26Multihead_attention_paramsIT_XT5_EE,"aw",@nobits
	.sectionflags	@""
	.align	16
.nv.shared._ZN4mmha33masked_multihead_attention_kernelItLi160ELi256ELi4ELi32ELi64ELb0ELb1EEEv26Multihead_attention_paramsIT_XT5_EE:
	.zero		1552


//--------------------- .nv.shared._ZN4mmha33masked_multihead_attention_kernelItLi160ELi256ELi1ELi32ELi256ELb0ELb0EEEv26Multihead_attention_paramsIT_XT5_EE --------------------------
	.section	.nv.shared._ZN4mmha33masked_multihead_attention_kernelItLi160ELi256ELi1ELi32ELi256ELb0ELb0EEEv26Multihead_attention_paramsIT_XT5_EE,"aw",@nobits
	.sectionflags	@""
	.align	16
.nv.shared._ZN4mmha33masked_multihead_attention_kernelItLi160ELi256ELi1ELi32ELi256ELb0ELb0EEEv26Multihead_attention_paramsIT_XT5_EE:
	.zero		1600


//--------------------- .nv.shared._ZN4mmha33masked_multihead_attention_kernelItLi160ELi256ELi2ELi32ELi128ELb0ELb0EEEv26Multihead_attention_paramsIT_XT5_EE --------------------------
	.section	.nv.shared._ZN4mmha33masked_multihead_attention_kernelItLi160ELi256ELi2ELi32ELi128ELb0ELb0EEEv26Multihead_attention_paramsIT_XT5_EE,"aw",@nobits
	.sectionflags	@""
	.align	16
.nv.shared._ZN4mmha33masked_multihead_attention_kernelItLi160ELi256ELi2ELi32ELi128ELb0ELb0EEEv26Multihead_attention_paramsIT_XT5_EE:
	.zero		1568


//--------------------- .nv.shared._ZN4mmha33masked_multihead_attention_kernelItLi160ELi256ELi4ELi32ELi64ELb0ELb0EEEv26Multihead_attention_paramsIT_XT5_EE --------------------------
	.section	.nv.shared._ZN4mmha33masked_multihead_attention_kernelItLi160ELi256ELi4ELi32ELi64ELb0ELb0EEEv26Multihead_attention_paramsIT_XT5_EE,"aw",@nobits
	.sectionflags	@""
	.align	16
.nv.shared._ZN4mmha33masked_multihead_attention_kernelItLi160ELi256ELi4ELi32ELi64ELb0ELb0EEEv26Multihead_attention_paramsIT_XT5_EE:
	.zero		1552


//--------------------- .nv.shared._ZN4mmha33masked_multihead_attention_kernelIfLi160ELi256ELi1ELi64ELi256ELb0ELb1EEEv26Multihead_attention_paramsIT_XT5_EE --------------------------
	.section	.nv.shared._ZN4mmha33masked_multihead_attention_kernelIfLi160ELi256ELi1ELi64ELi256ELb0ELb1EEEv26Multihead_attention_paramsIT_XT5_EE,"aw",@nobits
	.sectionflags	@""
	.align	16
.nv.shared._ZN4mmha33masked_multihead_attention_kernelIfLi160ELi256ELi1ELi64ELi256ELb0ELb1EEEv26Multihead_attention_paramsIT_XT5_EE:
	.zero		2112


//--------------------- .nv.shared._ZN4mmha33masked_multihead_attention_kernelIfLi160ELi256ELi2ELi64ELi128ELb0ELb1EEEv26Multihead_attention_paramsIT_XT5_EE --------------------------
	.section	.nv.shared._ZN4mmha33masked_multihead_attention_kernelIfLi160ELi256ELi2ELi64ELi128ELb0ELb1EEEv26Multihead_attention_paramsIT_XT5_EE,"aw",@nobits
	.sectionflags	@""
	.align	16
.nv.shared._ZN4mmha33masked_multihead_attention_kernelIfLi160ELi256ELi2ELi64ELi128ELb0ELb1EEEv26Multihead_attention_paramsIT_XT5_EE:
	.zero		2080


//--------------------- .nv.shared._ZN4mmha33masked_multihead_attention_kernelIfLi160ELi256ELi4ELi64ELi64ELb0ELb1EEEv26Multihead_attention_paramsIT_XT5_EE --------------------------
	.section	.nv.shared._ZN4mmha33masked_multihead_attention_kernelIfLi160ELi256ELi4ELi64ELi64ELb0ELb1EEEv26Multihead_attention_paramsIT_XT5_EE,"aw",@nobits
	.sectionflags	@""
	.align	16
.nv.shared._ZN4mmha33masked_multihead_attention_kernelIfLi160ELi256ELi4ELi64ELi64ELb0ELb1EEEv26Multihead_attention_paramsIT_XT5_EE:
	.zero		2064


//--------------------- .nv.shared._ZN4mmha33masked_multihead_attention_kernelIfLi160ELi256ELi1ELi64ELi256ELb0ELb0EEEv26Multihead_attention_paramsIT_XT5_EE --------------------------
	.section	.nv.shared._ZN4mmha33masked_multihead_attention_kernelIfLi160ELi256ELi1ELi64ELi256ELb0ELb0EEEv26Multihead_attention_paramsIT_XT5_EE,"aw",@nobits
	.sectionflags	@""
	.align	16
.nv.shared._ZN4mmha33masked_multihead_attention_kernelIfLi160ELi256ELi1ELi64ELi256ELb0ELb0EEEv26Multihead_attention_paramsIT_XT5_EE:
	.zero		2112


//--------------------- .nv.shared._ZN4mmha33masked_multihead_attention_kernelIfLi160ELi256ELi2ELi64ELi128ELb0ELb0EEEv26Multihead_attention_paramsIT_XT5_EE --------------------------
	.section	.nv.shared._ZN4mmha33masked_multihead_attention_kernelIfLi160ELi256ELi2ELi64ELi128ELb0ELb0EEEv26Multihead_attention_paramsIT_XT5_EE,"aw",@nobits
	.sectionflags	@""
	.align	16
.nv.shared._ZN4mmha33masked_multihead_attention_kernelIfLi160ELi256ELi2ELi64ELi128ELb0ELb0EEEv26Multihead_attention_paramsIT_XT5_EE:
	.zero		2080


//--------------------- .nv.shared._ZN4mmha33masked_multihead_attention_kernelIfLi160ELi256ELi4ELi64ELi64ELb0ELb0EEEv26Multihead_attention_paramsIT_XT5_EE --------------------------
	.section	.nv.shared._ZN4mmha33masked_multihead_attention_kernelIfLi160ELi256ELi4ELi64ELi64ELb0ELb0EEEv26Multihead_attention_paramsIT_XT5_EE,"aw",@nobits
	.sectionflags	@""
	.align	16
.nv.shared._ZN4mmha33masked_multihead_attention_kernelIfLi160ELi256ELi4ELi64ELi64ELb0ELb0EEEv26Multihead_attention_paramsIT_XT5_EE:
	.zero		2064


//--------------------- .nv.constant0._ZN4mmha33masked_multihead_attention_kernelItLi160ELi256ELi1ELi32ELi256ELb1ELb1EEEv26Multihead_attention_paramsIT_XT5_EE --------------------------
	.section	.nv.constant0._ZN4mmha33masked_multihead_attention_kernelItLi160ELi256ELi1ELi32ELi256ELb1ELb1EEEv26Multihead_attention_paramsIT_XT5_EE,"a",@progbits
	.sectionflags	@""
	.align	4
.nv.constant0._ZN4mmha33masked_multihead_attention_kernelItLi160ELi256ELi1ELi32ELi256ELb1ELb1EEEv26Multihead_attention_paramsIT_XT5_EE:
	.zero		1192


//--------------------- .nv.constant0._ZN4mmha33masked_multihead_attention_kernelItLi160ELi256ELi2ELi32ELi128ELb1ELb1EEEv26Multihead_attention_paramsIT_XT5_EE --------------------------
	.section	.nv.constant0._ZN4mmha33masked_multihead_attention_kernelItLi160ELi256ELi2ELi32ELi128ELb1ELb1EEEv26Multihead_attention_paramsIT_XT5_EE,"a",@progbits
	.sectionflags	@""
	.align	4
.nv.constant0._ZN4mmha33masked_multihead_attention_kernelItLi160ELi256ELi2ELi32ELi128ELb1ELb1EEEv26Multihead_attention_paramsIT_XT5_EE:
	.zero		1192


//--------------------- .nv.constant0._ZN4mmha33masked_multihead_attention_kernelItLi160ELi256ELi4ELi32ELi64ELb1ELb1EEEv26Multihead_attention_paramsIT_XT5_EE --------------------------
	.section	.nv.constant0._ZN4mmha33masked_multihead_attention_kernelItLi160ELi256ELi4ELi32ELi64ELb1ELb1EEEv26Multihead_attention_paramsIT_XT5_EE,"a",@progbits
	.sectionflags	@""
	.align	4
.nv.constant0._ZN4mmha33masked_multihead_attention_kernelItLi160ELi256ELi4ELi32ELi64ELb1ELb1EEEv26Multihead_attention_paramsIT_XT5_EE:
	.zero		1192


//--------------------- .nv.constant0._ZN4mmha33masked_multihead_attention_kernelItLi160ELi256ELi1ELi32ELi256ELb1ELb0EEEv26Multihead_attention_paramsIT_XT5_EE --------------------------
	.section	.nv.constant0._ZN4mmha33masked_multihead_attention_kernelItLi160ELi256ELi1ELi32ELi256ELb1ELb0EEEv26Multihead_attention_paramsIT_XT5_EE,"a",@progbits
	.sectionflags	@""
	.align	4
.nv.constant0._ZN4mmha33masked_multihead_attention_kernelItLi160ELi256ELi1ELi32ELi256ELb1ELb0EEEv26Multihead_attention_paramsIT_XT5_EE:
	.zero		1192


//--------------------- .nv.constant0._ZN4mmha33masked_multihead_attention_kernelItLi160ELi256ELi2ELi32ELi128ELb1ELb0EEEv26Multihead_attention_paramsIT_XT5_EE --------------------------
	.section	.nv.constant0._ZN4mmha33masked_multihead_attention_kernelItLi160ELi256ELi2ELi32ELi128ELb1ELb0EEEv26Multihead_attention_paramsIT_XT5_EE,"a",@progbits
	.sectionflags	@""
	.align	4
.nv.constant0._ZN4mmha33masked_multihead_attention_kernelItLi160ELi256ELi2ELi32ELi128ELb1ELb0EEEv26Multihead_attention_paramsIT_XT5_EE:
	.zero		1192


//--------------------- .nv.constant0._ZN4mmha33masked_multihead_attention_kernelItLi160ELi256ELi4ELi32ELi64ELb1ELb0EEEv26Multihead_attention_paramsIT_XT5_EE --------------------------
	.section	.nv.constant0._ZN4mmha33masked_multihead_attention_kernelItLi160ELi256ELi4ELi32ELi64ELb1ELb0EEEv26Multihead_attention_paramsIT_XT5_EE,"a",@progbits
	.sectionflags	@""
	.align	4
.nv.constant0._ZN4mmha33masked_multihead_attention_kernelItLi160ELi256ELi4ELi32ELi64ELb1ELb0EEEv26Multihead_attention_paramsIT_XT5_EE:
	.zero		1192


//--------------------- .nv.constant0._ZN4mmha33masked_multihead_attention_kernelIfLi160ELi256ELi1ELi64ELi256ELb1ELb1EEEv26Multihead_attention_paramsIT_XT5_EE --------------------------
	.section	.nv.constant0._ZN4mmha33masked_multihead_attention_kernelIfLi160ELi256ELi1ELi64ELi256ELb1ELb1EEEv26Multihead_attention_paramsIT_XT5_EE,"a",@progbits
	.sectionflags	@""
	.align	4
.nv.constant0._ZN4mmha33masked_multihead_attention_kernelIfLi160ELi256ELi1ELi64ELi256ELb1ELb1EEEv26Multihead_attention_paramsIT_XT5_EE:
	.zero		1192


//--------------------- .nv.constant0._ZN4mmha33masked_multihead_attention_kernelIfLi160ELi256ELi2ELi64ELi128ELb1ELb1EEEv26Multihead_attention_paramsIT_XT5_EE --------------------------
	.section	.nv.constant0._ZN4mmha33masked_multihead_attention_kernelIfLi160ELi256ELi2ELi64ELi128ELb1ELb1EEEv26Multihead_attention_paramsIT_XT5_EE,"a",@progbits
	.sectionflags	@""
	.align	4
.nv.constant0._ZN4mmha33masked_multihead_attention_kernelIfLi160ELi256ELi2ELi64ELi128ELb1ELb1EEEv26Multihead_attention_paramsIT_XT5_EE:
	.zero		1192


//--------------------- .nv.constant0._ZN4mmha33masked_multihead_attention_kernelIfLi160ELi256ELi4ELi64ELi64ELb1ELb1EEEv26Multihead_attention_paramsIT_XT5_EE --------------------------
	.section	.nv.constant0._ZN4mmha33masked_multihead_attention_kernelIfLi160ELi256ELi4ELi64ELi64ELb1ELb1EEEv26Multihead_attention_paramsIT_XT5_EE,"a",@progbits
	.sectionflags	@""
	.align	4
.nv.constant0._ZN4mmha33masked_multihead_attention_kernelIfLi160ELi256ELi4ELi64ELi64ELb1ELb1EEEv26Multihead_attention_paramsIT_XT5_EE:
	.zero		1192


//--------------------- .nv.constant0._ZN4mmha33masked_multihead_attention_kernelIfLi160ELi256ELi1ELi64ELi256ELb1ELb0EEEv26Multihead_attention_paramsIT_XT5_EE --------------------------
	.section	.nv.constant0._ZN4mmha33masked_multihead_attention_kernelIfLi160ELi256ELi1ELi64ELi256ELb1ELb0EEEv26Multihead_attention_paramsIT_XT5_EE,"a",@progbits
	.sectionflags	@""
	.align	4
.nv.constant0._ZN4mmha33masked_multihead_attention_kernelIfLi160ELi256ELi1ELi64ELi256ELb1ELb0EEEv26Multihead_attention_paramsIT_XT5_EE:
	.zero		1192


//--------------------- .nv.constant0._ZN4mmha33masked_multihead_attention_kernelIfLi160ELi256ELi2ELi64ELi128ELb1ELb0EEEv26Multihead_attention_paramsIT_XT5_EE --------------------------
	.section	.nv.constant0._ZN4mmha33masked_multihead_attention_kernelIfLi160ELi256ELi2ELi64ELi128ELb1ELb0EEEv26Multihead_attention_paramsIT_XT5_EE,"a",@progbits
	.sectionflags	@""
	.align	4
.nv.constant0._ZN4mmha33masked_multihead_attention_kernelIfLi160ELi256ELi2ELi64ELi128ELb1ELb0EEEv26Multihead_attention_paramsIT_XT5_EE:
	.zero		1192


//--------------------- .nv.constant0._ZN4mmha33masked_multihead_attention_kernelIfLi160ELi256ELi4ELi64ELi64ELb1ELb0EEEv26Multihead_attention_paramsIT_XT5_EE --------------------------
	.section	.nv.constant0._ZN4mmha33masked_multihead_attention_kernelIfLi160ELi256ELi4ELi64ELi64ELb1ELb0EEEv26Multihead_attention_paramsIT_XT5_EE,"a",@progbits
	.sectionflags	@""
	.align	4
.nv.constant0._ZN4mmha33masked_multihead_attention_kernelIfLi160ELi256ELi4ELi64ELi64ELb1ELb0EEEv26Multihead_attention_paramsIT_XT5_EE:
	.zero		1192


//--------------------- .nv.constant0._ZN4mmha33masked_multihead_attention_kernelItLi160ELi256ELi1ELi32ELi256ELb0ELb1EEEv26Multihead_attention_paramsIT_XT5_EE --------------------------
	.section	.nv.constant0._ZN4mmha33masked_multihead_attention_kernelItLi160ELi256ELi1ELi32ELi256ELb0ELb1EEEv26Multihead_attention_paramsIT_XT5_EE,"a",@progbits
	.sectionflags	@""
	.align	4
.nv.constant0._ZN4mmha33masked_multihead_attention_kernelItLi160ELi256ELi1ELi32ELi256ELb0ELb1EEEv26Multihead_attention_paramsIT_XT5_EE:
	.zero		1192


//--------------------- .nv.constant0._ZN4mmha33masked_multihead_attention_kernelItLi160ELi256ELi2ELi32ELi128ELb0ELb1EEEv26Multihead_attention_paramsIT_XT5_EE --------------------------
	.section	.nv.constant0._ZN4mmha33masked_multihead_attention_kernelItLi160ELi256ELi2ELi32ELi128ELb0ELb1EEEv26Multihead_attention_paramsIT_XT5_EE,"a",@progbits
	.sectionflags	@""
	.align	4
.nv.constant0._ZN4mmha33masked_multihead_attention_kernelItLi160ELi256ELi2ELi32ELi128ELb0ELb1EEEv26Multihead_attention_paramsIT_XT5_EE:
	.zero		1192


//--------------------- .nv.constant0._ZN4mmha33masked_multihead_attention_kernelItLi160ELi256ELi4ELi32ELi64ELb0ELb1EEEv26Multihead_attention_paramsIT_XT5_EE --------------------------
	.section	.nv.constant0._ZN4mmha33masked_multihead_attention_kernelItLi160ELi256ELi4ELi32ELi64ELb0ELb1EEEv26Multihead_attention_paramsIT_XT5_EE,"a",@progbits
	.sectionflags	@""
	.align	4
.nv.constant0._ZN4mmha33masked_multihead_attention_kernelItLi160ELi256ELi4ELi32ELi64ELb0ELb1EEEv26Multihead_attention_paramsIT_XT5_EE:
	.zero		1192


//--------------------- .nv.constant0._ZN4mmha33masked_multihead_attention_kernelItLi160ELi256ELi1ELi32ELi256ELb0ELb0EEEv26Multihead_attention_paramsIT_XT5_EE --------------------------
	.section	.nv.constant0._ZN4mmha33masked_multihead_attention_kernelItLi160ELi256ELi1ELi32ELi256ELb0ELb0EEEv26Multihead_attention_paramsIT_XT5_EE,"a",@progbits
	.sectionflags	@""
	.align	4
.nv.constant0._ZN4mmha33masked_multihead_attention_kernelItLi160ELi256ELi1ELi32ELi256ELb0ELb0EEEv26Multihead_attention_paramsIT_XT5_EE:
	.zero		1192


//--------------------- .nv.constant0._ZN4mmha33masked_multihead_attention_kernelItLi160ELi256ELi2ELi32ELi128ELb0ELb0EEEv26Multihead_attention_paramsIT_XT5_EE --------------------------
	.section	.nv.constant0._ZN4mmha33masked_multihead_attention_kernelItLi160ELi256ELi2ELi32ELi128ELb0ELb0EEEv26Multihead_attention_paramsIT_XT5_EE,"a",@progbits
	.sectionflags	@""
	.align	4
.nv.constant0._ZN4mmha33masked_multihead_attention_kernelItLi160ELi256ELi2ELi32ELi128ELb0ELb0EEEv26Multihead_attention_paramsIT_XT5_EE:
	.zero		1192


//--------------------- .nv.constant0._ZN4mmha33masked_multihead_attention_kernelItLi160ELi256ELi4ELi32ELi64ELb0ELb0EEEv26Multihead_attention_paramsIT_XT5_EE --------------------------
	.section	.nv.constant0._ZN4mmha33masked_multihead_attention_kernelItLi160ELi256ELi4ELi32ELi64ELb0ELb0EEEv26Multihead_attention_paramsIT_XT5_EE,"a",@progbits
	.sectionflags	@""
	.align	4
.nv.constant0._ZN4mmha33masked_multihead_attention_kernelItLi160ELi256ELi4ELi32ELi64ELb0ELb0EEEv26Multihead_attention_paramsIT_XT5_EE:
	.zero		1192


//--------------------- .nv.constant0._ZN4mmha33masked_multihead_attention_kernelIfLi160ELi256ELi1ELi64ELi256ELb0ELb1EEEv26Multihead_attention_paramsIT_XT5_EE --------------------------
	.section	.nv.constant0._ZN4mmha33masked_multihead_attention_kernelIfLi160ELi256ELi1ELi64ELi256ELb0ELb1EEEv26Multihead_attention_paramsIT_XT5_EE,"a",@progbits
	.sectionflags	@""
	.align	4
.nv.constant0._ZN4mmha33masked_multihead_attention_kernelIfLi160ELi256ELi1ELi64ELi256ELb0ELb1EEEv26Multihead_attention_paramsIT_XT5_EE:
	.zero		1192


//--------------------- .nv.constant0._ZN4mmha33masked_multihead_attention_kernelIfLi160ELi256ELi2ELi64ELi128ELb0ELb1EEEv26Multihead_attention_paramsIT_XT5_EE --------------------------
	.section	.nv.constant0._ZN4mmha33masked_multihead_attention_kernelIfLi160ELi256ELi2ELi64ELi128ELb0ELb1EEEv26Multihead_attention_paramsIT_XT5_EE,"a",@progbits
	.sectionflags	@""
	.align	4
.nv.constant0._ZN4mmha33masked_multihead_attention_kernelIfLi160ELi256ELi2ELi64ELi128ELb0ELb1EEEv26Multihead_attention_paramsIT_XT5_EE:
	.zero		1192


//--------------------- .nv.constant0._ZN4mmha33masked_multihead_attention_kernelIfLi160ELi256ELi4ELi64ELi64ELb0ELb1EEEv26Multihead_attention_paramsIT_XT5_EE --------------------------
	.section	.nv.constant0._ZN4mmha33masked_multihead_attention_kernelIfLi160ELi256ELi4ELi64ELi64ELb0ELb1EEEv26Multihead_attention_paramsIT_XT5_EE,"a",@progbits
	.sectionflags	@""
	.align	4
.nv.constant0._ZN4mmha33masked_multihead_attention_kernelIfLi160ELi256ELi4ELi64ELi64ELb0ELb1EEEv26Multihead_attention_paramsIT_XT5_EE:
	.zero		1192


//--------------------- .nv.constant0._ZN4mmha33masked_multihead_attention_kernelIfLi160ELi256ELi1ELi64ELi256ELb0ELb0EEEv26Multihead_attention_paramsIT_XT5_EE --------------------------
	.section	.nv.constant0._ZN4mmha33masked_multihead_attention_kernelIfLi160ELi256ELi1ELi64ELi256ELb0ELb0EEEv26Multihead_attention_paramsIT_XT5_EE,"a",@progbits
	.sectionflags	@""
	.align	4
.nv.constant0._ZN4mmha33masked_multihead_attention_kernelIfLi160ELi256ELi1ELi64ELi256ELb0ELb0EEEv26Multihead_attention_paramsIT_XT5_EE:
	.zero		1192


//--------------------- .nv.constant0._ZN4mmha33masked_multihead_attention_kernelIfLi160ELi256ELi2ELi64ELi128ELb0ELb0EEEv26Multihead_attention_paramsIT_XT5_EE --------------------------
	.section	.nv.constant0._ZN4mmha33masked_multihead_attention_kernelIfLi160ELi256ELi2ELi64ELi128ELb0ELb0EEEv26Multihead_attention_paramsIT_XT5_EE,"a",@progbits
	.sectionflags	@""
	.align	4
.nv.constant0._ZN4mmha33masked_multihead_attention_kernelIfLi160ELi256ELi2ELi64ELi128ELb0ELb0EEEv26Multihead_attention_paramsIT_XT5_EE:
	.zero		1192


//--------------------- .nv.constant0._ZN4mmha33masked_multihead_attention_kernelIfLi160ELi256ELi4ELi64ELi64ELb0ELb0EEEv26Multihead_attention_paramsIT_XT5_EE --------------------------
	.section	.nv.constant0._ZN4mmha33masked_multihead_attention_kernelIfLi160ELi256ELi4ELi64ELi64ELb0ELb0EEEv26Multihead_attention_paramsIT_XT5_EE,"a",@progbits
	.sectionflags	@""
	.align	4
.nv.constant0._ZN4mmha33masked_multihead_attention_kernelIfLi160ELi256ELi4ELi64ELi64ELb0ELb0EEEv26Multihead_attention_paramsIT_XT5_EE:
	.zero		1192


//--------------------- SYMBOLS --------------------------

	.type		.nv.reservedSmem.offset0,@object
	.size		.nv.reservedSmem.offset0,0x4
	.type		.nv.reservedSmem.cap,@object
	.size		.nv.reservedSmem.cap,0x4
	.type		__assertfail,@function
